	.target	sm_90a

	.elftype	@"ET_EXEC"


//--------------------- .note.nv.tkinfo           --------------------------
	.section	.note.nv.tkinfo,"",@"SHT_NOTE"
	.sectionflags	@"SHF_NOTE_NV_TKINFO"
	.tkinfo
        /*0018*/ 	.word	0x00000002
        /*0030*/ 	.string	""
        /*0030*/ 	.string	"ptxas"
        /*0030*/ 	.string	"Cuda compilation tools, release 13.0, V13.0.88"
        /*0030*/ 	.string	"Build cuda_13.0.r13.0/compiler.36424714_0"
        /*0030*/ 	.string	"-arch sm_90a -m 64 "



//--------------------- .note.nv.cuinfo           --------------------------
	.section	.note.nv.cuinfo,"",@"SHT_NOTE"
	.sectionflags	@"SHF_NOTE_NV_CUINFO"
        /*0018*/ 	.short	0x0002
        /*001a*/ 	.short	0x005a
        /*001c*/ 	.short	0x0082
	.zero		2


//--------------------- .nv.info                  --------------------------
	.section	.nv.info,"",@"SHT_CUDA_INFO"
	.align	4


	//----- nvinfo : EIATTR_REGCOUNT
	.align		4
        /*0000*/ 	.byte	0x04, 0x2f
        /*0002*/ 	.short	(.L_41 - .L_40)
	.align		4
.L_40:
        /*0004*/ 	.word	index@(_Z35group_norm_nhwc_fwd_one_pass_kernelI11Fp32IOFp16WLi512ELi112ELi448EEv26Group_norm_nhwc_fwd_params)
        /*0008*/ 	.word	0x00000048


	//----- nvinfo : EIATTR_FRAME_SIZE
	.align		4
.L_41:
        /*000c*/ 	.byte	0x04, 0x11
        /*000e*/ 	.short	(.L_43 - .L_42)
	.align		4
.L_42:
        /*0010*/ 	.word	index@(_Z35group_norm_nhwc_fwd_one_pass_kernelI11Fp32IOFp16WLi512ELi112ELi448EEv26Group_norm_nhwc_fwd_params)
        /*0014*/ 	.word	0x00000560


	//----- nvinfo : EIATTR_REGCOUNT
	.align		4
.L_43:
        /*0018*/ 	.byte	0x04, 0x2f
        /*001a*/ 	.short	(.L_45 - .L_44)
	.align		4
.L_44:
        /*001c*/ 	.word	index@(_Z35group_norm_nhwc_fwd_one_pass_kernelI11Fp32IOFp16WLi256ELi112ELi448EEv26Group_norm_nhwc_fwd_params)
        /*0020*/ 	.word	0x00000080


	//----- nvinfo : EIATTR_FRAME_SIZE
	.align		4
.L_45:
        /*0024*/ 	.byte	0x04, 0x11
        /*0026*/ 	.short	(.L_47 - .L_46)
	.align		4
.L_46:
        /*0028*/ 	.word	index@(_Z35group_norm_nhwc_fwd_one_pass_kernelI11Fp32IOFp16WLi256ELi112ELi448EEv26Group_norm_nhwc_fwd_params)
        /*002c*/ 	.word	0x00000000


	//----- nvinfo : EIATTR_REGCOUNT
	.align		4
.L_47:
        /*0030*/ 	.byte	0x04, 0x2f
        /*0032*/ 	.short	(.L_49 - .L_48)
	.align		4
.L_48:
        /*0034*/ 	.word	index@(_Z35group_norm_nhwc_fwd_one_pass_kernelI11Fp32IOFp16WLi128ELi112ELi448EEv26Group_norm_nhwc_fwd_params)
        /*0038*/ 	.word	0x0000006c


	//----- nvinfo : EIATTR_FRAME_SIZE
	.align		4
.L_49:
        /*003c*/ 	.byte	0x04, 0x11
        /*003e*/ 	.short	(.L_51 - .L_50)
	.align		4
.L_50:
        /*0040*/ 	.word	index@(_Z35group_norm_nhwc_fwd_one_pass_kernelI11Fp32IOFp16WLi128ELi112ELi448EEv26Group_norm_nhwc_fwd_params)
        /*0044*/ 	.word	0x00000000


	//----- nvinfo : EIATTR_REGCOUNT
	.align		4
.L_51:
        /*0048*/ 	.byte	0x04, 0x2f
        /*004a*/ 	.short	(.L_53 - .L_52)
	.align		4
.L_52:
        /*004c*/ 	.word	index@(_Z35group_norm_nhwc_fwd_one_pass_kernelI11Fp32IOFp16WLi64ELi112ELi448EEv26Group_norm_nhwc_fwd_params)
        /*0050*/ 	.word	0x00000034


	//----- nvinfo : EIATTR_FRAME_SIZE
	.align		4
.L_53:
        /*0054*/ 	.byte	0x04, 0x11
        /*0056*/ 	.short	(.L_55 - .L_54)
	.align		4
.L_54:
        /*0058*/ 	.word	index@(_Z35group_norm_nhwc_fwd_one_pass_kernelI11Fp32IOFp16WLi64ELi112ELi448EEv26Group_norm_nhwc_fwd_params)
        /*005c*/ 	.word	0x00000000


	//----- nvinfo : EIATTR_REGCOUNT
	.align		4
.L_55:
        /*0060*/ 	.byte	0x04, 0x2f
        /*0062*/ 	.short	(.L_57 - .L_56)
	.align		4
.L_56:
        /*0064*/ 	.word	index@(_Z35group_norm_nhwc_fwd_one_pass_kernelI11Fp32IOBf16WLi512ELi112ELi448EEv26Group_norm_nhwc_fwd_params)
        /*0068*/ 	.word	0x00000048


	//----- nvinfo : EIATTR_FRAME_SIZE
	.align		4
.L_57:
        /*006c*/ 	.byte	0x04, 0x11
        /*006e*/ 	.short	(.L_59 - .L_58)
	.align		4
.L_58:
        /*0070*/ 	.word	index@(_Z35group_norm_nhwc_fwd_one_pass_kernelI11Fp32IOBf16WLi512ELi112ELi448EEv26Group_norm_nhwc_fwd_params)
        /*0074*/ 	.word	0x00000560


	//----- nvinfo : EIATTR_REGCOUNT
	.align		4
.L_59:
        /*0078*/ 	.byte	0x04, 0x2f
        /*007a*/ 	.short	(.L_61 - .L_60)
	.align		4
.L_60:
        /*007c*/ 	.word	index@(_Z35group_norm_nhwc_fwd_one_pass_kernelI11Fp32IOBf16WLi256ELi112ELi448EEv26Group_norm_nhwc_fwd_params)
        /*0080*/ 	.word	0x00000080


	//----- nvinfo : EIATTR_FRAME_SIZE
	.align		4
.L_61:
        /*0084*/ 	.byte	0x04, 0x11
        /*0086*/ 	.short	(.L_63 - .L_62)
	.align		4
.L_62:
        /*0088*/ 	.word	index@(_Z35group_norm_nhwc_fwd_one_pass_kernelI11Fp32IOBf16WLi256ELi112ELi448EEv26Group_norm_nhwc_fwd_params)
        /*008c*/ 	.word	0x00000000


	//----- nvinfo : EIATTR_REGCOUNT
	.align		4
.L_63:
        /*0090*/ 	.byte	0x04, 0x2f
        /*0092*/ 	.short	(.L_65 - .L_64)
	.align		4
.L_64:
        /*0094*/ 	.word	index@(_Z35group_norm_nhwc_fwd_one_pass_kernelI11Fp32IOBf16WLi128ELi112ELi448EEv26Group_norm_nhwc_fwd_params)
        /*0098*/ 	.word	0x0000006c


	//----- nvinfo : EIATTR_FRAME_SIZE
	.align		4
.L_65:
        /*009c*/ 	.byte	0x04, 0x11
        /*009e*/ 	.short	(.L_67 - .L_66)
	.align		4
.L_66:
        /*00a0*/ 	.word	index@(_Z35group_norm_nhwc_fwd_one_pass_kernelI11Fp32IOBf16WLi128ELi112ELi448EEv26Group_norm_nhwc_fwd_params)
        /*00a4*/ 	.word	0x00000000


	//----- nvinfo : EIATTR_REGCOUNT
	.align		4
.L_67:
        /*00a8*/ 	.byte	0x04, 0x2f
        /*00aa*/ 	.short	(.L_69 - .L_68)
	.align		4
.L_68:
        /*00ac*/ 	.word	index@(_Z35group_norm_nhwc_fwd_one_pass_kernelI11Fp32IOBf16WLi64ELi112ELi448EEv26Group_norm_nhwc_fwd_params)
        /*00b0*/ 	.word	0x00000034


	//----- nvinfo : EIATTR_FRAME_SIZE
	.align		4
.L_69:
        /*00b4*/ 	.byte	0x04, 0x11
        /*00b6*/ 	.short	(.L_71 - .L_70)
	.align		4
.L_70:
        /*00b8*/ 	.word	index@(_Z35group_norm_nhwc_fwd_one_pass_kernelI11Fp32IOBf16WLi64ELi112ELi448EEv26Group_norm_nhwc_fwd_params)
        /*00bc*/ 	.word	0x00000000


	//----- nvinfo : EIATTR_REGCOUNT
	.align		4
.L_71:
        /*00c0*/ 	.byte	0x04, 0x2f
        /*00c2*/ 	.short	(.L_73 - .L_72)
	.align		4
.L_72:
        /*00c4*/ 	.word	index@(_Z35group_norm_nhwc_fwd_one_pass_kernelI11Fp32IOFp32WLi512ELi112ELi448EEv26Group_norm_nhwc_fwd_params)
        /*00c8*/ 	.word	0x00000048


	//----- nvinfo : EIATTR_FRAME_SIZE
	.align		4
.L_73:
        /*00cc*/ 	.byte	0x04, 0x11
        /*00ce*/ 	.short	(.L_75 - .L_74)
	.align		4
.L_74:
        /*00d0*/ 	.word	index@(_Z35group_norm_nhwc_fwd_one_pass_kernelI11Fp32IOFp32WLi512ELi112ELi448EEv26Group_norm_nhwc_fwd_params)
        /*00d4*/ 	.word	0x00000560


	//----- nvinfo : EIATTR_REGCOUNT
	.align		4
.L_75:
        /*00d8*/ 	.byte	0x04, 0x2f
        /*00da*/ 	.short	(.L_77 - .L_76)
	.align		4
.L_76:
        /*00dc*/ 	.word	index@(_Z35group_norm_nhwc_fwd_one_pass_kernelI11Fp32IOFp32WLi256ELi112ELi448EEv26Group_norm_nhwc_fwd_params)
        /*00e0*/ 	.word	0x00000080


	//----- nvinfo : EIATTR_FRAME_SIZE
	.align		4
.L_77:
        /*00e4*/ 	.byte	0x04, 0x11
        /*00e6*/ 	.short	(.L_79 - .L_78)
	.align		4
.L_78:
        /*00e8*/ 	.word	index@(_Z35group_norm_nhwc_fwd_one_pass_kernelI11Fp32IOFp32WLi256ELi112ELi448EEv26Group_norm_nhwc_fwd_params)
        /*00ec*/ 	.word	0x00000000


	//----- nvinfo : EIATTR_REGCOUNT
	.align		4
.L_79:
        /*00f0*/ 	.byte	0x04, 0x2f
        /*00f2*/ 	.short	(.L_81 - .L_80)
	.align		4
.L_80:
        /*00f4*/ 	.word	index@(_Z35group_norm_nhwc_fwd_one_pass_kernelI11Fp32IOFp32WLi128ELi112ELi448EEv26Group_norm_nhwc_fwd_params)
        /*00f8*/ 	.word	0x0000006c


	//----- nvinfo : EIATTR_FRAME_SIZE
	.align		4
.L_81:
        /*00fc*/ 	.byte	0x04, 0x11
        /*00fe*/ 	.short	(.L_83 - .L_82)
	.align		4
.L_82:
        /*0100*/ 	.word	index@(_Z35group_norm_nhwc_fwd_one_pass_kernelI11Fp32IOFp32WLi128ELi112ELi448EEv26Group_norm_nhwc_fwd_params)
        /*0104*/ 	.word	0x00000000


	//----- nvinfo : EIATTR_REGCOUNT
	.align		4
.L_83:
        /*0108*/ 	.byte	0x04, 0x2f
        /*010a*/ 	.short	(.L_85 - .L_84)
	.align		4
.L_84:
        /*010c*/ 	.word	index@(_Z35group_norm_nhwc_fwd_one_pass_kernelI11Fp32IOFp32WLi64ELi112ELi448EEv26Group_norm_nhwc_fwd_params)
        /*0110*/ 	.word	0x00000034


	//----- nvinfo : EIATTR_FRAME_SIZE
	.align		4
.L_85:
        /*0114*/ 	.byte	0x04, 0x11
        /*0116*/ 	.short	(.L_87 - .L_86)
	.align		4
.L_86:
        /*0118*/ 	.word	index@(_Z35group_norm_nhwc_fwd_one_pass_kernelI11Fp32IOFp32WLi64ELi112ELi448EEv26Group_norm_nhwc_fwd_params)
        /*011c*/ 	.word	0x00000000


	//----- nvinfo : EIATTR_REGCOUNT
	.align		4
.L_87:
        /*0120*/ 	.byte	0x04, 0x2f
        /*0122*/ 	.short	(.L_89 - .L_88)
	.align		4
.L_88:
        /*0124*/ 	.word	index@(_Z35group_norm_nhwc_fwd_one_pass_kernelI11Fp16IOFp16WLi512ELi112ELi448EEv26Group_norm_nhwc_fwd_params)
        /*0128*/ 	.word	0x00000080


	//----- nvinfo : EIATTR_FRAME_SIZE
	.align		4
.L_89:
        /*012c*/ 	.byte	0x04, 0x11
        /*012e*/ 	.short	(.L_91 - .L_90)
	.align		4
.L_90:
        /*0130*/ 	.word	index@(_Z35group_norm_nhwc_fwd_one_pass_kernelI11Fp16IOFp16WLi512ELi112ELi448EEv26Group_norm_nhwc_fwd_params)
        /*0134*/ 	.word	0x00000140


	//----- nvinfo : EIATTR_REGCOUNT
	.align		4
.L_91:
        /*0138*/ 	.byte	0x04, 0x2f
        /*013a*/ 	.short	(.L_93 - .L_92)
	.align		4
.L_92:
        /*013c*/ 	.word	index@(_Z35group_norm_nhwc_fwd_one_pass_kernelI11Fp16IOFp16WLi256ELi112ELi448EEv26Group_norm_nhwc_fwd_params)
        /*0140*/ 	.word	0x00000080


	//----- nvinfo : EIATTR_FRAME_SIZE
	.align		4
.L_93:
        /*0144*/ 	.byte	0x04, 0x11
        /*0146*/ 	.short	(.L_95 - .L_94)
	.align		4
.L_94:
        /*0148*/ 	.word	index@(_Z35group_norm_nhwc_fwd_one_pass_kernelI11Fp16IOFp16WLi256ELi112ELi448EEv26Group_norm_nhwc_fwd_params)
        /*014c*/ 	.word	0x00000000


	//----- nvinfo : EIATTR_REGCOUNT
	.align		4
.L_95:
        /*0150*/ 	.byte	0x04, 0x2f
        /*0152*/ 	.short	(.L_97 - .L_96)
	.align		4
.L_96:
        /*0154*/ 	.word	index@(_Z35group_norm_nhwc_fwd_one_pass_kernelI11Fp16IOFp16WLi128ELi112ELi448EEv26Group_norm_nhwc_fwd_params)
        /*0158*/ 	.word	0x00000045


	//----- nvinfo : EIATTR_FRAME_SIZE
	.align		4
.L_97:
        /*015c*/ 	.byte	0x04, 0x11
        /*015e*/ 	.short	(.L_99 - .L_98)
	.align		4
.L_98:
        /*0160*/ 	.word	index@(_Z35group_norm_nhwc_fwd_one_pass_kernelI11Fp16IOFp16WLi128ELi112ELi448EEv26Group_norm_nhwc_fwd_params)
        /*0164*/ 	.word	0x00000000


	//----- nvinfo : EIATTR_REGCOUNT
	.align		4
.L_99:
        /*0168*/ 	.byte	0x04, 0x2f
        /*016a*/ 	.short	(.L_101 - .L_100)
	.align		4
.L_100:
        /*016c*/ 	.word	index@(_Z35group_norm_nhwc_fwd_one_pass_kernelI11Fp16IOFp16WLi64ELi112ELi448EEv26Group_norm_nhwc_fwd_params)
        /*0170*/ 	.word	0x0000003a


	//----- nvinfo : EIATTR_FRAME_SIZE
	.align		4
.L_101:
        /*0174*/ 	.byte	0x04, 0x11
        /*0176*/ 	.short	(.L_103 - .L_102)
	.align		4
.L_102:
        /*0178*/ 	.word	index@(_Z35group_norm_nhwc_fwd_one_pass_kernelI11Fp16IOFp16WLi64ELi112ELi448EEv26Group_norm_nhwc_fwd_params)
        /*017c*/ 	.word	0x00000000


	//----- nvinfo : EIATTR_REGCOUNT
	.align		4
.L_103:
        /*0180*/ 	.byte	0x04, 0x2f
        /*0182*/ 	.short	(.L_105 - .L_104)
	.align		4
.L_104:
        /*0184*/ 	.word	index@(_Z35group_norm_nhwc_fwd_one_pass_kernelI11Fp16IOBf16WLi512ELi112ELi448EEv26Group_norm_nhwc_fwd_params)
        /*0188*/ 	.word	0x00000080


	//----- nvinfo : EIATTR_FRAME_SIZE
	.align		4
.L_105:
        /*018c*/ 	.byte	0x04, 0x11
        /*018e*/ 	.short	(.L_107 - .L_106)
	.align		4
.L_106:
        /*0190*/ 	.word	index@(_Z35group_norm_nhwc_fwd_one_pass_kernelI11Fp16IOBf16WLi512ELi112ELi448EEv26Group_norm_nhwc_fwd_params)
        /*0194*/ 	.word	0x00000140


	//----- nvinfo : EIATTR_REGCOUNT
	.align		4
.L_107:
        /*0198*/ 	.byte	0x04, 0x2f
        /*019a*/ 	.short	(.L_109 - .L_108)
	.align		4
.L_108:
        /*019c*/ 	.word	index@(_Z35group_norm_nhwc_fwd_one_pass_kernelI11Fp16IOBf16WLi256ELi112ELi448EEv26Group_norm_nhwc_fwd_params)
        /*01a0*/ 	.word	0x00000080


	//----- nvinfo : EIATTR_FRAME_SIZE
	.align		4
.L_109:
        /*01a4*/ 	.byte	0x04, 0x11
        /*01a6*/ 	.short	(.L_111 - .L_110)
	.align		4
.L_110:
        /*01a8*/ 	.word	index@(_Z35group_norm_nhwc_fwd_one_pass_kernelI11Fp16IOBf16WLi256ELi112ELi448EEv26Group_norm_nhwc_fwd_params)
        /*01ac*/ 	.word	0x00000000


	//----- nvinfo : EIATTR_REGCOUNT
	.align		4
.L_111:
        /*01b0*/ 	.byte	0x04, 0x2f
        /*01b2*/ 	.short	(.L_113 - .L_112)
	.align		4
.L_112:
        /*01b4*/ 	.word	index@(_Z35group_norm_nhwc_fwd_one_pass_kernelI11Fp16IOBf16WLi128ELi112ELi448EEv26Group_norm_nhwc_fwd_params)
        /*01b8*/ 	.word	0x00000045


	//----- nvinfo : EIATTR_FRAME_SIZE
	.align		4
.L_113:
        /*01bc*/ 	.byte	0x04, 0x11
        /*01be*/ 	.short	(.L_115 - .L_114)
	.align		4
.L_114:
        /*01c0*/ 	.word	index@(_Z35group_norm_nhwc_fwd_one_pass_kernelI11Fp16IOBf16WLi128ELi112ELi448EEv26Group_norm_nhwc_fwd_params)
        /*01c4*/ 	.word	0x00000000


	//----- nvinfo : EIATTR_REGCOUNT
	.align		4
.L_115:
        /*01c8*/ 	.byte	0x04, 0x2f
        /*01ca*/ 	.short	(.L_117 - .L_116)
	.align		4
.L_116:
        /*01cc*/ 	.word	index@(_Z35group_norm_nhwc_fwd_one_pass_kernelI11Fp16IOBf16WLi64ELi112ELi448EEv26Group_norm_nhwc_fwd_params)
        /*01d0*/ 	.word	0x0000003a


	//----- nvinfo : EIATTR_FRAME_SIZE
	.align		4
.L_117:
        /*01d4*/ 	.byte	0x04, 0x11
        /*01d6*/ 	.short	(.L_119 - .L_118)
	.align		4
.L_118:
        /*01d8*/ 	.word	index@(_Z35group_norm_nhwc_fwd_one_pass_kernelI11Fp16IOBf16WLi64ELi112ELi448EEv26Group_norm_nhwc_fwd_params)
        /*01dc*/ 	.word	0x00000000


	//----- nvinfo : EIATTR_REGCOUNT
	.align		4
.L_119:
        /*01e0*/ 	.byte	0x04, 0x2f
        /*01e2*/ 	.short	(.L_121 - .L_120)
	.align		4
.L_120:
        /*01e4*/ 	.word	index@(_Z35group_norm_nhwc_fwd_one_pass_kernelI11Fp16IOFp32WLi512ELi112ELi448EEv26Group_norm_nhwc_fwd_params)
        /*01e8*/ 	.word	0x00000080


	//----- nvinfo : EIATTR_FRAME_SIZE
	.align		4
.L_121:
        /*01ec*/ 	.byte	0x04, 0x11
        /*01ee*/ 	.short	(.L_123 - .L_122)
	.align		4
.L_122:
        /*01f0*/ 	.word	index@(_Z35group_norm_nhwc_fwd_one_pass_kernelI11Fp16IOFp32WLi512ELi112ELi448EEv26Group_norm_nhwc_fwd_params)
        /*01f4*/ 	.word	0x00000140


	//----- nvinfo : EIATTR_REGCOUNT
	.align		4
.L_123:
        /*01f8*/ 	.byte	0x04, 0x2f
        /*01fa*/ 	.short	(.L_125 - .L_124)
	.align		4
.L_124:
        /*01fc*/ 	.word	index@(_Z35group_norm_nhwc_fwd_one_pass_kernelI11Fp16IOFp32WLi256ELi112ELi448EEv26Group_norm_nhwc_fwd_params)
        /*0200*/ 	.word	0x00000080


	//----- nvinfo : EIATTR_FRAME_SIZE
	.align		4
.L_125:
        /*0204*/ 	.byte	0x04, 0x11
        /*0206*/ 	.short	(.L_127 - .L_126)
	.align		4
.L_126:
        /*0208*/ 	.word	index@(_Z35group_norm_nhwc_fwd_one_pass_kernelI11Fp16IOFp32WLi256ELi112ELi448EEv26Group_norm_nhwc_fwd_params)
        /*020c*/ 	.word	0x00000000


	//----- nvinfo : EIATTR_REGCOUNT
	.align		4
.L_127:
        /*0210*/ 	.byte	0x04, 0x2f
        /*0212*/ 	.short	(.L_129 - .L_128)
	.align		4
.L_128:
        /*0214*/ 	.word	index@(_Z35group_norm_nhwc_fwd_one_pass_kernelI11Fp16IOFp32WLi128ELi112ELi448EEv26Group_norm_nhwc_fwd_params)
        /*0218*/ 	.word	0x00000044


	//----- nvinfo : EIATTR_FRAME_SIZE
	.align		4
.L_129:
        /*021c*/ 	.byte	0x04, 0x11
        /*021e*/ 	.short	(.L_131 - .L_130)
	.align		4
.L_130:
        /*0220*/ 	.word	index@(_Z35group_norm_nhwc_fwd_one_pass_kernelI11Fp16IOFp32WLi128ELi112ELi448EEv26Group_norm_nhwc_fwd_params)
        /*0224*/ 	.word	0x00000000


	//----- nvinfo : EIATTR_REGCOUNT
	.align		4
.L_131:
        /*0228*/ 	.byte	0x04, 0x2f
        /*022a*/ 	.short	(.L_133 - .L_132)
	.align		4
.L_132:
        /*022c*/ 	.word	index@(_Z35group_norm_nhwc_fwd_one_pass_kernelI11Fp16IOFp32WLi64ELi112ELi448EEv26Group_norm_nhwc_fwd_params)
        /*0230*/ 	.word	0x0000003a


	//----- nvinfo : EIATTR_FRAME_SIZE
	.align		4
.L_133:
        /*0234*/ 	.byte	0x04, 0x11
        /*0236*/ 	.short	(.L_135 - .L_134)
	.align		4
.L_134:
        /*0238*/ 	.word	index@(_Z35group_norm_nhwc_fwd_one_pass_kernelI11Fp16IOFp32WLi64ELi112ELi448EEv26Group_norm_nhwc_fwd_params)
        /*023c*/ 	.word	0x00000000


	//----- nvinfo : EIATTR_REGCOUNT
	.align		4
.L_135:
        /*0240*/ 	.byte	0x04, 0x2f
        /*0242*/ 	.short	(.L_137 - .L_136)
	.align		4
.L_136:
        /*0244*/ 	.word	index@(_Z35group_norm_nhwc_fwd_one_pass_kernelI11Bf16IOFp16WLi512ELi112ELi448EEv26Group_norm_nhwc_fwd_params)
        /*0248*/ 	.word	0x00000048


	//----- nvinfo : EIATTR_FRAME_SIZE
	.align		4
.L_137:
        /*024c*/ 	.byte	0x04, 0x11
        /*024e*/ 	.short	(.L_139 - .L_138)
	.align		4
.L_138:
        /*0250*/ 	.word	index@(_Z35group_norm_nhwc_fwd_one_pass_kernelI11Bf16IOFp16WLi512ELi112ELi448EEv26Group_norm_nhwc_fwd_params)
        /*0254*/ 	.word	0x000003a0


	//----- nvinfo : EIATTR_REGCOUNT
	.align		4
.L_139:
        /*0258*/ 	.byte	0x04, 0x2f
        /*025a*/ 	.short	(.L_141 - .L_140)
	.align		4
.L_140:
        /*025c*/ 	.word	index@(_Z35group_norm_nhwc_fwd_one_pass_kernelI11Bf16IOFp16WLi256ELi112ELi448EEv26Group_norm_nhwc_fwd_params)
        /*0260*/ 	.word	0x00000080


	//----- nvinfo : EIATTR_FRAME_SIZE
	.align		4
.L_141:
        /*0264*/ 	.byte	0x04, 0x11
        /*0266*/ 	.short	(.L_143 - .L_142)
	.align		4
.L_142:
        /*0268*/ 	.word	index@(_Z35group_norm_nhwc_fwd_one_pass_kernelI11Bf16IOFp16WLi256ELi112ELi448EEv26Group_norm_nhwc_fwd_params)
        /*026c*/ 	.word	0x00000000


	//----- nvinfo : EIATTR_REGCOUNT
	.align		4
.L_143:
        /*0270*/ 	.byte	0x04, 0x2f
        /*0272*/ 	.short	(.L_145 - .L_144)
	.align		4
.L_144:
        /*0274*/ 	.word	index@(_Z35group_norm_nhwc_fwd_one_pass_kernelI11Bf16IOFp16WLi128ELi112ELi448EEv26Group_norm_nhwc_fwd_params)
        /*0278*/ 	.word	0x0000005f


	//----- nvinfo : EIATTR_FRAME_SIZE
	.align		4
.L_145:
        /*027c*/ 	.byte	0x04, 0x11
        /*027e*/ 	.short	(.L_147 - .L_146)
	.align		4
.L_146:
        /*0280*/ 	.word	index@(_Z35group_norm_nhwc_fwd_one_pass_kernelI11Bf16IOFp16WLi128ELi112ELi448EEv26Group_norm_nhwc_fwd_params)
        /*0284*/ 	.word	0x00000000


	//----- nvinfo : EIATTR_REGCOUNT
	.align		4
.L_147:
        /*0288*/ 	.byte	0x04, 0x2f
        /*028a*/ 	.short	(.L_149 - .L_148)
	.align		4
.L_148:
        /*028c*/ 	.word	index@(_Z35group_norm_nhwc_fwd_one_pass_kernelI11Bf16IOFp16WLi64ELi112ELi448EEv26Group_norm_nhwc_fwd_params)
        /*0290*/ 	.word	0x0000003a


	//----- nvinfo : EIATTR_FRAME_SIZE
	.align		4
.L_149:
        /*0294*/ 	.byte	0x04, 0x11
        /*0296*/ 	.short	(.L_151 - .L_150)
	.align		4
.L_150:
        /*0298*/ 	.word	index@(_Z35group_norm_nhwc_fwd_one_pass_kernelI11Bf16IOFp16WLi64ELi112ELi448EEv26Group_norm_nhwc_fwd_params)
        /*029c*/ 	.word	0x00000000


	//----- nvinfo : EIATTR_REGCOUNT
	.align		4
.L_151:
        /*02a0*/ 	.byte	0x04, 0x2f
        /*02a2*/ 	.short	(.L_153 - .L_152)
	.align		4
.L_152:
        /*02a4*/ 	.word	index@(_Z35group_norm_nhwc_fwd_one_pass_kernelI11Bf16IOBf16WLi512ELi112ELi448EEv26Group_norm_nhwc_fwd_params)
        /*02a8*/ 	.word	0x00000048


	//----- nvinfo : EIATTR_FRAME_SIZE
	.align		4
.L_153:
        /*02ac*/ 	.byte	0x04, 0x11
        /*02ae*/ 	.short	(.L_155 - .L_154)
	.align		4
.L_154:
        /*02b0*/ 	.word	index@(_Z35group_norm_nhwc_fwd_one_pass_kernelI11Bf16IOBf16WLi512ELi112ELi448EEv26Group_norm_nhwc_fwd_params)
        /*02b4*/ 	.word	0x000003a0


	//----- nvinfo : EIATTR_REGCOUNT
	.align		4
.L_155:
        /*02b8*/ 	.byte	0x04, 0x2f
        /*02ba*/ 	.short	(.L_157 - .L_156)
	.align		4
.L_156:
        /*02bc*/ 	.word	index@(_Z35group_norm_nhwc_fwd_one_pass_kernelI11Bf16IOBf16WLi256ELi112ELi448EEv26Group_norm_nhwc_fwd_params)
        /*02c0*/ 	.word	0x00000080


	//----- nvinfo : EIATTR_FRAME_SIZE
	.align		4
.L_157:
        /*02c4*/ 	.byte	0x04, 0x11
        /*02c6*/ 	.short	(.L_159 - .L_158)
	.align		4
.L_158:
        /*02c8*/ 	.word	index@(_Z35group_norm_nhwc_fwd_one_pass_kernelI11Bf16IOBf16WLi256ELi112ELi448EEv26Group_norm_nhwc_fwd_params)
        /*02cc*/ 	.word	0x00000000


	//----- nvinfo : EIATTR_REGCOUNT
	.align		4
.L_159:
        /*02d0*/ 	.byte	0x04, 0x2f
        /*02d2*/ 	.short	(.L_161 - .L_160)
	.align		4
.L_160:
        /*02d4*/ 	.word	index@(_Z35group_norm_nhwc_fwd_one_pass_kernelI11Bf16IOBf16WLi128ELi112ELi448EEv26Group_norm_nhwc_fwd_params)
        /*02d8*/ 	.word	0x0000005f


	//----- nvinfo : EIATTR_FRAME_SIZE
	.align		4
.L_161:
        /*02dc*/ 	.byte	0x04, 0x11
        /*02de*/ 	.short	(.L_163 - .L_162)
	.align		4
.L_162:
        /*02e0*/ 	.word	index@(_Z35group_norm_nhwc_fwd_one_pass_kernelI11Bf16IOBf16WLi128ELi112ELi448EEv26Group_norm_nhwc_fwd_params)
        /*02e4*/ 	.word	0x00000000


	//----- nvinfo : EIATTR_REGCOUNT
	.align		4
.L_163:
        /*02e8*/ 	.byte	0x04, 0x2f
        /*02ea*/ 	.short	(.L_165 - .L_164)
	.align		4
.L_164:
        /*02ec*/ 	.word	index@(_Z35group_norm_nhwc_fwd_one_pass_kernelI11Bf16IOBf16WLi64ELi112ELi448EEv26Group_norm_nhwc_fwd_params)
        /*02f0*/ 	.word	0x0000003a


	//----- nvinfo : EIATTR_FRAME_SIZE
	.align		4
.L_165:
        /*02f4*/ 	.byte	0x04, 0x11
        /*02f6*/ 	.short	(.L_167 - .L_166)
	.align		4
.L_166:
        /*02f8*/ 	.word	index@(_Z35group_norm_nhwc_fwd_one_pass_kernelI11Bf16IOBf16WLi64ELi112ELi448EEv26Group_norm_nhwc_fwd_params)
        /*02fc*/ 	.word	0x00000000


	//----- nvinfo : EIATTR_REGCOUNT
	.align		4
.L_167:
        /*0300*/ 	.byte	0x04, 0x2f
        /*0302*/ 	.short	(.L_169 - .L_168)
	.align		4
.L_168:
        /*0304*/ 	.word	index@(_Z35group_norm_nhwc_fwd_one_pass_kernelI11Bf16IOFp32WLi512ELi112ELi448EEv26Group_norm_nhwc_fwd_params)
        /*0308*/ 	.word	0x00000048


	//----- nvinfo : EIATTR_FRAME_SIZE
	.align		4
.L_169:
        /*030c*/ 	.byte	0x04, 0x11
        /*030e*/ 	.short	(.L_171 - .L_170)
	.align		4
.L_170:
        /*0310*/ 	.word	index@(_Z35group_norm_nhwc_fwd_one_pass_kernelI11Bf16IOFp32WLi512ELi112ELi448EEv26Group_norm_nhwc_fwd_params)
        /*0314*/ 	.word	0x000003a0


	//----- nvinfo : EIATTR_REGCOUNT
	.align		4
.L_171:
        /*0318*/ 	.byte	0x04, 0x2f
        /*031a*/ 	.short	(.L_173 - .L_172)
	.align		4
.L_172:
        /*031c*/ 	.word	index@(_Z35group_norm_nhwc_fwd_one_pass_kernelI11Bf16IOFp32WLi256ELi112ELi448EEv26Group_norm_nhwc_fwd_params)
        /*0320*/ 	.word	0x00000080


	//----- nvinfo : EIATTR_FRAME_SIZE
	.align		4
.L_173:
        /*0324*/ 	.byte	0x04, 0x11
        /*0326*/ 	.short	(.L_175 - .L_174)
	.align		4
.L_174:
        /*0328*/ 	.word	index@(_Z35group_norm_nhwc_fwd_one_pass_kernelI11Bf16IOFp32WLi256ELi112ELi448EEv26Group_norm_nhwc_fwd_params)
        /*032c*/ 	.word	0x00000000


	//----- nvinfo : EIATTR_REGCOUNT
	.align		4
.L_175:
        /*0330*/ 	.byte	0x04, 0x2f
        /*0332*/ 	.short	(.L_177 - .L_176)
	.align		4
.L_176:
        /*0334*/ 	.word	index@(_Z35group_norm_nhwc_fwd_one_pass_kernelI11Bf16IOFp32WLi128ELi112ELi448EEv26Group_norm_nhwc_fwd_params)
        /*0338*/ 	.word	0x0000005e


	//----- nvinfo : EIATTR_FRAME_SIZE
	.align		4
.L_177:
        /*033c*/ 	.byte	0x04, 0x11
        /*033e*/ 	.short	(.L_179 - .L_178)
	.align		4
.L_178:
        /*0340*/ 	.word	index@(_Z35group_norm_nhwc_fwd_one_pass_kernelI11Bf16IOFp32WLi128ELi112ELi448EEv26Group_norm_nhwc_fwd_params)
        /*0344*/ 	.word	0x00000000


	//----- nvinfo : EIATTR_REGCOUNT
	.align		4
.L_179:
        /*0348*/ 	.byte	0x04, 0x2f
        /*034a*/ 	.short	(.L_181 - .L_180)
	.align		4
.L_180:
        /*034c*/ 	.word	index@(_Z35group_norm_nhwc_fwd_one_pass_kernelI11Bf16IOFp32WLi64ELi112ELi448EEv26Group_norm_nhwc_fwd_params)
        /*0350*/ 	.word	0x00000038


	//----- nvinfo : EIATTR_FRAME_SIZE
	.align		4
.L_181:
        /*0354*/ 	.byte	0x04, 0x11
        /*0356*/ 	.short	(.L_183 - .L_182)
	.align		4
.L_182:
        /*0358*/ 	.word	index@(_Z35group_norm_nhwc_fwd_one_pass_kernelI11Bf16IOFp32WLi64ELi112ELi448EEv26Group_norm_nhwc_fwd_params)
        /*035c*/ 	.word	0x00000000


	//----- nvinfo : EIATTR_REGCOUNT
	.align		4
.L_183:
        /*0360*/ 	.byte	0x04, 0x2f
        /*0362*/ 	.short	(.L_185 - .L_184)
	.align		4
.L_184:
        /*0364*/ 	.word	index@(_Z35group_norm_nhwc_bwd_one_pass_kernelI11Fp32IOFp16WLi512ELi112ELi448EEv26Group_norm_nhwc_bwd_params)
        /*0368*/ 	.word	0x00000048


	//----- nvinfo : EIATTR_FRAME_SIZE
	.align		4
.L_185:
        /*036c*/ 	.byte	0x04, 0x11
        /*036e*/ 	.short	(.L_187 - .L_186)
	.align		4
.L_186:
        /*0370*/ 	.word	index@(_Z35group_norm_nhwc_bwd_one_pass_kernelI11Fp32IOFp16WLi512ELi112ELi448EEv26Group_norm_nhwc_bwd_params)
        /*0374*/ 	.word	0x000008e0


	//----- nvinfo : EIATTR_REGCOUNT
	.align		4
.L_187:
        /*0378*/ 	.byte	0x04, 0x2f
        /*037a*/ 	.short	(.L_189 - .L_188)
	.align		4
.L_188:
        /*037c*/ 	.word	index@(_Z35group_norm_nhwc_bwd_one_pass_kernelI11Fp32IOFp16WLi256ELi112ELi448EEv26Group_norm_nhwc_bwd_params)
        /*0380*/ 	.word	0x00000080


	//----- nvinfo : EIATTR_FRAME_SIZE
	.align		4
.L_189:
        /*0384*/ 	.byte	0x04, 0x11
        /*0386*/ 	.short	(.L_191 - .L_190)
	.align		4
.L_190:
        /*0388*/ 	.word	index@(_Z35group_norm_nhwc_bwd_one_pass_kernelI11Fp32IOFp16WLi256ELi112ELi448EEv26Group_norm_nhwc_bwd_params)
        /*038c*/ 	.word	0x000000d0


	//----- nvinfo : EIATTR_REGCOUNT
	.align		4
.L_191:
        /*0390*/ 	.byte	0x04, 0x2f
        /*0392*/ 	.short	(.L_193 - .L_192)
	.align		4
.L_192:
        /*0394*/ 	.word	index@(_Z35group_norm_nhwc_bwd_one_pass_kernelI11Fp32IOFp16WLi128ELi112ELi448EEv26Group_norm_nhwc_bwd_params)
        /*0398*/ 	.word	0x00000080


	//----- nvinfo : EIATTR_FRAME_SIZE
	.align		4
.L_193:
        /*039c*/ 	.byte	0x04, 0x11
        /*039e*/ 	.short	(.L_195 - .L_194)
	.align		4
.L_194:
        /*03a0*/ 	.word	index@(_Z35group_norm_nhwc_bwd_one_pass_kernelI11Fp32IOFp16WLi128ELi112ELi448EEv26Group_norm_nhwc_bwd_params)
        /*03a4*/ 	.word	0x00000000


	//----- nvinfo : EIATTR_REGCOUNT
	.align		4
.L_195:
        /*03a8*/ 	.byte	0x04, 0x2f
        /*03aa*/ 	.short	(.L_197 - .L_196)
	.align		4
.L_196:
        /*03ac*/ 	.word	index@(_Z35group_norm_nhwc_bwd_one_pass_kernelI11Fp32IOFp16WLi64ELi112ELi448EEv26Group_norm_nhwc_bwd_params)
        /*03b0*/ 	.word	0x00000048


	//----- nvinfo : EIATTR_FRAME_SIZE
	.align		4
.L_197:
        /*03b4*/ 	.byte	0x04, 0x11
        /*03b6*/ 	.short	(.L_199 - .L_198)
	.align		4
.L_198:
        /*03b8*/ 	.word	index@(_Z35group_norm_nhwc_bwd_one_pass_kernelI11Fp32IOFp16WLi64ELi112ELi448EEv26Group_norm_nhwc_bwd_params)
        /*03bc*/ 	.word	0x00000000


	//----- nvinfo : EIATTR_REGCOUNT
	.align		4
.L_199:
        /*03c0*/ 	.byte	0x04, 0x2f
        /*03c2*/ 	.short	(.L_201 - .L_200)
	.align		4
.L_200:
        /*03c4*/ 	.word	index@(_Z35group_norm_nhwc_bwd_one_pass_kernelI11Fp32IOBf16WLi512ELi112ELi448EEv26Group_norm_nhwc_bwd_params)
        /*03c8*/ 	.word	0x00000048


	//----- nvinfo : EIATTR_FRAME_SIZE
	.align		4
.L_201:
        /*03cc*/ 	.byte	0x04, 0x11
        /*03ce*/ 	.short	(.L_203 - .L_202)
	.align		4
.L_202:
        /*03d0*/ 	.word	index@(_Z35group_norm_nhwc_bwd_one_pass_kernelI11Fp32IOBf16WLi512ELi112ELi448EEv26Group_norm_nhwc_bwd_params)
        /*03d4*/ 	.word	0x000008e0


	//----- nvinfo : EIATTR_REGCOUNT
	.align		4
.L_203:
        /*03d8*/ 	.byte	0x04, 0x2f
        /*03da*/ 	.short	(.L_205 - .L_204)
	.align		4
.L_204:
        /*03dc*/ 	.word	index@(_Z35group_norm_nhwc_bwd_one_pass_kernelI11Fp32IOBf16WLi256ELi112ELi448EEv26Group_norm_nhwc_bwd_params)
        /*03e0*/ 	.word	0x00000080


	//----- nvinfo : EIATTR_FRAME_SIZE
	.align		4
.L_205:
        /*03e4*/ 	.byte	0x04, 0x11
        /*03e6*/ 	.short	(.L_207 - .L_206)
	.align		4
.L_206:
        /*03e8*/ 	.word	index@(_Z35group_norm_nhwc_bwd_one_pass_kernelI11Fp32IOBf16WLi256ELi112ELi448EEv26Group_norm_nhwc_bwd_params)
        /*03ec*/ 	.word	0x000000d0


	//----- nvinfo : EIATTR_REGCOUNT
	.align		4
.L_207:
        /*03f0*/ 	.byte	0x04, 0x2f
        /*03f2*/ 	.short	(.L_209 - .L_208)
	.align		4
.L_208:
        /*03f4*/ 	.word	index@(_Z35group_norm_nhwc_bwd_one_pass_kernelI11Fp32IOBf16WLi128ELi112ELi448EEv26Group_norm_nhwc_bwd_params)
        /*03f8*/ 	.word	0x00000080


	//----- nvinfo : EIATTR_FRAME_SIZE
	.align		4
.L_209:
        /*03fc*/ 	.byte	0x04, 0x11
        /*03fe*/ 	.short	(.L_211 - .L_210)
	.align		4
.L_210:
        /*0400*/ 	.word	index@(_Z35group_norm_nhwc_bwd_one_pass_kernelI11Fp32IOBf16WLi128ELi112ELi448EEv26Group_norm_nhwc_bwd_params)
        /*0404*/ 	.word	0x00000000


	//----- nvinfo : EIATTR_REGCOUNT
	.align		4
.L_211:
        /*0408*/ 	.byte	0x04, 0x2f
        /*040a*/ 	.short	(.L_213 - .L_212)
	.align		4
.L_212:
        /*040c*/ 	.word	index@(_Z35group_norm_nhwc_bwd_one_pass_kernelI11Fp32IOBf16WLi64ELi112ELi448EEv26Group_norm_nhwc_bwd_params)
        /*0410*/ 	.word	0x00000048


	//----- nvinfo : EIATTR_FRAME_SIZE
	.align		4
.L_213:
        /*0414*/ 	.byte	0x04, 0x11
        /*0416*/ 	.short	(.L_215 - .L_214)
	.align		4
.L_214:
        /*0418*/ 	.word	index@(_Z35group_norm_nhwc_bwd_one_pass_kernelI11Fp32IOBf16WLi64ELi112ELi448EEv26Group_norm_nhwc_bwd_params)
        /*041c*/ 	.word	0x00000000


	//----- nvinfo : EIATTR_REGCOUNT
	.align		4
.L_215:
        /*0420*/ 	.byte	0x04, 0x2f
        /*0422*/ 	.short	(.L_217 - .L_216)
	.align		4
.L_216:
        /*0424*/ 	.word	index@(_Z35group_norm_nhwc_bwd_one_pass_kernelI11Fp32IOFp32WLi512ELi112ELi448EEv26Group_norm_nhwc_bwd_params)
        /*0428*/ 	.word	0x00000048


	//----- nvinfo : EIATTR_FRAME_SIZE
	.align		4
.L_217:
        /*042c*/ 	.byte	0x04, 0x11
        /*042e*/ 	.short	(.L_219 - .L_218)
	.align		4
.L_218:
        /*0430*/ 	.word	index@(_Z35group_norm_nhwc_bwd_one_pass_kernelI11Fp32IOFp32WLi512ELi112ELi448EEv26Group_norm_nhwc_bwd_params)
        /*0434*/ 	.word	0x000008e0


	//----- nvinfo : EIATTR_REGCOUNT
	.align		4
.L_219:
        /*0438*/ 	.byte	0x04, 0x2f
        /*043a*/ 	.short	(.L_221 - .L_220)
	.align		4
.L_220:
        /*043c*/ 	.word	index@(_Z35group_norm_nhwc_bwd_one_pass_kernelI11Fp32IOFp32WLi256ELi112ELi448EEv26Group_norm_nhwc_bwd_params)
        /*0440*/ 	.word	0x00000080


	//----- nvinfo : EIATTR_FRAME_SIZE
	.align		4
.L_221:
        /*0444*/ 	.byte	0x04, 0x11
        /*0446*/ 	.short	(.L_223 - .L_222)
	.align		4
.L_222:
        /*0448*/ 	.word	index@(_Z35group_norm_nhwc_bwd_one_pass_kernelI11Fp32IOFp32WLi256ELi112ELi448EEv26Group_norm_nhwc_bwd_params)
        /*044c*/ 	.word	0x000000d0


	//----- nvinfo : EIATTR_REGCOUNT
	.align		4
.L_223:
        /*0450*/ 	.byte	0x04, 0x2f
        /*0452*/ 	.short	(.L_225 - .L_224)
	.align		4
.L_224:
        /*0454*/ 	.word	index@(_Z35group_norm_nhwc_bwd_one_pass_kernelI11Fp32IOFp32WLi128ELi112ELi448EEv26Group_norm_nhwc_bwd_params)
        /*0458*/ 	.word	0x00000080


	//----- nvinfo : EIATTR_FRAME_SIZE
	.align		4
.L_225:
        /*045c*/ 	.byte	0x04, 0x11
        /*045e*/ 	.short	(.L_227 - .L_226)
	.align		4
.L_226:
        /*0460*/ 	.word	index@(_Z35group_norm_nhwc_bwd_one_pass_kernelI11Fp32IOFp32WLi128ELi112ELi448EEv26Group_norm_nhwc_bwd_params)
        /*0464*/ 	.word	0x00000000


	//----- nvinfo : EIATTR_REGCOUNT
	.align		4
.L_227:
        /*0468*/ 	.byte	0x04, 0x2f
        /*046a*/ 	.short	(.L_229 - .L_228)
	.align		4
.L_228:
        /*046c*/ 	.word	index@(_Z35group_norm_nhwc_bwd_one_pass_kernelI11Fp32IOFp32WLi64ELi112ELi448EEv26Group_norm_nhwc_bwd_params)
        /*0470*/ 	.word	0x00000048


	//----- nvinfo : EIATTR_FRAME_SIZE
	.align		4
.L_229:
        /*0474*/ 	.byte	0x04, 0x11
        /*0476*/ 	.short	(.L_231 - .L_230)
	.align		4
.L_230:
        /*0478*/ 	.word	index@(_Z35group_norm_nhwc_bwd_one_pass_kernelI11Fp32IOFp32WLi64ELi112ELi448EEv26Group_norm_nhwc_bwd_params)
        /*047c*/ 	.word	0x00000000


	//----- nvinfo : EIATTR_REGCOUNT
	.align		4
.L_231:
        /*0480*/ 	.byte	0x04, 0x2f
        /*0482*/ 	.short	(.L_233 - .L_232)
	.align		4
.L_232:
        /*0484*/ 	.word	index@(_Z35group_norm_nhwc_bwd_one_pass_kernelI11Fp16IOFp16WLi512ELi112ELi448EEv26Group_norm_nhwc_bwd_params)
        /*0488*/ 	.word	0x00000080


	//----- nvinfo : EIATTR_FRAME_SIZE
	.align		4
.L_233:
        /*048c*/ 	.byte	0x04, 0x11
        /*048e*/ 	.short	(.L_235 - .L_234)
	.align		4
.L_234:
        /*0490*/ 	.word	index@(_Z35group_norm_nhwc_bwd_one_pass_kernelI11Fp16IOFp16WLi512ELi112ELi448EEv26Group_norm_nhwc_bwd_params)
        /*0494*/ 	.word	0x00000420


	//----- nvinfo : EIATTR_REGCOUNT
	.align		4
.L_235:
        /*0498*/ 	.byte	0x04, 0x2f
        /*049a*/ 	.short	(.L_237 - .L_236)
	.align		4
.L_236:
        /*049c*/ 	.word	index@(_Z35group_norm_nhwc_bwd_one_pass_kernelI11Fp16IOFp16WLi256ELi112ELi448EEv26Group_norm_nhwc_bwd_params)
        /*04a0*/ 	.word	0x00000080


	//----- nvinfo : EIATTR_FRAME_SIZE
	.align		4
.L_237:
        /*04a4*/ 	.byte	0x04, 0x11
        /*04a6*/ 	.short	(.L_239 - .L_238)
	.align		4
.L_238:
        /*04a8*/ 	.word	index@(_Z35group_norm_nhwc_bwd_one_pass_kernelI11Fp16IOFp16WLi256ELi112ELi448EEv26Group_norm_nhwc_bwd_params)
        /*04ac*/ 	.word	0x00000000


	//----- nvinfo : EIATTR_REGCOUNT
	.align		4
.L_239:
        /*04b0*/ 	.byte	0x04, 0x2f
        /*04b2*/ 	.short	(.L_241 - .L_240)
	.align		4
.L_240:
        /*04b4*/ 	.word	index@(_Z35group_norm_nhwc_bwd_one_pass_kernelI11Fp16IOFp16WLi128ELi112ELi448EEv26Group_norm_nhwc_bwd_params)
        /*04b8*/ 	.word	0x00000080


	//----- nvinfo : EIATTR_FRAME_SIZE
	.align		4
.L_241:
        /*04bc*/ 	.byte	0x04, 0x11
        /*04be*/ 	.short	(.L_243 - .L_242)
	.align		4
.L_242:
        /*04c0*/ 	.word	index@(_Z35group_norm_nhwc_bwd_one_pass_kernelI11Fp16IOFp16WLi128ELi112ELi448EEv26Group_norm_nhwc_bwd_params)
        /*04c4*/ 	.word	0x00000000


	//----- nvinfo : EIATTR_REGCOUNT
	.align		4
.L_243:
        /*04c8*/ 	.byte	0x04, 0x2f
        /*04ca*/ 	.short	(.L_245 - .L_244)
	.align		4
.L_244:
        /*04cc*/ 	.word	index@(_Z35group_norm_nhwc_bwd_one_pass_kernelI11Fp16IOFp16WLi64ELi112ELi448EEv26Group_norm_nhwc_bwd_params)
        /*04d0*/ 	.word	0x00000046


	//----- nvinfo : EIATTR_FRAME_SIZE
	.align		4
.L_245:
        /*04d4*/ 	.byte	0x04, 0x11
        /*04d6*/ 	.short	(.L_247 - .L_246)
	.align		4
.L_246:
        /*04d8*/ 	.word	index@(_Z35group_norm_nhwc_bwd_one_pass_kernelI11Fp16IOFp16WLi64ELi112ELi448EEv26Group_norm_nhwc_bwd_params)
        /*04dc*/ 	.word	0x00000000


	//----- nvinfo : EIATTR_REGCOUNT
	.align		4
.L_247:
        /*04e0*/ 	.byte	0x04, 0x2f
        /*04e2*/ 	.short	(.L_249 - .L_248)
	.align		4
.L_248:
        /*04e4*/ 	.word	index@(_Z35group_norm_nhwc_bwd_one_pass_kernelI11Fp16IOBf16WLi512ELi112ELi448EEv26Group_norm_nhwc_bwd_params)
        /*04e8*/ 	.word	0x00000080


	//----- nvinfo : EIATTR_FRAME_SIZE
	.align		4
.L_249:
        /*04ec*/ 	.byte	0x04, 0x11
        /*04ee*/ 	.short	(.L_251 - .L_250)
	.align		4
.L_250:
        /*04f0*/ 	.word	index@(_Z35group_norm_nhwc_bwd_one_pass_kernelI11Fp16IOBf16WLi512ELi112ELi448EEv26Group_norm_nhwc_bwd_params)
        /*04f4*/ 	.word	0x00000420


	//----- nvinfo : EIATTR_REGCOUNT
	.align		4
.L_251:
        /*04f8*/ 	.byte	0x04, 0x2f
        /*04fa*/ 	.short	(.L_253 - .L_252)
	.align		4
.L_252:
        /*04fc*/ 	.word	index@(_Z35group_norm_nhwc_bwd_one_pass_kernelI11Fp16IOBf16WLi256ELi112ELi448EEv26Group_norm_nhwc_bwd_params)
        /*0500*/ 	.word	0x00000080


	//----- nvinfo : EIATTR_FRAME_SIZE
	.align		4
.L_253:
        /*0504*/ 	.byte	0x04, 0x11
        /*0506*/ 	.short	(.L_255 - .L_254)
	.align		4
.L_254:
        /*0508*/ 	.word	index@(_Z35group_norm_nhwc_bwd_one_pass_kernelI11Fp16IOBf16WLi256ELi112ELi448EEv26Group_norm_nhwc_bwd_params)
        /*050c*/ 	.word	0x00000000


	//----- nvinfo : EIATTR_REGCOUNT
	.align		4
.L_255:
        /*0510*/ 	.byte	0x04, 0x2f
        /*0512*/ 	.short	(.L_257 - .L_256)
	.align		4
.L_256:
        /*0514*/ 	.word	index@(_Z35group_norm_nhwc_bwd_one_pass_kernelI11Fp16IOBf16WLi128ELi112ELi448EEv26Group_norm_nhwc_bwd_params)
        /*0518*/ 	.word	0x00000080


	//----- nvinfo : EIATTR_FRAME_SIZE
	.align		4
.L_257:
        /*051c*/ 	.byte	0x04, 0x11
        /*051e*/ 	.short	(.L_259 - .L_258)
	.align		4
.L_258:
        /*0520*/ 	.word	index@(_Z35group_norm_nhwc_bwd_one_pass_kernelI11Fp16IOBf16WLi128ELi112ELi448EEv26Group_norm_nhwc_bwd_params)
        /*0524*/ 	.word	0x00000000


	//----- nvinfo : EIATTR_REGCOUNT
	.align		4
.L_259:
        /*0528*/ 	.byte	0x04, 0x2f
        /*052a*/ 	.short	(.L_261 - .L_260)
	.align		4
.L_260:
        /*052c*/ 	.word	index@(_Z35group_norm_nhwc_bwd_one_pass_kernelI11Fp16IOBf16WLi64ELi112ELi448EEv26Group_norm_nhwc_bwd_params)
        /*0530*/ 	.word	0x00000046


	//----- nvinfo : EIATTR_FRAME_SIZE
	.align		4
.L_261:
        /*0534*/ 	.byte	0x04, 0x11
        /*0536*/ 	.short	(.L_263 - .L_262)
	.align		4
.L_262:
        /*0538*/ 	.word	index@(_Z35group_norm_nhwc_bwd_one_pass_kernelI11Fp16IOBf16WLi64ELi112ELi448EEv26Group_norm_nhwc_bwd_params)
        /*053c*/ 	.word	0x00000000


	//----- nvinfo : EIATTR_REGCOUNT
	.align		4
.L_263:
        /*0540*/ 	.byte	0x04, 0x2f
        /*0542*/ 	.short	(.L_265 - .L_264)
	.align		4
.L_264:
        /*0544*/ 	.word	index@(_Z35group_norm_nhwc_bwd_one_pass_kernelI11Fp16IOFp32WLi512ELi112ELi448EEv26Group_norm_nhwc_bwd_params)
        /*0548*/ 	.word	0x00000080


	//----- nvinfo : EIATTR_FRAME_SIZE
	.align		4
.L_265:
        /*054c*/ 	.byte	0x04, 0x11
        /*054e*/ 	.short	(.L_267 - .L_266)
	.align		4
.L_266:
        /*0550*/ 	.word	index@(_Z35group_norm_nhwc_bwd_one_pass_kernelI11Fp16IOFp32WLi512ELi112ELi448EEv26Group_norm_nhwc_bwd_params)
        /*0554*/ 	.word	0x00000420


	//----- nvinfo : EIATTR_REGCOUNT
	.align		4
.L_267:
        /*0558*/ 	.byte	0x04, 0x2f
        /*055a*/ 	.short	(.L_269 - .L_268)
	.align		4
.L_268:
        /*055c*/ 	.word	index@(_Z35group_norm_nhwc_bwd_one_pass_kernelI11Fp16IOFp32WLi256ELi112ELi448EEv26Group_norm_nhwc_bwd_params)
        /*0560*/ 	.word	0x00000080


	//----- nvinfo : EIATTR_FRAME_SIZE
	.align		4
.L_269:
        /*0564*/ 	.byte	0x04, 0x11
        /*0566*/ 	.short	(.L_271 - .L_270)
	.align		4
.L_270:
        /*0568*/ 	.word	index@(_Z35group_norm_nhwc_bwd_one_pass_kernelI11Fp16IOFp32WLi256ELi112ELi448EEv26Group_norm_nhwc_bwd_params)
        /*056c*/ 	.word	0x00000000


	//----- nvinfo : EIATTR_REGCOUNT
	.align		4
.L_271:
        /*0570*/ 	.byte	0x04, 0x2f
        /*0572*/ 	.short	(.L_273 - .L_272)
	.align		4
.L_272:
        /*0574*/ 	.word	index@(_Z35group_norm_nhwc_bwd_one_pass_kernelI11Fp16IOFp32WLi128ELi112ELi448EEv26Group_norm_nhwc_bwd_params)
        /*0578*/ 	.word	0x00000080


	//----- nvinfo : EIATTR_FRAME_SIZE
	.align		4
.L_273:
        /*057c*/ 	.byte	0x04, 0x11
        /*057e*/ 	.short	(.L_275 - .L_274)
	.align		4
.L_274:
        /*0580*/ 	.word	index@(_Z35group_norm_nhwc_bwd_one_pass_kernelI11Fp16IOFp32WLi128ELi112ELi448EEv26Group_norm_nhwc_bwd_params)
        /*0584*/ 	.word	0x00000000


	//----- nvinfo : EIATTR_REGCOUNT
	.align		4
.L_275:
        /*0588*/ 	.byte	0x04, 0x2f
        /*058a*/ 	.short	(.L_277 - .L_276)
	.align		4
.L_276:
        /*058c*/ 	.word	index@(_Z35group_norm_nhwc_bwd_one_pass_kernelI11Fp16IOFp32WLi64ELi112ELi448EEv26Group_norm_nhwc_bwd_params)
        /*0590*/ 	.word	0x00000048


	//----- nvinfo : EIATTR_FRAME_SIZE
	.align		4
.L_277:
        /*0594*/ 	.byte	0x04, 0x11
        /*0596*/ 	.short	(.L_279 - .L_278)
	.align		4
.L_278:
        /*0598*/ 	.word	index@(_Z35group_norm_nhwc_bwd_one_pass_kernelI11Fp16IOFp32WLi64ELi112ELi448EEv26Group_norm_nhwc_bwd_params)
        /*059c*/ 	.word	0x00000000


	//----- nvinfo : EIATTR_REGCOUNT
	.align		4
.L_279:
        /*05a0*/ 	.byte	0x04, 0x2f
        /*05a2*/ 	.short	(.L_281 - .L_280)
	.align		4
.L_280:
        /*05a4*/ 	.word	index@(_Z35group_norm_nhwc_bwd_one_pass_kernelI11Bf16IOFp16WLi512ELi112ELi448EEv26Group_norm_nhwc_bwd_params)
        /*05a8*/ 	.word	0x00000048


	//----- nvinfo : EIATTR_FRAME_SIZE
	.align		4
.L_281:
        /*05ac*/ 	.byte	0x04, 0x11
        /*05ae*/ 	.short	(.L_283 - .L_282)
	.align		4
.L_282:
        /*05b0*/ 	.word	index@(_Z35group_norm_nhwc_bwd_one_pass_kernelI11Bf16IOFp16WLi512ELi112ELi448EEv26Group_norm_nhwc_bwd_params)
        /*05b4*/ 	.word	0x000008f0


	//----- nvinfo : EIATTR_REGCOUNT
	.align		4
.L_283:
        /*05b8*/ 	.byte	0x04, 0x2f
        /*05ba*/ 	.short	(.L_285 - .L_284)
	.align		4
.L_284:
        /*05bc*/ 	.word	index@(_Z35group_norm_nhwc_bwd_one_pass_kernelI11Bf16IOFp16WLi256ELi112ELi448EEv26Group_norm_nhwc_bwd_params)
        /*05c0*/ 	.word	0x00000080


	//----- nvinfo : EIATTR_FRAME_SIZE
	.align		4
.L_285:
        /*05c4*/ 	.byte	0x04, 0x11
        /*05c6*/ 	.short	(.L_287 - .L_286)
	.align		4
.L_286:
        /*05c8*/ 	.word	index@(_Z35group_norm_nhwc_bwd_one_pass_kernelI11Bf16IOFp16WLi256ELi112ELi448EEv26Group_norm_nhwc_bwd_params)
        /*05cc*/ 	.word	0x000000b0


	//----- nvinfo : EIATTR_REGCOUNT
	.align		4
.L_287:
        /*05d0*/ 	.byte	0x04, 0x2f
        /*05d2*/ 	.short	(.L_289 - .L_288)
	.align		4
.L_288:
        /*05d4*/ 	.word	index@(_Z35group_norm_nhwc_bwd_one_pass_kernelI11Bf16IOFp16WLi128ELi112ELi448EEv26Group_norm_nhwc_bwd_params)
        /*05d8*/ 	.word	0x00000080


	//----- nvinfo : EIATTR_FRAME_SIZE
	.align		4
.L_289:
        /*05dc*/ 	.byte	0x04, 0x11
        /*05de*/ 	.short	(.L_291 - .L_290)
	.align		4
.L_290:
        /*05e0*/ 	.word	index@(_Z35group_norm_nhwc_bwd_one_pass_kernelI11Bf16IOFp16WLi128ELi112ELi448EEv26Group_norm_nhwc_bwd_params)
        /*05e4*/ 	.word	0x00000000


	//----- nvinfo : EIATTR_REGCOUNT
	.align		4
.L_291:
        /*05e8*/ 	.byte	0x04, 0x2f
        /*05ea*/ 	.short	(.L_293 - .L_292)
	.align		4
.L_292:
        /*05ec*/ 	.word	index@(_Z35group_norm_nhwc_bwd_one_pass_kernelI11Bf16IOFp16WLi64ELi112ELi448EEv26Group_norm_nhwc_bwd_params)
        /*05f0*/ 	.word	0x00000048


	//----- nvinfo : EIATTR_FRAME_SIZE
	.align		4
.L_293:
        /*05f4*/ 	.byte	0x04, 0x11
        /*05f6*/ 	.short	(.L_295 - .L_294)
	.align		4
.L_294:
        /*05f8*/ 	.word	index@(_Z35group_norm_nhwc_bwd_one_pass_kernelI11Bf16IOFp16WLi64ELi112ELi448EEv26Group_norm_nhwc_bwd_params)
        /*05fc*/ 	.word	0x00000000


	//----- nvinfo : EIATTR_REGCOUNT
	.align		4
.L_295:
        /*0600*/ 	.byte	0x04, 0x2f
        /*0602*/ 	.short	(.L_297 - .L_296)
	.align		4
.L_296:
        /*0604*/ 	.word	index@(_Z35group_norm_nhwc_bwd_one_pass_kernelI11Bf16IOBf16WLi512ELi112ELi448EEv26Group_norm_nhwc_bwd_params)
        /*0608*/ 	.word	0x00000048


	//----- nvinfo : EIATTR_FRAME_SIZE
	.align		4
.L_297:
        /*060c*/ 	.byte	0x04, 0x11
        /*060e*/ 	.short	(.L_299 - .L_298)
	.align		4
.L_298:
        /*0610*/ 	.word	index@(_Z35group_norm_nhwc_bwd_one_pass_kernelI11Bf16IOBf16WLi512ELi112ELi448EEv26Group_norm_nhwc_bwd_params)
        /*0614*/ 	.word	0x000008f0


	//----- nvinfo : EIATTR_REGCOUNT
	.align		4
.L_299:
        /*0618*/ 	.byte	0x04, 0x2f
        /*061a*/ 	.short	(.L_301 - .L_300)
	.align		4
.L_300:
        /*061c*/ 	.word	index@(_Z35group_norm_nhwc_bwd_one_pass_kernelI11Bf16IOBf16WLi256ELi112ELi448EEv26Group_norm_nhwc_bwd_params)
        /*0620*/ 	.word	0x00000080


	//----- nvinfo : EIATTR_FRAME_SIZE
	.align		4
.L_301:
        /*0624*/ 	.byte	0x04, 0x11
        /*0626*/ 	.short	(.L_303 - .L_302)
	.align		4
.L_302:
        /*0628*/ 	.word	index@(_Z35group_norm_nhwc_bwd_one_pass_kernelI11Bf16IOBf16WLi256ELi112ELi448EEv26Group_norm_nhwc_bwd_params)
        /*062c*/ 	.word	0x000000b0


	//----- nvinfo : EIATTR_REGCOUNT
	.align		4
.L_303:
        /*0630*/ 	.byte	0x04, 0x2f
        /*0632*/ 	.short	(.L_305 - .L_304)
	.align		4
.L_304:
        /*0634*/ 	.word	index@(_Z35group_norm_nhwc_bwd_one_pass_kernelI11Bf16IOBf16WLi128ELi112ELi448EEv26Group_norm_nhwc_bwd_params)
        /*0638*/ 	.word	0x00000080


	//----- nvinfo : EIATTR_FRAME_SIZE
	.align		4
.L_305:
        /*063c*/ 	.byte	0x04, 0x11
        /*063e*/ 	.short	(.L_307 - .L_306)
	.align		4
.L_306:
        /*0640*/ 	.word	index@(_Z35group_norm_nhwc_bwd_one_pass_kernelI11Bf16IOBf16WLi128ELi112ELi448EEv26Group_norm_nhwc_bwd_params)
        /*0644*/ 	.word	0x00000000


	//----- nvinfo : EIATTR_REGCOUNT
	.align		4
.L_307:
        /*0648*/ 	.byte	0x04, 0x2f
        /*064a*/ 	.short	(.L_309 - .L_308)
	.align		4
.L_308:
        /*064c*/ 	.word	index@(_Z35group_norm_nhwc_bwd_one_pass_kernelI11Bf16IOBf16WLi64ELi112ELi448EEv26Group_norm_nhwc_bwd_params)
        /*0650*/ 	.word	0x00000048


	//----- nvinfo : EIATTR_FRAME_SIZE
	.align		4
.L_309:
        /*0654*/ 	.byte	0x04, 0x11
        /*0656*/ 	.short	(.L_311 - .L_310)
	.align		4
.L_310:
        /*0658*/ 	.word	index@(_Z35group_norm_nhwc_bwd_one_pass_kernelI11Bf16IOBf16WLi64ELi112ELi448EEv26Group_norm_nhwc_bwd_params)
        /*065c*/ 	.word	0x00000000


	//----- nvinfo : EIATTR_REGCOUNT
	.align		4
.L_311:
        /*0660*/ 	.byte	0x04, 0x2f
        /*0662*/ 	.short	(.L_313 - .L_312)
	.align		4
.L_312:
        /*0664*/ 	.word	index@(_Z35group_norm_nhwc_bwd_one_pass_kernelI11Bf16IOFp32WLi512ELi112ELi448EEv26Group_norm_nhwc_bwd_params)
        /*0668*/ 	.word	0x00000048


	//----- nvinfo : EIATTR_FRAME_SIZE
	.align		4
.L_313:
        /*066c*/ 	.byte	0x04, 0x11
        /*066e*/ 	.short	(.L_315 - .L_314)
	.align		4
.L_314:
        /*0670*/ 	.word	index@(_Z35group_norm_nhwc_bwd_one_pass_kernelI11Bf16IOFp32WLi512ELi112ELi448EEv26Group_norm_nhwc_bwd_params)
        /*0674*/ 	.word	0x00000900


	//----- nvinfo : EIATTR_REGCOUNT
	.align		4
.L_315:
        /*0678*/ 	.byte	0x04, 0x2f
        /*067a*/ 	.short	(.L_317 - .L_316)
	.align		4
.L_316:
        /*067c*/ 	.word	index@(_Z35group_norm_nhwc_bwd_one_pass_kernelI11Bf16IOFp32WLi256ELi112ELi448EEv26Group_norm_nhwc_bwd_params)
        /*0680*/ 	.word	0x00000080


	//----- nvinfo : EIATTR_FRAME_SIZE
	.align		4
.L_317:
        /*0684*/ 	.byte	0x04, 0x11
        /*0686*/ 	.short	(.L_319 - .L_318)
	.align		4
.L_318:
        /*0688*/ 	.word	index@(_Z35group_norm_nhwc_bwd_one_pass_kernelI11Bf16IOFp32WLi256ELi112ELi448EEv26Group_norm_nhwc_bwd_params)
        /*068c*/ 	.word	0x000000b0


	//----- nvinfo : EIATTR_REGCOUNT
	.align		4
.L_319:
        /*0690*/ 	.byte	0x04, 0x2f
        /*0692*/ 	.short	(.L_321 - .L_320)
	.align		4
.L_320:
        /*0694*/ 	.word	index@(_Z35group_norm_nhwc_bwd_one_pass_kernelI11Bf16IOFp32WLi128ELi112ELi448EEv26Group_norm_nhwc_bwd_params)
        /*0698*/ 	.word	0x00000080


	//----- nvinfo : EIATTR_FRAME_SIZE
	.align		4
.L_321:
        /*069c*/ 	.byte	0x04, 0x11
        /*069e*/ 	.short	(.L_323 - .L_322)
	.align		4
.L_322:
        /*06a0*/ 	.word	index@(_Z35group_norm_nhwc_bwd_one_pass_kernelI11Bf16IOFp32WLi128ELi112ELi448EEv26Group_norm_nhwc_bwd_params)
        /*06a4*/ 	.word	0x00000000


	//----- nvinfo : EIATTR_REGCOUNT
	.align		4
.L_323:
        /*06a8*/ 	.byte	0x04, 0x2f
        /*06aa*/ 	.short	(.L_325 - .L_324)
	.align		4
.L_324:
        /*06ac*/ 	.word	index@(_Z35group_norm_nhwc_bwd_one_pass_kernelI11Bf16IOFp32WLi64ELi112ELi448EEv26Group_norm_nhwc_bwd_params)
        /*06b0*/ 	.word	0x00000048


	//----- nvinfo : EIATTR_FRAME_SIZE
	.align		4
.L_325:
        /*06b4*/ 	.byte	0x04, 0x11
        /*06b6*/ 	.short	(.L_327 - .L_326)
	.align		4
.L_326:
        /*06b8*/ 	.word	index@(_Z35group_norm_nhwc_bwd_one_pass_kernelI11Bf16IOFp32WLi64ELi112ELi448EEv26Group_norm_nhwc_bwd_params)
        /*06bc*/ 	.word	0x00000000


	//----- nvinfo : EIATTR_REGCOUNT
	.align		4
.L_327:
        /*06c0*/ 	.byte	0x04, 0x2f
        /*06c2*/ 	.short	(.L_329 - .L_328)
	.align		4
.L_328:
        /*06c4*/ 	.word	index@(_ZN3cub17CUB_300001_SM_9006detail11EmptyKernelIvEEvv)
        /*06c8*/ 	.word	0x00000004


	//----- nvinfo : EIATTR_FRAME_SIZE
	.align		4
.L_329:
        /*06cc*/ 	.byte	0x04, 0x11
        /*06ce*/ 	.short	(.L_331 - .L_330)
	.align		4
.L_330:
        /*06d0*/ 	.word	index@(_ZN3cub17CUB_300001_SM_9006detail11EmptyKernelIvEEvv)
        /*06d4*/ 	.word	0x00000000


	//----- nvinfo : EIATTR_MIN_STACK_SIZE
	.align		4
.L_331:
        /*06d8*/ 	.byte	0x04, 0x12
        /*06da*/ 	.short	(.L_333 - .L_332)
	.align		4
.L_332:
        /*06dc*/ 	.word	index@(_ZN3cub17CUB_300001_SM_9006detail11EmptyKernelIvEEvv)
        /*06e0*/ 	.word	0x00000000


	//----- nvinfo : EIATTR_MIN_STACK_SIZE
	.align		4
.L_333:
        /*06e4*/ 	.byte	0x04, 0x12
        /*06e6*/ 	.short	(.L_335 - .L_334)
	.align		4
.L_334:
        /*06e8*/ 	.word	index@(_Z35group_norm_nhwc_bwd_one_pass_kernelI11Bf16IOFp32WLi64ELi112ELi448EEv26Group_norm_nhwc_bwd_params)
        /*06ec*/ 	.word	0x00000000


	//----- nvinfo : EIATTR_MIN_STACK_SIZE
	.align		4
.L_335:
        /*06f0*/ 	.byte	0x04, 0x12
        /*06f2*/ 	.short	(.L_337 - .L_336)
	.align		4
.L_336:
        /*06f4*/ 	.word	index@(_Z35group_norm_nhwc_bwd_one_pass_kernelI11Bf16IOFp32WLi128ELi112ELi448EEv26Group_norm_nhwc_bwd_params)
        /*06f8*/ 	.word	0x00000000


	//----- nvinfo : EIATTR_MIN_STACK_SIZE
	.align		4
.L_337:
        /*06fc*/ 	.byte	0x04, 0x12
        /*06fe*/ 	.short	(.L_339 - .L_338)
	.align		4
.L_338:
        /*0700*/ 	.word	index@(_Z35group_norm_nhwc_bwd_one_pass_kernelI11Bf16IOFp32WLi256ELi112ELi448EEv26Group_norm_nhwc_bwd_params)
        /*0704*/ 	.word	0x000000b0


	//----- nvinfo : EIATTR_MIN_STACK_SIZE
	.align		4
.L_339:
        /*0708*/ 	.byte	0x04, 0x12
        /*070a*/ 	.short	(.L_341 - .L_340)
	.align		4
.L_340:
        /*070c*/ 	.word	index@(_Z35group_norm_nhwc_bwd_one_pass_kernelI11Bf16IOFp32WLi512ELi112ELi448EEv26Group_norm_nhwc_bwd_params)
        /*0710*/ 	.word	0x00000900


	//----- nvinfo : EIATTR_MIN_STACK_SIZE
	.align		4
.L_341:
        /*0714*/ 	.byte	0x04, 0x12
        /*0716*/ 	.short	(.L_343 - .L_342)
	.align		4
.L_342:
        /*0718*/ 	.word	index@(_Z35group_norm_nhwc_bwd_one_pass_kernelI11Bf16IOBf16WLi64ELi112ELi448EEv26Group_norm_nhwc_bwd_params)
        /*071c*/ 	.word	0x00000000


	//----- nvinfo : EIATTR_MIN_STACK_SIZE
	.align		4
.L_343:
        /*0720*/ 	.byte	0x04, 0x12
        /*0722*/ 	.short	(.L_345 - .L_344)
	.align		4
.L_344:
        /*0724*/ 	.word	index@(_Z35group_norm_nhwc_bwd_one_pass_kernelI11Bf16IOBf16WLi128ELi112ELi448EEv26Group_norm_nhwc_bwd_params)
        /*0728*/ 	.word	0x00000000


	//----- nvinfo : EIATTR_MIN_STACK_SIZE
	.align		4
.L_345:
        /*072c*/ 	.byte	0x04, 0x12
        /*072e*/ 	.short	(.L_347 - .L_346)
	.align		4
.L_346:
        /*0730*/ 	.word	index@(_Z35group_norm_nhwc_bwd_one_pass_kernelI11Bf16IOBf16WLi256ELi112ELi448EEv26Group_norm_nhwc_bwd_params)
        /*0734*/ 	.word	0x000000b0


	//----- nvinfo : EIATTR_MIN_STACK_SIZE
	.align		4
.L_347:
        /*0738*/ 	.byte	0x04, 0x12
        /*073a*/ 	.short	(.L_349 - .L_348)
	.align		4
.L_348:
        /*073c*/ 	.word	index@(_Z35group_norm_nhwc_bwd_one_pass_kernelI11Bf16IOBf16WLi512ELi112ELi448EEv26Group_norm_nhwc_bwd_params)
        /*0740*/ 	.word	0x000008f0


	//----- nvinfo : EIATTR_MIN_STACK_SIZE
	.align		4
.L_349:
        /*0744*/ 	.byte	0x04, 0x12
        /*0746*/ 	.short	(.L_351 - .L_350)
	.align		4
.L_350:
        /*0748*/ 	.word	index@(_Z35group_norm_nhwc_bwd_one_pass_kernelI11Bf16IOFp16WLi64ELi112ELi448EEv26Group_norm_nhwc_bwd_params)
        /*074c*/ 	.word	0x00000000


	//----- nvinfo : EIATTR_MIN_STACK_SIZE
	.align		4
.L_351:
        /*0750*/ 	.byte	0x04, 0x12
        /*0752*/ 	.short	(.L_353 - .L_352)
	.align		4
.L_352:
        /*0754*/ 	.word	index@(_Z35group_norm_nhwc_bwd_one_pass_kernelI11Bf16IOFp16WLi128ELi112ELi448EEv26Group_norm_nhwc_bwd_params)
        /*0758*/ 	.word	0x00000000


	//----- nvinfo : EIATTR_MIN_STACK_SIZE
	.align		4
.L_353:
        /*075c*/ 	.byte	0x04, 0x12
        /*075e*/ 	.short	(.L_355 - .L_354)
	.align		4
.L_354:
        /*0760*/ 	.word	index@(_Z35group_norm_nhwc_bwd_one_pass_kernelI11Bf16IOFp16WLi256ELi112ELi448EEv26Group_norm_nhwc_bwd_params)
        /*0764*/ 	.word	0x000000b0


	//----- nvinfo : EIATTR_MIN_STACK_SIZE
	.align		4
.L_355:
        /*0768*/ 	.byte	0x04, 0x12
        /*076a*/ 	.short	(.L_357 - .L_356)
	.align		4
.L_356:
        /*076c*/ 	.word	index@(_Z35group_norm_nhwc_bwd_one_pass_kernelI11Bf16IOFp16WLi512ELi112ELi448EEv26Group_norm_nhwc_bwd_params)
        /*0770*/ 	.word	0x000008f0


	//----- nvinfo : EIATTR_MIN_STACK_SIZE
	.align		4
.L_357:
        /*0774*/ 	.byte	0x04, 0x12
        /*0776*/ 	.short	(.L_359 - .L_358)
	.align		4
.L_358:
        /*0778*/ 	.word	index@(_Z35group_norm_nhwc_bwd_one_pass_kernelI11Fp16IOFp32WLi64ELi112ELi448EEv26Group_norm_nhwc_bwd_params)
        /*077c*/ 	.word	0x00000000


	//----- nvinfo : EIATTR_MIN_STACK_SIZE
	.align		4
.L_359:
        /*0780*/ 	.byte	0x04, 0x12
        /*0782*/ 	.short	(.L_361 - .L_360)
	.align		4
.L_360:
        /*0784*/ 	.word	index@(_Z35group_norm_nhwc_bwd_one_pass_kernelI11Fp16IOFp32WLi128ELi112ELi448EEv26Group_norm_nhwc_bwd_params)
        /*0788*/ 	.word	0x00000000


	//----- nvinfo : EIATTR_MIN_STACK_SIZE
	.align		4
.L_361:
        /*078c*/ 	.byte	0x04, 0x12
        /*078e*/ 	.short	(.L_363 - .L_362)
	.align		4
.L_362:
        /*0790*/ 	.word	index@(_Z35group_norm_nhwc_bwd_one_pass_kernelI11Fp16IOFp32WLi256ELi112ELi448EEv26Group_norm_nhwc_bwd_params)
        /*0794*/ 	.word	0x00000000


	//----- nvinfo : EIATTR_MIN_STACK_SIZE
	.align		4
.L_363:
        /*0798*/ 	.byte	0x04, 0x12
        /*079a*/ 	.short	(.L_365 - .L_364)
	.align		4
.L_364:
        /*079c*/ 	.word	index@(_Z35group_norm_nhwc_bwd_one_pass_kernelI11Fp16IOFp32WLi512ELi112ELi448EEv26Group_norm_nhwc_bwd_params)
        /*07a0*/ 	.word	0x00000420


	//----- nvinfo : EIATTR_MIN_STACK_SIZE
	.align		4
.L_365:
        /*07a4*/ 	.byte	0x04, 0x12
        /*07a6*/ 	.short	(.L_367 - .L_366)
	.align		4
.L_366:
        /*07a8*/ 	.word	index@(_Z35group_norm_nhwc_bwd_one_pass_kernelI11Fp16IOBf16WLi64ELi112ELi448EEv26Group_norm_nhwc_bwd_params)
        /*07ac*/ 	.word	0x00000000


	//----- nvinfo : EIATTR_MIN_STACK_SIZE
	.align		4
.L_367:
        /*07b0*/ 	.byte	0x04, 0x12
        /*07b2*/ 	.short	(.L_369 - .L_368)
	.align		4
.L_368:
        /*07b4*/ 	.word	index@(_Z35group_norm_nhwc_bwd_one_pass_kernelI11Fp16IOBf16WLi128ELi112ELi448EEv26Group_norm_nhwc_bwd_params)
        /*07b8*/ 	.word	0x00000000


	//----- nvinfo : EIATTR_MIN_STACK_SIZE
	.align		4
.L_369:
        /*07bc*/ 	.byte	0x04, 0x12
        /*07be*/ 	.short	(.L_371 - .L_370)
	.align		4
.L_370:
        /*07c0*/ 	.word	index@(_Z35group_norm_nhwc_bwd_one_pass_kernelI11Fp16IOBf16WLi256ELi112ELi448EEv26Group_norm_nhwc_bwd_params)
        /*07c4*/ 	.word	0x00000000


	//----- nvinfo : EIATTR_MIN_STACK_SIZE
	.align		4
.L_371:
        /*07c8*/ 	.byte	0x04, 0x12
        /*07ca*/ 	.short	(.L_373 - .L_372)
	.align		4
.L_372:
        /*07cc*/ 	.word	index@(_Z35group_norm_nhwc_bwd_one_pass_kernelI11Fp16IOBf16WLi512ELi112ELi448EEv26Group_norm_nhwc_bwd_params)
        /*07d0*/ 	.word	0x00000420


	//----- nvinfo : EIATTR_MIN_STACK_SIZE
	.align		4
.L_373:
        /*07d4*/ 	.byte	0x04, 0x12
        /*07d6*/ 	.short	(.L_375 - .L_374)
	.align		4
.L_374:
        /*07d8*/ 	.word	index@(_Z35group_norm_nhwc_bwd_one_pass_kernelI11Fp16IOFp16WLi64ELi112ELi448EEv26Group_norm_nhwc_bwd_params)
        /*07dc*/ 	.word	0x00000000


	//----- nvinfo : EIATTR_MIN_STACK_SIZE
	.align		4
.L_375:
        /*07e0*/ 	.byte	0x04, 0x12
        /*07e2*/ 	.short	(.L_377 - .L_376)
	.align		4
.L_376:
        /*07e4*/ 	.word	index@(_Z35group_norm_nhwc_bwd_one_pass_kernelI11Fp16IOFp16WLi128ELi112ELi448EEv26Group_norm_nhwc_bwd_params)
        /*07e8*/ 	.word	0x00000000


	//----- nvinfo : EIATTR_MIN_STACK_SIZE
	.align		4
.L_377:
        /*07ec*/ 	.byte	0x04, 0x12
        /*07ee*/ 	.short	(.L_379 - .L_378)
	.align		4
.L_378:
        /*07f0*/ 	.word	index@(_Z35group_norm_nhwc_bwd_one_pass_kernelI11Fp16IOFp16WLi256ELi112ELi448EEv26Group_norm_nhwc_bwd_params)
        /*07f4*/ 	.word	0x00000000


	//----- nvinfo : EIATTR_MIN_STACK_SIZE
	.align		4
.L_379:
        /*07f8*/ 	.byte	0x04, 0x12
        /*07fa*/ 	.short	(.L_381 - .L_380)
	.align		4
.L_380:
        /*07fc*/ 	.word	index@(_Z35group_norm_nhwc_bwd_one_pass_kernelI11Fp16IOFp16WLi512ELi112ELi448EEv26Group_norm_nhwc_bwd_params)
        /*0800*/ 	.word	0x00000420


	//----- nvinfo : EIATTR_MIN_STACK_SIZE
	.align		4
.L_381:
        /*0804*/ 	.byte	0x04, 0x12
        /*0806*/ 	.short	(.L_383 - .L_382)
	.align		4
.L_382:
        /*0808*/ 	.word	index@(_Z35group_norm_nhwc_bwd_one_pass_kernelI11Fp32IOFp32WLi64ELi112ELi448EEv26Group_norm_nhwc_bwd_params)
        /*080c*/ 	.word	0x00000000


	//----- nvinfo : EIATTR_MIN_STACK_SIZE
	.align		4
.L_383:
        /*0810*/ 	.byte	0x04, 0x12
        /*0812*/ 	.short	(.L_385 - .L_384)
	.align		4
.L_384:
        /*0814*/ 	.word	index@(_Z35group_norm_nhwc_bwd_one_pass_kernelI11Fp32IOFp32WLi128ELi112ELi448EEv26Group_norm_nhwc_bwd_params)
        /*0818*/ 	.word	0x00000000


	//----- nvinfo : EIATTR_MIN_STACK_SIZE
	.align		4
.L_385:
        /*081c*/ 	.byte	0x04, 0x12
        /*081e*/ 	.short	(.L_387 - .L_386)
	.align		4
.L_386:
        /*0820*/ 	.word	index@(_Z35group_norm_nhwc_bwd_one_pass_kernelI11Fp32IOFp32WLi256ELi112ELi448EEv26Group_norm_nhwc_bwd_params)
        /*0824*/ 	.word	0x000000d0


	//----- nvinfo : EIATTR_MIN_STACK_SIZE
	.align		4
.L_387:
        /*0828*/ 	.byte	0x04, 0x12
        /*082a*/ 	.short	(.L_389 - .L_388)
	.align		4
.L_388:
        /*082c*/ 	.word	index@(_Z35group_norm_nhwc_bwd_one_pass_kernelI11Fp32IOFp32WLi512ELi112ELi448EEv26Group_norm_nhwc_bwd_params)
        /*0830*/ 	.word	0x000008e0


	//----- nvinfo : EIATTR_MIN_STACK_SIZE
	.align		4
.L_389:
        /*0834*/ 	.byte	0x04, 0x12
        /*0836*/ 	.short	(.L_391 - .L_390)
	.align		4
.L_390:
        /*0838*/ 	.word	index@(_Z35group_norm_nhwc_bwd_one_pass_kernelI11Fp32IOBf16WLi64ELi112ELi448EEv26Group_norm_nhwc_bwd_params)
        /*083c*/ 	.word	0x00000000


	//----- nvinfo : EIATTR_MIN_STACK_SIZE
	.align		4
.L_391:
        /*0840*/ 	.byte	0x04, 0x12
        /*0842*/ 	.short	(.L_393 - .L_392)
	.align		4
.L_392:
        /*0844*/ 	.word	index@(_Z35group_norm_nhwc_bwd_one_pass_kernelI11Fp32IOBf16WLi128ELi112ELi448EEv26Group_norm_nhwc_bwd_params)
        /*0848*/ 	.word	0x00000000


	//----- nvinfo : EIATTR_MIN_STACK_SIZE
	.align		4
.L_393:
        /*084c*/ 	.byte	0x04, 0x12
        /*084e*/ 	.short	(.L_395 - .L_394)
	.align		4
.L_394:
        /*0850*/ 	.word	index@(_Z35group_norm_nhwc_bwd_one_pass_kernelI11Fp32IOBf16WLi256ELi112ELi448EEv26Group_norm_nhwc_bwd_params)
        /*0854*/ 	.word	0x000000d0


	//----- nvinfo : EIATTR_MIN_STACK_SIZE
	.align		4
.L_395:
        /*0858*/ 	.byte	0x04, 0x12
        /*085a*/ 	.short	(.L_397 - .L_396)
	.align		4
.L_396:
        /*085c*/ 	.word	index@(_Z35group_norm_nhwc_bwd_one_pass_kernelI11Fp32IOBf16WLi512ELi112ELi448EEv26Group_norm_nhwc_bwd_params)
        /*0860*/ 	.word	0x000008e0


	//----- nvinfo : EIATTR_MIN_STACK_SIZE
	.align		4
.L_397:
        /*0864*/ 	.byte	0x04, 0x12
        /*0866*/ 	.short	(.L_399 - .L_398)
	.align		4
.L_398:
        /*0868*/ 	.word	index@(_Z35group_norm_nhwc_bwd_one_pass_kernelI11Fp32IOFp16WLi64ELi112ELi448EEv26Group_norm_nhwc_bwd_params)
        /*086c*/ 	.word	0x00000000


	//----- nvinfo : EIATTR_MIN_STACK_SIZE
	.align		4
.L_399:
        /*0870*/ 	.byte	0x04, 0x12
        /*0872*/ 	.short	(.L_401 - .L_400)
	.align		4
.L_400:
        /*0874*/ 	.word	index@(_Z35group_norm_nhwc_bwd_one_pass_kernelI11Fp32IOFp16WLi128ELi112ELi448EEv26Group_norm_nhwc_bwd_params)
        /*0878*/ 	.word	0x00000000


	//----- nvinfo : EIATTR_MIN_STACK_SIZE
	.align		4
.L_401:
        /*087c*/ 	.byte	0x04, 0x12
        /*087e*/ 	.short	(.L_403 - .L_402)
	.align		4
.L_402:
        /*0880*/ 	.word	index@(_Z35group_norm_nhwc_bwd_one_pass_kernelI11Fp32IOFp16WLi256ELi112ELi448EEv26Group_norm_nhwc_bwd_params)
        /*0884*/ 	.word	0x000000d0


	//----- nvinfo : EIATTR_MIN_STACK_SIZE
	.align		4
.L_403:
        /*0888*/ 	.byte	0x04, 0x12
        /*088a*/ 	.short	(.L_405 - .L_404)
	.align		4
.L_404:
        /*088c*/ 	.word	index@(_Z35group_norm_nhwc_bwd_one_pass_kernelI11Fp32IOFp16WLi512ELi112ELi448EEv26Group_norm_nhwc_bwd_params)
        /*0890*/ 	.word	0x000008e0


	//----- nvinfo : EIATTR_MIN_STACK_SIZE
	.align		4
.L_405:
        /*0894*/ 	.byte	0x04, 0x12
        /*0896*/ 	.short	(.L_407 - .L_406)
	.align		4
.L_406:
        /*0898*/ 	.word	index@(_Z35group_norm_nhwc_fwd_one_pass_kernelI11Bf16IOFp32WLi64ELi112ELi448EEv26Group_norm_nhwc_fwd_params)
        /*089c*/ 	.word	0x00000000


	//----- nvinfo : EIATTR_MIN_STACK_SIZE
	.align		4
.L_407:
        /*08a0*/ 	.byte	0x04, 0x12
        /*08a2*/ 	.short	(.L_409 - .L_408)
	.align		4
.L_408:
        /*08a4*/ 	.word	index@(_Z35group_norm_nhwc_fwd_one_pass_kernelI11Bf16IOFp32WLi128ELi112ELi448EEv26Group_norm_nhwc_fwd_params)
        /*08a8*/ 	.word	0x00000000


	//----- nvinfo : EIATTR_MIN_STACK_SIZE
	.align		4
.L_409:
        /*08ac*/ 	.byte	0x04, 0x12
        /*08ae*/ 	.short	(.L_411 - .L_410)
	.align		4
.L_410:
        /*08b0*/ 	.word	index@(_Z35group_norm_nhwc_fwd_one_pass_kernelI11Bf16IOFp32WLi256ELi112ELi448EEv26Group_norm_nhwc_fwd_params)
        /*08b4*/ 	.word	0x00000000


	//----- nvinfo : EIATTR_MIN_STACK_SIZE
	.align		4
.L_411:
        /*08b8*/ 	.byte	0x04, 0x12
        /*08ba*/ 	.short	(.L_413 - .L_412)
	.align		4
.L_412:
        /*08bc*/ 	.word	index@(_Z35group_norm_nhwc_fwd_one_pass_kernelI11Bf16IOFp32WLi512ELi112ELi448EEv26Group_norm_nhwc_fwd_params)
        /*08c0*/ 	.word	0x000003a0


	//----- nvinfo : EIATTR_MIN_STACK_SIZE
	.align		4
.L_413:
        /*08c4*/ 	.byte	0x04, 0x12
        /*08c6*/ 	.short	(.L_415 - .L_414)
	.align		4
.L_414:
        /*08c8*/ 	.word	index@(_Z35group_norm_nhwc_fwd_one_pass_kernelI11Bf16IOBf16WLi64ELi112ELi448EEv26Group_norm_nhwc_fwd_params)
        /*08cc*/ 	.word	0x00000000


	//----- nvinfo : EIATTR_MIN_STACK_SIZE
	.align		4
.L_415:
        /*08d0*/ 	.byte	0x04, 0x12
        /*08d2*/ 	.short	(.L_417 - .L_416)
	.align		4
.L_416:
        /*08d4*/ 	.word	index@(_Z35group_norm_nhwc_fwd_one_pass_kernelI11Bf16IOBf16WLi128ELi112ELi448EEv26Group_norm_nhwc_fwd_params)
        /*08d8*/ 	.word	0x00000000


	//----- nvinfo : EIATTR_MIN_STACK_SIZE
	.align		4
.L_417:
        /*08dc*/ 	.byte	0x04, 0x12
        /*08de*/ 	.short	(.L_419 - .L_418)
	.align		4
.L_418:
        /*08e0*/ 	.word	index@(_Z35group_norm_nhwc_fwd_one_pass_kernelI11Bf16IOBf16WLi256ELi112ELi448EEv26Group_norm_nhwc_fwd_params)
        /*08e4*/ 	.word	0x00000000


	//----- nvinfo : EIATTR_MIN_STACK_SIZE
	.align		4
.L_419:
        /*08e8*/ 	.byte	0x04, 0x12
        /*08ea*/ 	.short	(.L_421 - .L_420)
	.align		4
.L_420:
        /*08ec*/ 	.word	index@(_Z35group_norm_nhwc_fwd_one_pass_kernelI11Bf16IOBf16WLi512ELi112ELi448EEv26Group_norm_nhwc_fwd_params)
        /*08f0*/ 	.word	0x000003a0


	//----- nvinfo : EIATTR_MIN_STACK_SIZE
	.align		4
.L_421:
        /*08f4*/ 	.byte	0x04, 0x12
        /*08f6*/ 	.short	(.L_423 - .L_422)
	.align		4
.L_422:
        /*08f8*/ 	.word	index@(_Z35group_norm_nhwc_fwd_one_pass_kernelI11Bf16IOFp16WLi64ELi112ELi448EEv26Group_norm_nhwc_fwd_params)
        /*08fc*/ 	.word	0x00000000


	//----- nvinfo : EIATTR_MIN_STACK_SIZE
	.align		4
.L_423:
        /*0900*/ 	.byte	0x04, 0x12
        /*0902*/ 	.short	(.L_425 - .L_424)
	.align		4
.L_424:
        /*0904*/ 	.word	index@(_Z35group_norm_nhwc_fwd_one_pass_kernelI11Bf16IOFp16WLi128ELi112ELi448EEv26Group_norm_nhwc_fwd_params)
        /*0908*/ 	.word	0x00000000


	//----- nvinfo : EIATTR_MIN_STACK_SIZE
	.align		4
.L_425:
        /*090c*/ 	.byte	0x04, 0x12
        /*090e*/ 	.short	(.L_427 - .L_426)
	.align		4
.L_426:
        /*0910*/ 	.word	index@(_Z35group_norm_nhwc_fwd_one_pass_kernelI11Bf16IOFp16WLi256ELi112ELi448EEv26Group_norm_nhwc_fwd_params)
        /*0914*/ 	.word	0x00000000


	//----- nvinfo : EIATTR_MIN_STACK_SIZE
	.align		4
.L_427:
        /*0918*/ 	.byte	0x04, 0x12
        /*091a*/ 	.short	(.L_429 - .L_428)
	.align		4
.L_428:
        /*091c*/ 	.word	index@(_Z35group_norm_nhwc_fwd_one_pass_kernelI11Bf16IOFp16WLi512ELi112ELi448EEv26Group_norm_nhwc_fwd_params)
        /*0920*/ 	.word	0x000003a0


	//----- nvinfo : EIATTR_MIN_STACK_SIZE
	.align		4
.L_429:
        /*0924*/ 	.byte	0x04, 0x12
        /*0926*/ 	.short	(.L_431 - .L_430)
	.align		4
.L_430:
        /*0928*/ 	.word	index@(_Z35group_norm_nhwc_fwd_one_pass_kernelI11Fp16IOFp32WLi64ELi112ELi448EEv26Group_norm_nhwc_fwd_params)
        /*092c*/ 	.word	0x00000000


	//----- nvinfo : EIATTR_MIN_STACK_SIZE
	.align		4
.L_431:
        /*0930*/ 	.byte	0x04, 0x12
        /*0932*/ 	.short	(.L_433 - .L_432)
	.align		4
.L_432:
        /*0934*/ 	.word	index@(_Z35group_norm_nhwc_fwd_one_pass_kernelI11Fp16IOFp32WLi128ELi112ELi448EEv26Group_norm_nhwc_fwd_params)
        /*0938*/ 	.word	0x00000000


	//----- nvinfo : EIATTR_MIN_STACK_SIZE
	.align		4
.L_433:
        /*093c*/ 	.byte	0x04, 0x12
        /*093e*/ 	.short	(.L_435 - .L_434)
	.align		4
.L_434:
        /*0940*/ 	.word	index@(_Z35group_norm_nhwc_fwd_one_pass_kernelI11Fp16IOFp32WLi256ELi112ELi448EEv26Group_norm_nhwc_fwd_params)
        /*0944*/ 	.word	0x00000000


	//----- nvinfo : EIATTR_MIN_STACK_SIZE
	.align		4
.L_435:
        /*0948*/ 	.byte	0x04, 0x12
        /*094a*/ 	.short	(.L_437 - .L_436)
	.align		4
.L_436:
        /*094c*/ 	.word	index@(_Z35group_norm_nhwc_fwd_one_pass_kernelI11Fp16IOFp32WLi512ELi112ELi448EEv26Group_norm_nhwc_fwd_params)
        /*0950*/ 	.word	0x00000140


	//----- nvinfo : EIATTR_MIN_STACK_SIZE
	.align		4
.L_437:
        /*0954*/ 	.byte	0x04, 0x12
        /*0956*/ 	.short	(.L_439 - .L_438)
	.align		4
.L_438:
        /*0958*/ 	.word	index@(_Z35group_norm_nhwc_fwd_one_pass_kernelI11Fp16IOBf16WLi64ELi112ELi448EEv26Group_norm_nhwc_fwd_params)
        /*095c*/ 	.word	0x00000000


	//----- nvinfo : EIATTR_MIN_STACK_SIZE
	.align		4
.L_439:
        /*0960*/ 	.byte	0x04, 0x12
        /*0962*/ 	.short	(.L_441 - .L_440)
	.align		4
.L_440:
        /*0964*/ 	.word	index@(_Z35group_norm_nhwc_fwd_one_pass_kernelI11Fp16IOBf16WLi128ELi112ELi448EEv26Group_norm_nhwc_fwd_params)
        /*0968*/ 	.word	0x00000000


	//----- nvinfo : EIATTR_MIN_STACK_SIZE
	.align		4
.L_441:
        /*096c*/ 	.byte	0x04, 0x12
        /*096e*/ 	.short	(.L_443 - .L_442)
	.align		4
.L_442:
        /*0970*/ 	.word	index@(_Z35group_norm_nhwc_fwd_one_pass_kernelI11Fp16IOBf16WLi256ELi112ELi448EEv26Group_norm_nhwc_fwd_params)
        /*0974*/ 	.word	0x00000000


	//----- nvinfo : EIATTR_MIN_STACK_SIZE
	.align		4
.L_443:
        /*0978*/ 	.byte	0x04, 0x12
        /*097a*/ 	.short	(.L_445 - .L_444)
	.align		4
.L_444:
        /*097c*/ 	.word	index@(_Z35group_norm_nhwc_fwd_one_pass_kernelI11Fp16IOBf16WLi512ELi112ELi448EEv26Group_norm_nhwc_fwd_params)
        /*0980*/ 	.word	0x00000140


	//----- nvinfo : EIATTR_MIN_STACK_SIZE
	.align		4
.L_445:
        /*0984*/ 	.byte	0x04, 0x12
        /*0986*/ 	.short	(.L_447 - .L_446)
	.align		4
.L_446:
        /*0988*/ 	.word	index@(_Z35group_norm_nhwc_fwd_one_pass_kernelI11Fp16IOFp16WLi64ELi112ELi448EEv26Group_norm_nhwc_fwd_params)
        /*098c*/ 	.word	0x00000000


	//----- nvinfo : EIATTR_MIN_STACK_SIZE
	.align		4
.L_447:
        /*0990*/ 	.byte	0x04, 0x12
        /*0992*/ 	.short	(.L_449 - .L_448)
	.align		4
.L_448:
        /*0994*/ 	.word	index@(_Z35group_norm_nhwc_fwd_one_pass_kernelI11Fp16IOFp16WLi128ELi112ELi448EEv26Group_norm_nhwc_fwd_params)
        /*0998*/ 	.word	0x00000000


	//----- nvinfo : EIATTR_MIN_STACK_SIZE
	.align		4
.L_449:
        /*099c*/ 	.byte	0x04, 0x12
        /*099e*/ 	.short	(.L_451 - .L_450)
	.align		4
.L_450:
        /*09a0*/ 	.word	index@(_Z35group_norm_nhwc_fwd_one_pass_kernelI11Fp16IOFp16WLi256ELi112ELi448EEv26Group_norm_nhwc_fwd_params)
        /*09a4*/ 	.word	0x00000000


	//----- nvinfo : EIATTR_MIN_STACK_SIZE
	.align		4
.L_451:
        /*09a8*/ 	.byte	0x04, 0x12
        /*09aa*/ 	.short	(.L_453 - .L_452)
	.align		4
.L_452:
        /*09ac*/ 	.word	index@(_Z35group_norm_nhwc_fwd_one_pass_kernelI11Fp16IOFp16WLi512ELi112ELi448EEv26Group_norm_nhwc_fwd_params)
        /*09b0*/ 	.word	0x00000140


	//----- nvinfo : EIATTR_MIN_STACK_SIZE
	.align		4
.L_453:
        /*09b4*/ 	.byte	0x04, 0x12
        /*09b6*/ 	.short	(.L_455 - .L_454)
	.align		4
.L_454:
        /*09b8*/ 	.word	index@(_Z35group_norm_nhwc_fwd_one_pass_kernelI11Fp32IOFp32WLi64ELi112ELi448EEv26Group_norm_nhwc_fwd_params)
        /*09bc*/ 	.word	0x00000000


	//----- nvinfo : EIATTR_MIN_STACK_SIZE
	.align		4
.L_455:
        /*09c0*/ 	.byte	0x04, 0x12
        /*09c2*/ 	.short	(.L_457 - .L_456)
	.align		4
.L_456:
        /*09c4*/ 	.word	index@(_Z35group_norm_nhwc_fwd_one_pass_kernelI11Fp32IOFp32WLi128ELi112ELi448EEv26Group_norm_nhwc_fwd_params)
        /*09c8*/ 	.word	0x00000000


	//----- nvinfo : EIATTR_MIN_STACK_SIZE
	.align		4
.L_457:
        /*09cc*/ 	.byte	0x04, 0x12
        /*09ce*/ 	.short	(.L_459 - .L_458)
	.align		4
.L_458:
        /*09d0*/ 	.word	index@(_Z35group_norm_nhwc_fwd_one_pass_kernelI11Fp32IOFp32WLi256ELi112ELi448EEv26Group_norm_nhwc_fwd_params)
        /*09d4*/ 	.word	0x00000000


	//----- nvinfo : EIATTR_MIN_STACK_SIZE
	.align		4
.L_459:
        /*09d8*/ 	.byte	0x04, 0x12
        /*09da*/ 	.short	(.L_461 - .L_460)
	.align		4
.L_460:
        /*09dc*/ 	.word	index@(_Z35group_norm_nhwc_fwd_one_pass_kernelI11Fp32IOFp32WLi512ELi112ELi448EEv26Group_norm_nhwc_fwd_params)
        /*09e0*/ 	.word	0x00000560


	//----- nvinfo : EIATTR_MIN_STACK_SIZE
	.align		4
.L_461:
        /*09e4*/ 	.byte	0x04, 0x12
        /*09e6*/ 	.short	(.L_463 - .L_462)
	.align		4
.L_462:
        /*09e8*/ 	.word	index@(_Z35group_norm_nhwc_fwd_one_pass_kernelI11Fp32IOBf16WLi64ELi112ELi448EEv26Group_norm_nhwc_fwd_params)
        /*09ec*/ 	.word	0x00000000


	//----- nvinfo : EIATTR_MIN_STACK_SIZE
	.align		4
.L_463:
        /*09f0*/ 	.byte	0x04, 0x12
        /*09f2*/ 	.short	(.L_465 - .L_464)
	.align		4
.L_464:
        /*09f4*/ 	.word	index@(_Z35group_norm_nhwc_fwd_one_pass_kernelI11Fp32IOBf16WLi128ELi112ELi448EEv26Group_norm_nhwc_fwd_params)
        /*09f8*/ 	.word	0x00000000


	//----- nvinfo : EIATTR_MIN_STACK_SIZE
	.align		4
.L_465:
        /*09fc*/ 	.byte	0x04, 0x12
        /*09fe*/ 	.short	(.L_467 - .L_466)
	.align		4
.L_466:
        /*0a00*/ 	.word	index@(_Z35group_norm_nhwc_fwd_one_pass_kernelI11Fp32IOBf16WLi256ELi112ELi448EEv26Group_norm_nhwc_fwd_params)
        /*0a04*/ 	.word	0x00000000


	//----- nvinfo : EIATTR_MIN_STACK_SIZE
	.align		4
.L_467:
        /*0a08*/ 	.byte	0x04, 0x12
        /*0a0a*/ 	.short	(.L_469 - .L_468)
	.align		4
.L_468:
        /*0a0c*/ 	.word	index@(_Z35group_norm_nhwc_fwd_one_pass_kernelI11Fp32IOBf16WLi512ELi112ELi448EEv26Group_norm_nhwc_fwd_params)
        /*0a10*/ 	.word	0x00000560


	//----- nvinfo : EIATTR_MIN_STACK_SIZE
	.align		4
.L_469:
        /*0a14*/ 	.byte	0x04, 0x12
        /*0a16*/ 	.short	(.L_471 - .L_470)
	.align		4
.L_470:
        /*0a18*/ 	.word	index@(_Z35group_norm_nhwc_fwd_one_pass_kernelI11Fp32IOFp16WLi64ELi112ELi448EEv26Group_norm_nhwc_fwd_params)
        /*0a1c*/ 	.word	0x00000000


	//----- nvinfo : EIATTR_MIN_STACK_SIZE
	.align		4
.L_471:
        /*0a20*/ 	.byte	0x04, 0x12
        /*0a22*/ 	.short	(.L_473 - .L_472)
	.align		4
.L_472:
        /*0a24*/ 	.word	index@(_Z35group_norm_nhwc_fwd_one_pass_kernelI11Fp32IOFp16WLi128ELi112ELi448EEv26Group_norm_nhwc_fwd_params)
        /*0a28*/ 	.word	0x00000000


	//----- nvinfo : EIATTR_MIN_STACK_SIZE
	.align		4
.L_473:
        /*0a2c*/ 	.byte	0x04, 0x12
        /*0a2e*/ 	.short	(.L_475 - .L_474)
	.align		4
.L_474:
        /*0a30*/ 	.word	index@(_Z35group_norm_nhwc_fwd_one_pass_kernelI11Fp32IOFp16WLi256ELi112ELi448EEv26Group_norm_nhwc_fwd_params)
        /*0a34*/ 	.word	0x00000000


	//----- nvinfo : EIATTR_MIN_STACK_SIZE
	.align		4
.L_475:
        /*0a38*/ 	.byte	0x04, 0x12
        /*0a3a*/ 	.short	(.L_477 - .L_476)
	.align		4
.L_476:
        /*0a3c*/ 	.word	index@(_Z35group_norm_nhwc_fwd_one_pass_kernelI11Fp32IOFp16WLi512ELi112ELi448EEv26Group_norm_nhwc_fwd_params)
        /*0a40*/ 	.word	0x00000560
.L_477:


//--------------------- .nv.compat                --------------------------
	.section	.nv.compat,"",@"SHT_CUDA_COMPAT_INFO"
	.align	4
        /*0000*/ 	.byte	0x02, 0x09, 0x01, 0x00, 0x02, 0x02, 0x01, 0x00, 0x02, 0x05, 0x05, 0x00, 0x03, 0x07, 0x01, 0x01
        /*0010*/ 	.byte	0x02, 0x03, 0x00, 0x00, 0x02, 0x06, 0x01, 0x00, 0x04, 0x0b, 0x08, 0x00, 0x00, 0x00, 0x00, 0x00
        /*0020*/ 	.byte	0x00, 0x00, 0x00, 0x00


//--------------------- .nv.info._ZN3cub17CUB_300001_SM_9006detail11EmptyKernelIvEEvv --------------------------
	.section	.nv.info._ZN3cub17CUB_300001_SM_9006detail11EmptyKernelIvEEvv,"",@"SHT_CUDA_INFO"
	.sectionflags	@""
	.align	4


	//----- nvinfo : EIATTR_CUDA_API_VERSION
	.align		4
        /*0000*/ 	.byte	0x04, 0x37
        /*0002*/ 	.short	(.L_479 - .L_478)
.L_478:
        /*0004*/ 	.word	0x00000082


	//----- nvinfo : EIATTR_SPARSE_MMA_MASK
	.align		4
.L_479:
        /*0008*/ 	.byte	0x03, 0x50
        /*000a*/ 	.short	0x0000


	//----- nvinfo : EIATTR_MAXREG_COUNT
	.align		4
        /*000c*/ 	.byte	0x03, 0x1b
        /*000e*/ 	.short	0x00ff


	//----- nvinfo : EIATTR_MERCURY_ISA_VERSION
	.align		4
        /*0010*/ 	.byte	0x03, 0x5f
        /*0012*/ 	.short	0x0101


	//----- nvinfo : EIATTR_EXIT_INSTR_OFFSETS
	.align		4
        /*0014*/ 	.byte	0x04, 0x1c
        /*0016*/ 	.short	(.L_481 - .L_480)


	//   ....[0]....
.L_480:
        /*0018*/ 	.word	0x00000010


	//----- nvinfo : EIATTR_SW_WAR
	.align		4
.L_481:
        /*001c*/ 	.byte	0x04, 0x36
        /*001e*/ 	.short	(.L_483 - .L_482)
.L_482:
        /*0020*/ 	.word	0x00000008
.L_483:


//--------------------- .nv.info._Z35group_norm_nhwc_bwd_one_pass_kernelI11Bf16IOFp32WLi64ELi112ELi448EEv26Group_norm_nhwc_bwd_params --------------------------
	.section	.nv.info._Z35group_norm_nhwc_bwd_one_pass_kernelI11Bf16IOFp32WLi64ELi112ELi448EEv26Group_norm_nhwc_bwd_params,"",@"SHT_CUDA_INFO"
	.sectionflags	@""
	.align	4


	//----- nvinfo : EIATTR_CUDA_API_VERSION
	.align		4
        /*0000*/ 	.byte	0x04, 0x37
        /*0002*/ 	.short	(.L_485 - .L_484)
.L_484:
        /*0004*/ 	.word	0x00000082


	//----- nvinfo : EIATTR_KPARAM_INFO
	.align		4
.L_485:
        /*0008*/ 	.byte	0x04, 0x17
        /*000a*/ 	.short	(.L_487 - .L_486)
.L_486:
        /*000c*/ 	.word	0x00000000
        /*0010*/ 	.short	0x0000
        /*0012*/ 	.short	0x0000
        /*0014*/ 	.byte	0x00, 0xf0, 0xe1, 0x02


	//----- nvinfo : EIATTR_SPARSE_MMA_MASK
	.align		4
.L_487:
        /*0018*/ 	.byte	0x03, 0x50
        /*001a*/ 	.short	0x0000


	//----- nvinfo : EIATTR_MAXREG_COUNT
	.align		4
        /*001c*/ 	.byte	0x03, 0x1b
        /*001e*/ 	.short	0x0080


	//----- nvinfo : EIATTR_NUM_BARRIERS
	.align		4
        /*0020*/ 	.byte	0x02, 0x4c
        /*0022*/ 	.byte	0x01
	.zero		1


	//----- nvinfo : EIATTR_MERCURY_ISA_VERSION
	.align		4
        /*0024*/ 	.byte	0x03, 0x5f
        /*0026*/ 	.short	0x0101


	//----- nvinfo : EIATTR_INT_WARP_WIDE_INSTR_OFFSETS
	.align		4
        /*0028*/ 	.byte	0x04, 0x31
        /*002a*/ 	.short	(.L_489 - .L_488)


	//   ....[0]....
.L_488:
        /*002c*/ 	.word	0x00003140


	//   ....[1]....
        /*0030*/ 	.word	0x00005df0


	//----- nvinfo : EIATTR_COOP_GROUP_MASK_REGIDS
	.align		4
.L_489:
        /*0034*/ 	.byte	0x04, 0x29
        /*0036*/ 	.short	(.L_491 - .L_490)


	//   ....[0]....
.L_490:
        /*0038*/ 	.word	0xffffffff


	//   ....[1]....
        /*003c*/ 	.word	0xffffffff


	//   ....[2]....
        /*0040*/ 	.word	0xffffffff


	//   ....[3]....
        /*0044*/ 	.word	0xffffffff


	//   ....[4]....
        /*0048*/ 	.word	0xffffffff


	//   ....[5]....
        /*004c*/ 	.word	0xffffffff


	//   ....[6]....
        /*0050*/ 	.word	0xffffffff


	//   ....[7]....
        /*0054*/ 	.word	0xffffffff


	//   ....[8]....
        /*0058*/ 	.word	0xffffffff


	//   ....[9]....
        /*005c*/ 	.word	0xffffffff


	//----- nvinfo : EIATTR_COOP_GROUP_INSTR_OFFSETS
	.align		4
.L_491:
        /*0060*/ 	.byte	0x04, 0x28
        /*0062*/ 	.short	(.L_493 - .L_492)


	//   ....[0]....
.L_492:
        /*0064*/ 	.word	0x00002650


	//   ....[1]....
        /*0068*/ 	.word	0x00002690


	//   ....[2]....
        /*006c*/ 	.word	0x000027f0


	//   ....[3]....
        /*0070*/ 	.word	0x00002810


	//   ....[4]....
        /*0074*/ 	.word	0x00002840


	//   ....[5]....
        /*0078*/ 	.word	0x00002860


	//   ....[6]....
        /*007c*/ 	.word	0x00002890


	//   ....[7]....
        /*0080*/ 	.word	0x000028b0


	//   ....[8]....
        /*0084*/ 	.word	0x000028e0


	//   ....[9]....
        /*0088*/ 	.word	0x00002900


	//----- nvinfo : EIATTR_EXIT_INSTR_OFFSETS
	.align		4
.L_493:
        /*008c*/ 	.byte	0x04, 0x1c
        /*008e*/ 	.short	(.L_495 - .L_494)


	//   ....[0]....
.L_494:
        /*0090*/ 	.word	0x00005ee0


	//   ....[1]....
        /*0094*/ 	.word	0x00006020


	//   ....[2]....
        /*0098*/ 	.word	0x00006270


	//----- nvinfo : EIATTR_MAX_THREADS
	.align		4
.L_495:
        /*009c*/ 	.byte	0x04, 0x05
        /*009e*/ 	.short	(.L_497 - .L_496)
.L_496:
        /*00a0*/ 	.word	0x000001c0
        /*00a4*/ 	.word	0x00000001
        /*00a8*/ 	.word	0x00000001


	//----- nvinfo : EIATTR_CRS_STACK_SIZE
	.align		4
.L_497:
        /*00ac*/ 	.byte	0x04, 0x1e
        /*00ae*/ 	.short	(.L_499 - .L_498)
.L_498:
        /*00b0*/ 	.word	0x00000000


	//----- nvinfo : EIATTR_CBANK_PARAM_SIZE
	.align		4
.L_499:
        /*00b4*/ 	.byte	0x03, 0x19
        /*00b6*/ 	.short	0x00b8


	//----- nvinfo : EIATTR_PARAM_CBANK
	.align		4
        /*00b8*/ 	.byte	0x04, 0x0a
        /*00ba*/ 	.short	(.L_501 - .L_500)
	.align		4
.L_500:
        /*00bc*/ 	.word	index@(.nv.constant0._Z35group_norm_nhwc_bwd_one_pass_kernelI11Bf16IOFp32WLi64ELi112ELi448EEv26Group_norm_nhwc_bwd_params)
        /*00c0*/ 	.short	0x0210
        /*00c2*/ 	.short	0x00b8


	//----- nvinfo : EIATTR_SW_WAR
	.align		4
.L_501:
        /*00c4*/ 	.byte	0x04, 0x36
        /*00c6*/ 	.short	(.L_503 - .L_502)
.L_502:
        /*00c8*/ 	.word	0x00000008
.L_503:


//--------------------- .nv.info._Z35group_norm_nhwc_bwd_one_pass_kernelI11Bf16IOFp32WLi128ELi112ELi448EEv26Group_norm_nhwc_bwd_params --------------------------
	.section	.nv.info._Z35group_norm_nhwc_bwd_one_pass_kernelI11Bf16IOFp32WLi128ELi112ELi448EEv26Group_norm_nhwc_bwd_params,"",@"SHT_CUDA_INFO"
	.sectionflags	@""
	.align	4


	//----- nvinfo : EIATTR_CUDA_API_VERSION
	.align		4
        /*0000*/ 	.byte	0x04, 0x37
        /*0002*/ 	.short	(.L_505 - .L_504)
.L_504:
        /*0004*/ 	.word	0x00000082


	//----- nvinfo : EIATTR_KPARAM_INFO
	.align		4
.L_505:
        /*0008*/ 	.byte	0x04, 0x17
        /*000a*/ 	.short	(.L_507 - .L_506)
.L_506:
        /*000c*/ 	.word	0x00000000
        /*0010*/ 	.short	0x0000
        /*0012*/ 	.short	0x0000
        /*0014*/ 	.byte	0x00, 0xf0, 0xe1, 0x02


	//----- nvinfo : EIATTR_SPARSE_MMA_MASK
	.align		4
.L_507:
        /*0018*/ 	.byte	0x03, 0x50
        /*001a*/ 	.short	0x0000


	//----- nvinfo : EIATTR_MAXREG_COUNT
	.align		4
        /*001c*/ 	.byte	0x03, 0x1b
        /*001e*/ 	.short	0x0080


	//----- nvinfo : EIATTR_NUM_BARRIERS
	.align		4
        /*0020*/ 	.byte	0x02, 0x4c
        /*0022*/ 	.byte	0x01
	.zero		1


	//----- nvinfo : EIATTR_MERCURY_ISA_VERSION
	.align		4
        /*0024*/ 	.byte	0x03, 0x5f
        /*0026*/ 	.short	0x0101


	//----- nvinfo : EIATTR_INT_WARP_WIDE_INSTR_OFFSETS
	.align		4
        /*0028*/ 	.byte	0x04, 0x31
        /*002a*/ 	.short	(.L_509 - .L_508)


	//   ....[0]....
.L_508:
        /*002c*/ 	.word	0x000053d0


	//   ....[1]....
        /*0030*/ 	.word	0x00009b60


	//----- nvinfo : EIATTR_COOP_GROUP_MASK_REGIDS
	.align		4
.L_509:
        /*0034*/ 	.byte	0x04, 0x29
        /*0036*/ 	.short	(.L_511 - .L_510)


	//   ....[0]....
.L_510:
        /*0038*/ 	.word	0xffffffff


	//   ....[1]....
        /*003c*/ 	.word	0xffffffff


	//   ....[2]....
        /*0040*/ 	.word	0xffffffff


	//   ....[3]....
        /*0044*/ 	.word	0xffffffff


	//   ....[4]....
        /*0048*/ 	.word	0xffffffff


	//   ....[5]....
        /*004c*/ 	.word	0xffffffff


	//   ....[6]....
        /*0050*/ 	.word	0xffffffff


	//   ....[7]....
        /*0054*/ 	.word	0xffffffff


	//   ....[8]....
        /*0058*/ 	.word	0xffffffff


	//   ....[9]....
        /*005c*/ 	.word	0xffffffff


	//----- nvinfo : EIATTR_COOP_GROUP_INSTR_OFFSETS
	.align		4
.L_511:
        /*0060*/ 	.byte	0x04, 0x28
        /*0062*/ 	.short	(.L_513 - .L_512)


	//   ....[0]....
.L_512:
        /*0064*/ 	.word	0x00004620


	//   ....[1]....
        /*0068*/ 	.word	0x00004660


	//   ....[2]....
        /*006c*/ 	.word	0x000047f0


	//   ....[3]....
        /*0070*/ 	.word	0x00004830


	//   ....[4]....
        /*0074*/ 	.word	0x000049c0


	//   ....[5]....
        /*0078*/ 	.word	0x000049f0


	//   ....[6]....
        /*007c*/ 	.word	0x00004a30


	//   ....[7]....
        /*0080*/ 	.word	0x00004a50


	//   ....[8]....
        /*0084*/ 	.word	0x00004a80


	//   ....[9]....
        /*0088*/ 	.word	0x00004aa0


	//----- nvinfo : EIATTR_EXIT_INSTR_OFFSETS
	.align		4
.L_513:
        /*008c*/ 	.byte	0x04, 0x1c
        /*008e*/ 	.short	(.L_515 - .L_514)


	//   ....[0]....
.L_514:
        /*0090*/ 	.word	0x00009bf0


	//   ....[1]....
        /*0094*/ 	.word	0x00009d30


	//   ....[2]....
        /*0098*/ 	.word	0x00009f70


	//----- nvinfo : EIATTR_MAX_THREADS
	.align		4
.L_515:
        /*009c*/ 	.byte	0x04, 0x05
        /*009e*/ 	.short	(.L_517 - .L_516)
.L_516:
        /*00a0*/ 	.word	0x000001c0
        /*00a4*/ 	.word	0x00000001
        /*00a8*/ 	.word	0x00000001


	//----- nvinfo : EIATTR_CRS_STACK_SIZE
	.align		4
.L_517:
        /*00ac*/ 	.byte	0x04, 0x1e
        /*00ae*/ 	.short	(.L_519 - .L_518)
.L_518:
        /*00b0*/ 	.word	0x00000000


	//----- nvinfo : EIATTR_CBANK_PARAM_SIZE
	.align		4
.L_519:
        /*00b4*/ 	.byte	0x03, 0x19
        /*00b6*/ 	.short	0x00b8


	//----- nvinfo : EIATTR_PARAM_CBANK
	.align		4
        /*00b8*/ 	.byte	0x04, 0x0a
        /*00ba*/ 	.short	(.L_521 - .L_520)
	.align		4
.L_520:
        /*00bc*/ 	.word	index@(.nv.constant0._Z35group_norm_nhwc_bwd_one_pass_kernelI11Bf16IOFp32WLi128ELi112ELi448EEv26Group_norm_nhwc_bwd_params)
        /*00c0*/ 	.short	0x0210
        /*00c2*/ 	.short	0x00b8


	//----- nvinfo : EIATTR_SW_WAR
	.align		4
.L_521:
        /*00c4*/ 	.byte	0x04, 0x36
        /*00c6*/ 	.short	(.L_523 - .L_522)
.L_522:
        /*00c8*/ 	.word	0x00000008
.L_523:


//--------------------- .nv.info._Z35group_norm_nhwc_bwd_one_pass_kernelI11Bf16IOFp32WLi256ELi112ELi448EEv26Group_norm_nhwc_bwd_params --------------------------
	.section	.nv.info._Z35group_norm_nhwc_bwd_one_pass_kernelI11Bf16IOFp32WLi256ELi112ELi448EEv26Group_norm_nhwc_bwd_params,"",@"SHT_CUDA_INFO"
	.sectionflags	@""
	.align	4


	//----- nvinfo : EIATTR_CUDA_API_VERSION
	.align		4
        /*0000*/ 	.byte	0x04, 0x37
        /*0002*/ 	.short	(.L_525 - .L_524)
.L_524:
        /*0004*/ 	.word	0x00000082


	//----- nvinfo : EIATTR_KPARAM_INFO
	.align		4
.L_525:
        /*0008*/ 	.byte	0x04, 0x17
        /*000a*/ 	.short	(.L_527 - .L_526)
.L_526:
        /*000c*/ 	.word	0x00000000
        /*0010*/ 	.short	0x0000
        /*0012*/ 	.short	0x0000
        /*0014*/ 	.byte	0x00, 0xf0, 0xe1, 0x02


	//----- nvinfo : EIATTR_SPARSE_MMA_MASK
	.align		4
.L_527:
        /*0018*/ 	.byte	0x03, 0x50
        /*001a*/ 	.short	0x0000


	//----- nvinfo : EIATTR_MAXREG_COUNT
	.align		4
        /*001c*/ 	.byte	0x03, 0x1b
        /*001e*/ 	.short	0x0080


	//----- nvinfo : EIATTR_NUM_BARRIERS
	.align		4
        /*0020*/ 	.byte	0x02, 0x4c
        /*0022*/ 	.byte	0x01
	.zero		1


	//----- nvinfo : EIATTR_ANNOTATIONS
	.align		4
        /*0024*/ 	.byte	0x04, 0x55
        /*0026*/ 	.short	(.L_529 - .L_528)


	//   ....[0]....
.L_528:
        /*0028*/ 	.word	0x00000001
        /*002c*/ 	.byte	0x30, 0x0b, 0x00, 0x00, 0x01, 0x00, 0x00, 0x00, 0x90, 0x2f, 0x00, 0x00, 0x01, 0x00, 0x00, 0x00
        /* <DEDUP_REMOVED lines=67> */
        /*046c*/ 	.byte	0xf0, 0x24, 0x01, 0x00, 0x01, 0x00, 0x00, 0x00, 0x90, 0x28, 0x01, 0x00


	//----- nvinfo : EIATTR_MERCURY_ISA_VERSION
	.align		4
.L_529:
        /*0478*/ 	.byte	0x03, 0x5f
        /*047a*/ 	.short	0x0101


	//----- nvinfo : EIATTR_INT_WARP_WIDE_INSTR_OFFSETS
	.align		4
        /*047c*/ 	.byte	0x04, 0x31
        /*047e*/ 	.short	(.L_531 - .L_530)


	//   ....[0]....
.L_530:
        /*0480*/ 	.word	0x0000a4f0


	//   ....[1]....
        /*0484*/ 	.word	0x0000a840


	//   ....[2]....
        /*0488*/ 	.word	0x0000a8e0


	//   ....[3]....
        /*048c*/ 	.word	0x0000a980


	//   ....[4]....
        /*0490*/ 	.word	0x0000aa20


	//   ....[5]....
        /*0494*/ 	.word	0x0000aac0


	//   ....[6]....
        /*0498*/ 	.word	0x0000ab60


	//   ....[7]....
        /*049c*/ 	.word	0x0000ac00


	//   ....[8]....
        /*04a0*/ 	.word	0x0000aca0


	//   ....[9]....
        /*04a4*/ 	.word	0x0000ad40


	//   ....[10]....
        /*04a8*/ 	.word	0x0000ade0


	//   ....[11]....
        /*04ac*/ 	.word	0x0000ae80


	//   ....[12]....
        /*04b0*/ 	.word	0x0000af20


	//   ....[13]....
        /*04b4*/ 	.word	0x0000afc0


	//   ....[14]....
        /*04b8*/ 	.word	0x0000b060


	//   ....[15]....
        /*04bc*/ 	.word	0x0000b100


	//   ....[16]....
        /*04c0*/ 	.word	0x0000b1a0


	//   ....[17]....
        /*04c4*/ 	.word	0x0000b2c0


	//   ....[18]....
        /*04c8*/ 	.word	0x0000b360


	//   ....[19]....
        /*04cc*/ 	.word	0x0000b400


	//   ....[20]....
        /*04d0*/ 	.word	0x0000b4a0


	//   ....[21]....
        /*04d4*/ 	.word	0x0000b540


	//   ....[22]....
        /*04d8*/ 	.word	0x0000b5e0


	//   ....[23]....
        /*04dc*/ 	.word	0x0000b680


	//   ....[24]....
        /*04e0*/ 	.word	0x0000b720


	//   ....[25]....
        /*04e4*/ 	.word	0x0000b850


	//   ....[26]....
        /*04e8*/ 	.word	0x0000b8f0


	//   ....[27]....
        /*04ec*/ 	.word	0x0000b990


	//   ....[28]....
        /*04f0*/ 	.word	0x0000ba30


	//   ....[29]....
        /*04f4*/ 	.word	0x0000bc40


	//   ....[30]....
        /*04f8*/ 	.word	0x0000bd00


	//   ....[31]....
        /*04fc*/ 	.word	0x00012d20


	//----- nvinfo : EIATTR_COOP_GROUP_MASK_REGIDS
	.align		4
.L_531:
        /*0500*/ 	.byte	0x04, 0x29
        /*0502*/ 	.short	(.L_533 - .L_532)


	//   ....[0]....
.L_532:
        /*0504*/ 	.word	0xffffffff


	//   ....[1]....
        /*0508*/ 	.word	0xffffffff


	//   ....[2]....
        /*050c*/ 	.word	0xffffffff


	//   ....[3]....
        /*0510*/ 	.word	0xffffffff


	//   ....[4]....
        /*0514*/ 	.word	0xffffffff


	//   ....[5]....
        /*0518*/ 	.word	0xffffffff


	//   ....[6]....
        /*051c*/ 	.word	0xffffffff


	//   ....[7]....
        /*0520*/ 	.word	0xffffffff


	//   ....[8]....
        /*0524*/ 	.word	0xffffffff


	//   ....[9]....
        /*0528*/ 	.word	0xffffffff


	//----- nvinfo : EIATTR_COOP_GROUP_INSTR_OFFSETS
	.align		4
.L_533:
        /*052c*/ 	.byte	0x04, 0x28
        /*052e*/ 	.short	(.L_535 - .L_534)


	//   ....[0]....
.L_534:
        /*0530*/ 	.word	0x00008ed0


	//   ....[1]....
        /*0534*/ 	.word	0x00008ee0


	//   ....[2]....
        /*0538*/ 	.word	0x00008f20


	//   ....[3]....
        /*053c*/ 	.word	0x00008f30


	//   ....[4]....
        /*0540*/ 	.word	0x00008f70


	//   ....[5]....
        /*0544*/ 	.word	0x00008f80


	//   ....[6]....
        /*0548*/ 	.word	0x00008fc0


	//   ....[7]....
        /*054c*/ 	.word	0x00008fd0


	//   ....[8]....
        /*0550*/ 	.word	0x00009010


	//   ....[9]....
        /*0554*/ 	.word	0x00009020


	//----- nvinfo : EIATTR_EXIT_INSTR_OFFSETS
	.align		4
.L_535:
        /*0558*/ 	.byte	0x04, 0x1c
        /*055a*/ 	.short	(.L_537 - .L_536)


	//   ....[0]....
.L_536:
        /*055c*/ 	.word	0x00012e10


	//   ....[1]....
        /*0560*/ 	.word	0x00012f50


	//   ....[2]....
        /*0564*/ 	.word	0x00013190


	//----- nvinfo : EIATTR_MAX_THREADS
	.align		4
.L_537:
        /*0568*/ 	.byte	0x04, 0x05
        /*056a*/ 	.short	(.L_539 - .L_538)
.L_538:
        /*056c*/ 	.word	0x000001c0
        /*0570*/ 	.word	0x00000001
        /*0574*/ 	.word	0x00000001


	//----- nvinfo : EIATTR_CRS_STACK_SIZE
	.align		4
.L_539:
        /*0578*/ 	.byte	0x04, 0x1e
        /*057a*/ 	.short	(.L_541 - .L_540)
.L_540:
        /*057c*/ 	.word	0x00000000


	//----- nvinfo : EIATTR_CBANK_PARAM_SIZE
	.align		4
.L_541:
        /*0580*/ 	.byte	0x03, 0x19
        /*0582*/ 	.short	0x00b8


	//----- nvinfo : EIATTR_PARAM_CBANK
	.align		4
        /*0584*/ 	.byte	0x04, 0x0a
        /*0586*/ 	.short	(.L_543 - .L_542)
	.align		4
.L_542:
        /*0588*/ 	.word	index@(.nv.constant0._Z35group_norm_nhwc_bwd_one_pass_kernelI11Bf16IOFp32WLi256ELi112ELi448EEv26Group_norm_nhwc_bwd_params)
        /*058c*/ 	.short	0x0210
        /*058e*/ 	.short	0x00b8


	//----- nvinfo : EIATTR_SW_WAR
	.align		4
.L_543:
        /*0590*/ 	.byte	0x04, 0x36
        /*0592*/ 	.short	(.L_545 - .L_544)
.L_544:
        /*0594*/ 	.word	0x00000008
.L_545:


//--------------------- .nv.info._Z35group_norm_nhwc_bwd_one_pass_kernelI11Bf16IOFp32WLi512ELi112ELi448EEv26Group_norm_nhwc_bwd_params --------------------------
	.section	.nv.info._Z35group_norm_nhwc_bwd_one_pass_kernelI11Bf16IOFp32WLi512ELi112ELi448EEv26Group_norm_nhwc_bwd_params,"",@"SHT_CUDA_INFO"
	.sectionflags	@""
	.align	4


	//----- nvinfo : EIATTR_CUDA_API_VERSION
	.align		4
        /*0000*/ 	.byte	0x04, 0x37
        /*0002*/ 	.short	(.L_547 - .L_546)
.L_546:
        /*0004*/ 	.word	0x00000082


	//----- nvinfo : EIATTR_KPARAM_INFO
	.align		4
.L_547:
        /*0008*/ 	.byte	0x04, 0x17
        /*000a*/ 	.short	(.L_549 - .L_548)
.L_548:
        /*000c*/ 	.word	0x00000000
        /*0010*/ 	.short	0x0000
        /*0012*/ 	.short	0x0000
        /*0014*/ 	.byte	0x00, 0xf0, 0xe1, 0x02


	//----- nvinfo : EIATTR_SPARSE_MMA_MASK
	.align		4
.L_549:
        /*0018*/ 	.byte	0x03, 0x50
        /*001a*/ 	.short	0x0000


	//----- nvinfo : EIATTR_MAXREG_COUNT
	.align		4
        /*001c*/ 	.byte	0x03, 0x1b
        /*001e*/ 	.short	0x0080


	//----- nvinfo : EIATTR_NUM_BARRIERS
	.align		4
        /*0020*/ 	.byte	0x02, 0x4c
        /*0022*/ 	.byte	0x01
	.zero		1


	//----- nvinfo : EIATTR_ANNOTATIONS
	.align		4
        /*0024*/ 	.byte	0x04, 0x55
        /*0026*/ 	.short	(.L_551 - .L_550)


	//   ....[0]....
.L_550:
        /* <DEDUP_REMOVED lines=616> */
        /*269c*/ 	.byte	0xd0, 0xa9, 0x01, 0x00


	//----- nvinfo : EIATTR_MERCURY_ISA_VERSION
	.align		4
.L_551:
        /*26a0*/ 	.byte	0x03, 0x5f
        /*26a2*/ 	.short	0x0101


	//----- nvinfo : EIATTR_INT_WARP_WIDE_INSTR_OFFSETS
	.align		4
        /*26a4*/ 	.byte	0x04, 0x31
        /*26a6*/ 	.short	(.L_553 - .L_552)


	//   ....[0]....
.L_552:
        /*26a8*/ 	.word	0x00018aa0


	//   ....[1]....
        /*26ac*/ 	.word	0x0001a5e0


	//----- nvinfo : EIATTR_COOP_GROUP_MASK_REGIDS
	.align		4
.L_553:
        /*26b0*/ 	.byte	0x04, 0x29
        /*26b2*/ 	.short	(.L_555 - .L_554)


	//   ....[0]....
.L_554:
        /*26b4*/ 	.word	0xffffffff


	//   ....[1]....
        /*26b8*/ 	.word	0xffffffff


	//   ....[2]....
        /*26bc*/ 	.word	0xffffffff


	//   ....[3]....
        /*26c0*/ 	.word	0xffffffff


	//   ....[4]....
        /*26c4*/ 	.word	0xffffffff


	//   ....[5]....
        /*26c8*/ 	.word	0xffffffff


	//   ....[6]....
        /*26cc*/ 	.word	0xffffffff


	//   ....[7]....
        /*26d0*/ 	.word	0xffffffff


	//   ....[8]....
        /*26d4*/ 	.word	0xffffffff


	//   ....[9]....
        /*26d8*/ 	.word	0xffffffff


	//----- nvinfo : EIATTR_COOP_GROUP_INSTR_OFFSETS
	.align		4
.L_555:
        /*26dc*/ 	.byte	0x04, 0x28
        /*26de*/ 	.short	(.L_557 - .L_556)


	//   ....[0]....
.L_556:
        /*26e0*/ 	.word	0x00017500


	//   ....[1]....
        /*26e4*/ 	.word	0x000176e0


	//   ....[2]....
        /*26e8*/ 	.word	0x00017fa0


	//   ....[3]....
        /*26ec*/ 	.word	0x000180b0


	//   ....[4]....
        /*26f0*/ 	.word	0x000180e0


	//   ....[5]....
        /*26f4*/ 	.word	0x00018100


	//   ....[6]....
        /*26f8*/ 	.word	0x00018140


	//   ....[7]....
        /*26fc*/ 	.word	0x00018180


	//   ....[8]....
        /*2700*/ 	.word	0x000181b0


	//   ....[9]....
        /*2704*/ 	.word	0x000181d0


	//----- nvinfo : EIATTR_EXIT_INSTR_OFFSETS
	.align		4
.L_557:
        /*2708*/ 	.byte	0x04, 0x1c
        /*270a*/ 	.short	(.L_559 - .L_558)


	//   ....[0]....
.L_558:
        /*270c*/ 	.word	0x0001a670


	//   ....[1]....
        /*2710*/ 	.word	0x0001a7c0


	//   ....[2]....
        /*2714*/ 	.word	0x0001aa40


	//----- nvinfo : EIATTR_MAX_THREADS
	.align		4
.L_559:
        /*2718*/ 	.byte	0x04, 0x05
        /*271a*/ 	.short	(.L_561 - .L_560)
.L_560:
        /*271c*/ 	.word	0x000001c0
        /*2720*/ 	.word	0x00000001
        /*2724*/ 	.word	0x00000001


	//----- nvinfo : EIATTR_CRS_STACK_SIZE
	.align		4
.L_561:
        /*2728*/ 	.byte	0x04, 0x1e
        /*272a*/ 	.short	(.L_563 - .L_562)
.L_562:
        /*272c*/ 	.word	0x00000000


	//----- nvinfo : EIATTR_CBANK_PARAM_SIZE
	.align		4
.L_563:
        /*2730*/ 	.byte	0x03, 0x19
        /*2732*/ 	.short	0x00b8


	//----- nvinfo : EIATTR_PARAM_CBANK
	.align		4
        /*2734*/ 	.byte	0x04, 0x0a
        /*2736*/ 	.short	(.L_565 - .L_564)
	.align		4
.L_564:
        /*2738*/ 	.word	index@(.nv.constant0._Z35group_norm_nhwc_bwd_one_pass_kernelI11Bf16IOFp32WLi512ELi112ELi448EEv26Group_norm_nhwc_bwd_params)
        /*273c*/ 	.short	0x0210
        /*273e*/ 	.short	0x00b8


	//----- nvinfo : EIATTR_SW_WAR
	.align		4
.L_565:
        /*2740*/ 	.byte	0x04, 0x36
        /*2742*/ 	.short	(.L_567 - .L_566)
.L_566:
        /*2744*/ 	.word	0x00000008
.L_567:


//--------------------- .nv.info._Z35group_norm_nhwc_bwd_one_pass_kernelI11Bf16IOBf16WLi64ELi112ELi448EEv26Group_norm_nhwc_bwd_params --------------------------
	.section	.nv.info._Z35group_norm_nhwc_bwd_one_pass_kernelI11Bf16IOBf16WLi64ELi112ELi448EEv26Group_norm_nhwc_bwd_params,"",@"SHT_CUDA_INFO"
	.sectionflags	@""
	.align	4


	//----- nvinfo : EIATTR_CUDA_API_VERSION
	.align		4
        /*0000*/ 	.byte	0x04, 0x37
        /*0002*/ 	.short	(.L_569 - .L_568)
.L_568:
        /*0004*/ 	.word	0x00000082


	//----- nvinfo : EIATTR_KPARAM_INFO
	.align		4
.L_569:
        /*0008*/ 	.byte	0x04, 0x17
        /*000a*/ 	.short	(.L_571 - .L_570)
.L_570:
        /*000c*/ 	.word	0x00000000
        /*0010*/ 	.short	0x0000
        /*0012*/ 	.short	0x0000
        /*0014*/ 	.byte	0x00, 0xf0, 0xe1, 0x02


	//----- nvinfo : EIATTR_SPARSE_MMA_MASK
	.align		4
.L_571:
        /*0018*/ 	.byte	0x03, 0x50
        /*001a*/ 	.short	0x0000


	//----- nvinfo : EIATTR_MAXREG_COUNT
	.align		4
        /*001c*/ 	.byte	0x03, 0x1b
        /*001e*/ 	.short	0x0080


	//----- nvinfo : EIATTR_NUM_BARRIERS
	.align		4
        /*0020*/ 	.byte	0x02, 0x4c
        /*0022*/ 	.byte	0x01
	.zero		1


	//----- nvinfo : EIATTR_MERCURY_ISA_VERSION
	.align		4
        /*0024*/ 	.byte	0x03, 0x5f
        /*0026*/ 	.short	0x0101


	//----- nvinfo : EIATTR_INT_WARP_WIDE_INSTR_OFFSETS
	.align		4
        /*0028*/ 	.byte	0x04, 0x31
        /*002a*/ 	.short	(.L_573 - .L_572)


	//   ....[0]....
.L_572:
        /*002c*/ 	.word	0x000031c0


	//   ....[1]....
        /*0030*/ 	.word	0x00005e70


	//----- nvinfo : EIATTR_COOP_GROUP_MASK_REGIDS
	.align		4
.L_573:
        /*0034*/ 	.byte	0x04, 0x29
        /*0036*/ 	.short	(.L_575 - .L_574)


	//   ....[0]....
.L_574:
        /*0038*/ 	.word	0xffffffff


	//   ....[1]....
        /*003c*/ 	.word	0xffffffff


	//   ....[2]....
        /*0040*/ 	.word	0xffffffff


	//   ....[3]....
        /*0044*/ 	.word	0xffffffff


	//   ....[4]....
        /*0048*/ 	.word	0xffffffff


	//   ....[5]....
        /*004c*/ 	.word	0xffffffff


	//   ....[6]....
        /*0050*/ 	.word	0xffffffff


	//   ....[7]....
        /*0054*/ 	.word	0xffffffff


	//   ....[8]....
        /*0058*/ 	.word	0xffffffff


	//   ....[9]....
        /*005c*/ 	.word	0xffffffff


	//----- nvinfo : EIATTR_COOP_GROUP_INSTR_OFFSETS
	.align		4
.L_575:
        /*0060*/ 	.byte	0x04, 0x28
        /*0062*/ 	.short	(.L_577 - .L_576)


	//   ....[0]....
.L_576:
        /*0064*/ 	.word	0x000026d0


	//   ....[1]....
        /*0068*/ 	.word	0x00002710


	//   ....[2]....
        /*006c*/ 	.word	0x00002870


	//   ....[3]....
        /*0070*/ 	.word	0x00002890


	//   ....[4]....
        /*0074*/ 	.word	0x000028c0


	//   ....[5]....
        /*0078*/ 	.word	0x000028e0


	//   ....[6]....
        /*007c*/ 	.word	0x00002910


	//   ....[7]....
        /*0080*/ 	.word	0x00002930


	//   ....[8]....
        /*0084*/ 	.word	0x00002960


	//   ....[9]....
        /*0088*/ 	.word	0x00002980


	//----- nvinfo : EIATTR_EXIT_INSTR_OFFSETS
	.align		4
.L_577:
        /*008c*/ 	.byte	0x04, 0x1c
        /*008e*/ 	.short	(.L_579 - .L_578)


	//   ....[0]....
.L_578:
        /*0090*/ 	.word	0x00005f60


	//   ....[1]....
        /*0094*/ 	.word	0x000060a0


	//   ....[2]....
        /*0098*/ 	.word	0x00006300


	//----- nvinfo : EIATTR_MAX_THREADS
	.align		4
.L_579:
        /*009c*/ 	.byte	0x04, 0x05
        /*009e*/ 	.short	(.L_581 - .L_580)
.L_580:
        /*00a0*/ 	.word	0x000001c0
        /*00a4*/ 	.word	0x00000001
        /*00a8*/ 	.word	0x00000001


	//----- nvinfo : EIATTR_CRS_STACK_SIZE
	.align		4
.L_581:
        /*00ac*/ 	.byte	0x04, 0x1e
        /*00ae*/ 	.short	(.L_583 - .L_582)
.L_582:
        /*00b0*/ 	.word	0x00000000


	//----- nvinfo : EIATTR_CBANK_PARAM_SIZE
	.align		4
.L_583:
        /*00b4*/ 	.byte	0x03, 0x19
        /*00b6*/ 	.short	0x00b8


	//----- nvinfo : EIATTR_PARAM_CBANK
	.align		4
        /*00b8*/ 	.byte	0x04, 0x0a
        /*00ba*/ 	.short	(.L_585 - .L_584)
	.align		4
.L_584:
        /*00bc*/ 	.word	index@(.nv.constant0._Z35group_norm_nhwc_bwd_one_pass_kernelI11Bf16IOBf16WLi64ELi112ELi448EEv26Group_norm_nhwc_bwd_params)
        /*00c0*/ 	.short	0x0210
        /*00c2*/ 	.short	0x00b8


	//----- nvinfo : EIATTR_SW_WAR
	.align		4
.L_585:
        /*00c4*/ 	.byte	0x04, 0x36
        /*00c6*/ 	.short	(.L_587 - .L_586)
.L_586:
        /*00c8*/ 	.word	0x00000008
.L_587:


//--------------------- .nv.info._Z35group_norm_nhwc_bwd_one_pass_kernelI11Bf16IOBf16WLi128ELi112ELi448EEv26Group_norm_nhwc_bwd_params --------------------------
	.section	.nv.info._Z35group_norm_nhwc_bwd_one_pass_kernelI11Bf16IOBf16WLi128ELi112ELi448EEv26Group_norm_nhwc_bwd_params,"",@"SHT_CUDA_INFO"
	.sectionflags	@""
	.align	4


	//----- nvinfo : EIATTR_CUDA_API_VERSION
	.align		4
        /*0000*/ 	.byte	0x04, 0x37
        /*0002*/ 	.short	(.L_589 - .L_588)
.L_588:
        /*0004*/ 	.word	0x00000082


	//----- nvinfo : EIATTR_KPARAM_INFO
	.align		4
.L_589:
        /*0008*/ 	.byte	0x04, 0x17
        /*000a*/ 	.short	(.L_591 - .L_590)
.L_590:
        /*000c*/ 	.word	0x00000000
        /*0010*/ 	.short	0x0000
        /*0012*/ 	.short	0x0000
        /*0014*/ 	.byte	0x00, 0xf0, 0xe1, 0x02


	//----- nvinfo : EIATTR_SPARSE_MMA_MASK
	.align		4
.L_591:
        /*0018*/ 	.byte	0x03, 0x50
        /*001a*/ 	.short	0x0000


	//----- nvinfo : EIATTR_MAXREG_COUNT
	.align		4
        /*001c*/ 	.byte	0x03, 0x1b
        /*001e*/ 	.short	0x0080


	//----- nvinfo : EIATTR_NUM_BARRIERS
	.align		4
        /*0020*/ 	.byte	0x02, 0x4c
        /*0022*/ 	.byte	0x01
	.zero		1


	//----- nvinfo : EIATTR_MERCURY_ISA_VERSION
	.align		4
        /*0024*/ 	.byte	0x03, 0x5f
        /*0026*/ 	.short	0x0101


	//----- nvinfo : EIATTR_INT_WARP_WIDE_INSTR_OFFSETS
	.align		4
        /*0028*/ 	.byte	0x04, 0x31
        /*002a*/ 	.short	(.L_593 - .L_592)


	//   ....[0]....
.L_592:
        /*002c*/ 	.word	0x00005440


	//   ....[1]....
        /*0030*/ 	.word	0x00009bd0


	//----- nvinfo : EIATTR_COOP_GROUP_MASK_REGIDS
	.align		4
.L_593:
        /*0034*/ 	.byte	0x04, 0x29
        /*0036*/ 	.short	(.L_595 - .L_594)


	//   ....[0]....
.L_594:
        /*0038*/ 	.word	0xffffffff


	//   ....[1]....
        /*003c*/ 	.word	0xffffffff


	//   ....[2]....
        /*0040*/ 	.word	0xffffffff


	//   ....[3]....
        /*0044*/ 	.word	0xffffffff


	//   ....[4]....
        /*0048*/ 	.word	0xffffffff


	//   ....[5]....
        /*004c*/ 	.word	0xffffffff


	//   ....[6]....
        /*0050*/ 	.word	0xffffffff


	//   ....[7]....
        /*0054*/ 	.word	0xffffffff


	//   ....[8]....
        /*0058*/ 	.word	0xffffffff


	//   ....[9]....
        /*005c*/ 	.word	0xffffffff


	//----- nvinfo : EIATTR_COOP_GROUP_INSTR_OFFSETS
	.align		4
.L_595:
        /*0060*/ 	.byte	0x04, 0x28
        /*0062*/ 	.short	(.L_597 - .L_596)


	//   ....[0]....
.L_596:
        /*0064*/ 	.word	0x00004690


	//   ....[1]....
        /*0068*/ 	.word	0x000046d0


	//   ....[2]....
        /*006c*/ 	.word	0x00004860


	//   ....[3]....
        /*0070*/ 	.word	0x000048a0


	//   ....[4]....
        /*0074*/ 	.word	0x00004a30


	//   ....[5]....
        /*0078*/ 	.word	0x00004a60


	//   ....[6]....
        /*007c*/ 	.word	0x00004aa0


	//   ....[7]....
        /*0080*/ 	.word	0x00004ac0


	//   ....[8]....
        /*0084*/ 	.word	0x00004af0


	//   ....[9]....
        /*0088*/ 	.word	0x00004b10


	//----- nvinfo : EIATTR_EXIT_INSTR_OFFSETS
	.align		4
.L_597:
        /*008c*/ 	.byte	0x04, 0x1c
        /*008e*/ 	.short	(.L_599 - .L_598)


	//   ....[0]....
.L_598:
        /*0090*/ 	.word	0x00009c60


	//   ....[1]....
        /*0094*/ 	.word	0x00009da0


	//   ....[2]....
        /*0098*/ 	.word	0x0000a000


	//----- nvinfo : EIATTR_MAX_THREADS
	.align		4
.L_599:
        /*009c*/ 	.byte	0x04, 0x05
        /*009e*/ 	.short	(.L_601 - .L_600)
.L_600:
        /*00a0*/ 	.word	0x000001c0
        /*00a4*/ 	.word	0x00000001
        /*00a8*/ 	.word	0x00000001


	//----- nvinfo : EIATTR_CRS_STACK_SIZE
	.align		4
.L_601:
        /*00ac*/ 	.byte	0x04, 0x1e
        /*00ae*/ 	.short	(.L_603 - .L_602)
.L_602:
        /*00b0*/ 	.word	0x00000000


	//----- nvinfo : EIATTR_CBANK_PARAM_SIZE
	.align		4
.L_603:
        /*00b4*/ 	.byte	0x03, 0x19
        /*00b6*/ 	.short	0x00b8


	//----- nvinfo : EIATTR_PARAM_CBANK
	.align		4
        /*00b8*/ 	.byte	0x04, 0x0a
        /*00ba*/ 	.short	(.L_605 - .L_604)
	.align		4
.L_604:
        /*00bc*/ 	.word	index@(.nv.constant0._Z35group_norm_nhwc_bwd_one_pass_kernelI11Bf16IOBf16WLi128ELi112ELi448EEv26Group_norm_nhwc_bwd_params)
        /*00c0*/ 	.short	0x0210
        /*00c2*/ 	.short	0x00b8


	//----- nvinfo : EIATTR_SW_WAR
	.align		4
.L_605:
        /*00c4*/ 	.byte	0x04, 0x36
        /*00c6*/ 	.short	(.L_607 - .L_606)
.L_606:
        /*00c8*/ 	.word	0x00000008
.L_607:


//--------------------- .nv.info._Z35group_norm_nhwc_bwd_one_pass_kernelI11Bf16IOBf16WLi256ELi112ELi448EEv26Group_norm_nhwc_bwd_params --------------------------
	.section	.nv.info._Z35group_norm_nhwc_bwd_one_pass_kernelI11Bf16IOBf16WLi256ELi112ELi448EEv26Group_norm_nhwc_bwd_params,"",@"SHT_CUDA_INFO"
	.sectionflags	@""
	.align	4


	//----- nvinfo : EIATTR_CUDA_API_VERSION
	.align		4
        /*0000*/ 	.byte	0x04, 0x37
        /*0002*/ 	.short	(.L_609 - .L_608)
.L_608:
        /*0004*/ 	.word	0x00000082


	//----- nvinfo : EIATTR_KPARAM_INFO
	.align		4
.L_609:
        /*0008*/ 	.byte	0x04, 0x17
        /*000a*/ 	.short	(.L_611 - .L_610)
.L_610:
        /*000c*/ 	.word	0x00000000
        /*0010*/ 	.short	0x0000
        /*0012*/ 	.short	0x0000
        /*0014*/ 	.byte	0x00, 0xf0, 0xe1, 0x02


	//----- nvinfo : EIATTR_SPARSE_MMA_MASK
	.align		4
.L_611:
        /*0018*/ 	.byte	0x03, 0x50
        /*001a*/ 	.short	0x0000


	//----- nvinfo : EIATTR_MAXREG_COUNT
	.align		4
        /*001c*/ 	.byte	0x03, 0x1b
        /*001e*/ 	.short	0x0080


	//----- nvinfo : EIATTR_NUM_BARRIERS
	.align		4
        /*0020*/ 	.byte	0x02, 0x4c
        /*0022*/ 	.byte	0x01
	.zero		1


	//----- nvinfo : EIATTR_ANNOTATIONS
	.align		4
        /*0024*/ 	.byte	0x04, 0x55
        /*0026*/ 	.short	(.L_613 - .L_612)


	//   ....[0]....
.L_612:
        /* <DEDUP_REMOVED lines=69> */


	//----- nvinfo : EIATTR_MERCURY_ISA_VERSION
	.align		4
.L_613:
        /*0460*/ 	.byte	0x03, 0x5f
        /*0462*/ 	.short	0x0101


	//----- nvinfo : EIATTR_INT_WARP_WIDE_INSTR_OFFSETS
	.align		4
        /*0464*/ 	.byte	0x04, 0x31
        /*0466*/ 	.short	(.L_615 - .L_614)


	//   ....[0]....
.L_614:
        /*0468*/ 	.word	0x0000a510


	//   ....[1]....
        /*046c*/ 	.word	0x0000a870


	//   ....[2]....
        /*0470*/ 	.word	0x0000a910


	//   ....[3]....
        /*0474*/ 	.word	0x0000a9b0


	//   ....[4]....
        /*0478*/ 	.word	0x0000aa50


	//   ....[5]....
        /*047c*/ 	.word	0x0000aaf0


	//   ....[6]....
        /*0480*/ 	.word	0x0000ab90


	//   ....[7]....
        /*0484*/ 	.word	0x0000ac30


	//   ....[8]....
        /*0488*/ 	.word	0x0000acd0


	//   ....[9]....
        /*048c*/ 	.word	0x0000ad70


	//   ....[10]....
        /*0490*/ 	.word	0x0000ae10


	//   ....[11]....
        /*0494*/ 	.word	0x0000aeb0


	//   ....[12]....
        /*0498*/ 	.word	0x0000af50


	//   ....[13]....
        /*049c*/ 	.word	0x0000aff0


	//   ....[14]....
        /*04a0*/ 	.word	0x0000b090


	//   ....[15]....
        /*04a4*/ 	.word	0x0000b130


	//   ....[16]....
        /*04a8*/ 	.word	0x0000b1d0


	//   ....[17]....
        /*04ac*/ 	.word	0x0000b2f0


	//   ....[18]....
        /*04b0*/ 	.word	0x0000b390


	//   ....[19]....
        /*04b4*/ 	.word	0x0000b430


	//   ....[20]....
        /*04b8*/ 	.word	0x0000b4d0


	//   ....[21]....
        /*04bc*/ 	.word	0x0000b570


	//   ....[22]....
        /*04c0*/ 	.word	0x0000b610


	//   ....[23]....
        /*04c4*/ 	.word	0x0000b6b0


	//   ....[24]....
        /*04c8*/ 	.word	0x0000b750


	//   ....[25]....
        /*04cc*/ 	.word	0x0000b880


	//   ....[26]....
        /*04d0*/ 	.word	0x0000b920


	//   ....[27]....
        /*04d4*/ 	.word	0x0000b9c0


	//   ....[28]....
        /*04d8*/ 	.word	0x0000ba60


	//   ....[29]....
        /*04dc*/ 	.word	0x0000bc70


	//   ....[30]....
        /*04e0*/ 	.word	0x0000bd30


	//   ....[31]....
        /*04e4*/ 	.word	0x00012d40


	//----- nvinfo : EIATTR_COOP_GROUP_MASK_REGIDS
	.align		4
.L_615:
        /*04e8*/ 	.byte	0x04, 0x29
        /*04ea*/ 	.short	(.L_617 - .L_616)


	//   ....[0]....
.L_616:
        /*04ec*/ 	.word	0xffffffff


	//   ....[1]....
        /*04f0*/ 	.word	0xffffffff


	//   ....[2]....
        /*04f4*/ 	.word	0xffffffff


	//   ....[3]....
        /*04f8*/ 	.word	0xffffffff


	//   ....[4]....
        /*04fc*/ 	.word	0xffffffff


	//   ....[5]....
        /*0500*/ 	.word	0xffffffff


	//   ....[6]....
        /*0504*/ 	.word	0xffffffff


	//   ....[7]....
        /*0508*/ 	.word	0xffffffff


	//   ....[8]....
        /*050c*/ 	.word	0xffffffff


	//   ....[9]....
        /*0510*/ 	.word	0xffffffff


	//----- nvinfo : EIATTR_COOP_GROUP_INSTR_OFFSETS
	.align		4
.L_617:
        /*0514*/ 	.byte	0x04, 0x28
        /*0516*/ 	.short	(.L_619 - .L_618)


	//   ....[0]....
.L_618:
        /*0518*/ 	.word	0x00008f50


	//   ....[1]....
        /*051c*/ 	.word	0x00008f60


	//   ....[2]....
        /*0520*/ 	.word	0x00008fa0


	//   ....[3]....
        /*0524*/ 	.word	0x00008fb0


	//   ....[4]....
        /*0528*/ 	.word	0x00008ff0


	//   ....[5]....
        /*052c*/ 	.word	0x00009000


	//   ....[6]....
        /*0530*/ 	.word	0x00009040


	//   ....[7]....
        /*0534*/ 	.word	0x00009050


	//   ....[8]....
        /*0538*/ 	.word	0x00009090


	//   ....[9]....
        /*053c*/ 	.word	0x000090a0


	//----- nvinfo : EIATTR_EXIT_INSTR_OFFSETS
	.align		4
.L_619:
        /*0540*/ 	.byte	0x04, 0x1c
        /*0542*/ 	.short	(.L_621 - .L_620)


	//   ....[0]....
.L_620:
        /*0544*/ 	.word	0x00012e30


	//   ....[1]....
        /*0548*/ 	.word	0x00012f70


	//   ....[2]....
        /*054c*/ 	.word	0x000131d0


	//----- nvinfo : EIATTR_MAX_THREADS
	.align		4
.L_621:
        /*0550*/ 	.byte	0x04, 0x05
        /*0552*/ 	.short	(.L_623 - .L_622)
.L_622:
        /*0554*/ 	.word	0x000001c0
        /*0558*/ 	.word	0x00000001
        /*055c*/ 	.word	0x00000001


	//----- nvinfo : EIATTR_CRS_STACK_SIZE
	.align		4
.L_623:
        /*0560*/ 	.byte	0x04, 0x1e
        /*0562*/ 	.short	(.L_625 - .L_624)
.L_624:
        /*0564*/ 	.word	0x00000000


	//----- nvinfo : EIATTR_CBANK_PARAM_SIZE
	.align		4
.L_625:
        /*0568*/ 	.byte	0x03, 0x19
        /*056a*/ 	.short	0x00b8


	//----- nvinfo : EIATTR_PARAM_CBANK
	.align		4
        /*056c*/ 	.byte	0x04, 0x0a
        /*056e*/ 	.short	(.L_627 - .L_626)
	.align		4
.L_626:
        /*0570*/ 	.word	index@(.nv.constant0._Z35group_norm_nhwc_bwd_one_pass_kernelI11Bf16IOBf16WLi256ELi112ELi448EEv26Group_norm_nhwc_bwd_params)
        /*0574*/ 	.short	0x0210
        /*0576*/ 	.short	0x00b8


	//----- nvinfo : EIATTR_SW_WAR
	.align		4
.L_627:
        /*0578*/ 	.byte	0x04, 0x36
        /*057a*/ 	.short	(.L_629 - .L_628)
.L_628:
        /*057c*/ 	.word	0x00000008
.L_629:


//--------------------- .nv.info._Z35group_norm_nhwc_bwd_one_pass_kernelI11Bf16IOBf16WLi512ELi112ELi448EEv26Group_norm_nhwc_bwd_params --------------------------
	.section	.nv.info._Z35group_norm_nhwc_bwd_one_pass_kernelI11Bf16IOBf16WLi512ELi112ELi448EEv26Group_norm_nhwc_bwd_params,"",@"SHT_CUDA_INFO"
	.sectionflags	@""
	.align	4


	//----- nvinfo : EIATTR_CUDA_API_VERSION
	.align		4
        /*0000*/ 	.byte	0x04, 0x37
        /*0002*/ 	.short	(.L_631 - .L_630)
.L_630:
        /*0004*/ 	.word	0x00000082


	//----- nvinfo : EIATTR_KPARAM_INFO
	.align		4
.L_631:
        /*0008*/ 	.byte	0x04, 0x17
        /*000a*/ 	.short	(.L_633 - .L_632)
.L_632:
        /*000c*/ 	.word	0x00000000
        /*0010*/ 	.short	0x0000
        /*0012*/ 	.short	0x0000
        /*0014*/ 	.byte	0x00, 0xf0, 0xe1, 0x02


	//----- nvinfo : EIATTR_SPARSE_MMA_MASK
	.align		4
.L_633:
        /*0018*/ 	.byte	0x03, 0x50
        /*001a*/ 	.short	0x0000


	//----- nvinfo : EIATTR_MAXREG_COUNT
	.align		4
        /*001c*/ 	.byte	0x03, 0x1b
        /*001e*/ 	.short	0x0080


	//----- nvinfo : EIATTR_NUM_BARRIERS
	.align		4
        /*0020*/ 	.byte	0x02, 0x4c
        /*0022*/ 	.byte	0x01
	.zero		1


	//----- nvinfo : EIATTR_ANNOTATIONS
	.align		4
        /*0024*/ 	.byte	0x04, 0x55
        /*0026*/ 	.short	(.L_635 - .L_634)


	//   ....[0]....
.L_634:
        /* <DEDUP_REMOVED lines=616> */


	//----- nvinfo : EIATTR_MERCURY_ISA_VERSION
	.align		4
.L_635:
        /*2690*/ 	.byte	0x03, 0x5f
        /*2692*/ 	.short	0x0101


	//----- nvinfo : EIATTR_INT_WARP_WIDE_INSTR_OFFSETS
	.align		4
        /*2694*/ 	.byte	0x04, 0x31
        /*2696*/ 	.short	(.L_637 - .L_636)


	//   ....[0]....
.L_636:
        /*2698*/ 	.word	0x00018b10


	//   ....[1]....
        /*269c*/ 	.word	0x0001a650


	//----- nvinfo : EIATTR_COOP_GROUP_MASK_REGIDS
	.align		4
.L_637:
        /*26a0*/ 	.byte	0x04, 0x29
        /*26a2*/ 	.short	(.L_639 - .L_638)


	//   ....[0]....
.L_638:
        /*26a4*/ 	.word	0xffffffff


	//   ....[1]....
        /*26a8*/ 	.word	0xffffffff


	//   ....[2]....
        /*26ac*/ 	.word	0xffffffff


	//   ....[3]....
        /*26b0*/ 	.word	0xffffffff


	//   ....[4]....
        /*26b4*/ 	.word	0xffffffff


	//   ....[5]....
        /*26b8*/ 	.word	0xffffffff


	//   ....[6]....
        /*26bc*/ 	.word	0xffffffff


	//   ....[7]....
        /*26c0*/ 	.word	0xffffffff


	//   ....[8]....
        /*26c4*/ 	.word	0xffffffff


	//   ....[9]....
        /*26c8*/ 	.word	0xffffffff


	//----- nvinfo : EIATTR_COOP_GROUP_INSTR_OFFSETS
	.align		4
.L_639:
        /*26cc*/ 	.byte	0x04, 0x28
        /*26ce*/ 	.short	(.L_641 - .L_640)


	//   ....[0]....
.L_640:
        /*26d0*/ 	.word	0x00017570


	//   ....[1]....
        /*26d4*/ 	.word	0x00017750


	//   ....[2]....
        /*26d8*/ 	.word	0x00017e90


	//   ....[3]....
        /*26dc*/ 	.word	0x00017ed0


	//   ....[4]....
        /*26e0*/ 	.word	0x00018180


	//   ....[5]....
        /*26e4*/ 	.word	0x00018190


	//   ....[6]....
        /*26e8*/ 	.word	0x000181d0


	//   ....[7]....
        /*26ec*/ 	.word	0x000181e0


	//   ....[8]....
        /*26f0*/ 	.word	0x00018220


	//   ....[9]....
        /*26f4*/ 	.word	0x00018230


	//----- nvinfo : EIATTR_EXIT_INSTR_OFFSETS
	.align		4
.L_641:
        /*26f8*/ 	.byte	0x04, 0x1c
        /*26fa*/ 	.short	(.L_643 - .L_642)


	//   ....[0]....
.L_642:
        /*26fc*/ 	.word	0x0001a6e0


	//   ....[1]....
        /*2700*/ 	.word	0x0001a830


	//   ....[2]....
        /*2704*/ 	.word	0x0001aad0


	//----- nvinfo : EIATTR_MAX_THREADS
	.align		4
.L_643:
        /*2708*/ 	.byte	0x04, 0x05
        /*270a*/ 	.short	(.L_645 - .L_644)
.L_644:
        /*270c*/ 	.word	0x000001c0
        /*2710*/ 	.word	0x00000001
        /*2714*/ 	.word	0x00000001


	//----- nvinfo : EIATTR_CRS_STACK_SIZE
	.align		4
.L_645:
        /*2718*/ 	.byte	0x04, 0x1e
        /*271a*/ 	.short	(.L_647 - .L_646)
.L_646:
        /*271c*/ 	.word	0x00000000


	//----- nvinfo : EIATTR_CBANK_PARAM_SIZE
	.align		4
.L_647:
        /*2720*/ 	.byte	0x03, 0x19
        /*2722*/ 	.short	0x00b8


	//----- nvinfo : EIATTR_PARAM_CBANK
	.align		4
        /*2724*/ 	.byte	0x04, 0x0a
        /*2726*/ 	.short	(.L_649 - .L_648)
	.align		4
.L_648:
        /*2728*/ 	.word	index@(.nv.constant0._Z35group_norm_nhwc_bwd_one_pass_kernelI11Bf16IOBf16WLi512ELi112ELi448EEv26Group_norm_nhwc_bwd_params)
        /*272c*/ 	.short	0x0210
        /*272e*/ 	.short	0x00b8


	//----- nvinfo : EIATTR_SW_WAR
	.align		4
.L_649:
        /*2730*/ 	.byte	0x04, 0x36
        /*2732*/ 	.short	(.L_651 - .L_650)
.L_650:
        /*2734*/ 	.word	0x00000008
.L_651:


//--------------------- .nv.info._Z35group_norm_nhwc_bwd_one_pass_kernelI11Bf16IOFp16WLi64ELi112ELi448EEv26Group_norm_nhwc_bwd_params --------------------------
	.section	.nv.info._Z35group_norm_nhwc_bwd_one_pass_kernelI11Bf16IOFp16WLi64ELi112ELi448EEv26Group_norm_nhwc_bwd_params,"",@"SHT_CUDA_INFO"
	.sectionflags	@""
	.align	4


	//----- nvinfo : EIATTR_CUDA_API_VERSION
	.align		4
        /*0000*/ 	.byte	0x04, 0x37
        /*0002*/ 	.short	(.L_653 - .L_652)
.L_652:
        /*0004*/ 	.word	0x00000082


	//----- nvinfo : EIATTR_KPARAM_INFO
	.align		4
.L_653:
        /*0008*/ 	.byte	0x04, 0x17
        /*000a*/ 	.short	(.L_655 - .L_654)
.L_654:
        /*000c*/ 	.word	0x00000000
        /*0010*/ 	.short	0x0000
        /*0012*/ 	.short	0x0000
        /*0014*/ 	.byte	0x00, 0xf0, 0xe1, 0x02


	//----- nvinfo : EIATTR_SPARSE_MMA_MASK
	.align		4
.L_655:
        /*0018*/ 	.byte	0x03, 0x50
        /*001a*/ 	.short	0x0000


	//----- nvinfo : EIATTR_MAXREG_COUNT
	.align		4
        /*001c*/ 	.byte	0x03, 0x1b
        /*001e*/ 	.short	0x0080


	//----- nvinfo : EIATTR_NUM_BARRIERS
	.align		4
        /*0020*/ 	.byte	0x02, 0x4c
        /*0022*/ 	.byte	0x01
	.zero		1


	//----- nvinfo : EIATTR_MERCURY_ISA_VERSION
	.align		4
        /*0024*/ 	.byte	0x03, 0x5f
        /*0026*/ 	.short	0x0101


	//----- nvinfo : EIATTR_INT_WARP_WIDE_INSTR_OFFSETS
	.align		4
        /*0028*/ 	.byte	0x04, 0x31
        /*002a*/ 	.short	(.L_657 - .L_656)


	//   ....[0]....
.L_656:
        /*002c*/ 	.word	0x000031c0


	//   ....[1]....
        /*0030*/ 	.word	0x00005e70


	//----- nvinfo : EIATTR_COOP_GROUP_MASK_REGIDS
	.align		4
.L_657:
        /*0034*/ 	.byte	0x04, 0x29
        /*0036*/ 	.short	(.L_659 - .L_658)


	//   ....[0]....
.L_658:
        /*0038*/ 	.word	0xffffffff


	//   ....[1]....
        /*003c*/ 	.word	0xffffffff


	//   ....[2]....
        /*0040*/ 	.word	0xffffffff


	//   ....[3]....
        /*0044*/ 	.word	0xffffffff


	//   ....[4]....
        /*0048*/ 	.word	0xffffffff


	//   ....[5]....
        /*004c*/ 	.word	0xffffffff


	//   ....[6]....
        /*0050*/ 	.word	0xffffffff


	//   ....[7]....
        /*0054*/ 	.word	0xffffffff


	//   ....[8]....
        /*0058*/ 	.word	0xffffffff


	//   ....[9]....
        /*005c*/ 	.word	0xffffffff


	//----- nvinfo : EIATTR_COOP_GROUP_INSTR_OFFSETS
	.align		4
.L_659:
        /*0060*/ 	.byte	0x04, 0x28
        /*0062*/ 	.short	(.L_661 - .L_660)


	//   ....[0]....
.L_660:
        /*0064*/ 	.word	0x000026d0


	//   ....[1]....
        /*0068*/ 	.word	0x00002710


	//   ....[2]....
        /*006c*/ 	.word	0x00002870


	//   ....[3]....
        /*0070*/ 	.word	0x00002890


	//   ....[4]....
        /*0074*/ 	.word	0x000028c0


	//   ....[5]....
        /*0078*/ 	.word	0x000028e0


	//   ....[6]....
        /*007c*/ 	.word	0x00002910


	//   ....[7]....
        /*0080*/ 	.word	0x00002930


	//   ....[8]....
        /*0084*/ 	.word	0x00002960


	//   ....[9]....
        /*0088*/ 	.word	0x00002980


	//----- nvinfo : EIATTR_EXIT_INSTR_OFFSETS
	.align		4
.L_661:
        /*008c*/ 	.byte	0x04, 0x1c
        /*008e*/ 	.short	(.L_663 - .L_662)


	//   ....[0]....
.L_662:
        /*0090*/ 	.word	0x00005f60


	//   ....[1]....
        /*0094*/ 	.word	0x000060a0


	//   ....[2]....
        /*0098*/ 	.word	0x00006300


	//----- nvinfo : EIATTR_MAX_THREADS
	.align		4
.L_663:
        /*009c*/ 	.byte	0x04, 0x05
        /*009e*/ 	.short	(.L_665 - .L_664)
.L_664:
        /*00a0*/ 	.word	0x000001c0
        /*00a4*/ 	.word	0x00000001
        /*00a8*/ 	.word	0x00000001


	//----- nvinfo : EIATTR_CRS_STACK_SIZE
	.align		4
.L_665:
        /*00ac*/ 	.byte	0x04, 0x1e
        /*00ae*/ 	.short	(.L_667 - .L_666)
.L_666:
        /*00b0*/ 	.word	0x00000000


	//----- nvinfo : EIATTR_CBANK_PARAM_SIZE
	.align		4
.L_667:
        /*00b4*/ 	.byte	0x03, 0x19
        /*00b6*/ 	.short	0x00b8


	//----- nvinfo : EIATTR_PARAM_CBANK
	.align		4
        /*00b8*/ 	.byte	0x04, 0x0a
        /*00ba*/ 	.short	(.L_669 - .L_668)
	.align		4
.L_668:
        /*00bc*/ 	.word	index@(.nv.constant0._Z35group_norm_nhwc_bwd_one_pass_kernelI11Bf16IOFp16WLi64ELi112ELi448EEv26Group_norm_nhwc_bwd_params)
        /*00c0*/ 	.short	0x0210
        /*00c2*/ 	.short	0x00b8


	//----- nvinfo : EIATTR_SW_WAR
	.align		4
.L_669:
        /*00c4*/ 	.byte	0x04, 0x36
        /*00c6*/ 	.short	(.L_671 - .L_670)
.L_670:
        /*00c8*/ 	.word	0x00000008
.L_671:


//--------------------- .nv.info._Z35group_norm_nhwc_bwd_one_pass_kernelI11Bf16IOFp16WLi128ELi112ELi448EEv26Group_norm_nhwc_bwd_params --------------------------
	.section	.nv.info._Z35group_norm_nhwc_bwd_one_pass_kernelI11Bf16IOFp16WLi128ELi112ELi448EEv26Group_norm_nhwc_bwd_params,"",@"SHT_CUDA_INFO"
	.sectionflags	@""
	.align	4


	//----- nvinfo : EIATTR_CUDA_API_VERSION
	.align		4
        /*0000*/ 	.byte	0x04, 0x37
        /*0002*/ 	.short	(.L_673 - .L_672)
.L_672:
        /*0004*/ 	.word	0x00000082


	//----- nvinfo : EIATTR_KPARAM_INFO
	.align		4
.L_673:
        /*0008*/ 	.byte	0x04, 0x17
        /*000a*/ 	.short	(.L_675 - .L_674)
.L_674:
        /*000c*/ 	.word	0x00000000
        /*0010*/ 	.short	0x0000
        /*0012*/ 	.short	0x0000
        /*0014*/ 	.byte	0x00, 0xf0, 0xe1, 0x02


	//----- nvinfo : EIATTR_SPARSE_MMA_MASK
	.align		4
.L_675:
        /*0018*/ 	.byte	0x03, 0x50
        /*001a*/ 	.short	0x0000


	//----- nvinfo : EIATTR_MAXREG_COUNT
	.align		4
        /*001c*/ 	.byte	0x03, 0x1b
        /*001e*/ 	.short	0x0080


	//----- nvinfo : EIATTR_NUM_BARRIERS
	.align		4
        /*0020*/ 	.byte	0x02, 0x4c
        /*0022*/ 	.byte	0x01
	.zero		1


	//----- nvinfo : EIATTR_MERCURY_ISA_VERSION
	.align		4
        /*0024*/ 	.byte	0x03, 0x5f
        /*0026*/ 	.short	0x0101


	//----- nvinfo : EIATTR_INT_WARP_WIDE_INSTR_OFFSETS
	.align		4
        /*0028*/ 	.byte	0x04, 0x31
        /*002a*/ 	.short	(.L_677 - .L_676)


	//   ....[0]....
.L_676:
        /*002c*/ 	.word	0x00005440


	//   ....[1]....
        /*0030*/ 	.word	0x00009bd0


	//----- nvinfo : EIATTR_COOP_GROUP_MASK_REGIDS
	.align		4
.L_677:
        /*0034*/ 	.byte	0x04, 0x29
        /*0036*/ 	.short	(.L_679 - .L_678)


	//   ....[0]....
.L_678:
        /*0038*/ 	.word	0xffffffff


	//   ....[1]....
        /*003c*/ 	.word	0xffffffff


	//   ....[2]....
        /*0040*/ 	.word	0xffffffff


	//   ....[3]....
        /*0044*/ 	.word	0xffffffff


	//   ....[4]....
        /*0048*/ 	.word	0xffffffff


	//   ....[5]....
        /*004c*/ 	.word	0xffffffff


	//   ....[6]....
        /*0050*/ 	.word	0xffffffff


	//   ....[7]....
        /*0054*/ 	.word	0xffffffff


	//   ....[8]....
        /*0058*/ 	.word	0xffffffff


	//   ....[9]....
        /*005c*/ 	.word	0xffffffff


	//----- nvinfo : EIATTR_COOP_GROUP_INSTR_OFFSETS
	.align		4
.L_679:
        /*0060*/ 	.byte	0x04, 0x28
        /*0062*/ 	.short	(.L_681 - .L_680)


	//   ....[0]....
.L_680:
        /*0064*/ 	.word	0x00004690


	//   ....[1]....
        /*0068*/ 	.word	0x000046d0


	//   ....[2]....
        /*006c*/ 	.word	0x00004860


	//   ....[3]....
        /*0070*/ 	.word	0x000048a0


	//   ....[4]....
        /*0074*/ 	.word	0x00004a30


	//   ....[5]....
        /*0078*/ 	.word	0x00004a60


	//   ....[6]....
        /*007c*/ 	.word	0x00004aa0


	//   ....[7]....
        /*0080*/ 	.word	0x00004ac0


	//   ....[8]....
        /*0084*/ 	.word	0x00004af0


	//   ....[9]....
        /*0088*/ 	.word	0x00004b10


	//----- nvinfo : EIATTR_EXIT_INSTR_OFFSETS
	.align		4
.L_681:
        /*008c*/ 	.byte	0x04, 0x1c
        /*008e*/ 	.short	(.L_683 - .L_682)


	//   ....[0]....
.L_682:
        /*0090*/ 	.word	0x00009c60


	//   ....[1]....
        /*0094*/ 	.word	0x00009da0


	//   ....[2]....
        /*0098*/ 	.word	0x0000a000


	//----- nvinfo : EIATTR_MAX_THREADS
	.align		4
.L_683:
        /*009c*/ 	.byte	0x04, 0x05
        /*009e*/ 	.short	(.L_685 - .L_684)
.L_684:
        /*00a0*/ 	.word	0x000001c0
        /*00a4*/ 	.word	0x00000001
        /*00a8*/ 	.word	0x00000001


	//----- nvinfo : EIATTR_CRS_STACK_SIZE
	.align		4
.L_685:
        /*00ac*/ 	.byte	0x04, 0x1e
        /*00ae*/ 	.short	(.L_687 - .L_686)
.L_686:
        /*00b0*/ 	.word	0x00000000


	//----- nvinfo : EIATTR_CBANK_PARAM_SIZE
	.align		4
.L_687:
        /*00b4*/ 	.byte	0x03, 0x19
        /*00b6*/ 	.short	0x00b8


	//----- nvinfo : EIATTR_PARAM_CBANK
	.align		4
        /*00b8*/ 	.byte	0x04, 0x0a
        /*00ba*/ 	.short	(.L_689 - .L_688)
	.align		4
.L_688:
        /*00bc*/ 	.word	index@(.nv.constant0._Z35group_norm_nhwc_bwd_one_pass_kernelI11Bf16IOFp16WLi128ELi112ELi448EEv26Group_norm_nhwc_bwd_params)
        /*00c0*/ 	.short	0x0210
        /*00c2*/ 	.short	0x00b8


	//----- nvinfo : EIATTR_SW_WAR
	.align		4
.L_689:
        /*00c4*/ 	.byte	0x04, 0x36
        /*00c6*/ 	.short	(.L_691 - .L_690)
.L_690:
        /*00c8*/ 	.word	0x00000008
.L_691:


//--------------------- .nv.info._Z35group_norm_nhwc_bwd_one_pass_kernelI11Bf16IOFp16WLi256ELi112ELi448EEv26Group_norm_nhwc_bwd_params --------------------------
	.section	.nv.info._Z35group_norm_nhwc_bwd_one_pass_kernelI11Bf16IOFp16WLi256ELi112ELi448EEv26Group_norm_nhwc_bwd_params,"",@"SHT_CUDA_INFO"
	.sectionflags	@""
	.align	4


	//----- nvinfo : EIATTR_CUDA_API_VERSION
	.align		4
        /*0000*/ 	.byte	0x04, 0x37
        /*0002*/ 	.short	(.L_693 - .L_692)
.L_692:
        /*0004*/ 	.word	0x00000082


	//----- nvinfo : EIATTR_KPARAM_INFO
	.align		4
.L_693:
        /*0008*/ 	.byte	0x04, 0x17
        /*000a*/ 	.short	(.L_695 - .L_694)
.L_694:
        /*000c*/ 	.word	0x00000000
        /*0010*/ 	.short	0x0000
        /*0012*/ 	.short	0x0000
        /*0014*/ 	.byte	0x00, 0xf0, 0xe1, 0x02


	//----- nvinfo : EIATTR_SPARSE_MMA_MASK
	.align		4
.L_695:
        /*0018*/ 	.byte	0x03, 0x50
        /*001a*/ 	.short	0x0000


	//----- nvinfo : EIATTR_MAXREG_COUNT
	.align		4
        /*001c*/ 	.byte	0x03, 0x1b
        /*001e*/ 	.short	0x0080


	//----- nvinfo : EIATTR_NUM_BARRIERS
	.align		4
        /*0020*/ 	.byte	0x02, 0x4c
        /*0022*/ 	.byte	0x01
	.zero		1


	//----- nvinfo : EIATTR_ANNOTATIONS
	.align		4
        /*0024*/ 	.byte	0x04, 0x55
        /*0026*/ 	.short	(.L_697 - .L_696)


	//   ....[0]....
.L_696:
        /* <DEDUP_REMOVED lines=69> */


	//----- nvinfo : EIATTR_MERCURY_ISA_VERSION
	.align		4
.L_697:
        /*0460*/ 	.byte	0x03, 0x5f
        /*0462*/ 	.short	0x0101


	//----- nvinfo : EIATTR_INT_WARP_WIDE_INSTR_OFFSETS
	.align		4
        /*0464*/ 	.byte	0x04, 0x31
        /*0466*/ 	.short	(.L_699 - .L_698)


	//   ....[0]....
.L_698:
        /*0468*/ 	.word	0x0000a510


	//   ....[1]....
        /*046c*/ 	.word	0x0000a870


	//   ....[2]....
        /*0470*/ 	.word	0x0000a910


	//   ....[3]....
        /*0474*/ 	.word	0x0000a9b0


	//   ....[4]....
        /*0478*/ 	.word	0x0000aa50


	//   ....[5]....
        /*047c*/ 	.word	0x0000aaf0


	//   ....[6]....
        /*0480*/ 	.word	0x0000ab90


	//   ....[7]....
        /*0484*/ 	.word	0x0000ac30


	//   ....[8]....
        /*0488*/ 	.word	0x0000acd0


	//   ....[9]....
        /*048c*/ 	.word	0x0000ad70


	//   ....[10]....
        /*0490*/ 	.word	0x0000ae10


	//   ....[11]....
        /*0494*/ 	.word	0x0000aeb0


	//   ....[12]....
        /*0498*/ 	.word	0x0000af50


	//   ....[13]....
        /*049c*/ 	.word	0x0000aff0


	//   ....[14]....
        /*04a0*/ 	.word	0x0000b090


	//   ....[15]....
        /*04a4*/ 	.word	0x0000b130


	//   ....[16]....
        /*04a8*/ 	.word	0x0000b1d0


	//   ....[17]....
        /*04ac*/ 	.word	0x0000b2f0


	//   ....[18]....
        /*04b0*/ 	.word	0x0000b390


	//   ....[19]....
        /*04b4*/ 	.word	0x0000b430


	//   ....[20]....
        /*04b8*/ 	.word	0x0000b4d0


	//   ....[21]....
        /*04bc*/ 	.word	0x0000b570


	//   ....[22]....
        /*04c0*/ 	.word	0x0000b610


	//   ....[23]....
        /*04c4*/ 	.word	0x0000b6b0


	//   ....[24]....
        /*04c8*/ 	.word	0x0000b750


	//   ....[25]....
        /*04cc*/ 	.word	0x0000b880


	//   ....[26]....
        /*04d0*/ 	.word	0x0000b920


	//   ....[27]....
        /*04d4*/ 	.word	0x0000b9c0


	//   ....[28]....
        /*04d8*/ 	.word	0x0000ba60


	//   ....[29]....
        /*04dc*/ 	.word	0x0000bc70


	//   ....[30]....
        /*04e0*/ 	.word	0x0000bd30


	//   ....[31]....
        /*04e4*/ 	.word	0x00012d40


	//----- nvinfo : EIATTR_COOP_GROUP_MASK_REGIDS
	.align		4
.L_699:
        /*04e8*/ 	.byte	0x04, 0x29
        /*04ea*/ 	.short	(.L_701 - .L_700)


	//   ....[0]....
.L_700:
        /*04ec*/ 	.word	0xffffffff


	//   ....[1]....
        /*04f0*/ 	.word	0xffffffff


	//   ....[2]....
        /*04f4*/ 	.word	0xffffffff


	//   ....[3]....
        /*04f8*/ 	.word	0xffffffff


	//   ....[4]....
        /*04fc*/ 	.word	0xffffffff


	//   ....[5]....
        /*0500*/ 	.word	0xffffffff


	//   ....[6]....
        /*0504*/ 	.word	0xffffffff


	//   ....[7]....
        /*0508*/ 	.word	0xffffffff


	//   ....[8]....
        /*050c*/ 	.word	0xffffffff


	//   ....[9]....
        /*0510*/ 	.word	0xffffffff


	//----- nvinfo : EIATTR_COOP_GROUP_INSTR_OFFSETS
	.align		4
.L_701:
        /*0514*/ 	.byte	0x04, 0x28
        /*0516*/ 	.short	(.L_703 - .L_702)


	//   ....[0]....
.L_702:
        /*0518*/ 	.word	0x00008f50


	//   ....[1]....
        /*051c*/ 	.word	0x00008f60


	//   ....[2]....
        /*0520*/ 	.word	0x00008fa0


	//   ....[3]....
        /*0524*/ 	.word	0x00008fb0


	//   ....[4]....
        /*0528*/ 	.word	0x00008ff0


	//   ....[5]....
        /*052c*/ 	.word	0x00009000


	//   ....[6]....
        /*0530*/ 	.word	0x00009040


	//   ....[7]....
        /*0534*/ 	.word	0x00009050


	//   ....[8]....
        /*0538*/ 	.word	0x00009090


	//   ....[9]....
        /*053c*/ 	.word	0x000090a0


	//----- nvinfo : EIATTR_EXIT_INSTR_OFFSETS
	.align		4
.L_703:
        /*0540*/ 	.byte	0x04, 0x1c
        /*0542*/ 	.short	(.L_705 - .L_704)


	//   ....[0]....
.L_704:
        /*0544*/ 	.word	0x00012e30


	//   ....[1]....
        /*0548*/ 	.word	0x00012f70


	//   ....[2]....
        /*054c*/ 	.word	0x000131d0


	//----- nvinfo : EIATTR_MAX_THREADS
	.align		4
.L_705:
        /*0550*/ 	.byte	0x04, 0x05
        /*0552*/ 	.short	(.L_707 - .L_706)
.L_706:
        /*0554*/ 	.word	0x000001c0
        /*0558*/ 	.word	0x00000001
        /*055c*/ 	.word	0x00000001


	//----- nvinfo : EIATTR_CRS_STACK_SIZE
	.align		4
.L_707:
        /*0560*/ 	.byte	0x04, 0x1e
        /*0562*/ 	.short	(.L_709 - .L_708)
.L_708:
        /*0564*/ 	.word	0x00000000


	//----- nvinfo : EIATTR_CBANK_PARAM_SIZE
	.align		4
.L_709:
        /*0568*/ 	.byte	0x03, 0x19
        /*056a*/ 	.short	0x00b8


	//----- nvinfo : EIATTR_PARAM_CBANK
	.align		4
        /*056c*/ 	.byte	0x04, 0x0a
        /*056e*/ 	.short	(.L_711 - .L_710)
	.align		4
.L_710:
        /*0570*/ 	.word	index@(.nv.constant0._Z35group_norm_nhwc_bwd_one_pass_kernelI11Bf16IOFp16WLi256ELi112ELi448EEv26Group_norm_nhwc_bwd_params)
        /*0574*/ 	.short	0x0210
        /*0576*/ 	.short	0x00b8


	//----- nvinfo : EIATTR_SW_WAR
	.align		4
.L_711:
        /*0578*/ 	.byte	0x04, 0x36
        /*057a*/ 	.short	(.L_713 - .L_712)
.L_712:
        /*057c*/ 	.word	0x00000008
.L_713:


//--------------------- .nv.info._Z35group_norm_nhwc_bwd_one_pass_kernelI11Bf16IOFp16WLi512ELi112ELi448EEv26Group_norm_nhwc_bwd_params --------------------------
	.section	.nv.info._Z35group_norm_nhwc_bwd_one_pass_kernelI11Bf16IOFp16WLi512ELi112ELi448EEv26Group_norm_nhwc_bwd_params,"",@"SHT_CUDA_INFO"
	.sectionflags	@""
	.align	4


	//----- nvinfo : EIATTR_CUDA_API_VERSION
	.align		4
        /*0000*/ 	.byte	0x04, 0x37
        /*0002*/ 	.short	(.L_715 - .L_714)
.L_714:
        /*0004*/ 	.word	0x00000082


	//----- nvinfo : EIATTR_KPARAM_INFO
	.align		4
.L_715:
        /*0008*/ 	.byte	0x04, 0x17
        /*000a*/ 	.short	(.L_717 - .L_716)
.L_716:
        /*000c*/ 	.word	0x00000000
        /*0010*/ 	.short	0x0000
        /*0012*/ 	.short	0x0000
        /*0014*/ 	.byte	0x00, 0xf0, 0xe1, 0x02


	//----- nvinfo : EIATTR_SPARSE_MMA_MASK
	.align		4
.L_717:
        /*0018*/ 	.byte	0x03, 0x50
        /*001a*/ 	.short	0x0000


	//----- nvinfo : EIATTR_MAXREG_COUNT
	.align		4
        /*001c*/ 	.byte	0x03, 0x1b
        /*001e*/ 	.short	0x0080


	//----- nvinfo : EIATTR_NUM_BARRIERS
	.align		4
        /*0020*/ 	.byte	0x02, 0x4c
        /*0022*/ 	.byte	0x01
	.zero		1


	//----- nvinfo : EIATTR_ANNOTATIONS
	.align		4
        /*0024*/ 	.byte	0x04, 0x55
        /*0026*/ 	.short	(.L_719 - .L_718)


	//   ....[0]....
.L_718:
        /* <DEDUP_REMOVED lines=616> */


	//----- nvinfo : EIATTR_MERCURY_ISA_VERSION
	.align		4
.L_719:
        /*2690*/ 	.byte	0x03, 0x5f
        /*2692*/ 	.short	0x0101


	//----- nvinfo : EIATTR_INT_WARP_WIDE_INSTR_OFFSETS
	.align		4
        /*2694*/ 	.byte	0x04, 0x31
        /*2696*/ 	.short	(.L_721 - .L_720)


	//   ....[0]....
.L_720:
        /*2698*/ 	.word	0x00018b10


	//   ....[1]....
        /*269c*/ 	.word	0x0001a650


	//----- nvinfo : EIATTR_COOP_GROUP_MASK_REGIDS
	.align		4
.L_721:
        /*26a0*/ 	.byte	0x04, 0x29
        /*26a2*/ 	.short	(.L_723 - .L_722)


	//   ....[0]....
.L_722:
        /*26a4*/ 	.word	0xffffffff


	//   ....[1]....
        /*26a8*/ 	.word	0xffffffff


	//   ....[2]....
        /*26ac*/ 	.word	0xffffffff


	//   ....[3]....
        /*26b0*/ 	.word	0xffffffff


	//   ....[4]....
        /*26b4*/ 	.word	0xffffffff


	//   ....[5]....
        /*26b8*/ 	.word	0xffffffff


	//   ....[6]....
        /*26bc*/ 	.word	0xffffffff


	//   ....[7]....
        /*26c0*/ 	.word	0xffffffff


	//   ....[8]....
        /*26c4*/ 	.word	0xffffffff


	//   ....[9]....
        /*26c8*/ 	.word	0xffffffff


	//----- nvinfo : EIATTR_COOP_GROUP_INSTR_OFFSETS
	.align		4
.L_723:
        /*26cc*/ 	.byte	0x04, 0x28
        /*26ce*/ 	.short	(.L_725 - .L_724)


	//   ....[0]....
.L_724:
        /*26d0*/ 	.word	0x00017570


	//   ....[1]....
        /*26d4*/ 	.word	0x00017750


	//   ....[2]....
        /*26d8*/ 	.word	0x00017e90


	//   ....[3]....
        /*26dc*/ 	.word	0x00017ed0


	//   ....[4]....
        /*26e0*/ 	.word	0x00018180


	//   ....[5]....
        /*26e4*/ 	.word	0x00018190


	//   ....[6]....
        /*26e8*/ 	.word	0x000181d0


	//   ....[7]....
        /*26ec*/ 	.word	0x000181e0


	//   ....[8]....
        /*26f0*/ 	.word	0x00018220


	//   ....[9]....
        /*26f4*/ 	.word	0x00018230


	//----- nvinfo : EIATTR_EXIT_INSTR_OFFSETS
	.align		4
.L_725:
        /*26f8*/ 	.byte	0x04, 0x1c
        /*26fa*/ 	.short	(.L_727 - .L_726)


	//   ....[0]....
.L_726:
        /*26fc*/ 	.word	0x0001a6e0


	//   ....[1]....
        /*2700*/ 	.word	0x0001a830


	//   ....[2]....
        /*2704*/ 	.word	0x0001aad0


	//----- nvinfo : EIATTR_MAX_THREADS
	.align		4
.L_727:
        /*2708*/ 	.byte	0x04, 0x05
        /*270a*/ 	.short	(.L_729 - .L_728)
.L_728:
        /*270c*/ 	.word	0x000001c0
        /*2710*/ 	.word	0x00000001
        /*2714*/ 	.word	0x00000001


	//----- nvinfo : EIATTR_CRS_STACK_SIZE
	.align		4
.L_729:
        /*2718*/ 	.byte	0x04, 0x1e
        /*271a*/ 	.short	(.L_731 - .L_730)
.L_730:
        /*271c*/ 	.word	0x00000000


	//----- nvinfo : EIATTR_CBANK_PARAM_SIZE
	.align		4
.L_731:
        /*2720*/ 	.byte	0x03, 0x19
        /*2722*/ 	.short	0x00b8


	//----- nvinfo : EIATTR_PARAM_CBANK
	.align		4
        /*2724*/ 	.byte	0x04, 0x0a
        /*2726*/ 	.short	(.L_733 - .L_732)
	.align		4
.L_732:
        /*2728*/ 	.word	index@(.nv.constant0._Z35group_norm_nhwc_bwd_one_pass_kernelI11Bf16IOFp16WLi512ELi112ELi448EEv26Group_norm_nhwc_bwd_params)
        /*272c*/ 	.short	0x0210
        /*272e*/ 	.short	0x00b8


	//----- nvinfo : EIATTR_SW_WAR
	.align		4
.L_733:
        /*2730*/ 	.byte	0x04, 0x36
        /*2732*/ 	.short	(.L_735 - .L_734)
.L_734:
        /*2734*/ 	.word	0x00000008
.L_735:


//--------------------- .nv.info._Z35group_norm_nhwc_bwd_one_pass_kernelI11Fp16IOFp32WLi64ELi112ELi448EEv26Group_norm_nhwc_bwd_params --------------------------
	.section	.nv.info._Z35group_norm_nhwc_bwd_one_pass_kernelI11Fp16IOFp32WLi64ELi112ELi448EEv26Group_norm_nhwc_bwd_params,"",@"SHT_CUDA_INFO"
	.sectionflags	@""
	.align	4


	//----- nvinfo : EIATTR_CUDA_API_VERSION
	.align		4
        /*0000*/ 	.byte	0x04, 0x37
        /*0002*/ 	.short	(.L_737 - .L_736)
.L_736:
        /*0004*/ 	.word	0x00000082


	//----- nvinfo : EIATTR_KPARAM_INFO
	.align		4
.L_737:
        /*0008*/ 	.byte	0x04, 0x17
        /*000a*/ 	.short	(.L_739 - .L_738)
.L_738:
        /*000c*/ 	.word	0x00000000
        /*0010*/ 	.short	0x0000
        /*0012*/ 	.short	0x0000
        /*0014*/ 	.byte	0x00, 0xf0, 0xe1, 0x02


	//----- nvinfo : EIATTR_SPARSE_MMA_MASK
	.align		4
.L_739:
        /*0018*/ 	.byte	0x03, 0x50
        /*001a*/ 	.short	0x0000


	//----- nvinfo : EIATTR_MAXREG_COUNT
	.align		4
        /*001c*/ 	.byte	0x03, 0x1b
        /*001e*/ 	.short	0x0080


	//----- nvinfo : EIATTR_NUM_BARRIERS
	.align		4
        /*0020*/ 	.byte	0x02, 0x4c
        /*0022*/ 	.byte	0x01
	.zero		1


	//----- nvinfo : EIATTR_MERCURY_ISA_VERSION
	.align		4
        /*0024*/ 	.byte	0x03, 0x5f
        /*0026*/ 	.short	0x0101


	//----- nvinfo : EIATTR_INT_WARP_WIDE_INSTR_OFFSETS
	.align		4
        /*0028*/ 	.byte	0x04, 0x31
        /*002a*/ 	.short	(.L_741 - .L_740)


	//   ....[0]....
.L_740:
        /*002c*/ 	.word	0x00002ed0


	//   ....[1]....
        /*0030*/ 	.word	0x00005bb0


	//----- nvinfo : EIATTR_COOP_GROUP_MASK_REGIDS
	.align		4
.L_741:
        /*0034*/ 	.byte	0x04, 0x29
        /*0036*/ 	.short	(.L_743 - .L_742)


	//   ....[0]....
.L_742:
        /*0038*/ 	.word	0xffffffff


	//   ....[1]....
        /*003c*/ 	.word	0xffffffff


	//   ....[2]....
        /*0040*/ 	.word	0xffffffff


	//   ....[3]....
        /*0044*/ 	.word	0xffffffff


	//   ....[4]....
        /*0048*/ 	.word	0xffffffff


	//   ....[5]....
        /*004c*/ 	.word	0xffffffff


	//   ....[6]....
        /*0050*/ 	.word	0xffffffff


	//   ....[7]....
        /*0054*/ 	.word	0xffffffff


	//   ....[8]....
        /*0058*/ 	.word	0xffffffff


	//   ....[9]....
        /*005c*/ 	.word	0xffffffff


	//----- nvinfo : EIATTR_COOP_GROUP_INSTR_OFFSETS
	.align		4
.L_743:
        /*0060*/ 	.byte	0x04, 0x28
        /*0062*/ 	.short	(.L_745 - .L_744)


	//   ....[0]....
.L_744:
        /*0064*/ 	.word	0x000025c0


	//   ....[1]....
        /*0068*/ 	.word	0x000025d0


	//   ....[2]....
        /*006c*/ 	.word	0x00002620


	//   ....[3]....
        /*0070*/ 	.word	0x00002640


	//   ....[4]....
        /*0074*/ 	.word	0x00002670


	//   ....[5]....
        /*0078*/ 	.word	0x00002690


	//   ....[6]....
        /*007c*/ 	.word	0x000026c0


	//   ....[7]....
        /*0080*/ 	.word	0x000026e0


	//   ....[8]....
        /*0084*/ 	.word	0x00002710


	//   ....[9]....
        /*0088*/ 	.word	0x00002730


	//----- nvinfo : EIATTR_EXIT_INSTR_OFFSETS
	.align		4
.L_745:
        /*008c*/ 	.byte	0x04, 0x1c
        /*008e*/ 	.short	(.L_747 - .L_746)


	//   ....[0]....
.L_746:
        /*0090*/ 	.word	0x00005ca0


	//   ....[1]....
        /*0094*/ 	.word	0x00005de0


	//   ....[2]....
        /*0098*/ 	.word	0x00006020


	//----- nvinfo : EIATTR_MAX_THREADS
	.align		4
.L_747:
        /*009c*/ 	.byte	0x04, 0x05
        /*009e*/ 	.short	(.L_749 - .L_748)
.L_748:
        /*00a0*/ 	.word	0x000001c0
        /*00a4*/ 	.word	0x00000001
        /*00a8*/ 	.word	0x00000001


	//----- nvinfo : EIATTR_CRS_STACK_SIZE
	.align		4
.L_749:
        /*00ac*/ 	.byte	0x04, 0x1e
        /*00ae*/ 	.short	(.L_751 - .L_750)
.L_750:
        /*00b0*/ 	.word	0x00000000


	//----- nvinfo : EIATTR_CBANK_PARAM_SIZE
	.align		4
.L_751:
        /*00b4*/ 	.byte	0x03, 0x19
        /*00b6*/ 	.short	0x00b8


	//----- nvinfo : EIATTR_PARAM_CBANK
	.align		4
        /*00b8*/ 	.byte	0x04, 0x0a
        /*00ba*/ 	.short	(.L_753 - .L_752)
	.align		4
.L_752:
        /*00bc*/ 	.word	index@(.nv.constant0._Z35group_norm_nhwc_bwd_one_pass_kernelI11Fp16IOFp32WLi64ELi112ELi448EEv26Group_norm_nhwc_bwd_params)
        /*00c0*/ 	.short	0x0210
        /*00c2*/ 	.short	0x00b8


	//----- nvinfo : EIATTR_SW_WAR
	.align		4
.L_753:
        /*00c4*/ 	.byte	0x04, 0x36
        /*00c6*/ 	.short	(.L_755 - .L_754)
.L_754:
        /*00c8*/ 	.word	0x00000008
.L_755:


//--------------------- .nv.info._Z35group_norm_nhwc_bwd_one_pass_kernelI11Fp16IOFp32WLi128ELi112ELi448EEv26Group_norm_nhwc_bwd_params --------------------------
	.section	.nv.info._Z35group_norm_nhwc_bwd_one_pass_kernelI11Fp16IOFp32WLi128ELi112ELi448EEv26Group_norm_nhwc_bwd_params,"",@"SHT_CUDA_INFO"
	.sectionflags	@""
	.align	4


	//----- nvinfo : EIATTR_CUDA_API_VERSION
	.align		4
        /*0000*/ 	.byte	0x04, 0x37
        /*0002*/ 	.short	(.L_757 - .L_756)
.L_756:
        /*0004*/ 	.word	0x00000082


	//----- nvinfo : EIATTR_KPARAM_INFO
	.align		4
.L_757:
        /*0008*/ 	.byte	0x04, 0x17
        /*000a*/ 	.short	(.L_759 - .L_758)
.L_758:
        /*000c*/ 	.word	0x00000000
        /*0010*/ 	.short	0x0000
        /*0012*/ 	.short	0x0000
        /*0014*/ 	.byte	0x00, 0xf0, 0xe1, 0x02


	//----- nvinfo : EIATTR_SPARSE_MMA_MASK
	.align		4
.L_759:
        /*0018*/ 	.byte	0x03, 0x50
        /*001a*/ 	.short	0x0000


	//----- nvinfo : EIATTR_MAXREG_COUNT
	.align		4
        /*001c*/ 	.byte	0x03, 0x1b
        /*001e*/ 	.short	0x0080


	//----- nvinfo : EIATTR_NUM_BARRIERS
	.align		4
        /*0020*/ 	.byte	0x02, 0x4c
        /*0022*/ 	.byte	0x01
	.zero		1


	//----- nvinfo : EIATTR_MERCURY_ISA_VERSION
	.align		4
        /*0024*/ 	.byte	0x03, 0x5f
        /*0026*/ 	.short	0x0101


	//----- nvinfo : EIATTR_INT_WARP_WIDE_INSTR_OFFSETS
	.align		4
        /*0028*/ 	.byte	0x04, 0x31
        /*002a*/ 	.short	(.L_761 - .L_760)


	//   ....[0]....
.L_760:
        /*002c*/ 	.word	0x00004f30


	//   ....[1]....
        /*0030*/ 	.word	0x00009550


	//----- nvinfo : EIATTR_COOP_GROUP_MASK_REGIDS
	.align		4
.L_761:
        /*0034*/ 	.byte	0x04, 0x29
        /*0036*/ 	.short	(.L_763 - .L_762)


	//   ....[0]....
.L_762:
        /*0038*/ 	.word	0xffffffff


	//   ....[1]....
        /*003c*/ 	.word	0xffffffff


	//   ....[2]....
        /*0040*/ 	.word	0xffffffff


	//   ....[3]....
        /*0044*/ 	.word	0xffffffff


	//   ....[4]....
        /*0048*/ 	.word	0xffffffff


	//   ....[5]....
        /*004c*/ 	.word	0xffffffff


	//   ....[6]....
        /*0050*/ 	.word	0xffffffff


	//   ....[7]....
        /*0054*/ 	.word	0xffffffff


	//   ....[8]....
        /*0058*/ 	.word	0xffffffff


	//   ....[9]....
        /*005c*/ 	.word	0xffffffff


	//----- nvinfo : EIATTR_COOP_GROUP_INSTR_OFFSETS
	.align		4
.L_763:
        /*0060*/ 	.byte	0x04, 0x28
        /*0062*/ 	.short	(.L_765 - .L_764)


	//   ....[0]....
.L_764:
        /*0064*/ 	.word	0x00004500


	//   ....[1]....
        /*0068*/ 	.word	0x00004540


	//   ....[2]....
        /*006c*/ 	.word	0x000046d0


	//   ....[3]....
        /*0070*/ 	.word	0x00004710


	//   ....[4]....
        /*0074*/ 	.word	0x00004760


	//   ....[5]....
        /*0078*/ 	.word	0x00004780


	//   ....[6]....
        /*007c*/ 	.word	0x000047b0


	//   ....[7]....
        /*0080*/ 	.word	0x000047d0


	//   ....[8]....
        /*0084*/ 	.word	0x00004800


	//   ....[9]....
        /*0088*/ 	.word	0x00004820


	//----- nvinfo : EIATTR_EXIT_INSTR_OFFSETS
	.align		4
.L_765:
        /*008c*/ 	.byte	0x04, 0x1c
        /*008e*/ 	.short	(.L_767 - .L_766)


	//   ....[0]....
.L_766:
        /*0090*/ 	.word	0x000095e0


	//   ....[1]....
        /*0094*/ 	.word	0x00009720


	//   ....[2]....
        /*0098*/ 	.word	0x00009960


	//----- nvinfo : EIATTR_MAX_THREADS
	.align		4
.L_767:
        /*009c*/ 	.byte	0x04, 0x05
        /*009e*/ 	.short	(.L_769 - .L_768)
.L_768:
        /*00a0*/ 	.word	0x000001c0
        /*00a4*/ 	.word	0x00000001
        /*00a8*/ 	.word	0x00000001


	//----- nvinfo : EIATTR_CRS_STACK_SIZE
	.align		4
.L_769:
        /*00ac*/ 	.byte	0x04, 0x1e
        /*00ae*/ 	.short	(.L_771 - .L_770)
.L_770:
        /*00b0*/ 	.word	0x00000000


	//----- nvinfo : EIATTR_CBANK_PARAM_SIZE
	.align		4
.L_771:
        /*00b4*/ 	.byte	0x03, 0x19
        /*00b6*/ 	.short	0x00b8


	//----- nvinfo : EIATTR_PARAM_CBANK
	.align		4
        /*00b8*/ 	.byte	0x04, 0x0a
        /*00ba*/ 	.short	(.L_773 - .L_772)
	.align		4
.L_772:
        /*00bc*/ 	.word	index@(.nv.constant0._Z35group_norm_nhwc_bwd_one_pass_kernelI11Fp16IOFp32WLi128ELi112ELi448EEv26Group_norm_nhwc_bwd_params)
        /*00c0*/ 	.short	0x0210
        /*00c2*/ 	.short	0x00b8


	//----- nvinfo : EIATTR_SW_WAR
	.align		4
.L_773:
        /*00c4*/ 	.byte	0x04, 0x36
        /*00c6*/ 	.short	(.L_775 - .L_774)
.L_774:
        /*00c8*/ 	.word	0x00000008
.L_775:


//--------------------- .nv.info._Z35group_norm_nhwc_bwd_one_pass_kernelI11Fp16IOFp32WLi256ELi112ELi448EEv26Group_norm_nhwc_bwd_params --------------------------
	.section	.nv.info._Z35group_norm_nhwc_bwd_one_pass_kernelI11Fp16IOFp32WLi256ELi112ELi448EEv26Group_norm_nhwc_bwd_params,"",@"SHT_CUDA_INFO"
	.sectionflags	@""
	.align	4


	//----- nvinfo : EIATTR_CUDA_API_VERSION
	.align		4
        /*0000*/ 	.byte	0x04, 0x37
        /*0002*/ 	.short	(.L_777 - .L_776)
.L_776:
        /*0004*/ 	.word	0x00000082


	//----- nvinfo : EIATTR_KPARAM_INFO
	.align		4
.L_777:
        /*0008*/ 	.byte	0x04, 0x17
        /*000a*/ 	.short	(.L_779 - .L_778)
.L_778:
        /*000c*/ 	.word	0x00000000
        /*0010*/ 	.short	0x0000
        /*0012*/ 	.short	0x0000
        /*0014*/ 	.byte	0x00, 0xf0, 0xe1, 0x02


	//----- nvinfo : EIATTR_SPARSE_MMA_MASK
	.align		4
.L_779:
        /*0018*/ 	.byte	0x03, 0x50
        /*001a*/ 	.short	0x0000


	//----- nvinfo : EIATTR_MAXREG_COUNT
	.align		4
        /*001c*/ 	.byte	0x03, 0x1b
        /*001e*/ 	.short	0x0080


	//----- nvinfo : EIATTR_NUM_BARRIERS
	.align		4
        /*0020*/ 	.byte	0x02, 0x4c
        /*0022*/ 	.byte	0x01
	.zero		1


	//----- nvinfo : EIATTR_MERCURY_ISA_VERSION
	.align		4
        /*0024*/ 	.byte	0x03, 0x5f
        /*0026*/ 	.short	0x0101


	//----- nvinfo : EIATTR_INT_WARP_WIDE_INSTR_OFFSETS
	.align		4
        /*0028*/ 	.byte	0x04, 0x31
        /*002a*/ 	.short	(.L_781 - .L_780)


	//   ....[0]....
.L_780:
        /*002c*/ 	.word	0x000091f0


	//   ....[1]....
        /*0030*/ 	.word	0x00009540


	//   ....[2]....
        /*0034*/ 	.word	0x000095e0


	//   ....[3]....
        /*0038*/ 	.word	0x00009680


	//   ....[4]....
        /*003c*/ 	.word	0x00009720


	//   ....[5]....
        /*0040*/ 	.word	0x000097c0


	//   ....[6]....
        /*0044*/ 	.word	0x00009860


	//   ....[7]....
        /*0048*/ 	.word	0x00009900


	//   ....[8]....
        /*004c*/ 	.word	0x000099a0


	//   ....[9]....
        /*0050*/ 	.word	0x00009a40


	//   ....[10]....
        /*0054*/ 	.word	0x00009ae0


	//   ....[11]....
        /*0058*/ 	.word	0x00009b80


	//   ....[12]....
        /*005c*/ 	.word	0x00009c20


	//   ....[13]....
        /*0060*/ 	.word	0x00009cc0


	//   ....[14]....
        /*0064*/ 	.word	0x00009d60


	//   ....[15]....
        /*0068*/ 	.word	0x00009e00


	//   ....[16]....
        /*006c*/ 	.word	0x00009ea0


	//   ....[17]....
        /*0070*/ 	.word	0x00009fa0


	//   ....[18]....
        /*0074*/ 	.word	0x0000a040


	//   ....[19]....
        /*0078*/ 	.word	0x0000a0e0


	//   ....[20]....
        /*007c*/ 	.word	0x0000a180


	//   ....[21]....
        /*0080*/ 	.word	0x0000a220


	//   ....[22]....
        /*0084*/ 	.word	0x0000a2c0


	//   ....[23]....
        /*0088*/ 	.word	0x0000a360


	//   ....[24]....
        /*008c*/ 	.word	0x0000a400


	//   ....[25]....
        /*0090*/ 	.word	0x0000a530


	//   ....[26]....
        /*0094*/ 	.word	0x0000a5d0


	//   ....[27]....
        /*0098*/ 	.word	0x0000a670


	//   ....[28]....
        /*009c*/ 	.word	0x0000a710


	//   ....[29]....
        /*00a0*/ 	.word	0x0000a910


	//   ....[30]....
        /*00a4*/ 	.word	0x0000a9d0


	//   ....[31]....
        /*00a8*/ 	.word	0x000113a0


	//----- nvinfo : EIATTR_COOP_GROUP_MASK_REGIDS
	.align		4
.L_781:
        /*00ac*/ 	.byte	0x04, 0x29
        /*00ae*/ 	.short	(.L_783 - .L_782)


	//   ....[0]....
.L_782:
        /*00b0*/ 	.word	0xffffffff


	//   ....[1]....
        /*00b4*/ 	.word	0xffffffff


	//   ....[2]....
        /*00b8*/ 	.word	0xffffffff


	//   ....[3]....
        /*00bc*/ 	.word	0xffffffff


	//   ....[4]....
        /*00c0*/ 	.word	0xffffffff


	//   ....[5]....
        /*00c4*/ 	.word	0xffffffff


	//   ....[6]....
        /*00c8*/ 	.word	0xffffffff


	//   ....[7]....
        /*00cc*/ 	.word	0xffffffff


	//   ....[8]....
        /*00d0*/ 	.word	0xffffffff


	//   ....[9]....
        /*00d4*/ 	.word	0xffffffff


	//----- nvinfo : EIATTR_COOP_GROUP_INSTR_OFFSETS
	.align		4
.L_783:
        /*00d8*/ 	.byte	0x04, 0x28
        /*00da*/ 	.short	(.L_785 - .L_784)


	//   ....[0]....
.L_784:
        /*00dc*/ 	.word	0x00008810


	//   ....[1]....
        /*00e0*/ 	.word	0x00008850


	//   ....[2]....
        /*00e4*/ 	.word	0x000088e0


	//   ....[3]....
        /*00e8*/ 	.word	0x00008900


	//   ....[4]....
        /*00ec*/ 	.word	0x00008930


	//   ....[5]....
        /*00f0*/ 	.word	0x00008950


	//   ....[6]....
        /*00f4*/ 	.word	0x00008980


	//   ....[7]....
        /*00f8*/ 	.word	0x000089a0


	//   ....[8]....
        /*00fc*/ 	.word	0x000089d0


	//   ....[9]....
        /*0100*/ 	.word	0x000089f0


	//----- nvinfo : EIATTR_EXIT_INSTR_OFFSETS
	.align		4
.L_785:
        /*0104*/ 	.byte	0x04, 0x1c
        /*0106*/ 	.short	(.L_787 - .L_786)


	//   ....[0]....
.L_786:
        /*0108*/ 	.word	0x00011490


	//   ....[1]....
        /*010c*/ 	.word	0x000115d0


	//   ....[2]....
        /*0110*/ 	.word	0x00011820


	//----- nvinfo : EIATTR_MAX_THREADS
	.align		4
.L_787:
        /*0114*/ 	.byte	0x04, 0x05
        /*0116*/ 	.short	(.L_789 - .L_788)
.L_788:
        /*0118*/ 	.word	0x000001c0
        /*011c*/ 	.word	0x00000001
        /*0120*/ 	.word	0x00000001


	//----- nvinfo : EIATTR_CRS_STACK_SIZE
	.align		4
.L_789:
        /*0124*/ 	.byte	0x04, 0x1e
        /*0126*/ 	.short	(.L_791 - .L_790)
.L_790:
        /*0128*/ 	.word	0x00000000


	//----- nvinfo : EIATTR_CBANK_PARAM_SIZE
	.align		4
.L_791:
        /*012c*/ 	.byte	0x03, 0x19
        /*012e*/ 	.short	0x00b8


	//----- nvinfo : EIATTR_PARAM_CBANK
	.align		4
        /*0130*/ 	.byte	0x04, 0x0a
        /*0132*/ 	.short	(.L_793 - .L_792)
	.align		4
.L_792:
        /*0134*/ 	.word	index@(.nv.constant0._Z35group_norm_nhwc_bwd_one_pass_kernelI11Fp16IOFp32WLi256ELi112ELi448EEv26Group_norm_nhwc_bwd_params)
        /*0138*/ 	.short	0x0210
        /*013a*/ 	.short	0x00b8


	//----- nvinfo : EIATTR_SW_WAR
	.align		4
.L_793:
        /*013c*/ 	.byte	0x04, 0x36
        /*013e*/ 	.short	(.L_795 - .L_794)
.L_794:
        /*0140*/ 	.word	0x00000008
.L_795:


//--------------------- .nv.info._Z35group_norm_nhwc_bwd_one_pass_kernelI11Fp16IOFp32WLi512ELi112ELi448EEv26Group_norm_nhwc_bwd_params --------------------------
	.section	.nv.info._Z35group_norm_nhwc_bwd_one_pass_kernelI11Fp16IOFp32WLi512ELi112ELi448EEv26Group_norm_nhwc_bwd_params,"",@"SHT_CUDA_INFO"
	.sectionflags	@""
	.align	4


	//----- nvinfo : EIATTR_CUDA_API_VERSION
	.align		4
        /*0000*/ 	.byte	0x04, 0x37
        /*0002*/ 	.short	(.L_797 - .L_796)
.L_796:
        /*0004*/ 	.word	0x00000082


	//----- nvinfo : EIATTR_KPARAM_INFO
	.align		4
.L_797:
        /*0008*/ 	.byte	0x04, 0x17
        /*000a*/ 	.short	(.L_799 - .L_798)
.L_798:
        /*000c*/ 	.word	0x00000000
        /*0010*/ 	.short	0x0000
        /*0012*/ 	.short	0x0000
        /*0014*/ 	.byte	0x00, 0xf0, 0xe1, 0x02


	//----- nvinfo : EIATTR_SPARSE_MMA_MASK
	.align		4
.L_799:
        /*0018*/ 	.byte	0x03, 0x50
        /*001a*/ 	.short	0x0000


	//----- nvinfo : EIATTR_MAXREG_COUNT
	.align		4
        /*001c*/ 	.byte	0x03, 0x1b
        /*001e*/ 	.short	0x0080


	//----- nvinfo : EIATTR_NUM_BARRIERS
	.align		4
        /*0020*/ 	.byte	0x02, 0x4c
        /*0022*/ 	.byte	0x01
	.zero		1


	//----- nvinfo : EIATTR_ANNOTATIONS
	.align		4
        /*0024*/ 	.byte	0x04, 0x55
        /*0026*/ 	.short	(.L_801 - .L_800)


	//   ....[0]....
.L_800:
        /* <DEDUP_REMOVED lines=261> */


	//----- nvinfo : EIATTR_MERCURY_ISA_VERSION
	.align		4
.L_801:
        /*1068*/ 	.byte	0x03, 0x5f
        /*106a*/ 	.short	0x0101


	//----- nvinfo : EIATTR_INT_WARP_WIDE_INSTR_OFFSETS
	.align		4
        /*106c*/ 	.byte	0x04, 0x31
        /*106e*/ 	.short	(.L_803 - .L_802)


	//   ....[0]....
.L_802:
        /*1070*/ 	.word	0x00016b00


	//   ....[1]....
        /*1074*/ 	.word	0x00018600


	//----- nvinfo : EIATTR_COOP_GROUP_MASK_REGIDS
	.align		4
.L_803:
        /*1078*/ 	.byte	0x04, 0x29
        /*107a*/ 	.short	(.L_805 - .L_804)


	//   ....[0]....
.L_804:
        /*107c*/ 	.word	0xffffffff


	//   ....[1]....
        /*1080*/ 	.word	0xffffffff


	//   ....[2]....
        /*1084*/ 	.word	0xffffffff


	//   ....[3]....
        /*1088*/ 	.word	0xffffffff


	//   ....[4]....
        /*108c*/ 	.word	0xffffffff


	//   ....[5]....
        /*1090*/ 	.word	0xffffffff


	//   ....[6]....
        /*1094*/ 	.word	0xffffffff


	//   ....[7]....
        /*1098*/ 	.word	0xffffffff


	//   ....[8]....
        /*109c*/ 	.word	0xffffffff


	//   ....[9]....
        /*10a0*/ 	.word	0xffffffff


	//----- nvinfo : EIATTR_COOP_GROUP_INSTR_OFFSETS
	.align		4
.L_805:
        /*10a4*/ 	.byte	0x04, 0x28
        /*10a6*/ 	.short	(.L_807 - .L_806)


	//   ....[0]....
.L_806:
        /*10a8*/ 	.word	0x00015950


	//   ....[1]....
        /*10ac*/ 	.word	0x00015960


	//   ....[2]....
        /*10b0*/ 	.word	0x00015b20


	//   ....[3]....
        /*10b4*/ 	.word	0x00015b40


	//   ....[4]....
        /*10b8*/ 	.word	0x00015c40


	//   ....[5]....
        /*10bc*/ 	.word	0x00015c70


	//   ....[6]....
        /*10c0*/ 	.word	0x00015e40


	//   ....[7]....
        /*10c4*/ 	.word	0x00015e80


	//   ....[8]....
        /*10c8*/ 	.word	0x00016030


	//   ....[9]....
        /*10cc*/ 	.word	0x00016070


	//----- nvinfo : EIATTR_EXIT_INSTR_OFFSETS
	.align		4
.L_807:
        /*10d0*/ 	.byte	0x04, 0x1c
        /*10d2*/ 	.short	(.L_809 - .L_808)


	//   ....[0]....
.L_808:
        /*10d4*/ 	.word	0x00018690


	//   ....[1]....
        /*10d8*/ 	.word	0x000187e0


	//   ....[2]....
        /*10dc*/ 	.word	0x00018a60


	//----- nvinfo : EIATTR_MAX_THREADS
	.align		4
.L_809:
        /*10e0*/ 	.byte	0x04, 0x05
        /*10e2*/ 	.short	(.L_811 - .L_810)
.L_810:
        /*10e4*/ 	.word	0x000001c0
        /*10e8*/ 	.word	0x00000001
        /*10ec*/ 	.word	0x00000001


	//----- nvinfo : EIATTR_CRS_STACK_SIZE
	.align		4
.L_811:
        /*10f0*/ 	.byte	0x04, 0x1e
        /*10f2*/ 	.short	(.L_813 - .L_812)
.L_812:
        /*10f4*/ 	.word	0x00000000


	//----- nvinfo : EIATTR_CBANK_PARAM_SIZE
	.align		4
.L_813:
        /*10f8*/ 	.byte	0x03, 0x19
        /*10fa*/ 	.short	0x00b8


	//----- nvinfo : EIATTR_PARAM_CBANK
	.align		4
        /*10fc*/ 	.byte	0x04, 0x0a
        /*10fe*/ 	.short	(.L_815 - .L_814)
	.align		4
.L_814:
        /*1100*/ 	.word	index@(.nv.constant0._Z35group_norm_nhwc_bwd_one_pass_kernelI11Fp16IOFp32WLi512ELi112ELi448EEv26Group_norm_nhwc_bwd_params)
        /*1104*/ 	.short	0x0210
        /*1106*/ 	.short	0x00b8


	//----- nvinfo : EIATTR_SW_WAR
	.align		4
.L_815:
        /*1108*/ 	.byte	0x04, 0x36
        /*110a*/ 	.short	(.L_817 - .L_816)
.L_816:
        /*110c*/ 	.word	0x00000008
.L_817:


//--------------------- .nv.info._Z35group_norm_nhwc_bwd_one_pass_kernelI11Fp16IOBf16WLi64ELi112ELi448EEv26Group_norm_nhwc_bwd_params --------------------------
	.section	.nv.info._Z35group_norm_nhwc_bwd_one_pass_kernelI11Fp16IOBf16WLi64ELi112ELi448EEv26Group_norm_nhwc_bwd_params,"",@"SHT_CUDA_INFO"
	.sectionflags	@""
	.align	4


	//----- nvinfo : EIATTR_CUDA_API_VERSION
	.align		4
        /*0000*/ 	.byte	0x04, 0x37
        /*0002*/ 	.short	(.L_819 - .L_818)
.L_818:
        /*0004*/ 	.word	0x00000082


	//----- nvinfo : EIATTR_KPARAM_INFO
	.align		4
.L_819:
        /*0008*/ 	.byte	0x04, 0x17
        /*000a*/ 	.short	(.L_821 - .L_820)
.L_820:
        /*000c*/ 	.word	0x00000000
        /*0010*/ 	.short	0x0000
        /*0012*/ 	.short	0x0000
        /*0014*/ 	.byte	0x00, 0xf0, 0xe1, 0x02


	//----- nvinfo : EIATTR_SPARSE_MMA_MASK
	.align		4
.L_821:
        /*0018*/ 	.byte	0x03, 0x50
        /*001a*/ 	.short	0x0000


	//----- nvinfo : EIATTR_MAXREG_COUNT
	.align		4
        /*001c*/ 	.byte	0x03, 0x1b
        /*001e*/ 	.short	0x0080


	//----- nvinfo : EIATTR_NUM_BARRIERS
	.align		4
        /*0020*/ 	.byte	0x02, 0x4c
        /*0022*/ 	.byte	0x01
	.zero		1


	//----- nvinfo : EIATTR_MERCURY_ISA_VERSION
	.align		4
        /*0024*/ 	.byte	0x03, 0x5f
        /*0026*/ 	.short	0x0101


	//----- nvinfo : EIATTR_INT_WARP_WIDE_INSTR_OFFSETS
	.align		4
        /*0028*/ 	.byte	0x04, 0x31
        /*002a*/ 	.short	(.L_823 - .L_822)


	//   ....[0]....
.L_822:
        /*002c*/ 	.word	0x00002f50


	//   ....[1]....
        /*0030*/ 	.word	0x00005c30


	//----- nvinfo : EIATTR_COOP_GROUP_MASK_REGIDS
	.align		4
.L_823:
        /*0034*/ 	.byte	0x04, 0x29
        /*0036*/ 	.short	(.L_825 - .L_824)


	//   ....[0]....
.L_824:
        /*0038*/ 	.word	0xffffffff


	//   ....[1]....
        /*003c*/ 	.word	0xffffffff


	//   ....[2]....
        /*0040*/ 	.word	0xffffffff


	//   ....[3]....
        /*0044*/ 	.word	0xffffffff


	//   ....[4]....
        /*0048*/ 	.word	0xffffffff


	//   ....[5]....
        /*004c*/ 	.word	0xffffffff


	//   ....[6]....
        /*0050*/ 	.word	0xffffffff


	//   ....[7]....
        /*0054*/ 	.word	0xffffffff


	//   ....[8]....
        /*0058*/ 	.word	0xffffffff


	//   ....[9]....
        /*005c*/ 	.word	0xffffffff


	//----- nvinfo : EIATTR_COOP_GROUP_INSTR_OFFSETS
	.align		4
.L_825:
        /*0060*/ 	.byte	0x04, 0x28
        /*0062*/ 	.short	(.L_827 - .L_826)


	//   ....[0]....
.L_826:
        /*0064*/ 	.word	0x00002650


	//   ....[1]....
        /*0068*/ 	.word	0x00002680


	//   ....[2]....
        /*006c*/ 	.word	0x000026e0


	//   ....[3]....
        /*0070*/ 	.word	0x00002700


	//   ....[4]....
        /*0074*/ 	.word	0x00002730


	//   ....[5]....
        /*0078*/ 	.word	0x00002750


	//   ....[6]....
        /*007c*/ 	.word	0x00002780


	//   ....[7]....
        /*0080*/ 	.word	0x000027a0


	//   ....[8]....
        /*0084*/ 	.word	0x000027d0


	//   ....[9]....
        /*0088*/ 	.word	0x000027f0


	//----- nvinfo : EIATTR_EXIT_INSTR_OFFSETS
	.align		4
.L_827:
        /*008c*/ 	.byte	0x04, 0x1c
        /*008e*/ 	.short	(.L_829 - .L_828)


	//   ....[0]....
.L_828:
        /*0090*/ 	.word	0x00005d20


	//   ....[1]....
        /*0094*/ 	.word	0x00005e60


	//   ....[2]....
        /*0098*/ 	.word	0x000060c0


	//----- nvinfo : EIATTR_MAX_THREADS
	.align		4
.L_829:
        /*009c*/ 	.byte	0x04, 0x05
        /*009e*/ 	.short	(.L_831 - .L_830)
.L_830:
        /*00a0*/ 	.word	0x000001c0
        /*00a4*/ 	.word	0x00000001
        /*00a8*/ 	.word	0x00000001


	//----- nvinfo : EIATTR_CRS_STACK_SIZE
	.align		4
.L_831:
        /*00ac*/ 	.byte	0x04, 0x1e
        /*00ae*/ 	.short	(.L_833 - .L_832)
.L_832:
        /*00b0*/ 	.word	0x00000000


	//----- nvinfo : EIATTR_CBANK_PARAM_SIZE
	.align		4
.L_833:
        /*00b4*/ 	.byte	0x03, 0x19
        /*00b6*/ 	.short	0x00b8


	//----- nvinfo : EIATTR_PARAM_CBANK
	.align		4
        /*00b8*/ 	.byte	0x04, 0x0a
        /*00ba*/ 	.short	(.L_835 - .L_834)
	.align		4
.L_834:
        /*00bc*/ 	.word	index@(.nv.constant0._Z35group_norm_nhwc_bwd_one_pass_kernelI11Fp16IOBf16WLi64ELi112ELi448EEv26Group_norm_nhwc_bwd_params)
        /*00c0*/ 	.short	0x0210
        /*00c2*/ 	.short	0x00b8


	//----- nvinfo : EIATTR_SW_WAR
	.align		4
.L_835:
        /*00c4*/ 	.byte	0x04, 0x36
        /*00c6*/ 	.short	(.L_837 - .L_836)
.L_836:
        /*00c8*/ 	.word	0x00000008
.L_837:


//--------------------- .nv.info._Z35group_norm_nhwc_bwd_one_pass_kernelI11Fp16IOBf16WLi128ELi112ELi448EEv26Group_norm_nhwc_bwd_params --------------------------
	.section	.nv.info._Z35group_norm_nhwc_bwd_one_pass_kernelI11Fp16IOBf16WLi128ELi112ELi448EEv26Group_norm_nhwc_bwd_params,"",@"SHT_CUDA_INFO"
	.sectionflags	@""
	.align	4


	//----- nvinfo : EIATTR_CUDA_API_VERSION
	.align		4
        /*0000*/ 	.byte	0x04, 0x37
        /*0002*/ 	.short	(.L_839 - .L_838)
.L_838:
        /*0004*/ 	.word	0x00000082


	//----- nvinfo : EIATTR_KPARAM_INFO
	.align		4
.L_839:
        /*0008*/ 	.byte	0x04, 0x17
        /*000a*/ 	.short	(.L_841 - .L_840)
.L_840:
        /*000c*/ 	.word	0x00000000
        /*0010*/ 	.short	0x0000
        /*0012*/ 	.short	0x0000
        /*0014*/ 	.byte	0x00, 0xf0, 0xe1, 0x02


	//----- nvinfo : EIATTR_SPARSE_MMA_MASK
	.align		4
.L_841:
        /*0018*/ 	.byte	0x03, 0x50
        /*001a*/ 	.short	0x0000


	//----- nvinfo : EIATTR_MAXREG_COUNT
	.align		4
        /*001c*/ 	.byte	0x03, 0x1b
        /*001e*/ 	.short	0x0080


	//----- nvinfo : EIATTR_NUM_BARRIERS
	.align		4
        /*0020*/ 	.byte	0x02, 0x4c
        /*0022*/ 	.byte	0x01
	.zero		1


	//----- nvinfo : EIATTR_MERCURY_ISA_VERSION
	.align		4
        /*0024*/ 	.byte	0x03, 0x5f
        /*0026*/ 	.short	0x0101


	//----- nvinfo : EIATTR_INT_WARP_WIDE_INSTR_OFFSETS
	.align		4
        /*0028*/ 	.byte	0x04, 0x31
        /*002a*/ 	.short	(.L_843 - .L_842)


	//   ....[0]....
.L_842:
        /*002c*/ 	.word	0x00004f90


	//   ....[1]....
        /*0030*/ 	.word	0x000095b0


	//----- nvinfo : EIATTR_COOP_GROUP_MASK_REGIDS
	.align		4
.L_843:
        /*0034*/ 	.byte	0x04, 0x29
        /*0036*/ 	.short	(.L_845 - .L_844)


	//   ....[0]....
.L_844:
        /*0038*/ 	.word	0xffffffff


	//   ....[1]....
        /*003c*/ 	.word	0xffffffff


	//   ....[2]....
        /*0040*/ 	.word	0xffffffff


	//   ....[3]....
        /*0044*/ 	.word	0xffffffff


	//   ....[4]....
        /*0048*/ 	.word	0xffffffff


	//   ....[5]....
        /*004c*/ 	.word	0xffffffff


	//   ....[6]....
        /*0050*/ 	.word	0xffffffff


	//   ....[7]....
        /*0054*/ 	.word	0xffffffff


	//   ....[8]....
        /*0058*/ 	.word	0xffffffff


	//   ....[9]....
        /*005c*/ 	.word	0xffffffff


	//----- nvinfo : EIATTR_COOP_GROUP_INSTR_OFFSETS
	.align		4
.L_845:
        /*0060*/ 	.byte	0x04, 0x28
        /*0062*/ 	.short	(.L_847 - .L_846)


	//   ....[0]....
.L_846:
        /*0064*/ 	.word	0x00004560


	//   ....[1]....
        /*0068*/ 	.word	0x000045a0


	//   ....[2]....
        /*006c*/ 	.word	0x00004730


	//   ....[3]....
        /*0070*/ 	.word	0x00004770


	//   ....[4]....
        /*0074*/ 	.word	0x000047c0


	//   ....[5]....
        /*0078*/ 	.word	0x000047e0


	//   ....[6]....
        /*007c*/ 	.word	0x00004810


	//   ....[7]....
        /*0080*/ 	.word	0x00004830


	//   ....[8]....
        /*0084*/ 	.word	0x00004860


	//   ....[9]....
        /*0088*/ 	.word	0x00004880


	//----- nvinfo : EIATTR_EXIT_INSTR_OFFSETS
	.align		4
.L_847:
        /*008c*/ 	.byte	0x04, 0x1c
        /*008e*/ 	.short	(.L_849 - .L_848)


	//   ....[0]....
.L_848:
        /*0090*/ 	.word	0x00009640


	//   ....[1]....
        /*0094*/ 	.word	0x00009780


	//   ....[2]....
        /*0098*/ 	.word	0x000099e0


	//----- nvinfo : EIATTR_MAX_THREADS
	.align		4
.L_849:
        /*009c*/ 	.byte	0x04, 0x05
        /*009e*/ 	.short	(.L_851 - .L_850)
.L_850:
        /*00a0*/ 	.word	0x000001c0
        /*00a4*/ 	.word	0x00000001
        /*00a8*/ 	.word	0x00000001


	//----- nvinfo : EIATTR_CRS_STACK_SIZE
	.align		4
.L_851:
        /*00ac*/ 	.byte	0x04, 0x1e
        /*00ae*/ 	.short	(.L_853 - .L_852)
.L_852:
        /*00b0*/ 	.word	0x00000000


	//----- nvinfo : EIATTR_CBANK_PARAM_SIZE
	.align		4
.L_853:
        /*00b4*/ 	.byte	0x03, 0x19
        /*00b6*/ 	.short	0x00b8


	//----- nvinfo : EIATTR_PARAM_CBANK
	.align		4
        /*00b8*/ 	.byte	0x04, 0x0a
        /*00ba*/ 	.short	(.L_855 - .L_854)
	.align		4
.L_854:
        /*00bc*/ 	.word	index@(.nv.constant0._Z35group_norm_nhwc_bwd_one_pass_kernelI11Fp16IOBf16WLi128ELi112ELi448EEv26Group_norm_nhwc_bwd_params)
        /*00c0*/ 	.short	0x0210
        /*00c2*/ 	.short	0x00b8


	//----- nvinfo : EIATTR_SW_WAR
	.align		4
.L_855:
        /*00c4*/ 	.byte	0x04, 0x36
        /*00c6*/ 	.short	(.L_857 - .L_856)
.L_856:
        /*00c8*/ 	.word	0x00000008
.L_857:


//--------------------- .nv.info._Z35group_norm_nhwc_bwd_one_pass_kernelI11Fp16IOBf16WLi256ELi112ELi448EEv26Group_norm_nhwc_bwd_params --------------------------
	.section	.nv.info._Z35group_norm_nhwc_bwd_one_pass_kernelI11Fp16IOBf16WLi256ELi112ELi448EEv26Group_norm_nhwc_bwd_params,"",@"SHT_CUDA_INFO"
	.sectionflags	@""
	.align	4


	//----- nvinfo : EIATTR_CUDA_API_VERSION
	.align		4
        /*0000*/ 	.byte	0x04, 0x37
        /*0002*/ 	.short	(.L_859 - .L_858)
.L_858:
        /*0004*/ 	.word	0x00000082


	//----- nvinfo : EIATTR_KPARAM_INFO
	.align		4
.L_859:
        /*0008*/ 	.byte	0x04, 0x17
        /*000a*/ 	.short	(.L_861 - .L_860)
.L_860:
        /*000c*/ 	.word	0x00000000
        /*0010*/ 	.short	0x0000
        /*0012*/ 	.short	0x0000
        /*0014*/ 	.byte	0x00, 0xf0, 0xe1, 0x02


	//----- nvinfo : EIATTR_SPARSE_MMA_MASK
	.align		4
.L_861:
        /*0018*/ 	.byte	0x03, 0x50
        /*001a*/ 	.short	0x0000


	//----- nvinfo : EIATTR_MAXREG_COUNT
	.align		4
        /*001c*/ 	.byte	0x03, 0x1b
        /*001e*/ 	.short	0x0080


	//----- nvinfo : EIATTR_NUM_BARRIERS
	.align		4
        /*0020*/ 	.byte	0x02, 0x4c
        /*0022*/ 	.byte	0x01
	.zero		1


	//----- nvinfo : EIATTR_MERCURY_ISA_VERSION
	.align		4
        /*0024*/ 	.byte	0x03, 0x5f
        /*0026*/ 	.short	0x0101


	//----- nvinfo : EIATTR_INT_WARP_WIDE_INSTR_OFFSETS
	.align		4
        /*0028*/ 	.byte	0x04, 0x31
        /*002a*/ 	.short	(.L_863 - .L_862)


	//   ....[0]....
.L_862:
        /*002c*/ 	.word	0x00009270


	//   ....[1]....
        /*0030*/ 	.word	0x000095c0


	//   ....[2]....
        /*0034*/ 	.word	0x00009660


	//   ....[3]....
        /*0038*/ 	.word	0x00009700


	//   ....[4]....
        /*003c*/ 	.word	0x000097a0


	//   ....[5]....
        /*0040*/ 	.word	0x00009840


	//   ....[6]....
        /*0044*/ 	.word	0x000098e0


	//   ....[7]....
        /*0048*/ 	.word	0x00009980


	//   ....[8]....
        /*004c*/ 	.word	0x00009a20


	//   ....[9]....
        /*0050*/ 	.word	0x00009ac0


	//   ....[10]....
        /*0054*/ 	.word	0x00009b60


	//   ....[11]....
        /*0058*/ 	.word	0x00009c00


	//   ....[12]....
        /*005c*/ 	.word	0x00009ca0


	//   ....[13]....
        /*0060*/ 	.word	0x00009d40


	//   ....[14]....
        /*0064*/ 	.word	0x00009de0


	//   ....[15]....
        /*0068*/ 	.word	0x00009e80


	//   ....[16]....
        /*006c*/ 	.word	0x00009f20


	//   ....[17]....
        /*0070*/ 	.word	0x0000a020


	//   ....[18]....
        /*0074*/ 	.word	0x0000a0c0


	//   ....[19]....
        /*0078*/ 	.word	0x0000a160


	//   ....[20]....
        /*007c*/ 	.word	0x0000a200


	//   ....[21]....
        /*0080*/ 	.word	0x0000a2a0


	//   ....[22]....
        /*0084*/ 	.word	0x0000a340


	//   ....[23]....
        /*0088*/ 	.word	0x0000a3e0


	//   ....[24]....
        /*008c*/ 	.word	0x0000a480


	//   ....[25]....
        /*0090*/ 	.word	0x0000a5b0


	//   ....[26]....
        /*0094*/ 	.word	0x0000a650


	//   ....[27]....
        /*0098*/ 	.word	0x0000a6f0


	//   ....[28]....
        /*009c*/ 	.word	0x0000a790


	//   ....[29]....
        /*00a0*/ 	.word	0x0000a990


	//   ....[30]....
        /*00a4*/ 	.word	0x0000aa50


	//   ....[31]....
        /*00a8*/ 	.word	0x00011430


	//----- nvinfo : EIATTR_COOP_GROUP_MASK_REGIDS
	.align		4
.L_863:
        /*00ac*/ 	.byte	0x04, 0x29
        /*00ae*/ 	.short	(.L_865 - .L_864)


	//   ....[0]....
.L_864:
        /*00b0*/ 	.word	0xffffffff


	//   ....[1]....
        /*00b4*/ 	.word	0xffffffff


	//   ....[2]....
        /*00b8*/ 	.word	0xffffffff


	//   ....[3]....
        /*00bc*/ 	.word	0xffffffff


	//   ....[4]....
        /*00c0*/ 	.word	0xffffffff


	//   ....[5]....
        /*00c4*/ 	.word	0xffffffff


	//   ....[6]....
        /*00c8*/ 	.word	0xffffffff


	//   ....[7]....
        /*00cc*/ 	.word	0xffffffff


	//   ....[8]....
        /*00d0*/ 	.word	0xffffffff


	//   ....[9]....
        /*00d4*/ 	.word	0xffffffff


	//----- nvinfo : EIATTR_COOP_GROUP_INSTR_OFFSETS
	.align		4
.L_865:
        /*00d8*/ 	.byte	0x04, 0x28
        /*00da*/ 	.short	(.L_867 - .L_866)


	//   ....[0]....
.L_866:
        /*00dc*/ 	.word	0x00008890


	//   ....[1]....
        /*00e0*/ 	.word	0x000088d0


	//   ....[2]....
        /*00e4*/ 	.word	0x00008960


	//   ....[3]....
        /*00e8*/ 	.word	0x00008980


	//   ....[4]....
        /*00ec*/ 	.word	0x000089b0


	//   ....[5]....
        /*00f0*/ 	.word	0x000089d0


	//   ....[6]....
        /*00f4*/ 	.word	0x00008a00


	//   ....[7]....
        /*00f8*/ 	.word	0x00008a20


	//   ....[8]....
        /*00fc*/ 	.word	0x00008a50


	//   ....[9]....
        /*0100*/ 	.word	0x00008a70


	//----- nvinfo : EIATTR_EXIT_INSTR_OFFSETS
	.align		4
.L_867:
        /*0104*/ 	.byte	0x04, 0x1c
        /*0106*/ 	.short	(.L_869 - .L_868)


	//   ....[0]....
.L_868:
        /*0108*/ 	.word	0x00011520


	//   ....[1]....
        /*010c*/ 	.word	0x00011660


	//   ....[2]....
        /*0110*/ 	.word	0x000118d0


	//----- nvinfo : EIATTR_MAX_THREADS
	.align		4
.L_869:
        /*0114*/ 	.byte	0x04, 0x05
        /*0116*/ 	.short	(.L_871 - .L_870)
.L_870:
        /*0118*/ 	.word	0x000001c0
        /*011c*/ 	.word	0x00000001
        /*0120*/ 	.word	0x00000001


	//----- nvinfo : EIATTR_CRS_STACK_SIZE
	.align		4
.L_871:
        /*0124*/ 	.byte	0x04, 0x1e
        /*0126*/ 	.short	(.L_873 - .L_872)
.L_872:
        /*0128*/ 	.word	0x00000000


	//----- nvinfo : EIATTR_CBANK_PARAM_SIZE
	.align		4
.L_873:
        /*012c*/ 	.byte	0x03, 0x19
        /*012e*/ 	.short	0x00b8


	//----- nvinfo : EIATTR_PARAM_CBANK
	.align		4
        /*0130*/ 	.byte	0x04, 0x0a
        /*0132*/ 	.short	(.L_875 - .L_874)
	.align		4
.L_874:
        /*0134*/ 	.word	index@(.nv.constant0._Z35group_norm_nhwc_bwd_one_pass_kernelI11Fp16IOBf16WLi256ELi112ELi448EEv26Group_norm_nhwc_bwd_params)
        /*0138*/ 	.short	0x0210
        /*013a*/ 	.short	0x00b8


	//----- nvinfo : EIATTR_SW_WAR
	.align		4
.L_875:
        /*013c*/ 	.byte	0x04, 0x36
        /*013e*/ 	.short	(.L_877 - .L_876)
.L_876:
        /*0140*/ 	.word	0x00000008
.L_877:


//--------------------- .nv.info._Z35group_norm_nhwc_bwd_one_pass_kernelI11Fp16IOBf16WLi512ELi112ELi448EEv26Group_norm_nhwc_bwd_params --------------------------
	.section	.nv.info._Z35group_norm_nhwc_bwd_one_pass_kernelI11Fp16IOBf16WLi512ELi112ELi448EEv26Group_norm_nhwc_bwd_params,"",@"SHT_CUDA_INFO"
	.sectionflags	@""
	.align	4


	//----- nvinfo : EIATTR_CUDA_API_VERSION
	.align		4
        /*0000*/ 	.byte	0x04, 0x37
        /*0002*/ 	.short	(.L_879 - .L_878)
.L_878:
        /*0004*/ 	.word	0x00000082


	//----- nvinfo : EIATTR_KPARAM_INFO
	.align		4
.L_879:
        /*0008*/ 	.byte	0x04, 0x17
        /*000a*/ 	.short	(.L_881 - .L_880)
.L_880:
        /*000c*/ 	.word	0x00000000
        /*0010*/ 	.short	0x0000
        /*0012*/ 	.short	0x0000
        /*0014*/ 	.byte	0x00, 0xf0, 0xe1, 0x02


	//----- nvinfo : EIATTR_SPARSE_MMA_MASK
	.align		4
.L_881:
        /*0018*/ 	.byte	0x03, 0x50
        /*001a*/ 	.short	0x0000


	//----- nvinfo : EIATTR_MAXREG_COUNT
	.align		4
        /*001c*/ 	.byte	0x03, 0x1b
        /*001e*/ 	.short	0x0080


	//----- nvinfo : EIATTR_NUM_BARRIERS
	.align		4
        /*0020*/ 	.byte	0x02, 0x4c
        /*0022*/ 	.byte	0x01
	.zero		1


	//----- nvinfo : EIATTR_ANNOTATIONS
	.align		4
        /*0024*/ 	.byte	0x04, 0x55
        /*0026*/ 	.short	(.L_883 - .L_882)


	//   ....[0]....
.L_882:
        /* <DEDUP_REMOVED lines=262> */


	//----- nvinfo : EIATTR_MERCURY_ISA_VERSION
	.align		4
.L_883:
        /*1078*/ 	.byte	0x03, 0x5f
        /*107a*/ 	.short	0x0101


	//----- nvinfo : EIATTR_INT_WARP_WIDE_INSTR_OFFSETS
	.align		4
        /*107c*/ 	.byte	0x04, 0x31
        /*107e*/ 	.short	(.L_885 - .L_884)


	//   ....[0]....
.L_884:
        /*1080*/ 	.word	0x00016c00


	//   ....[1]....
        /*1084*/ 	.word	0x00018700


	//----- nvinfo : EIATTR_COOP_GROUP_MASK_REGIDS
	.align		4
.L_885:
        /*1088*/ 	.byte	0x04, 0x29
        /*108a*/ 	.short	(.L_887 - .L_886)


	//   ....[0]....
.L_886:
        /*108c*/ 	.word	0xffffffff


	//   ....[1]....
        /*1090*/ 	.word	0xffffffff


	//   ....[2]....
        /*1094*/ 	.word	0xffffffff


	//   ....[3]....
        /*1098*/ 	.word	0xffffffff


	//   ....[4]....
        /*109c*/ 	.word	0xffffffff


	//   ....[5]....
        /*10a0*/ 	.word	0xffffffff


	//   ....[6]....
        /*10a4*/ 	.word	0xffffffff


	//   ....[7]....
        /*10a8*/ 	.word	0xffffffff


	//   ....[8]....
        /*10ac*/ 	.word	0xffffffff


	//   ....[9]....
        /*10b0*/ 	.word	0xffffffff


	//----- nvinfo : EIATTR_COOP_GROUP_INSTR_OFFSETS
	.align		4
.L_887:
        /*10b4*/ 	.byte	0x04, 0x28
        /*10b6*/ 	.short	(.L_889 - .L_888)


	//   ....[0]....
.L_888:
        /*10b8*/ 	.word	0x00015a30


	//   ....[1]....
        /*10bc*/ 	.word	0x00015a40


	//   ....[2]....
        /*10c0*/ 	.word	0x00015c20


	//   ....[3]....
        /*10c4*/ 	.word	0x00015c30


	//   ....[4]....
        /*10c8*/ 	.word	0x00015d40


	//   ....[5]....
        /*10cc*/ 	.word	0x00015d70


	//   ....[6]....
        /*10d0*/ 	.word	0x00015f30


	//   ....[7]....
        /*10d4*/ 	.word	0x00015f60


	//   ....[8]....
        /*10d8*/ 	.word	0x00016140


	//   ....[9]....
        /*10dc*/ 	.word	0x00016160


	//----- nvinfo : EIATTR_EXIT_INSTR_OFFSETS
	.align		4
.L_889:
        /*10e0*/ 	.byte	0x04, 0x1c
        /*10e2*/ 	.short	(.L_891 - .L_890)


	//   ....[0]....
.L_890:
        /*10e4*/ 	.word	0x00018790


	//   ....[1]....
        /*10e8*/ 	.word	0x000188e0


	//   ....[2]....
        /*10ec*/ 	.word	0x00018b80


	//----- nvinfo : EIATTR_MAX_THREADS
	.align		4
.L_891:
        /*10f0*/ 	.byte	0x04, 0x05
        /*10f2*/ 	.short	(.L_893 - .L_892)
.L_892:
        /*10f4*/ 	.word	0x000001c0
        /*10f8*/ 	.word	0x00000001
        /*10fc*/ 	.word	0x00000001


	//----- nvinfo : EIATTR_CRS_STACK_SIZE
	.align		4
.L_893:
        /*1100*/ 	.byte	0x04, 0x1e
        /*1102*/ 	.short	(.L_895 - .L_894)
.L_894:
        /*1104*/ 	.word	0x00000000


	//----- nvinfo : EIATTR_CBANK_PARAM_SIZE
	.align		4
.L_895:
        /*1108*/ 	.byte	0x03, 0x19
        /*110a*/ 	.short	0x00b8


	//----- nvinfo : EIATTR_PARAM_CBANK
	.align		4
        /*110c*/ 	.byte	0x04, 0x0a
        /*110e*/ 	.short	(.L_897 - .L_896)
	.align		4
.L_896:
        /*1110*/ 	.word	index@(.nv.constant0._Z35group_norm_nhwc_bwd_one_pass_kernelI11Fp16IOBf16WLi512ELi112ELi448EEv26Group_norm_nhwc_bwd_params)
        /*1114*/ 	.short	0x0210
        /*1116*/ 	.short	0x00b8


	//----- nvinfo : EIATTR_SW_WAR
	.align		4
.L_897:
        /*1118*/ 	.byte	0x04, 0x36
        /*111a*/ 	.short	(.L_899 - .L_898)
.L_898:
        /*111c*/ 	.word	0x00000008
.L_899:


//--------------------- .nv.info._Z35group_norm_nhwc_bwd_one_pass_kernelI11Fp16IOFp16WLi64ELi112ELi448EEv26Group_norm_nhwc_bwd_params --------------------------
	.section	.nv.info._Z35group_norm_nhwc_bwd_one_pass_kernelI11Fp16IOFp16WLi64ELi112ELi448EEv26Group_norm_nhwc_bwd_params,"",@"SHT_CUDA_INFO"
	.sectionflags	@""
	.align	4


	//----- nvinfo : EIATTR_CUDA_API_VERSION
	.align		4
        /*0000*/ 	.byte	0x04, 0x37
        /*0002*/ 	.short	(.L_901 - .L_900)
.L_900:
        /*0004*/ 	.word	0x00000082


	//----- nvinfo : EIATTR_KPARAM_INFO
	.align		4
.L_901:
        /*0008*/ 	.byte	0x04, 0x17
        /*000a*/ 	.short	(.L_903 - .L_902)
.L_902:
        /*000c*/ 	.word	0x00000000
        /*0010*/ 	.short	0x0000
        /*0012*/ 	.short	0x0000
        /*0014*/ 	.byte	0x00, 0xf0, 0xe1, 0x02


	//----- nvinfo : EIATTR_SPARSE_MMA_MASK
	.align		4
.L_903:
        /*0018*/ 	.byte	0x03, 0x50
        /*001a*/ 	.short	0x0000


	//----- nvinfo : EIATTR_MAXREG_COUNT
	.align		4
        /*001c*/ 	.byte	0x03, 0x1b
        /*001e*/ 	.short	0x0080


	//----- nvinfo : EIATTR_NUM_BARRIERS
	.align		4
        /*0020*/ 	.byte	0x02, 0x4c
        /*0022*/ 	.byte	0x01
	.zero		1


	//----- nvinfo : EIATTR_MERCURY_ISA_VERSION
	.align		4
        /*0024*/ 	.byte	0x03, 0x5f
        /*0026*/ 	.short	0x0101


	//----- nvinfo : EIATTR_INT_WARP_WIDE_INSTR_OFFSETS
	.align		4
        /*0028*/ 	.byte	0x04, 0x31
        /*002a*/ 	.short	(.L_905 - .L_904)


	//   ....[0]....
.L_904:
        /*002c*/ 	.word	0x00002f50


	//   ....[1]....
        /*0030*/ 	.word	0x00005c30


	//----- nvinfo : EIATTR_COOP_GROUP_MASK_REGIDS
	.align		4
.L_905:
        /*0034*/ 	.byte	0x04, 0x29
        /*0036*/ 	.short	(.L_907 - .L_906)


	//   ....[0]....
.L_906:
        /*0038*/ 	.word	0xffffffff


	//   ....[1]....
        /*003c*/ 	.word	0xffffffff


	//   ....[2]....
        /*0040*/ 	.word	0xffffffff


	//   ....[3]....
        /*0044*/ 	.word	0xffffffff


	//   ....[4]....
        /*0048*/ 	.word	0xffffffff


	//   ....[5]....
        /*004c*/ 	.word	0xffffffff


	//   ....[6]....
        /*0050*/ 	.word	0xffffffff


	//   ....[7]....
        /*0054*/ 	.word	0xffffffff


	//   ....[8]....
        /*0058*/ 	.word	0xffffffff


	//   ....[9]....
        /*005c*/ 	.word	0xffffffff


	//----- nvinfo : EIATTR_COOP_GROUP_INSTR_OFFSETS
	.align		4
.L_907:
        /*0060*/ 	.byte	0x04, 0x28
        /*0062*/ 	.short	(.L_909 - .L_908)


	//   ....[0]....
.L_908:
        /*0064*/ 	.word	0x00002650


	//   ....[1]....
        /*0068*/ 	.word	0x00002680


	//   ....[2]....
        /*006c*/ 	.word	0x000026e0


	//   ....[3]....
        /*0070*/ 	.word	0x00002700


	//   ....[4]....
        /*0074*/ 	.word	0x00002730


	//   ....[5]....
        /*0078*/ 	.word	0x00002750


	//   ....[6]....
        /*007c*/ 	.word	0x00002780


	//   ....[7]....
        /*0080*/ 	.word	0x000027a0


	//   ....[8]....
        /*0084*/ 	.word	0x000027d0


	//   ....[9]....
        /*0088*/ 	.word	0x000027f0


	//----- nvinfo : EIATTR_EXIT_INSTR_OFFSETS
	.align		4
.L_909:
        /*008c*/ 	.byte	0x04, 0x1c
        /*008e*/ 	.short	(.L_911 - .L_910)


	//   ....[0]....
.L_910:
        /*0090*/ 	.word	0x00005d20


	//   ....[1]....
        /*0094*/ 	.word	0x00005e60


	//   ....[2]....
        /*0098*/ 	.word	0x000060c0


	//----- nvinfo : EIATTR_MAX_THREADS
	.align		4
.L_911:
        /*009c*/ 	.byte	0x04, 0x05
        /*009e*/ 	.short	(.L_913 - .L_912)
.L_912:
        /*00a0*/ 	.word	0x000001c0
        /*00a4*/ 	.word	0x00000001
        /*00a8*/ 	.word	0x00000001


	//----- nvinfo : EIATTR_CRS_STACK_SIZE
	.align		4
.L_913:
        /*00ac*/ 	.byte	0x04, 0x1e
        /*00ae*/ 	.short	(.L_915 - .L_914)
.L_914:
        /*00b0*/ 	.word	0x00000000


	//----- nvinfo : EIATTR_CBANK_PARAM_SIZE
	.align		4
.L_915:
        /*00b4*/ 	.byte	0x03, 0x19
        /*00b6*/ 	.short	0x00b8


	//----- nvinfo : EIATTR_PARAM_CBANK
	.align		4
        /*00b8*/ 	.byte	0x04, 0x0a
        /*00ba*/ 	.short	(.L_917 - .L_916)
	.align		4
.L_916:
        /*00bc*/ 	.word	index@(.nv.constant0._Z35group_norm_nhwc_bwd_one_pass_kernelI11Fp16IOFp16WLi64ELi112ELi448EEv26Group_norm_nhwc_bwd_params)
        /*00c0*/ 	.short	0x0210
        /*00c2*/ 	.short	0x00b8


	//----- nvinfo : EIATTR_SW_WAR
	.align		4
.L_917:
        /*00c4*/ 	.byte	0x04, 0x36
        /*00c6*/ 	.short	(.L_919 - .L_918)
.L_918:
        /*00c8*/ 	.word	0x00000008
.L_919:


//--------------------- .nv.info._Z35group_norm_nhwc_bwd_one_pass_kernelI11Fp16IOFp16WLi128ELi112ELi448EEv26Group_norm_nhwc_bwd_params --------------------------
	.section	.nv.info._Z35group_norm_nhwc_bwd_one_pass_kernelI11Fp16IOFp16WLi128ELi112ELi448EEv26Group_norm_nhwc_bwd_params,"",@"SHT_CUDA_INFO"
	.sectionflags	@""
	.align	4


	//----- nvinfo : EIATTR_CUDA_API_VERSION
	.align		4
        /*0000*/ 	.byte	0x04, 0x37
        /*0002*/ 	.short	(.L_921 - .L_920)
.L_920:
        /*0004*/ 	.word	0x00000082


	//----- nvinfo : EIATTR_KPARAM_INFO
	.align		4
.L_921:
        /*0008*/ 	.byte	0x04, 0x17
        /*000a*/ 	.short	(.L_923 - .L_922)
.L_922:
        /*000c*/ 	.word	0x00000000
        /*0010*/ 	.short	0x0000
        /*0012*/ 	.short	0x0000
        /*0014*/ 	.byte	0x00, 0xf0, 0xe1, 0x02


	//----- nvinfo : EIATTR_SPARSE_MMA_MASK
	.align		4
.L_923:
        /*0018*/ 	.byte	0x03, 0x50
        /*001a*/ 	.short	0x0000


	//----- nvinfo : EIATTR_MAXREG_COUNT
	.align		4
        /*001c*/ 	.byte	0x03, 0x1b
        /*001e*/ 	.short	0x0080


	//----- nvinfo : EIATTR_NUM_BARRIERS
	.align		4
        /*0020*/ 	.byte	0x02, 0x4c
        /*0022*/ 	.byte	0x01
	.zero		1


	//----- nvinfo : EIATTR_MERCURY_ISA_VERSION
	.align		4
        /*0024*/ 	.byte	0x03, 0x5f
        /*0026*/ 	.short	0x0101


	//----- nvinfo : EIATTR_INT_WARP_WIDE_INSTR_OFFSETS
	.align		4
        /*0028*/ 	.byte	0x04, 0x31
        /*002a*/ 	.short	(.L_925 - .L_924)


	//   ....[0]....
.L_924:
        /*002c*/ 	.word	0x00004f90


	//   ....[1]....
        /*0030*/ 	.word	0x000095b0


	//----- nvinfo : EIATTR_COOP_GROUP_MASK_REGIDS
	.align		4
.L_925:
        /*0034*/ 	.byte	0x04, 0x29
        /*0036*/ 	.short	(.L_927 - .L_926)


	//   ....[0]....
.L_926:
        /*0038*/ 	.word	0xffffffff


	//   ....[1]....
        /*003c*/ 	.word	0xffffffff


	//   ....[2]....
        /*0040*/ 	.word	0xffffffff


	//   ....[3]....
        /*0044*/ 	.word	0xffffffff


	//   ....[4]....
        /*0048*/ 	.word	0xffffffff


	//   ....[5]....
        /*004c*/ 	.word	0xffffffff


	//   ....[6]....
        /*0050*/ 	.word	0xffffffff


	//   ....[7]....
        /*0054*/ 	.word	0xffffffff


	//   ....[8]....
        /*0058*/ 	.word	0xffffffff


	//   ....[9]....
        /*005c*/ 	.word	0xffffffff


	//----- nvinfo : EIATTR_COOP_GROUP_INSTR_OFFSETS
	.align		4
.L_927:
        /*0060*/ 	.byte	0x04, 0x28
        /*0062*/ 	.short	(.L_929 - .L_928)


	//   ....[0]....
.L_928:
        /*0064*/ 	.word	0x00004560


	//   ....[1]....
        /*0068*/ 	.word	0x000045a0


	//   ....[2]....
        /*006c*/ 	.word	0x00004730


	//   ....[3]....
        /*0070*/ 	.word	0x00004770


	//   ....[4]....
        /*0074*/ 	.word	0x000047c0


	//   ....[5]....
        /*0078*/ 	.word	0x000047e0


	//   ....[6]....
        /*007c*/ 	.word	0x00004810


	//   ....[7]....
        /*0080*/ 	.word	0x00004830


	//   ....[8]....
        /*0084*/ 	.word	0x00004860


	//   ....[9]....
        /*0088*/ 	.word	0x00004880


	//----- nvinfo : EIATTR_EXIT_INSTR_OFFSETS
	.align		4
.L_929:
        /*008c*/ 	.byte	0x04, 0x1c
        /*008e*/ 	.short	(.L_931 - .L_930)


	//   ....[0]....
.L_930:
        /*0090*/ 	.word	0x00009640


	//   ....[1]....
        /*0094*/ 	.word	0x00009780


	//   ....[2]....
        /*0098*/ 	.word	0x000099e0


	//----- nvinfo : EIATTR_MAX_THREADS
	.align		4
.L_931:
        /*009c*/ 	.byte	0x04, 0x05
        /*009e*/ 	.short	(.L_933 - .L_932)
.L_932:
        /*00a0*/ 	.word	0x000001c0
        /*00a4*/ 	.word	0x00000001
        /*00a8*/ 	.word	0x00000001


	//----- nvinfo : EIATTR_CRS_STACK_SIZE
	.align		4
.L_933:
        /*00ac*/ 	.byte	0x04, 0x1e
        /*00ae*/ 	.short	(.L_935 - .L_934)
.L_934:
        /*00b0*/ 	.word	0x00000000


	//----- nvinfo : EIATTR_CBANK_PARAM_SIZE
	.align		4
.L_935:
        /*00b4*/ 	.byte	0x03, 0x19
        /*00b6*/ 	.short	0x00b8


	//----- nvinfo : EIATTR_PARAM_CBANK
	.align		4
        /*00b8*/ 	.byte	0x04, 0x0a
        /*00ba*/ 	.short	(.L_937 - .L_936)
	.align		4
.L_936:
        /*00bc*/ 	.word	index@(.nv.constant0._Z35group_norm_nhwc_bwd_one_pass_kernelI11Fp16IOFp16WLi128ELi112ELi448EEv26Group_norm_nhwc_bwd_params)
        /*00c0*/ 	.short	0x0210
        /*00c2*/ 	.short	0x00b8


	//----- nvinfo : EIATTR_SW_WAR
	.align		4
.L_937:
        /*00c4*/ 	.byte	0x04, 0x36
        /*00c6*/ 	.short	(.L_939 - .L_938)
.L_938:
        /*00c8*/ 	.word	0x00000008
.L_939:


//--------------------- .nv.info._Z35group_norm_nhwc_bwd_one_pass_kernelI11Fp16IOFp16WLi256ELi112ELi448EEv26Group_norm_nhwc_bwd_params --------------------------
	.section	.nv.info._Z35group_norm_nhwc_bwd_one_pass_kernelI11Fp16IOFp16WLi256ELi112ELi448EEv26Group_norm_nhwc_bwd_params,"",@"SHT_CUDA_INFO"
	.sectionflags	@""
	.align	4


	//----- nvinfo : EIATTR_CUDA_API_VERSION
	.align		4
        /*0000*/ 	.byte	0x04, 0x37
        /*0002*/ 	.short	(.L_941 - .L_940)
.L_940:
        /*0004*/ 	.word	0x00000082


	//----- nvinfo : EIATTR_KPARAM_INFO
	.align		4
.L_941:
        /*0008*/ 	.byte	0x04, 0x17
        /*000a*/ 	.short	(.L_943 - .L_942)
.L_942:
        /*000c*/ 	.word	0x00000000
        /*0010*/ 	.short	0x0000
        /*0012*/ 	.short	0x0000
        /*0014*/ 	.byte	0x00, 0xf0, 0xe1, 0x02


	//----- nvinfo : EIATTR_SPARSE_MMA_MASK
	.align		4
.L_943:
        /*0018*/ 	.byte	0x03, 0x50
        /*001a*/ 	.short	0x0000


	//----- nvinfo : EIATTR_MAXREG_COUNT
	.align		4
        /*001c*/ 	.byte	0x03, 0x1b
        /*001e*/ 	.short	0x0080


	//----- nvinfo : EIATTR_NUM_BARRIERS
	.align		4
        /*0020*/ 	.byte	0x02, 0x4c
        /*0022*/ 	.byte	0x01
	.zero		1


	//----- nvinfo : EIATTR_MERCURY_ISA_VERSION
	.align		4
        /*0024*/ 	.byte	0x03, 0x5f
        /*0026*/ 	.short	0x0101


	//----- nvinfo : EIATTR_INT_WARP_WIDE_INSTR_OFFSETS
	.align		4
        /*0028*/ 	.byte	0x04, 0x31
        /*002a*/ 	.short	(.L_945 - .L_944)


	//   ....[0]....
.L_944:
        /*002c*/ 	.word	0x00009270


	//   ....[1]....
        /*0030*/ 	.word	0x000095c0


	//   ....[2]....
        /*0034*/ 	.word	0x00009660


	//   ....[3]....
        /*0038*/ 	.word	0x00009700


	//   ....[4]....
        /*003c*/ 	.word	0x000097a0


	//   ....[5]....
        /*0040*/ 	.word	0x00009840


	//   ....[6]....
        /*0044*/ 	.word	0x000098e0


	//   ....[7]....
        /*0048*/ 	.word	0x00009980


	//   ....[8]....
        /*004c*/ 	.word	0x00009a20


	//   ....[9]....
        /*0050*/ 	.word	0x00009ac0


	//   ....[10]....
        /*0054*/ 	.word	0x00009b60


	//   ....[11]....
        /*0058*/ 	.word	0x00009c00


	//   ....[12]....
        /*005c*/ 	.word	0x00009ca0


	//   ....[13]....
        /*0060*/ 	.word	0x00009d40


	//   ....[14]....
        /*0064*/ 	.word	0x00009de0


	//   ....[15]....
        /*0068*/ 	.word	0x00009e80


	//   ....[16]....
        /*006c*/ 	.word	0x00009f20


	//   ....[17]....
        /*0070*/ 	.word	0x0000a020


	//   ....[18]....
        /*0074*/ 	.word	0x0000a0c0


	//   ....[19]....
        /*0078*/ 	.word	0x0000a160


	//   ....[20]....
        /*007c*/ 	.word	0x0000a200


	//   ....[21]....
        /*0080*/ 	.word	0x0000a2a0


	//   ....[22]....
        /*0084*/ 	.word	0x0000a340


	//   ....[23]....
        /*0088*/ 	.word	0x0000a3e0


	//   ....[24]....
        /*008c*/ 	.word	0x0000a480


	//   ....[25]....
        /*0090*/ 	.word	0x0000a5b0


	//   ....[26]....
        /*0094*/ 	.word	0x0000a650


	//   ....[27]....
        /*0098*/ 	.word	0x0000a6f0


	//   ....[28]....
        /*009c*/ 	.word	0x0000a790


	//   ....[29]....
        /*00a0*/ 	.word	0x0000a990


	//   ....[30]....
        /*00a4*/ 	.word	0x0000aa50


	//   ....[31]....
        /*00a8*/ 	.word	0x00011430


	//----- nvinfo : EIATTR_COOP_GROUP_MASK_REGIDS
	.align		4
.L_945:
        /*00ac*/ 	.byte	0x04, 0x29
        /*00ae*/ 	.short	(.L_947 - .L_946)


	//   ....[0]....
.L_946:
        /*00b0*/ 	.word	0xffffffff


	//   ....[1]....
        /*00b4*/ 	.word	0xffffffff


	//   ....[2]....
        /*00b8*/ 	.word	0xffffffff


	//   ....[3]....
        /*00bc*/ 	.word	0xffffffff


	//   ....[4]....
        /*00c0*/ 	.word	0xffffffff


	//   ....[5]....
        /*00c4*/ 	.word	0xffffffff


	//   ....[6]....
        /*00c8*/ 	.word	0xffffffff


	//   ....[7]....
        /*00cc*/ 	.word	0xffffffff


	//   ....[8]....
        /*00d0*/ 	.word	0xffffffff


	//   ....[9]....
        /*00d4*/ 	.word	0xffffffff


	//----- nvinfo : EIATTR_COOP_GROUP_INSTR_OFFSETS
	.align		4
.L_947:
        /*00d8*/ 	.byte	0x04, 0x28
        /*00da*/ 	.short	(.L_949 - .L_948)


	//   ....[0]....
.L_948:
        /*00dc*/ 	.word	0x00008890


	//   ....[1]....
        /*00e0*/ 	.word	0x000088d0


	//   ....[2]....
        /*00e4*/ 	.word	0x00008960


	//   ....[3]....
        /*00e8*/ 	.word	0x00008980


	//   ....[4]....
        /*00ec*/ 	.word	0x000089b0


	//   ....[5]....
        /*00f0*/ 	.word	0x000089d0


	//   ....[6]....
        /*00f4*/ 	.word	0x00008a00


	//   ....[7]....
        /*00f8*/ 	.word	0x00008a20


	//   ....[8]....
        /*00fc*/ 	.word	0x00008a50


	//   ....[9]....
        /*0100*/ 	.word	0x00008a70


	//----- nvinfo : EIATTR_EXIT_INSTR_OFFSETS
	.align		4
.L_949:
        /*0104*/ 	.byte	0x04, 0x1c
        /*0106*/ 	.short	(.L_951 - .L_950)


	//   ....[0]....
.L_950:
        /*0108*/ 	.word	0x00011520


	//   ....[1]....
        /*010c*/ 	.word	0x00011660


	//   ....[2]....
        /*0110*/ 	.word	0x000118d0


	//----- nvinfo : EIATTR_MAX_THREADS
	.align		4
.L_951:
        /*0114*/ 	.byte	0x04, 0x05
        /*0116*/ 	.short	(.L_953 - .L_952)
.L_952:
        /*0118*/ 	.word	0x000001c0
        /*011c*/ 	.word	0x00000001
        /*0120*/ 	.word	0x00000001


	//----- nvinfo : EIATTR_CRS_STACK_SIZE
	.align		4
.L_953:
        /*0124*/ 	.byte	0x04, 0x1e
        /*0126*/ 	.short	(.L_955 - .L_954)
.L_954:
        /*0128*/ 	.word	0x00000000


	//----- nvinfo : EIATTR_CBANK_PARAM_SIZE
	.align		4
.L_955:
        /*012c*/ 	.byte	0x03, 0x19
        /*012e*/ 	.short	0x00b8


	//----- nvinfo : EIATTR_PARAM_CBANK
	.align		4
        /*0130*/ 	.byte	0x04, 0x0a
        /*0132*/ 	.short	(.L_957 - .L_956)
	.align		4
.L_956:
        /*0134*/ 	.word	index@(.nv.constant0._Z35group_norm_nhwc_bwd_one_pass_kernelI11Fp16IOFp16WLi256ELi112ELi448EEv26Group_norm_nhwc_bwd_params)
        /*0138*/ 	.short	0x0210
        /*013a*/ 	.short	0x00b8


	//----- nvinfo : EIATTR_SW_WAR
	.align		4
.L_957:
        /*013c*/ 	.byte	0x04, 0x36
        /*013e*/ 	.short	(.L_959 - .L_958)
.L_958:
        /*0140*/ 	.word	0x00000008
.L_959:


//--------------------- .nv.info._Z35group_norm_nhwc_bwd_one_pass_kernelI11Fp16IOFp16WLi512ELi112ELi448EEv26Group_norm_nhwc_bwd_params --------------------------
	.section	.nv.info._Z35group_norm_nhwc_bwd_one_pass_kernelI11Fp16IOFp16WLi512ELi112ELi448EEv26Group_norm_nhwc_bwd_params,"",@"SHT_CUDA_INFO"
	.sectionflags	@""
	.align	4


	//----- nvinfo : EIATTR_CUDA_API_VERSION
	.align		4
        /*0000*/ 	.byte	0x04, 0x37
        /*0002*/ 	.short	(.L_961 - .L_960)
.L_960:
        /*0004*/ 	.word	0x00000082


	//----- nvinfo : EIATTR_KPARAM_INFO
	.align		4
.L_961:
        /*0008*/ 	.byte	0x04, 0x17
        /*000a*/ 	.short	(.L_963 - .L_962)
.L_962:
        /*000c*/ 	.word	0x00000000
        /*0010*/ 	.short	0x0000
        /*0012*/ 	.short	0x0000
        /*0014*/ 	.byte	0x00, 0xf0, 0xe1, 0x02


	//----- nvinfo : EIATTR_SPARSE_MMA_MASK
	.align		4
.L_963:
        /*0018*/ 	.byte	0x03, 0x50
        /*001a*/ 	.short	0x0000


	//----- nvinfo : EIATTR_MAXREG_COUNT
	.align		4
        /*001c*/ 	.byte	0x03, 0x1b
        /*001e*/ 	.short	0x0080


	//----- nvinfo : EIATTR_NUM_BARRIERS
	.align		4
        /*0020*/ 	.byte	0x02, 0x4c
        /*0022*/ 	.byte	0x01
	.zero		1


	//----- nvinfo : EIATTR_ANNOTATIONS
	.align		4
        /*0024*/ 	.byte	0x04, 0x55
        /*0026*/ 	.short	(.L_965 - .L_964)


	//   ....[0]....
.L_964:
        /* <DEDUP_REMOVED lines=262> */


	//----- nvinfo : EIATTR_MERCURY_ISA_VERSION
	.align		4
.L_965:
        /*1078*/ 	.byte	0x03, 0x5f
        /*107a*/ 	.short	0x0101


	//----- nvinfo : EIATTR_INT_WARP_WIDE_INSTR_OFFSETS
	.align		4
        /*107c*/ 	.byte	0x04, 0x31
        /*107e*/ 	.short	(.L_967 - .L_966)


	//   ....[0]....
.L_966:
        /*1080*/ 	.word	0x00016c00


	//   ....[1]....
        /*1084*/ 	.word	0x00018700


	//----- nvinfo : EIATTR_COOP_GROUP_MASK_REGIDS
	.align		4
.L_967:
        /*1088*/ 	.byte	0x04, 0x29
        /*108a*/ 	.short	(.L_969 - .L_968)


	//   ....[0]....
.L_968:
        /*108c*/ 	.word	0xffffffff


	//   ....[1]....
        /*1090*/ 	.word	0xffffffff


	//   ....[2]....
        /*1094*/ 	.word	0xffffffff


	//   ....[3]....
        /*1098*/ 	.word	0xffffffff


	//   ....[4]....
        /*109c*/ 	.word	0xffffffff


	//   ....[5]....
        /*10a0*/ 	.word	0xffffffff


	//   ....[6]....
        /*10a4*/ 	.word	0xffffffff


	//   ....[7]....
        /*10a8*/ 	.word	0xffffffff


	//   ....[8]....
        /*10ac*/ 	.word	0xffffffff


	//   ....[9]....
        /*10b0*/ 	.word	0xffffffff


	//----- nvinfo : EIATTR_COOP_GROUP_INSTR_OFFSETS
	.align		4
.L_969:
        /*10b4*/ 	.byte	0x04, 0x28
        /*10b6*/ 	.short	(.L_971 - .L_970)


	//   ....[0]....
.L_970:
        /*10b8*/ 	.word	0x00015a30


	//   ....[1]....
        /*10bc*/ 	.word	0x00015a40


	//   ....[2]....
        /*10c0*/ 	.word	0x00015c20


	//   ....[3]....
        /*10c4*/ 	.word	0x00015c30


	//   ....[4]....
        /*10c8*/ 	.word	0x00015d40


	//   ....[5]....
        /*10cc*/ 	.word	0x00015d70


	//   ....[6]....
        /*10d0*/ 	.word	0x00015f30


	//   ....[7]....
        /*10d4*/ 	.word	0x00015f60


	//   ....[8]....
        /*10d8*/ 	.word	0x00016140


	//   ....[9]....
        /*10dc*/ 	.word	0x00016160


	//----- nvinfo : EIATTR_EXIT_INSTR_OFFSETS
	.align		4
.L_971:
        /*10e0*/ 	.byte	0x04, 0x1c
        /*10e2*/ 	.short	(.L_973 - .L_972)


	//   ....[0]....
.L_972:
        /*10e4*/ 	.word	0x00018790


	//   ....[1]....
        /*10e8*/ 	.word	0x000188e0


	//   ....[2]....
        /*10ec*/ 	.word	0x00018b80


	//----- nvinfo : EIATTR_MAX_THREADS
	.align		4
.L_973:
        /*10f0*/ 	.byte	0x04, 0x05
        /*10f2*/ 	.short	(.L_975 - .L_974)
.L_974:
        /*10f4*/ 	.word	0x000001c0
        /*10f8*/ 	.word	0x00000001
        /*10fc*/ 	.word	0x00000001


	//----- nvinfo : EIATTR_CRS_STACK_SIZE
	.align		4
.L_975:
        /*1100*/ 	.byte	0x04, 0x1e
        /*1102*/ 	.short	(.L_977 - .L_976)
.L_976:
        /*1104*/ 	.word	0x00000000


	//----- nvinfo : EIATTR_CBANK_PARAM_SIZE
	.align		4
.L_977:
        /*1108*/ 	.byte	0x03, 0x19
        /*110a*/ 	.short	0x00b8


	//----- nvinfo : EIATTR_PARAM_CBANK
	.align		4
        /*110c*/ 	.byte	0x04, 0x0a
        /*110e*/ 	.short	(.L_979 - .L_978)
	.align		4
.L_978:
        /*1110*/ 	.word	index@(.nv.constant0._Z35group_norm_nhwc_bwd_one_pass_kernelI11Fp16IOFp16WLi512ELi112ELi448EEv26Group_norm_nhwc_bwd_params)
        /*1114*/ 	.short	0x0210
        /*1116*/ 	.short	0x00b8


	//----- nvinfo : EIATTR_SW_WAR
	.align		4
.L_979:
        /*1118*/ 	.byte	0x04, 0x36
        /*111a*/ 	.short	(.L_981 - .L_980)
.L_980:
        /*111c*/ 	.word	0x00000008
.L_981:


//--------------------- .nv.info._Z35group_norm_nhwc_bwd_one_pass_kernelI11Fp32IOFp32WLi64ELi112ELi448EEv26Group_norm_nhwc_bwd_params --------------------------
	.section	.nv.info._Z35group_norm_nhwc_bwd_one_pass_kernelI11Fp32IOFp32WLi64ELi112ELi448EEv26Group_norm_nhwc_bwd_params,"",@"SHT_CUDA_INFO"
	.sectionflags	@""
	.align	4


	//----- nvinfo : EIATTR_CUDA_API_VERSION
	.align		4
        /*0000*/ 	.byte	0x04, 0x37
        /*0002*/ 	.short	(.L_983 - .L_982)
.L_982:
        /*0004*/ 	.word	0x00000082


	//----- nvinfo : EIATTR_KPARAM_INFO
	.align		4
.L_983:
        /*0008*/ 	.byte	0x04, 0x17
        /*000a*/ 	.short	(.L_985 - .L_984)
.L_984:
        /*000c*/ 	.word	0x00000000
        /*0010*/ 	.short	0x0000
        /*0012*/ 	.short	0x0000
        /*0014*/ 	.byte	0x00, 0xf0, 0xe1, 0x02


	//----- nvinfo : EIATTR_SPARSE_MMA_MASK
	.align		4
.L_985:
        /*0018*/ 	.byte	0x03, 0x50
        /*001a*/ 	.short	0x0000


	//----- nvinfo : EIATTR_MAXREG_COUNT
	.align		4
        /*001c*/ 	.byte	0x03, 0x1b
        /*001e*/ 	.short	0x0080


	//----- nvinfo : EIATTR_NUM_BARRIERS
	.align		4
        /*0020*/ 	.byte	0x02, 0x4c
        /*0022*/ 	.byte	0x01
	.zero		1


	//----- nvinfo : EIATTR_MERCURY_ISA_VERSION
	.align		4
        /*0024*/ 	.byte	0x03, 0x5f
        /*0026*/ 	.short	0x0101


	//----- nvinfo : EIATTR_INT_WARP_WIDE_INSTR_OFFSETS
	.align		4
        /*0028*/ 	.byte	0x04, 0x31
        /*002a*/ 	.short	(.L_987 - .L_986)


	//   ....[0]....
.L_986:
        /*002c*/ 	.word	0x00002e10


	//   ....[1]....
        /*0030*/ 	.word	0x00005700


	//----- nvinfo : EIATTR_COOP_GROUP_MASK_REGIDS
	.align		4
.L_987:
        /*0034*/ 	.byte	0x04, 0x29
        /*0036*/ 	.short	(.L_989 - .L_988)


	//   ....[0]....
.L_988:
        /*0038*/ 	.word	0xffffffff


	//   ....[1]....
        /*003c*/ 	.word	0xffffffff


	//   ....[2]....
        /*0040*/ 	.word	0xffffffff


	//   ....[3]....
        /*0044*/ 	.word	0xffffffff


	//   ....[4]....
        /*0048*/ 	.word	0xffffffff


	//   ....[5]....
        /*004c*/ 	.word	0xffffffff


	//   ....[6]....
        /*0050*/ 	.word	0xffffffff


	//   ....[7]....
        /*0054*/ 	.word	0xffffffff


	//   ....[8]....
        /*0058*/ 	.word	0xffffffff


	//   ....[9]....
        /*005c*/ 	.word	0xffffffff


	//----- nvinfo : EIATTR_COOP_GROUP_INSTR_OFFSETS
	.align		4
.L_989:
        /*0060*/ 	.byte	0x04, 0x28
        /*0062*/ 	.short	(.L_991 - .L_990)


	//   ....[0]....
.L_990:
        /*0064*/ 	.word	0x00002410


	//   ....[1]....
        /*0068*/ 	.word	0x00002450


	//   ....[2]....
        /*006c*/ 	.word	0x000024d0


	//   ....[3]....
        /*0070*/ 	.word	0x000024f0


	//   ....[4]....
        /*0074*/ 	.word	0x00002520


	//   ....[5]....
        /*0078*/ 	.word	0x00002540


	//   ....[6]....
        /*007c*/ 	.word	0x00002570


	//   ....[7]....
        /*0080*/ 	.word	0x000025b0


	//   ....[8]....
        /*0084*/ 	.word	0x00002680


	//   ....[9]....
        /*0088*/ 	.word	0x000026a0


	//----- nvinfo : EIATTR_EXIT_INSTR_OFFSETS
	.align		4
.L_991:
        /*008c*/ 	.byte	0x04, 0x1c
        /*008e*/ 	.short	(.L_993 - .L_992)


	//   ....[0]....
.L_992:
        /*0090*/ 	.word	0x000057f0


	//   ....[1]....
        /*0094*/ 	.word	0x00005930


	//   ....[2]....
        /*0098*/ 	.word	0x00005b70


	//----- nvinfo : EIATTR_MAX_THREADS
	.align		4
.L_993:
        /*009c*/ 	.byte	0x04, 0x05
        /*009e*/ 	.short	(.L_995 - .L_994)
.L_994:
        /*00a0*/ 	.word	0x000001c0
        /*00a4*/ 	.word	0x00000001
        /*00a8*/ 	.word	0x00000001


	//----- nvinfo : EIATTR_CRS_STACK_SIZE
	.align		4
.L_995:
        /*00ac*/ 	.byte	0x04, 0x1e
        /*00ae*/ 	.short	(.L_997 - .L_996)
.L_996:
        /*00b0*/ 	.word	0x00000000


	//----- nvinfo : EIATTR_CBANK_PARAM_SIZE
	.align		4
.L_997:
        /*00b4*/ 	.byte	0x03, 0x19
        /*00b6*/ 	.short	0x00b8


	//----- nvinfo : EIATTR_PARAM_CBANK
	.align		4
        /*00b8*/ 	.byte	0x04, 0x0a
        /*00ba*/ 	.short	(.L_999 - .L_998)
	.align		4
.L_998:
        /*00bc*/ 	.word	index@(.nv.constant0._Z35group_norm_nhwc_bwd_one_pass_kernelI11Fp32IOFp32WLi64ELi112ELi448EEv26Group_norm_nhwc_bwd_params)
        /*00c0*/ 	.short	0x0210
        /*00c2*/ 	.short	0x00b8


	//----- nvinfo : EIATTR_SW_WAR
	.align		4
.L_999:
        /*00c4*/ 	.byte	0x04, 0x36
        /*00c6*/ 	.short	(.L_1001 - .L_1000)
.L_1000:
        /*00c8*/ 	.word	0x00000008
.L_1001:


//--------------------- .nv.info._Z35group_norm_nhwc_bwd_one_pass_kernelI11Fp32IOFp32WLi128ELi112ELi448EEv26Group_norm_nhwc_bwd_params --------------------------
	.section	.nv.info._Z35group_norm_nhwc_bwd_one_pass_kernelI11Fp32IOFp32WLi128ELi112ELi448EEv26Group_norm_nhwc_bwd_params,"",@"SHT_CUDA_INFO"
	.sectionflags	@""
	.align	4


	//----- nvinfo : EIATTR_CUDA_API_VERSION
	.align		4
        /*0000*/ 	.byte	0x04, 0x37
        /*0002*/ 	.short	(.L_1003 - .L_1002)
.L_1002:
        /*0004*/ 	.word	0x00000082


	//----- nvinfo : EIATTR_KPARAM_INFO
	.align		4
.L_1003:
        /*0008*/ 	.byte	0x04, 0x17
        /*000a*/ 	.short	(.L_1005 - .L_1004)
.L_1004:
        /*000c*/ 	.word	0x00000000
        /*0010*/ 	.short	0x0000
        /*0012*/ 	.short	0x0000
        /*0014*/ 	.byte	0x00, 0xf0, 0xe1, 0x02


	//----- nvinfo : EIATTR_SPARSE_MMA_MASK
	.align		4
.L_1005:
        /*0018*/ 	.byte	0x03, 0x50
        /*001a*/ 	.short	0x0000


	//----- nvinfo : EIATTR_MAXREG_COUNT
	.align		4
        /*001c*/ 	.byte	0x03, 0x1b
        /*001e*/ 	.short	0x0080


	//----- nvinfo : EIATTR_NUM_BARRIERS
	.align		4
        /*0020*/ 	.byte	0x02, 0x4c
        /*0022*/ 	.byte	0x01
	.zero		1


	//----- nvinfo : EIATTR_MERCURY_ISA_VERSION
	.align		4
        /*0024*/ 	.byte	0x03, 0x5f
        /*0026*/ 	.short	0x0101


	//----- nvinfo : EIATTR_INT_WARP_WIDE_INSTR_OFFSETS
	.align		4
        /*0028*/ 	.byte	0x04, 0x31
        /*002a*/ 	.short	(.L_1007 - .L_1006)


	//   ....[0]....
.L_1006:
        /*002c*/ 	.word	0x00004ef0


	//   ....[1]....
        /*0030*/ 	.word	0x00008d70


	//----- nvinfo : EIATTR_COOP_GROUP_MASK_REGIDS
	.align		4
.L_1007:
        /*0034*/ 	.byte	0x04, 0x29
        /*0036*/ 	.short	(.L_1009 - .L_1008)


	//   ....[0]....
.L_1008:
        /*0038*/ 	.word	0xffffffff


	//   ....[1]....
        /*003c*/ 	.word	0xffffffff


	//   ....[2]....
        /*0040*/ 	.word	0xffffffff


	//   ....[3]....
        /*0044*/ 	.word	0xffffffff


	//   ....[4]....
        /*0048*/ 	.word	0xffffffff


	//   ....[5]....
        /*004c*/ 	.word	0xffffffff


	//   ....[6]....
        /*0050*/ 	.word	0xffffffff


	//   ....[7]....
        /*0054*/ 	.word	0xffffffff


	//   ....[8]....
        /*0058*/ 	.word	0xffffffff


	//   ....[9]....
        /*005c*/ 	.word	0xffffffff


	//----- nvinfo : EIATTR_COOP_GROUP_INSTR_OFFSETS
	.align		4
.L_1009:
        /*0060*/ 	.byte	0x04, 0x28
        /*0062*/ 	.short	(.L_1011 - .L_1010)


	//   ....[0]....
.L_1010:
        /*0064*/ 	.word	0x00004440


	//   ....[1]....
        /*0068*/ 	.word	0x00004480


	//   ....[2]....
        /*006c*/ 	.word	0x00004550


	//   ....[3]....
        /*0070*/ 	.word	0x00004560


	//   ....[4]....
        /*0074*/ 	.word	0x000045a0


	//   ....[5]....
        /*0078*/ 	.word	0x000045b0


	//   ....[6]....
        /*007c*/ 	.word	0x000045f0


	//   ....[7]....
        /*0080*/ 	.word	0x00004600


	//   ....[8]....
        /*0084*/ 	.word	0x00004640


	//   ....[9]....
        /*0088*/ 	.word	0x00004650


	//----- nvinfo : EIATTR_EXIT_INSTR_OFFSETS
	.align		4
.L_1011:
        /*008c*/ 	.byte	0x04, 0x1c
        /*008e*/ 	.short	(.L_1013 - .L_1012)


	//   ....[0]....
.L_1012:
        /*0090*/ 	.word	0x00008e00


	//   ....[1]....
        /*0094*/ 	.word	0x00008f40


	//   ....[2]....
        /*0098*/ 	.word	0x00009180


	//----- nvinfo : EIATTR_MAX_THREADS
	.align		4
.L_1013:
        /*009c*/ 	.byte	0x04, 0x05
        /*009e*/ 	.short	(.L_1015 - .L_1014)
.L_1014:
        /*00a0*/ 	.word	0x000001c0
        /*00a4*/ 	.word	0x00000001
        /*00a8*/ 	.word	0x00000001


	//----- nvinfo : EIATTR_CRS_STACK_SIZE
	.align		4
.L_1015:
        /*00ac*/ 	.byte	0x04, 0x1e
        /*00ae*/ 	.short	(.L_1017 - .L_1016)
.L_1016:
        /*00b0*/ 	.word	0x00000000


	//----- nvinfo : EIATTR_CBANK_PARAM_SIZE
	.align		4
.L_1017:
        /*00b4*/ 	.byte	0x03, 0x19
        /*00b6*/ 	.short	0x00b8


	//----- nvinfo : EIATTR_PARAM_CBANK
	.align		4
        /*00b8*/ 	.byte	0x04, 0x0a
        /*00ba*/ 	.short	(.L_1019 - .L_1018)
	.align		4
.L_1018:
        /*00bc*/ 	.word	index@(.nv.constant0._Z35group_norm_nhwc_bwd_one_pass_kernelI11Fp32IOFp32WLi128ELi112ELi448EEv26Group_norm_nhwc_bwd_params)
        /*00c0*/ 	.short	0x0210
        /*00c2*/ 	.short	0x00b8


	//----- nvinfo : EIATTR_SW_WAR
	.align		4
.L_1019:
        /*00c4*/ 	.byte	0x04, 0x36
        /*00c6*/ 	.short	(.L_1021 - .L_1020)
.L_1020:
        /*00c8*/ 	.word	0x00000008
.L_1021:


//--------------------- .nv.info._Z35group_norm_nhwc_bwd_one_pass_kernelI11Fp32IOFp32WLi256ELi112ELi448EEv26Group_norm_nhwc_bwd_params --------------------------
	.section	.nv.info._Z35group_norm_nhwc_bwd_one_pass_kernelI11Fp32IOFp32WLi256ELi112ELi448EEv26Group_norm_nhwc_bwd_params,"",@"SHT_CUDA_INFO"
	.sectionflags	@""
	.align	4


	//----- nvinfo : EIATTR_CUDA_API_VERSION
	.align		4
        /*0000*/ 	.byte	0x04, 0x37
        /*0002*/ 	.short	(.L_1023 - .L_1022)
.L_1022:
        /*0004*/ 	.word	0x00000082


	//----- nvinfo : EIATTR_KPARAM_INFO
	.align		4
.L_1023:
        /*0008*/ 	.byte	0x04, 0x17
        /*000a*/ 	.short	(.L_1025 - .L_1024)
.L_1024:
        /*000c*/ 	.word	0x00000000
        /*0010*/ 	.short	0x0000
        /*0012*/ 	.short	0x0000
        /*0014*/ 	.byte	0x00, 0xf0, 0xe1, 0x02


	//----- nvinfo : EIATTR_SPARSE_MMA_MASK
	.align		4
.L_1025:
        /*0018*/ 	.byte	0x03, 0x50
        /*001a*/ 	.short	0x0000


	//----- nvinfo : EIATTR_MAXREG_COUNT
	.align		4
        /*001c*/ 	.byte	0x03, 0x1b
        /*001e*/ 	.short	0x0080


	//----- nvinfo : EIATTR_NUM_BARRIERS
	.align		4
        /*0020*/ 	.byte	0x02, 0x4c
        /*0022*/ 	.byte	0x01
	.zero		1


	//----- nvinfo : EIATTR_ANNOTATIONS
	.align		4
        /*0024*/ 	.byte	0x04, 0x55
        /*0026*/ 	.short	(.L_1027 - .L_1026)


	//   ....[0]....
.L_1026:
        /* <DEDUP_REMOVED lines=137> */


	//----- nvinfo : EIATTR_MERCURY_ISA_VERSION
	.align		4
.L_1027:
        /*08a0*/ 	.byte	0x03, 0x5f
        /*08a2*/ 	.short	0x0101


	//----- nvinfo : EIATTR_INT_WARP_WIDE_INSTR_OFFSETS
	.align		4
        /*08a4*/ 	.byte	0x04, 0x31
        /*08a6*/ 	.short	(.L_1029 - .L_1028)


	//   ....[0]....
.L_1028:
        /*08a8*/ 	.word	0x000096e0


	//   ....[1]....
        /*08ac*/ 	.word	0x000099c0


	//   ....[2]....
        /*08b0*/ 	.word	0x00009a70


	//   ....[3]....
        /*08b4*/ 	.word	0x00009a80


	//   ....[4]....
        /*08b8*/ 	.word	0x00009b40


	//   ....[5]....
        /*08bc*/ 	.word	0x00009c20


	//   ....[6]....
        /*08c0*/ 	.word	0x00009ce0


	//   ....[7]....
        /*08c4*/ 	.word	0x00009d00


	//   ....[8]....
        /*08c8*/ 	.word	0x00009e00


	//   ....[9]....
        /*08cc*/ 	.word	0x00009ec0


	//   ....[10]....
        /*08d0*/ 	.word	0x00009ee0


	//   ....[11]....
        /*08d4*/ 	.word	0x00009fe0


	//   ....[12]....
        /*08d8*/ 	.word	0x0000a0a0


	//   ....[13]....
        /*08dc*/ 	.word	0x0000a0b0


	//   ....[14]....
        /*08e0*/ 	.word	0x0000a1c0


	//   ....[15]....
        /*08e4*/ 	.word	0x0000a280


	//   ....[16]....
        /*08e8*/ 	.word	0x0000a290


	//   ....[17]....
        /*08ec*/ 	.word	0x0000a440


	//   ....[18]....
        /*08f0*/ 	.word	0x0000a500


	//   ....[19]....
        /*08f4*/ 	.word	0x0000a510


	//   ....[20]....
        /*08f8*/ 	.word	0x0000a520


	//   ....[21]....
        /*08fc*/ 	.word	0x0000a690


	//   ....[22]....
        /*0900*/ 	.word	0x0000a740


	//   ....[23]....
        /*0904*/ 	.word	0x0000a760


	//   ....[24]....
        /*0908*/ 	.word	0x0000a790


	//   ....[25]....
        /*090c*/ 	.word	0x0000a9a0


	//   ....[26]....
        /*0910*/ 	.word	0x0000aa60


	//   ....[27]....
        /*0914*/ 	.word	0x0000aac0


	//   ....[28]....
        /*0918*/ 	.word	0x0000aaf0


	//   ....[29]....
        /*091c*/ 	.word	0x0000ada0


	//   ....[30]....
        /*0920*/ 	.word	0x0000ae20


	//   ....[31]....
        /*0924*/ 	.word	0x00011080


	//----- nvinfo : EIATTR_COOP_GROUP_MASK_REGIDS
	.align		4
.L_1029:
        /*0928*/ 	.byte	0x04, 0x29
        /*092a*/ 	.short	(.L_1031 - .L_1030)


	//   ....[0]....
.L_1030:
        /*092c*/ 	.word	0xffffffff


	//   ....[1]....
        /*0930*/ 	.word	0xffffffff


	//   ....[2]....
        /*0934*/ 	.word	0xffffffff


	//   ....[3]....
        /*0938*/ 	.word	0xffffffff


	//   ....[4]....
        /*093c*/ 	.word	0xffffffff


	//   ....[5]....
        /*0940*/ 	.word	0xffffffff


	//   ....[6]....
        /*0944*/ 	.word	0xffffffff


	//   ....[7]....
        /*0948*/ 	.word	0xffffffff


	//   ....[8]....
        /*094c*/ 	.word	0xffffffff


	//   ....[9]....
        /*0950*/ 	.word	0xffffffff


	//----- nvinfo : EIATTR_COOP_GROUP_INSTR_OFFSETS
	.align		4
.L_1031:
        /*0954*/ 	.byte	0x04, 0x28
        /*0956*/ 	.short	(.L_1033 - .L_1032)


	//   ....[0]....
.L_1032:
        /*0958*/ 	.word	0x00008be0


	//   ....[1]....
        /*095c*/ 	.word	0x00008bf0


	//   ....[2]....
        /*0960*/ 	.word	0x00008c40


	//   ....[3]....
        /*0964*/ 	.word	0x00008c50


	//   ....[4]....
        /*0968*/ 	.word	0x00008c80


	//   ....[5]....
        /*096c*/ 	.word	0x00008ca0


	//   ....[6]....
        /*0970*/ 	.word	0x00008ce0


	//   ....[7]....
        /*0974*/ 	.word	0x00008d10


	//   ....[8]....
        /*0978*/ 	.word	0x00008dc0


	//   ....[9]....
        /*097c*/ 	.word	0x00008eb0


	//----- nvinfo : EIATTR_EXIT_INSTR_OFFSETS
	.align		4
.L_1033:
        /*0980*/ 	.byte	0x04, 0x1c
        /*0982*/ 	.short	(.L_1035 - .L_1034)


	//   ....[0]....
.L_1034:
        /*0984*/ 	.word	0x00011170


	//   ....[1]....
        /*0988*/ 	.word	0x000112b0


	//   ....[2]....
        /*098c*/ 	.word	0x00011500


	//----- nvinfo : EIATTR_MAX_THREADS
	.align		4
.L_1035:
        /*0990*/ 	.byte	0x04, 0x05
        /*0992*/ 	.short	(.L_1037 - .L_1036)
.L_1036:
        /*0994*/ 	.word	0x000001c0
        /*0998*/ 	.word	0x00000001
        /*099c*/ 	.word	0x00000001


	//----- nvinfo : EIATTR_CRS_STACK_SIZE
	.align		4
.L_1037:
        /*09a0*/ 	.byte	0x04, 0x1e
        /*09a2*/ 	.short	(.L_1039 - .L_1038)
.L_1038:
        /*09a4*/ 	.word	0x00000000


	//----- nvinfo : EIATTR_CBANK_PARAM_SIZE
	.align		4
.L_1039:
        /*09a8*/ 	.byte	0x03, 0x19
        /*09aa*/ 	.short	0x00b8


	//----- nvinfo : EIATTR_PARAM_CBANK
	.align		4
        /*09ac*/ 	.byte	0x04, 0x0a
        /*09ae*/ 	.short	(.L_1041 - .L_1040)
	.align		4
.L_1040:
        /*09b0*/ 	.word	index@(.nv.constant0._Z35group_norm_nhwc_bwd_one_pass_kernelI11Fp32IOFp32WLi256ELi112ELi448EEv26Group_norm_nhwc_bwd_params)
        /*09b4*/ 	.short	0x0210
        /*09b6*/ 	.short	0x00b8


	//----- nvinfo : EIATTR_SW_WAR
	.align		4
.L_1041:
        /*09b8*/ 	.byte	0x04, 0x36
        /*09ba*/ 	.short	(.L_1043 - .L_1042)
.L_1042:
        /*09bc*/ 	.word	0x00000008
.L_1043:


//--------------------- .nv.info._Z35group_norm_nhwc_bwd_one_pass_kernelI11Fp32IOFp32WLi512ELi112ELi448EEv26Group_norm_nhwc_bwd_params --------------------------
	.section	.nv.info._Z35group_norm_nhwc_bwd_one_pass_kernelI11Fp32IOFp32WLi512ELi112ELi448EEv26Group_norm_nhwc_bwd_params,"",@"SHT_CUDA_INFO"
	.sectionflags	@""
	.align	4


	//----- nvinfo : EIATTR_CUDA_API_VERSION
	.align		4
        /*0000*/ 	.byte	0x04, 0x37
        /*0002*/ 	.short	(.L_1045 - .L_1044)
.L_1044:
        /*0004*/ 	.word	0x00000082


	//----- nvinfo : EIATTR_KPARAM_INFO
	.align		4
.L_1045:
        /*0008*/ 	.byte	0x04, 0x17
        /*000a*/ 	.short	(.L_1047 - .L_1046)
.L_1046:
        /*000c*/ 	.word	0x00000000
        /*0010*/ 	.short	0x0000
        /*0012*/ 	.short	0x0000
        /*0014*/ 	.byte	0x00, 0xf0, 0xe1, 0x02


	//----- nvinfo : EIATTR_SPARSE_MMA_MASK
	.align		4
.L_1047:
        /*0018*/ 	.byte	0x03, 0x50
        /*001a*/ 	.short	0x0000


	//----- nvinfo : EIATTR_MAXREG_COUNT
	.align		4
        /*001c*/ 	.byte	0x03, 0x1b
        /*001e*/ 	.short	0x0080


	//----- nvinfo : EIATTR_NUM_BARRIERS
	.align		4
        /*0020*/ 	.byte	0x02, 0x4c
        /*0022*/ 	.byte	0x01
	.zero		1


	//----- nvinfo : EIATTR_ANNOTATIONS
	.align		4
        /*0024*/ 	.byte	0x04, 0x55
        /*0026*/ 	.short	(.L_1049 - .L_1048)


	//   ....[0]....
.L_1048:
        /* <DEDUP_REMOVED lines=484> */


	//----- nvinfo : EIATTR_MERCURY_ISA_VERSION
	.align		4
.L_1049:
        /*1e50*/ 	.byte	0x03, 0x5f
        /*1e52*/ 	.short	0x0101


	//----- nvinfo : EIATTR_INT_WARP_WIDE_INSTR_OFFSETS
	.align		4
        /*1e54*/ 	.byte	0x04, 0x31
        /*1e56*/ 	.short	(.L_1051 - .L_1050)


	//   ....[0]....
.L_1050:
        /*1e58*/ 	.word	0x000169f0


	//   ....[1]....
        /*1e5c*/ 	.word	0x00018470


	//----- nvinfo : EIATTR_COOP_GROUP_MASK_REGIDS
	.align		4
.L_1051:
        /*1e60*/ 	.byte	0x04, 0x29
        /*1e62*/ 	.short	(.L_1053 - .L_1052)


	//   ....[0]....
.L_1052:
        /*1e64*/ 	.word	0xffffffff


	//   ....[1]....
        /*1e68*/ 	.word	0xffffffff


	//   ....[2]....
        /*1e6c*/ 	.word	0xffffffff


	//   ....[3]....
        /*1e70*/ 	.word	0xffffffff


	//   ....[4]....
        /*1e74*/ 	.word	0xffffffff


	//   ....[5]....
        /*1e78*/ 	.word	0xffffffff


	//   ....[6]....
        /*1e7c*/ 	.word	0xffffffff


	//   ....[7]....
        /*1e80*/ 	.word	0xffffffff


	//   ....[8]....
        /*1e84*/ 	.word	0xffffffff


	//   ....[9]....
        /*1e88*/ 	.word	0xffffffff


	//----- nvinfo : EIATTR_COOP_GROUP_INSTR_OFFSETS
	.align		4
.L_1053:
        /*1e8c*/ 	.byte	0x04, 0x28
        /*1e8e*/ 	.short	(.L_1055 - .L_1054)


	//   ....[0]....
.L_1054:
        /*1e90*/ 	.word	0x000154c0


	//   ....[1]....
        /*1e94*/ 	.word	0x000154e0


	//   ....[2]....
        /*1e98*/ 	.word	0x00015800


	//   ....[3]....
        /*1e9c*/ 	.word	0x00015850


	//   ....[4]....
        /*1ea0*/ 	.word	0x00015e80


	//   ....[5]....
        /*1ea4*/ 	.word	0x00015e90


	//   ....[6]....
        /*1ea8*/ 	.word	0x00015f60


	//   ....[7]....
        /*1eac*/ 	.word	0x00015f70


	//   ....[8]....
        /*1eb0*/ 	.word	0x00015fe0


	//   ....[9]....
        /*1eb4*/ 	.word	0x00015ff0


	//----- nvinfo : EIATTR_EXIT_INSTR_OFFSETS
	.align		4
.L_1055:
        /*1eb8*/ 	.byte	0x04, 0x1c
        /*1eba*/ 	.short	(.L_1057 - .L_1056)


	//   ....[0]....
.L_1056:
        /*1ebc*/ 	.word	0x00018500


	//   ....[1]....
        /*1ec0*/ 	.word	0x00018650


	//   ....[2]....
        /*1ec4*/ 	.word	0x000188d0


	//----- nvinfo : EIATTR_MAX_THREADS
	.align		4
.L_1057:
        /*1ec8*/ 	.byte	0x04, 0x05
        /*1eca*/ 	.short	(.L_1059 - .L_1058)
.L_1058:
        /*1ecc*/ 	.word	0x000001c0
        /*1ed0*/ 	.word	0x00000001
        /*1ed4*/ 	.word	0x00000001


	//----- nvinfo : EIATTR_CRS_STACK_SIZE
	.align		4
.L_1059:
        /*1ed8*/ 	.byte	0x04, 0x1e
        /*1eda*/ 	.short	(.L_1061 - .L_1060)
.L_1060:
        /*1edc*/ 	.word	0x00000000


	//----- nvinfo : EIATTR_CBANK_PARAM_SIZE
	.align		4
.L_1061:
        /*1ee0*/ 	.byte	0x03, 0x19
        /*1ee2*/ 	.short	0x00b8


	//----- nvinfo : EIATTR_PARAM_CBANK
	.align		4
        /*1ee4*/ 	.byte	0x04, 0x0a
        /*1ee6*/ 	.short	(.L_1063 - .L_1062)
	.align		4
.L_1062:
        /*1ee8*/ 	.word	index@(.nv.constant0._Z35group_norm_nhwc_bwd_one_pass_kernelI11Fp32IOFp32WLi512ELi112ELi448EEv26Group_norm_nhwc_bwd_params)
        /*1eec*/ 	.short	0x0210
        /*1eee*/ 	.short	0x00b8


	//----- nvinfo : EIATTR_SW_WAR
	.align		4
.L_1063:
        /*1ef0*/ 	.byte	0x04, 0x36
        /*1ef2*/ 	.short	(.L_1065 - .L_1064)
.L_1064:
        /*1ef4*/ 	.word	0x00000008
.L_1065:


//--------------------- .nv.info._Z35group_norm_nhwc_bwd_one_pass_kernelI11Fp32IOBf16WLi64ELi112ELi448EEv26Group_norm_nhwc_bwd_params --------------------------
	.section	.nv.info._Z35group_norm_nhwc_bwd_one_pass_kernelI11Fp32IOBf16WLi64ELi112ELi448EEv26Group_norm_nhwc_bwd_params,"",@"SHT_CUDA_INFO"
	.sectionflags	@""
	.align	4


	//----- nvinfo : EIATTR_CUDA_API_VERSION
	.align		4
        /*0000*/ 	.byte	0x04, 0x37
        /*0002*/ 	.short	(.L_1067 - .L_1066)
.L_1066:
        /*0004*/ 	.word	0x00000082


	//----- nvinfo : EIATTR_KPARAM_INFO
	.align		4
.L_1067:
        /*0008*/ 	.byte	0x04, 0x17
        /*000a*/ 	.short	(.L_1069 - .L_1068)
.L_1068:
        /*000c*/ 	.word	0x00000000
        /*0010*/ 	.short	0x0000
        /*0012*/ 	.short	0x0000
        /*0014*/ 	.byte	0x00, 0xf0, 0xe1, 0x02


	//----- nvinfo : EIATTR_SPARSE_MMA_MASK
	.align		4
.L_1069:
        /*0018*/ 	.byte	0x03, 0x50
        /*001a*/ 	.short	0x0000


	//----- nvinfo : EIATTR_MAXREG_COUNT
	.align		4
        /*001c*/ 	.byte	0x03, 0x1b
        /*001e*/ 	.short	0x0080


	//----- nvinfo : EIATTR_NUM_BARRIERS
	.align		4
        /*0020*/ 	.byte	0x02, 0x4c
        /*0022*/ 	.byte	0x01
	.zero		1


	//----- nvinfo : EIATTR_MERCURY_ISA_VERSION
	.align		4
        /*0024*/ 	.byte	0x03, 0x5f
        /*0026*/ 	.short	0x0101


	//----- nvinfo : EIATTR_INT_WARP_WIDE_INSTR_OFFSETS
	.align		4
        /*0028*/ 	.byte	0x04, 0x31
        /*002a*/ 	.short	(.L_1071 - .L_1070)


	//   ....[0]....
.L_1070:
        /*002c*/ 	.word	0x00002e80


	//   ....[1]....
        /*0030*/ 	.word	0x00005770


	//----- nvinfo : EIATTR_COOP_GROUP_MASK_REGIDS
	.align		4
.L_1071:
        /*0034*/ 	.byte	0x04, 0x29
        /*0036*/ 	.short	(.L_1073 - .L_1072)


	//   ....[0]....
.L_1072:
        /*0038*/ 	.word	0xffffffff


	//   ....[1]....
        /*003c*/ 	.word	0xffffffff


	//   ....[2]....
        /*0040*/ 	.word	0xffffffff


	//   ....[3]....
        /*0044*/ 	.word	0xffffffff


	//   ....[4]....
        /*0048*/ 	.word	0xffffffff


	//   ....[5]....
        /*004c*/ 	.word	0xffffffff


	//   ....[6]....
        /*0050*/ 	.word	0xffffffff


	//   ....[7]....
        /*0054*/ 	.word	0xffffffff


	//   ....[8]....
        /*0058*/ 	.word	0xffffffff


	//   ....[9]....
        /*005c*/ 	.word	0xffffffff


	//----- nvinfo : EIATTR_COOP_GROUP_INSTR_OFFSETS
	.align		4
.L_1073:
        /*0060*/ 	.byte	0x04, 0x28
        /*0062*/ 	.short	(.L_1075 - .L_1074)


	//   ....[0]....
.L_1074:
        /*0064*/ 	.word	0x00002470


	//   ....[1]....
        /*0068*/ 	.word	0x000024b0


	//   ....[2]....
        /*006c*/ 	.word	0x00002510


	//   ....[3]....
        /*0070*/ 	.word	0x00002530


	//   ....[4]....
        /*0074*/ 	.word	0x00002560


	//   ....[5]....
        /*0078*/ 	.word	0x00002580


	//   ....[6]....
        /*007c*/ 	.word	0x000025b0


	//   ....[7]....
        /*0080*/ 	.word	0x000025f0


	//   ....[8]....
        /*0084*/ 	.word	0x000026d0


	//   ....[9]....
        /*0088*/ 	.word	0x000026f0


	//----- nvinfo : EIATTR_EXIT_INSTR_OFFSETS
	.align		4
.L_1075:
        /*008c*/ 	.byte	0x04, 0x1c
        /*008e*/ 	.short	(.L_1077 - .L_1076)


	//   ....[0]....
.L_1076:
        /*0090*/ 	.word	0x00005860


	//   ....[1]....
        /*0094*/ 	.word	0x000059a0


	//   ....[2]....
        /*0098*/ 	.word	0x00005c00


	//----- nvinfo : EIATTR_MAX_THREADS
	.align		4
.L_1077:
        /*009c*/ 	.byte	0x04, 0x05
        /*009e*/ 	.short	(.L_1079 - .L_1078)
.L_1078:
        /*00a0*/ 	.word	0x000001c0
        /*00a4*/ 	.word	0x00000001
        /*00a8*/ 	.word	0x00000001


	//----- nvinfo : EIATTR_CRS_STACK_SIZE
	.align		4
.L_1079:
        /*00ac*/ 	.byte	0x04, 0x1e
        /*00ae*/ 	.short	(.L_1081 - .L_1080)
.L_1080:
        /*00b0*/ 	.word	0x00000000


	//----- nvinfo : EIATTR_CBANK_PARAM_SIZE
	.align		4
.L_1081:
        /*00b4*/ 	.byte	0x03, 0x19
        /*00b6*/ 	.short	0x00b8


	//----- nvinfo : EIATTR_PARAM_CBANK
	.align		4
        /*00b8*/ 	.byte	0x04, 0x0a
        /*00ba*/ 	.short	(.L_1083 - .L_1082)
	.align		4
.L_1082:
        /*00bc*/ 	.word	index@(.nv.constant0._Z35group_norm_nhwc_bwd_one_pass_kernelI11Fp32IOBf16WLi64ELi112ELi448EEv26Group_norm_nhwc_bwd_params)
        /*00c0*/ 	.short	0x0210
        /*00c2*/ 	.short	0x00b8


	//----- nvinfo : EIATTR_SW_WAR
	.align		4
.L_1083:
        /*00c4*/ 	.byte	0x04, 0x36
        /*00c6*/ 	.short	(.L_1085 - .L_1084)
.L_1084:
        /*00c8*/ 	.word	0x00000008
.L_1085:


//--------------------- .nv.info._Z35group_norm_nhwc_bwd_one_pass_kernelI11Fp32IOBf16WLi128ELi112ELi448EEv26Group_norm_nhwc_bwd_params --------------------------
	.section	.nv.info._Z35group_norm_nhwc_bwd_one_pass_kernelI11Fp32IOBf16WLi128ELi112ELi448EEv26Group_norm_nhwc_bwd_params,"",@"SHT_CUDA_INFO"
	.sectionflags	@""
	.align	4


	//----- nvinfo : EIATTR_CUDA_API_VERSION
	.align		4
        /*0000*/ 	.byte	0x04, 0x37
        /*0002*/ 	.short	(.L_1087 - .L_1086)
.L_1086:
        /*0004*/ 	.word	0x00000082


	//----- nvinfo : EIATTR_KPARAM_INFO
	.align		4
.L_1087:
        /*0008*/ 	.byte	0x04, 0x17
        /*000a*/ 	.short	(.L_1089 - .L_1088)
.L_1088:
        /*000c*/ 	.word	0x00000000
        /*0010*/ 	.short	0x0000
        /*0012*/ 	.short	0x0000
        /*0014*/ 	.byte	0x00, 0xf0, 0xe1, 0x02


	//----- nvinfo : EIATTR_SPARSE_MMA_MASK
	.align		4
.L_1089:
        /*0018*/ 	.byte	0x03, 0x50
        /*001a*/ 	.short	0x0000


	//----- nvinfo : EIATTR_MAXREG_COUNT
	.align		4
        /*001c*/ 	.byte	0x03, 0x1b
        /*001e*/ 	.short	0x0080


	//----- nvinfo : EIATTR_NUM_BARRIERS
	.align		4
        /*0020*/ 	.byte	0x02, 0x4c
        /*0022*/ 	.byte	0x01
	.zero		1


	//----- nvinfo : EIATTR_MERCURY_ISA_VERSION
	.align		4
        /*0024*/ 	.byte	0x03, 0x5f
        /*0026*/ 	.short	0x0101


	//----- nvinfo : EIATTR_INT_WARP_WIDE_INSTR_OFFSETS
	.align		4
        /*0028*/ 	.byte	0x04, 0x31
        /*002a*/ 	.short	(.L_1091 - .L_1090)


	//   ....[0]....
.L_1090:
        /*002c*/ 	.word	0x00004f40


	//   ....[1]....
        /*0030*/ 	.word	0x00008dc0


	//----- nvinfo : EIATTR_COOP_GROUP_MASK_REGIDS
	.align		4
.L_1091:
        /*0034*/ 	.byte	0x04, 0x29
        /*0036*/ 	.short	(.L_1093 - .L_1092)


	//   ....[0]....
.L_1092:
        /*0038*/ 	.word	0xffffffff


	//   ....[1]....
        /*003c*/ 	.word	0xffffffff


	//   ....[2]....
        /*0040*/ 	.word	0xffffffff


	//   ....[3]....
        /*0044*/ 	.word	0xffffffff


	//   ....[4]....
        /*0048*/ 	.word	0xffffffff


	//   ....[5]....
        /*004c*/ 	.word	0xffffffff


	//   ....[6]....
        /*0050*/ 	.word	0xffffffff


	//   ....[7]....
        /*0054*/ 	.word	0xffffffff


	//   ....[8]....
        /*0058*/ 	.word	0xffffffff


	//   ....[9]....
        /*005c*/ 	.word	0xffffffff


	//----- nvinfo : EIATTR_COOP_GROUP_INSTR_OFFSETS
	.align		4
.L_1093:
        /*0060*/ 	.byte	0x04, 0x28
        /*0062*/ 	.short	(.L_1095 - .L_1094)


	//   ....[0]....
.L_1094:
        /*0064*/ 	.word	0x00004470


	//   ....[1]....
        /*0068*/ 	.word	0x000044b0


	//   ....[2]....
        /*006c*/ 	.word	0x000045b0


	//   ....[3]....
        /*0070*/ 	.word	0x000045d0


	//   ....[4]....
        /*0074*/ 	.word	0x00004600


	//   ....[5]....
        /*0078*/ 	.word	0x00004620


	//   ....[6]....
        /*007c*/ 	.word	0x00004650


	//   ....[7]....
        /*0080*/ 	.word	0x00004670


	//   ....[8]....
        /*0084*/ 	.word	0x000046a0


	//   ....[9]....
        /*0088*/ 	.word	0x000046c0


	//----- nvinfo : EIATTR_EXIT_INSTR_OFFSETS
	.align		4
.L_1095:
        /*008c*/ 	.byte	0x04, 0x1c
        /*008e*/ 	.short	(.L_1097 - .L_1096)


	//   ....[0]....
.L_1096:
        /*0090*/ 	.word	0x00008e50


	//   ....[1]....
        /*0094*/ 	.word	0x00008f90


	//   ....[2]....
        /*0098*/ 	.word	0x000091f0


	//----- nvinfo : EIATTR_MAX_THREADS
	.align		4
.L_1097:
        /*009c*/ 	.byte	0x04, 0x05
        /*009e*/ 	.short	(.L_1099 - .L_1098)
.L_1098:
        /*00a0*/ 	.word	0x000001c0
        /*00a4*/ 	.word	0x00000001
        /*00a8*/ 	.word	0x00000001


	//----- nvinfo : EIATTR_CRS_STACK_SIZE
	.align		4
.L_1099:
        /*00ac*/ 	.byte	0x04, 0x1e
        /*00ae*/ 	.short	(.L_1101 - .L_1100)
.L_1100:
        /*00b0*/ 	.word	0x00000000


	//----- nvinfo : EIATTR_CBANK_PARAM_SIZE
	.align		4
.L_1101:
        /*00b4*/ 	.byte	0x03, 0x19
        /*00b6*/ 	.short	0x00b8


	//----- nvinfo : EIATTR_PARAM_CBANK
	.align		4
        /*00b8*/ 	.byte	0x04, 0x0a
        /*00ba*/ 	.short	(.L_1103 - .L_1102)
	.align		4
.L_1102:
        /*00bc*/ 	.word	index@(.nv.constant0._Z35group_norm_nhwc_bwd_one_pass_kernelI11Fp32IOBf16WLi128ELi112ELi448EEv26Group_norm_nhwc_bwd_params)
        /*00c0*/ 	.short	0x0210
        /*00c2*/ 	.short	0x00b8


	//----- nvinfo : EIATTR_SW_WAR
	.align		4
.L_1103:
        /*00c4*/ 	.byte	0x04, 0x36
        /*00c6*/ 	.short	(.L_1105 - .L_1104)
.L_1104:
        /*00c8*/ 	.word	0x00000008
.L_1105:


//--------------------- .nv.info._Z35group_norm_nhwc_bwd_one_pass_kernelI11Fp32IOBf16WLi256ELi112ELi448EEv26Group_norm_nhwc_bwd_params --------------------------
	.section	.nv.info._Z35group_norm_nhwc_bwd_one_pass_kernelI11Fp32IOBf16WLi256ELi112ELi448EEv26Group_norm_nhwc_bwd_params,"",@"SHT_CUDA_INFO"
	.sectionflags	@""
	.align	4


	//----- nvinfo : EIATTR_CUDA_API_VERSION
	.align		4
        /*0000*/ 	.byte	0x04, 0x37
        /*0002*/ 	.short	(.L_1107 - .L_1106)
.L_1106:
        /*0004*/ 	.word	0x00000082


	//----- nvinfo : EIATTR_KPARAM_INFO
	.align		4
.L_1107:
        /*0008*/ 	.byte	0x04, 0x17
        /*000a*/ 	.short	(.L_1109 - .L_1108)
.L_1108:
        /*000c*/ 	.word	0x00000000
        /*0010*/ 	.short	0x0000
        /*0012*/ 	.short	0x0000
        /*0014*/ 	.byte	0x00, 0xf0, 0xe1, 0x02


	//----- nvinfo : EIATTR_SPARSE_MMA_MASK
	.align		4
.L_1109:
        /*0018*/ 	.byte	0x03, 0x50
        /*001a*/ 	.short	0x0000


	//----- nvinfo : EIATTR_MAXREG_COUNT
	.align		4
        /*001c*/ 	.byte	0x03, 0x1b
        /*001e*/ 	.short	0x0080


	//----- nvinfo : EIATTR_NUM_BARRIERS
	.align		4
        /*0020*/ 	.byte	0x02, 0x4c
        /*0022*/ 	.byte	0x01
	.zero		1


	//----- nvinfo : EIATTR_ANNOTATIONS
	.align		4
        /*0024*/ 	.byte	0x04, 0x55
        /*0026*/ 	.short	(.L_1111 - .L_1110)


	//   ....[0]....
.L_1110:
        /* <DEDUP_REMOVED lines=137> */


	//----- nvinfo : EIATTR_MERCURY_ISA_VERSION
	.align		4
.L_1111:
        /*08a8*/ 	.byte	0x03, 0x5f
        /*08aa*/ 	.short	0x0101


	//----- nvinfo : EIATTR_INT_WARP_WIDE_INSTR_OFFSETS
	.align		4
        /*08ac*/ 	.byte	0x04, 0x31
        /*08ae*/ 	.short	(.L_1113 - .L_1112)


	//   ....[0]....
.L_1112:
        /*08b0*/ 	.word	0x00009760


	//   ....[1]....
        /*08b4*/ 	.word	0x00009a40


	//   ....[2]....
        /*08b8*/ 	.word	0x00009af0


	//   ....[3]....
        /*08bc*/ 	.word	0x00009b00


	//   ....[4]....
        /*08c0*/ 	.word	0x00009bc0


	//   ....[5]....
        /*08c4*/ 	.word	0x00009ca0


	//   ....[6]....
        /*08c8*/ 	.word	0x00009d60


	//   ....[7]....
        /*08cc*/ 	.word	0x00009d80


	//   ....[8]....
        /*08d0*/ 	.word	0x00009e80


	//   ....[9]....
        /*08d4*/ 	.word	0x00009f40


	//   ....[10]....
        /*08d8*/ 	.word	0x00009f60


	//   ....[11]....
        /*08dc*/ 	.word	0x0000a060


	//   ....[12]....
        /*08e0*/ 	.word	0x0000a120


	//   ....[13]....
        /*08e4*/ 	.word	0x0000a130


	//   ....[14]....
        /*08e8*/ 	.word	0x0000a240


	//   ....[15]....
        /*08ec*/ 	.word	0x0000a2f0


	//   ....[16]....
        /*08f0*/ 	.word	0x0000a310


	//   ....[17]....
        /*08f4*/ 	.word	0x0000a4c0


	//   ....[18]....
        /*08f8*/ 	.word	0x0000a580


	//   ....[19]....
        /*08fc*/ 	.word	0x0000a590


	//   ....[20]....
        /*0900*/ 	.word	0x0000a5a0


	//   ....[21]....
        /*0904*/ 	.word	0x0000a710


	//   ....[22]....
        /*0908*/ 	.word	0x0000a7c0


	//   ....[23]....
        /*090c*/ 	.word	0x0000a7e0


	//   ....[24]....
        /*0910*/ 	.word	0x0000a810


	//   ....[25]....
        /*0914*/ 	.word	0x0000aa20


	//   ....[26]....
        /*0918*/ 	.word	0x0000aae0


	//   ....[27]....
        /*091c*/ 	.word	0x0000ab40


	//   ....[28]....
        /*0920*/ 	.word	0x0000ab70


	//   ....[29]....
        /*0924*/ 	.word	0x0000ae20


	//   ....[30]....
        /*0928*/ 	.word	0x0000aec0


	//   ....[31]....
        /*092c*/ 	.word	0x00011100


	//----- nvinfo : EIATTR_COOP_GROUP_MASK_REGIDS
	.align		4
.L_1113:
        /*0930*/ 	.byte	0x04, 0x29
        /*0932*/ 	.short	(.L_1115 - .L_1114)


	//   ....[0]....
.L_1114:
        /*0934*/ 	.word	0xffffffff


	//   ....[1]....
        /*0938*/ 	.word	0xffffffff


	//   ....[2]....
        /*093c*/ 	.word	0xffffffff


	//   ....[3]....
        /*0940*/ 	.word	0xffffffff


	//   ....[4]....
        /*0944*/ 	.word	0xffffffff


	//   ....[5]....
        /*0948*/ 	.word	0xffffffff


	//   ....[6]....
        /*094c*/ 	.word	0xffffffff


	//   ....[7]....
        /*0950*/ 	.word	0xffffffff


	//   ....[8]....
        /*0954*/ 	.word	0xffffffff


	//   ....[9]....
        /*0958*/ 	.word	0xffffffff


	//----- nvinfo : EIATTR_COOP_GROUP_INSTR_OFFSETS
	.align		4
.L_1115:
        /*095c*/ 	.byte	0x04, 0x28
        /*095e*/ 	.short	(.L_1117 - .L_1116)


	//   ....[0]....
.L_1116:
        /*0960*/ 	.word	0x00008c60


	//   ....[1]....
        /*0964*/ 	.word	0x00008c70


	//   ....[2]....
        /*0968*/ 	.word	0x00008cc0


	//   ....[3]....
        /*096c*/ 	.word	0x00008cd0


	//   ....[4]....
        /*0970*/ 	.word	0x00008d00


	//   ....[5]....
        /*0974*/ 	.word	0x00008d20


	//   ....[6]....
        /*0978*/ 	.word	0x00008d60


	//   ....[7]....
        /*097c*/ 	.word	0x00008d90


	//   ....[8]....
        /*0980*/ 	.word	0x00008e40


	//   ....[9]....
        /*0984*/ 	.word	0x00008f20


	//----- nvinfo : EIATTR_EXIT_INSTR_OFFSETS
	.align		4
.L_1117:
        /*0988*/ 	.byte	0x04, 0x1c
        /*098a*/ 	.short	(.L_1119 - .L_1118)


	//   ....[0]....
.L_1118:
        /*098c*/ 	.word	0x000111f0


	//   ....[1]....
        /*0990*/ 	.word	0x00011330


	//   ....[2]....
        /*0994*/ 	.word	0x000115a0


	//----- nvinfo : EIATTR_MAX_THREADS
	.align		4
.L_1119:
        /*0998*/ 	.byte	0x04, 0x05
        /*099a*/ 	.short	(.L_1121 - .L_1120)
.L_1120:
        /*099c*/ 	.word	0x000001c0
        /*09a0*/ 	.word	0x00000001
        /*09a4*/ 	.word	0x00000001


	//----- nvinfo : EIATTR_CRS_STACK_SIZE
	.align		4
.L_1121:
        /*09a8*/ 	.byte	0x04, 0x1e
        /*09aa*/ 	.short	(.L_1123 - .L_1122)
.L_1122:
        /*09ac*/ 	.word	0x00000000


	//----- nvinfo : EIATTR_CBANK_PARAM_SIZE
	.align		4
.L_1123:
        /*09b0*/ 	.byte	0x03, 0x19
        /*09b2*/ 	.short	0x00b8


	//----- nvinfo : EIATTR_PARAM_CBANK
	.align		4
        /*09b4*/ 	.byte	0x04, 0x0a
        /*09b6*/ 	.short	(.L_1125 - .L_1124)
	.align		4
.L_1124:
        /*09b8*/ 	.word	index@(.nv.constant0._Z35group_norm_nhwc_bwd_one_pass_kernelI11Fp32IOBf16WLi256ELi112ELi448EEv26Group_norm_nhwc_bwd_params)
        /*09bc*/ 	.short	0x0210
        /*09be*/ 	.short	0x00b8


	//----- nvinfo : EIATTR_SW_WAR
	.align		4
.L_1125:
        /*09c0*/ 	.byte	0x04, 0x36
        /*09c2*/ 	.short	(.L_1127 - .L_1126)
.L_1126:
        /*09c4*/ 	.word	0x00000008
.L_1127:


//--------------------- .nv.info._Z35group_norm_nhwc_bwd_one_pass_kernelI11Fp32IOBf16WLi512ELi112ELi448EEv26Group_norm_nhwc_bwd_params --------------------------
	.section	.nv.info._Z35group_norm_nhwc_bwd_one_pass_kernelI11Fp32IOBf16WLi512ELi112ELi448EEv26Group_norm_nhwc_bwd_params,"",@"SHT_CUDA_INFO"
	.sectionflags	@""
	.align	4


	//----- nvinfo : EIATTR_CUDA_API_VERSION
	.align		4
        /*0000*/ 	.byte	0x04, 0x37
        /*0002*/ 	.short	(.L_1129 - .L_1128)
.L_1128:
        /*0004*/ 	.word	0x00000082


	//----- nvinfo : EIATTR_KPARAM_INFO
	.align		4
.L_1129:
        /*0008*/ 	.byte	0x04, 0x17
        /*000a*/ 	.short	(.L_1131 - .L_1130)
.L_1130:
        /*000c*/ 	.word	0x00000000
        /*0010*/ 	.short	0x0000
        /*0012*/ 	.short	0x0000
        /*0014*/ 	.byte	0x00, 0xf0, 0xe1, 0x02


	//----- nvinfo : EIATTR_SPARSE_MMA_MASK
	.align		4
.L_1131:
        /*0018*/ 	.byte	0x03, 0x50
        /*001a*/ 	.short	0x0000


	//----- nvinfo : EIATTR_MAXREG_COUNT
	.align		4
        /*001c*/ 	.byte	0x03, 0x1b
        /*001e*/ 	.short	0x0080


	//----- nvinfo : EIATTR_NUM_BARRIERS
	.align		4
        /*0020*/ 	.byte	0x02, 0x4c
        /*0022*/ 	.byte	0x01
	.zero		1


	//----- nvinfo : EIATTR_ANNOTATIONS
	.align		4
        /*0024*/ 	.byte	0x04, 0x55
        /*0026*/ 	.short	(.L_1133 - .L_1132)


	//   ....[0]....
.L_1132:
        /* <DEDUP_REMOVED lines=484> */


	//----- nvinfo : EIATTR_MERCURY_ISA_VERSION
	.align		4
.L_1133:
        /*1e50*/ 	.byte	0x03, 0x5f
        /*1e52*/ 	.short	0x0101


	//----- nvinfo : EIATTR_INT_WARP_WIDE_INSTR_OFFSETS
	.align		4
        /*1e54*/ 	.byte	0x04, 0x31
        /*1e56*/ 	.short	(.L_1135 - .L_1134)


	//   ....[0]....
.L_1134:
        /*1e58*/ 	.word	0x00016a60


	//   ....[1]....
        /*1e5c*/ 	.word	0x000184c0


	//----- nvinfo : EIATTR_COOP_GROUP_MASK_REGIDS
	.align		4
.L_1135:
        /*1e60*/ 	.byte	0x04, 0x29
        /*1e62*/ 	.short	(.L_1137 - .L_1136)


	//   ....[0]....
.L_1136:
        /*1e64*/ 	.word	0xffffffff


	//   ....[1]....
        /*1e68*/ 	.word	0xffffffff


	//   ....[2]....
        /*1e6c*/ 	.word	0xffffffff


	//   ....[3]....
        /*1e70*/ 	.word	0xffffffff


	//   ....[4]....
        /*1e74*/ 	.word	0xffffffff


	//   ....[5]....
        /*1e78*/ 	.word	0xffffffff


	//   ....[6]....
        /*1e7c*/ 	.word	0xffffffff


	//   ....[7]....
        /*1e80*/ 	.word	0xffffffff


	//   ....[8]....
        /*1e84*/ 	.word	0xffffffff


	//   ....[9]....
        /*1e88*/ 	.word	0xffffffff


	//----- nvinfo : EIATTR_COOP_GROUP_INSTR_OFFSETS
	.align		4
.L_1137:
        /*1e8c*/ 	.byte	0x04, 0x28
        /*1e8e*/ 	.short	(.L_1139 - .L_1138)


	//   ....[0]....
.L_1138:
        /*1e90*/ 	.word	0x00015530


	//   ....[1]....
        /*1e94*/ 	.word	0x00015550


	//   ....[2]....
        /*1e98*/ 	.word	0x00015870


	//   ....[3]....
        /*1e9c*/ 	.word	0x000158c0


	//   ....[4]....
        /*1ea0*/ 	.word	0x00015eb0


	//   ....[5]....
        /*1ea4*/ 	.word	0x00015ec0


	//   ....[6]....
        /*1ea8*/ 	.word	0x00015fa0


	//   ....[7]....
        /*1eac*/ 	.word	0x00015fb0


	//   ....[8]....
        /*1eb0*/ 	.word	0x00016060


	//   ....[9]....
        /*1eb4*/ 	.word	0x00016070


	//----- nvinfo : EIATTR_EXIT_INSTR_OFFSETS
	.align		4
.L_1139:
        /*1eb8*/ 	.byte	0x04, 0x1c
        /*1eba*/ 	.short	(.L_1141 - .L_1140)


	//   ....[0]....
.L_1140:
        /*1ebc*/ 	.word	0x00018550


	//   ....[1]....
        /*1ec0*/ 	.word	0x000186a0


	//   ....[2]....
        /*1ec4*/ 	.word	0x00018940


	//----- nvinfo : EIATTR_MAX_THREADS
	.align		4
.L_1141:
        /*1ec8*/ 	.byte	0x04, 0x05
        /*1eca*/ 	.short	(.L_1143 - .L_1142)
.L_1142:
        /*1ecc*/ 	.word	0x000001c0
        /*1ed0*/ 	.word	0x00000001
        /*1ed4*/ 	.word	0x00000001


	//----- nvinfo : EIATTR_CRS_STACK_SIZE
	.align		4
.L_1143:
        /*1ed8*/ 	.byte	0x04, 0x1e
        /*1eda*/ 	.short	(.L_1145 - .L_1144)
.L_1144:
        /*1edc*/ 	.word	0x00000000


	//----- nvinfo : EIATTR_CBANK_PARAM_SIZE
	.align		4
.L_1145:
        /*1ee0*/ 	.byte	0x03, 0x19
        /*1ee2*/ 	.short	0x00b8


	//----- nvinfo : EIATTR_PARAM_CBANK
	.align		4
        /*1ee4*/ 	.byte	0x04, 0x0a
        /*1ee6*/ 	.short	(.L_1147 - .L_1146)
	.align		4
.L_1146:
        /*1ee8*/ 	.word	index@(.nv.constant0._Z35group_norm_nhwc_bwd_one_pass_kernelI11Fp32IOBf16WLi512ELi112ELi448EEv26Group_norm_nhwc_bwd_params)
        /*1eec*/ 	.short	0x0210
        /*1eee*/ 	.short	0x00b8


	//----- nvinfo : EIATTR_SW_WAR
	.align		4
.L_1147:
        /*1ef0*/ 	.byte	0x04, 0x36
        /*1ef2*/ 	.short	(.L_1149 - .L_1148)
.L_1148:
        /*1ef4*/ 	.word	0x00000008
.L_1149:


//--------------------- .nv.info._Z35group_norm_nhwc_bwd_one_pass_kernelI11Fp32IOFp16WLi64ELi112ELi448EEv26Group_norm_nhwc_bwd_params --------------------------
	.section	.nv.info._Z35group_norm_nhwc_bwd_one_pass_kernelI11Fp32IOFp16WLi64ELi112ELi448EEv26Group_norm_nhwc_bwd_params,"",@"SHT_CUDA_INFO"
	.sectionflags	@""
	.align	4


	//----- nvinfo : EIATTR_CUDA_API_VERSION
	.align		4
        /*0000*/ 	.byte	0x04, 0x37
        /*0002*/ 	.short	(.L_1151 - .L_1150)
.L_1150:
        /*0004*/ 	.word	0x00000082


	//----- nvinfo : EIATTR_KPARAM_INFO
	.align		4
.L_1151:
        /*0008*/ 	.byte	0x04, 0x17
        /*000a*/ 	.short	(.L_1153 - .L_1152)
.L_1152:
        /*000c*/ 	.word	0x00000000
        /*0010*/ 	.short	0x0000
        /*0012*/ 	.short	0x0000
        /*0014*/ 	.byte	0x00, 0xf0, 0xe1, 0x02


	//----- nvinfo : EIATTR_SPARSE_MMA_MASK
	.align		4
.L_1153:
        /*0018*/ 	.byte	0x03, 0x50
        /*001a*/ 	.short	0x0000


	//----- nvinfo : EIATTR_MAXREG_COUNT
	.align		4
        /*001c*/ 	.byte	0x03, 0x1b
        /*001e*/ 	.short	0x0080


	//----- nvinfo : EIATTR_NUM_BARRIERS
	.align		4
        /*0020*/ 	.byte	0x02, 0x4c
        /*0022*/ 	.byte	0x01
	.zero		1


	//----- nvinfo : EIATTR_MERCURY_ISA_VERSION
	.align		4
        /*0024*/ 	.byte	0x03, 0x5f
        /*0026*/ 	.short	0x0101


	//----- nvinfo : EIATTR_INT_WARP_WIDE_INSTR_OFFSETS
	.align		4
        /*0028*/ 	.byte	0x04, 0x31
        /*002a*/ 	.short	(.L_1155 - .L_1154)


	//   ....[0]....
.L_1154:
        /*002c*/ 	.word	0x00002e80


	//   ....[1]....
        /*0030*/ 	.word	0x00005770


	//----- nvinfo : EIATTR_COOP_GROUP_MASK_REGIDS
	.align		4
.L_1155:
        /*0034*/ 	.byte	0x04, 0x29
        /*0036*/ 	.short	(.L_1157 - .L_1156)


	//   ....[0]....
.L_1156:
        /*0038*/ 	.word	0xffffffff


	//   ....[1]....
        /*003c*/ 	.word	0xffffffff


	//   ....[2]....
        /*0040*/ 	.word	0xffffffff


	//   ....[3]....
        /*0044*/ 	.word	0xffffffff


	//   ....[4]....
        /*0048*/ 	.word	0xffffffff


	//   ....[5]....
        /*004c*/ 	.word	0xffffffff


	//   ....[6]....
        /*0050*/ 	.word	0xffffffff


	//   ....[7]....
        /*0054*/ 	.word	0xffffffff


	//   ....[8]....
        /*0058*/ 	.word	0xffffffff


	//   ....[9]....
        /*005c*/ 	.word	0xffffffff


	//----- nvinfo : EIATTR_COOP_GROUP_INSTR_OFFSETS
	.align		4
.L_1157:
        /*0060*/ 	.byte	0x04, 0x28
        /*0062*/ 	.short	(.L_1159 - .L_1158)


	//   ....[0]....
.L_1158:
        /*0064*/ 	.word	0x00002470


	//   ....[1]....
        /*0068*/ 	.word	0x000024b0


	//   ....[2]....
        /*006c*/ 	.word	0x00002510


	//   ....[3]....
        /*0070*/ 	.word	0x00002530


	//   ....[4]....
        /*0074*/ 	.word	0x00002560


	//   ....[5]....
        /*0078*/ 	.word	0x00002580


	//   ....[6]....
        /*007c*/ 	.word	0x000025b0


	//   ....[7]....
        /*0080*/ 	.word	0x000025f0


	//   ....[8]....
        /*0084*/ 	.word	0x000026d0


	//   ....[9]....
        /*0088*/ 	.word	0x000026f0


	//----- nvinfo : EIATTR_EXIT_INSTR_OFFSETS
	.align		4
.L_1159:
        /*008c*/ 	.byte	0x04, 0x1c
        /*008e*/ 	.short	(.L_1161 - .L_1160)


	//   ....[0]....
.L_1160:
        /*0090*/ 	.word	0x00005860


	//   ....[1]....
        /*0094*/ 	.word	0x000059a0


	//   ....[2]....
        /*0098*/ 	.word	0x00005c00


	//----- nvinfo : EIATTR_MAX_THREADS
	.align		4
.L_1161:
        /*009c*/ 	.byte	0x04, 0x05
        /*009e*/ 	.short	(.L_1163 - .L_1162)
.L_1162:
        /*00a0*/ 	.word	0x000001c0
        /*00a4*/ 	.word	0x00000001
        /*00a8*/ 	.word	0x00000001


	//----- nvinfo : EIATTR_CRS_STACK_SIZE
	.align		4
.L_1163:
        /*00ac*/ 	.byte	0x04, 0x1e
        /*00ae*/ 	.short	(.L_1165 - .L_1164)
.L_1164:
        /*00b0*/ 	.word	0x00000000


	//----- nvinfo : EIATTR_CBANK_PARAM_SIZE
	.align		4
.L_1165:
        /*00b4*/ 	.byte	0x03, 0x19
        /*00b6*/ 	.short	0x00b8


	//----- nvinfo : EIATTR_PARAM_CBANK
	.align		4
        /*00b8*/ 	.byte	0x04, 0x0a
        /*00ba*/ 	.short	(.L_1167 - .L_1166)
	.align		4
.L_1166:
        /*00bc*/ 	.word	index@(.nv.constant0._Z35group_norm_nhwc_bwd_one_pass_kernelI11Fp32IOFp16WLi64ELi112ELi448EEv26Group_norm_nhwc_bwd_params)
        /*00c0*/ 	.short	0x0210
        /*00c2*/ 	.short	0x00b8


	//----- nvinfo : EIATTR_SW_WAR
	.align		4
.L_1167:
        /*00c4*/ 	.byte	0x04, 0x36
        /*00c6*/ 	.short	(.L_1169 - .L_1168)
.L_1168:
        /*00c8*/ 	.word	0x00000008
.L_1169:


//--------------------- .nv.info._Z35group_norm_nhwc_bwd_one_pass_kernelI11Fp32IOFp16WLi128ELi112ELi448EEv26Group_norm_nhwc_bwd_params --------------------------
	.section	.nv.info._Z35group_norm_nhwc_bwd_one_pass_kernelI11Fp32IOFp16WLi128ELi112ELi448EEv26Group_norm_nhwc_bwd_params,"",@"SHT_CUDA_INFO"
	.sectionflags	@""
	.align	4


	//----- nvinfo : EIATTR_CUDA_API_VERSION
	.align		4
        /*0000*/ 	.byte	0x04, 0x37
        /*0002*/ 	.short	(.L_1171 - .L_1170)
.L_1170:
        /*0004*/ 	.word	0x00000082


	//----- nvinfo : EIATTR_KPARAM_INFO
	.align		4
.L_1171:
        /*0008*/ 	.byte	0x04, 0x17
        /*000a*/ 	.short	(.L_1173 - .L_1172)
.L_1172:
        /*000c*/ 	.word	0x00000000
        /*0010*/ 	.short	0x0000
        /*0012*/ 	.short	0x0000
        /*0014*/ 	.byte	0x00, 0xf0, 0xe1, 0x02


	//----- nvinfo : EIATTR_SPARSE_MMA_MASK
	.align		4
.L_1173:
        /*0018*/ 	.byte	0x03, 0x50
        /*001a*/ 	.short	0x0000


	//----- nvinfo : EIATTR_MAXREG_COUNT
	.align		4
        /*001c*/ 	.byte	0x03, 0x1b
        /*001e*/ 	.short	0x0080


	//----- nvinfo : EIATTR_NUM_BARRIERS
	.align		4
        /*0020*/ 	.byte	0x02, 0x4c
        /*0022*/ 	.byte	0x01
	.zero		1


	//----- nvinfo : EIATTR_MERCURY_ISA_VERSION
	.align		4
        /*0024*/ 	.byte	0x03, 0x5f
        /*0026*/ 	.short	0x0101


	//----- nvinfo : EIATTR_INT_WARP_WIDE_INSTR_OFFSETS
	.align		4
        /*0028*/ 	.byte	0x04, 0x31
        /*002a*/ 	.short	(.L_1175 - .L_1174)


	//   ....[0]....
.L_1174:
        /*002c*/ 	.word	0x00004f40


	//   ....[1]....
        /*0030*/ 	.word	0x00008dc0


	//----- nvinfo : EIATTR_COOP_GROUP_MASK_REGIDS
	.align		4
.L_1175:
        /*0034*/ 	.byte	0x04, 0x29
        /*0036*/ 	.short	(.L_1177 - .L_1176)


	//   ....[0]....
.L_1176:
        /*0038*/ 	.word	0xffffffff


	//   ....[1]....
        /*003c*/ 	.word	0xffffffff


	//   ....[2]....
        /*0040*/ 	.word	0xffffffff


	//   ....[3]....
        /*0044*/ 	.word	0xffffffff


	//   ....[4]....
        /*0048*/ 	.word	0xffffffff


	//   ....[5]....
        /*004c*/ 	.word	0xffffffff


	//   ....[6]....
        /*0050*/ 	.word	0xffffffff


	//   ....[7]....
        /*0054*/ 	.word	0xffffffff


	//   ....[8]....
        /*0058*/ 	.word	0xffffffff


	//   ....[9]....
        /*005c*/ 	.word	0xffffffff


	//----- nvinfo : EIATTR_COOP_GROUP_INSTR_OFFSETS
	.align		4
.L_1177:
        /*0060*/ 	.byte	0x04, 0x28
        /*0062*/ 	.short	(.L_1179 - .L_1178)


	//   ....[0]....
.L_1178:
        /*0064*/ 	.word	0x00004470


	//   ....[1]....
        /*0068*/ 	.word	0x000044b0


	//   ....[2]....
        /*006c*/ 	.word	0x000045b0


	//   ....[3]....
        /*0070*/ 	.word	0x000045d0


	//   ....[4]....
        /*0074*/ 	.word	0x00004600


	//   ....[5]....
        /*0078*/ 	.word	0x00004620


	//   ....[6]....
        /*007c*/ 	.word	0x00004650


	//   ....[7]....
        /*0080*/ 	.word	0x00004670


	//   ....[8]....
        /*0084*/ 	.word	0x000046a0


	//   ....[9]....
        /*0088*/ 	.word	0x000046c0


	//----- nvinfo : EIATTR_EXIT_INSTR_OFFSETS
	.align		4
.L_1179:
        /*008c*/ 	.byte	0x04, 0x1c
        /*008e*/ 	.short	(.L_1181 - .L_1180)


	//   ....[0]....
.L_1180:
        /*0090*/ 	.word	0x00008e50


	//   ....[1]....
        /*0094*/ 	.word	0x00008f90


	//   ....[2]....
        /*0098*/ 	.word	0x000091f0


	//----- nvinfo : EIATTR_MAX_THREADS
	.align		4
.L_1181:
        /*009c*/ 	.byte	0x04, 0x05
        /*009e*/ 	.short	(.L_1183 - .L_1182)
.L_1182:
        /*00a0*/ 	.word	0x000001c0
        /*00a4*/ 	.word	0x00000001
        /*00a8*/ 	.word	0x00000001


	//----- nvinfo : EIATTR_CRS_STACK_SIZE
	.align		4
.L_1183:
        /*00ac*/ 	.byte	0x04, 0x1e
        /*00ae*/ 	.short	(.L_1185 - .L_1184)
.L_1184:
        /*00b0*/ 	.word	0x00000000


	//----- nvinfo : EIATTR_CBANK_PARAM_SIZE
	.align		4
.L_1185:
        /*00b4*/ 	.byte	0x03, 0x19
        /*00b6*/ 	.short	0x00b8


	//----- nvinfo : EIATTR_PARAM_CBANK
	.align		4
        /*00b8*/ 	.byte	0x04, 0x0a
        /*00ba*/ 	.short	(.L_1187 - .L_1186)
	.align		4
.L_1186:
        /*00bc*/ 	.word	index@(.nv.constant0._Z35group_norm_nhwc_bwd_one_pass_kernelI11Fp32IOFp16WLi128ELi112ELi448EEv26Group_norm_nhwc_bwd_params)
        /*00c0*/ 	.short	0x0210
        /*00c2*/ 	.short	0x00b8


	//----- nvinfo : EIATTR_SW_WAR
	.align		4
.L_1187:
        /*00c4*/ 	.byte	0x04, 0x36
        /*00c6*/ 	.short	(.L_1189 - .L_1188)
.L_1188:
        /*00c8*/ 	.word	0x00000008
.L_1189:


//--------------------- .nv.info._Z35group_norm_nhwc_bwd_one_pass_kernelI11Fp32IOFp16WLi256ELi112ELi448EEv26Group_norm_nhwc_bwd_params --------------------------
	.section	.nv.info._Z35group_norm_nhwc_bwd_one_pass_kernelI11Fp32IOFp16WLi256ELi112ELi448EEv26Group_norm_nhwc_bwd_params,"",@"SHT_CUDA_INFO"
	.sectionflags	@""
	.align	4


	//----- nvinfo : EIATTR_CUDA_API_VERSION
	.align		4
        /*0000*/ 	.byte	0x04, 0x37
        /*0002*/ 	.short	(.L_1191 - .L_1190)
.L_1190:
        /*0004*/ 	.word	0x00000082


	//----- nvinfo : EIATTR_KPARAM_INFO
	.align		4
.L_1191:
        /*0008*/ 	.byte	0x04, 0x17
        /*000a*/ 	.short	(.L_1193 - .L_1192)
.L_1192:
        /*000c*/ 	.word	0x00000000
        /*0010*/ 	.short	0x0000
        /*0012*/ 	.short	0x0000
        /*0014*/ 	.byte	0x00, 0xf0, 0xe1, 0x02


	//----- nvinfo : EIATTR_SPARSE_MMA_MASK
	.align		4
.L_1193:
        /*0018*/ 	.byte	0x03, 0x50
        /*001a*/ 	.short	0x0000


	//----- nvinfo : EIATTR_MAXREG_COUNT
	.align		4
        /*001c*/ 	.byte	0x03, 0x1b
        /*001e*/ 	.short	0x0080


	//----- nvinfo : EIATTR_NUM_BARRIERS
	.align		4
        /*0020*/ 	.byte	0x02, 0x4c
        /*0022*/ 	.byte	0x01
	.zero		1


	//----- nvinfo : EIATTR_ANNOTATIONS
	.align		4
        /*0024*/ 	.byte	0x04, 0x55
        /*0026*/ 	.short	(.L_1195 - .L_1194)


	//   ....[0]....
.L_1194:
        /* <DEDUP_REMOVED lines=137> */


	//----- nvinfo : EIATTR_MERCURY_ISA_VERSION
	.align		4
.L_1195:
        /*08a8*/ 	.byte	0x03, 0x5f
        /*08aa*/ 	.short	0x0101


	//----- nvinfo : EIATTR_INT_WARP_WIDE_INSTR_OFFSETS
	.align		4
        /*08ac*/ 	.byte	0x04, 0x31
        /*08ae*/ 	.short	(.L_1197 - .L_1196)


	//   ....[0]....
.L_1196:
        /*08b0*/ 	.word	0x00009760


	//   ....[1]....
        /*08b4*/ 	.word	0x00009a40


	//   ....[2]....
        /*08b8*/ 	.word	0x00009af0


	//   ....[3]....
        /*08bc*/ 	.word	0x00009b00


	//   ....[4]....
        /*08c0*/ 	.word	0x00009bc0


	//   ....[5]....
        /*08c4*/ 	.word	0x00009ca0


	//   ....[6]....
        /*08c8*/ 	.word	0x00009d60


	//   ....[7]....
        /*08cc*/ 	.word	0x00009d80


	//   ....[8]....
        /*08d0*/ 	.word	0x00009e80


	//   ....[9]....
        /*08d4*/ 	.word	0x00009f40


	//   ....[10]....
        /*08d8*/ 	.word	0x00009f60


	//   ....[11]....
        /*08dc*/ 	.word	0x0000a060


	//   ....[12]....
        /*08e0*/ 	.word	0x0000a120


	//   ....[13]....
        /*08e4*/ 	.word	0x0000a130


	//   ....[14]....
        /*08e8*/ 	.word	0x0000a240


	//   ....[15]....
        /*08ec*/ 	.word	0x0000a2f0


	//   ....[16]....
        /*08f0*/ 	.word	0x0000a310


	//   ....[17]....
        /*08f4*/ 	.word	0x0000a4c0


	//   ....[18]....
        /*08f8*/ 	.word	0x0000a580


	//   ....[19]....
        /*08fc*/ 	.word	0x0000a590


	//   ....[20]....
        /*0900*/ 	.word	0x0000a5a0


	//   ....[21]....
        /*0904*/ 	.word	0x0000a710


	//   ....[22]....
        /*0908*/ 	.word	0x0000a7c0


	//   ....[23]....
        /*090c*/ 	.word	0x0000a7e0


	//   ....[24]....
        /*0910*/ 	.word	0x0000a810


	//   ....[25]....
        /*0914*/ 	.word	0x0000aa20


	//   ....[26]....
        /*0918*/ 	.word	0x0000aae0


	//   ....[27]....
        /*091c*/ 	.word	0x0000ab40


	//   ....[28]....
        /*0920*/ 	.word	0x0000ab70


	//   ....[29]....
        /*0924*/ 	.word	0x0000ae20


	//   ....[30]....
        /*0928*/ 	.word	0x0000aec0


	//   ....[31]....
        /*092c*/ 	.word	0x00011100


	//----- nvinfo : EIATTR_COOP_GROUP_MASK_REGIDS
	.align		4
.L_1197:
        /*0930*/ 	.byte	0x04, 0x29
        /*0932*/ 	.short	(.L_1199 - .L_1198)


	//   ....[0]....
.L_1198:
        /*0934*/ 	.word	0xffffffff


	//   ....[1]....
        /*0938*/ 	.word	0xffffffff


	//   ....[2]....
        /*093c*/ 	.word	0xffffffff


	//   ....[3]....
        /*0940*/ 	.word	0xffffffff


	//   ....[4]....
        /*0944*/ 	.word	0xffffffff


	//   ....[5]....
        /*0948*/ 	.word	0xffffffff


	//   ....[6]....
        /*094c*/ 	.word	0xffffffff


	//   ....[7]....
        /*0950*/ 	.word	0xffffffff


	//   ....[8]....
        /*0954*/ 	.word	0xffffffff


	//   ....[9]....
        /*0958*/ 	.word	0xffffffff


	//----- nvinfo : EIATTR_COOP_GROUP_INSTR_OFFSETS
	.align		4
.L_1199:
        /*095c*/ 	.byte	0x04, 0x28
        /*095e*/ 	.short	(.L_1201 - .L_1200)


	//   ....[0]....
.L_1200:
        /*0960*/ 	.word	0x00008c60


	//   ....[1]....
        /*0964*/ 	.word	0x00008c70


	//   ....[2]....
        /*0968*/ 	.word	0x00008cc0


	//   ....[3]....
        /*096c*/ 	.word	0x00008cd0


	//   ....[4]....
        /*0970*/ 	.word	0x00008d00


	//   ....[5]....
        /*0974*/ 	.word	0x00008d20


	//   ....[6]....
        /*0978*/ 	.word	0x00008d60


	//   ....[7]....
        /*097c*/ 	.word	0x00008d90


	//   ....[8]....
        /*0980*/ 	.word	0x00008e40


	//   ....[9]....
        /*0984*/ 	.word	0x00008f20


	//----- nvinfo : EIATTR_EXIT_INSTR_OFFSETS
	.align		4
.L_1201:
        /*0988*/ 	.byte	0x04, 0x1c
        /*098a*/ 	.short	(.L_1203 - .L_1202)


	//   ....[0]....
.L_1202:
        /*098c*/ 	.word	0x000111f0


	//   ....[1]....
        /*0990*/ 	.word	0x00011330


	//   ....[2]....
        /*0994*/ 	.word	0x000115a0


	//----- nvinfo : EIATTR_MAX_THREADS
	.align		4
.L_1203:
        /*0998*/ 	.byte	0x04, 0x05
        /*099a*/ 	.short	(.L_1205 - .L_1204)
.L_1204:
        /*099c*/ 	.word	0x000001c0
        /*09a0*/ 	.word	0x00000001
        /*09a4*/ 	.word	0x00000001


	//----- nvinfo : EIATTR_CRS_STACK_SIZE
	.align		4
.L_1205:
        /*09a8*/ 	.byte	0x04, 0x1e
        /*09aa*/ 	.short	(.L_1207 - .L_1206)
.L_1206:
        /*09ac*/ 	.word	0x00000000


	//----- nvinfo : EIATTR_CBANK_PARAM_SIZE
	.align		4
.L_1207:
        /*09b0*/ 	.byte	0x03, 0x19
        /*09b2*/ 	.short	0x00b8


	//----- nvinfo : EIATTR_PARAM_CBANK
	.align		4
        /*09b4*/ 	.byte	0x04, 0x0a
        /*09b6*/ 	.short	(.L_1209 - .L_1208)
	.align		4
.L_1208:
        /*09b8*/ 	.word	index@(.nv.constant0._Z35group_norm_nhwc_bwd_one_pass_kernelI11Fp32IOFp16WLi256ELi112ELi448EEv26Group_norm_nhwc_bwd_params)
        /*09bc*/ 	.short	0x0210
        /*09be*/ 	.short	0x00b8


	//----- nvinfo : EIATTR_SW_WAR
	.align		4
.L_1209:
        /*09c0*/ 	.byte	0x04, 0x36
        /*09c2*/ 	.short	(.L_1211 - .L_1210)
.L_1210:
        /*09c4*/ 	.word	0x00000008
.L_1211:


//--------------------- .nv.info._Z35group_norm_nhwc_bwd_one_pass_kernelI11Fp32IOFp16WLi512ELi112ELi448EEv26Group_norm_nhwc_bwd_params --------------------------
	.section	.nv.info._Z35group_norm_nhwc_bwd_one_pass_kernelI11Fp32IOFp16WLi512ELi112ELi448EEv26Group_norm_nhwc_bwd_params,"",@"SHT_CUDA_INFO"
	.sectionflags	@""
	.align	4


	//----- nvinfo : EIATTR_CUDA_API_VERSION
	.align		4
        /*0000*/ 	.byte	0x04, 0x37
        /*0002*/ 	.short	(.L_1213 - .L_1212)
.L_1212:
        /*0004*/ 	.word	0x00000082


	//----- nvinfo : EIATTR_KPARAM_INFO
	.align		4
.L_1213:
        /*0008*/ 	.byte	0x04, 0x17
        /*000a*/ 	.short	(.L_1215 - .L_1214)
.L_1214:
        /*000c*/ 	.word	0x00000000
        /*0010*/ 	.short	0x0000
        /*0012*/ 	.short	0x0000
        /*0014*/ 	.byte	0x00, 0xf0, 0xe1, 0x02


	//----- nvinfo : EIATTR_SPARSE_MMA_MASK
	.align		4
.L_1215:
        /*0018*/ 	.byte	0x03, 0x50
        /*001a*/ 	.short	0x0000


	//----- nvinfo : EIATTR_MAXREG_COUNT
	.align		4
        /*001c*/ 	.byte	0x03, 0x1b
        /*001e*/ 	.short	0x0080


	//----- nvinfo : EIATTR_NUM_BARRIERS
	.align		4
        /*0020*/ 	.byte	0x02, 0x4c
        /*0022*/ 	.byte	0x01
	.zero		1


	//----- nvinfo : EIATTR_ANNOTATIONS
	.align		4
        /*0024*/ 	.byte	0x04, 0x55
        /*0026*/ 	.short	(.L_1217 - .L_1216)


	//   ....[0]....
.L_1216:
        /* <DEDUP_REMOVED lines=484> */


	//----- nvinfo : EIATTR_MERCURY_ISA_VERSION
	.align		4
.L_1217:
        /*1e50*/ 	.byte	0x03, 0x5f
        /*1e52*/ 	.short	0x0101


	//----- nvinfo : EIATTR_INT_WARP_WIDE_INSTR_OFFSETS
	.align		4
        /*1e54*/ 	.byte	0x04, 0x31
        /*1e56*/ 	.short	(.L_1219 - .L_1218)


	//   ....[0]....
.L_1218:
        /*1e58*/ 	.word	0x00016a60


	//   ....[1]....
        /*1e5c*/ 	.word	0x000184c0


	//----- nvinfo : EIATTR_COOP_GROUP_MASK_REGIDS
	.align		4
.L_1219:
        /*1e60*/ 	.byte	0x04, 0x29
        /*1e62*/ 	.short	(.L_1221 - .L_1220)


	//   ....[0]....
.L_1220:
        /*1e64*/ 	.word	0xffffffff


	//   ....[1]....
        /*1e68*/ 	.word	0xffffffff


	//   ....[2]....
        /*1e6c*/ 	.word	0xffffffff


	//   ....[3]....
        /*1e70*/ 	.word	0xffffffff


	//   ....[4]....
        /*1e74*/ 	.word	0xffffffff


	//   ....[5]....
        /*1e78*/ 	.word	0xffffffff


	//   ....[6]....
        /*1e7c*/ 	.word	0xffffffff


	//   ....[7]....
        /*1e80*/ 	.word	0xffffffff


	//   ....[8]....
        /*1e84*/ 	.word	0xffffffff


	//   ....[9]....
        /*1e88*/ 	.word	0xffffffff


	//----- nvinfo : EIATTR_COOP_GROUP_INSTR_OFFSETS
	.align		4
.L_1221:
        /*1e8c*/ 	.byte	0x04, 0x28
        /*1e8e*/ 	.short	(.L_1223 - .L_1222)


	//   ....[0]....
.L_1222:
        /*1e90*/ 	.word	0x00015530


	//   ....[1]....
        /*1e94*/ 	.word	0x00015550


	//   ....[2]....
        /*1e98*/ 	.word	0x00015870


	//   ....[3]....
        /*1e9c*/ 	.word	0x000158c0


	//   ....[4]....
        /*1ea0*/ 	.word	0x00015eb0


	//   ....[5]....
        /*1ea4*/ 	.word	0x00015ec0


	//   ....[6]....
        /*1ea8*/ 	.word	0x00015fa0


	//   ....[7]....
        /*1eac*/ 	.word	0x00015fb0


	//   ....[8]....
        /*1eb0*/ 	.word	0x00016060


	//   ....[9]....
        /*1eb4*/ 	.word	0x00016070


	//----- nvinfo : EIATTR_EXIT_INSTR_OFFSETS
	.align		4
.L_1223:
        /*1eb8*/ 	.byte	0x04, 0x1c
        /*1eba*/ 	.short	(.L_1225 - .L_1224)


	//   ....[0]....
.L_1224:
        /*1ebc*/ 	.word	0x00018550


	//   ....[1]....
        /*1ec0*/ 	.word	0x000186a0


	//   ....[2]....
        /*1ec4*/ 	.word	0x00018940


	//----- nvinfo : EIATTR_MAX_THREADS
	.align		4
.L_1225:
        /*1ec8*/ 	.byte	0x04, 0x05
        /*1eca*/ 	.short	(.L_1227 - .L_1226)
.L_1226:
        /*1ecc*/ 	.word	0x000001c0
        /*1ed0*/ 	.word	0x00000001
        /*1ed4*/ 	.word	0x00000001


	//----- nvinfo : EIATTR_CRS_STACK_SIZE
	.align		4
.L_1227:
        /*1ed8*/ 	.byte	0x04, 0x1e
        /*1eda*/ 	.short	(.L_1229 - .L_1228)
.L_1228:
        /*1edc*/ 	.word	0x00000000


	//----- nvinfo : EIATTR_CBANK_PARAM_SIZE
	.align		4
.L_1229:
        /*1ee0*/ 	.byte	0x03, 0x19
        /*1ee2*/ 	.short	0x00b8


	//----- nvinfo : EIATTR_PARAM_CBANK
	.align		4
        /*1ee4*/ 	.byte	0x04, 0x0a
        /*1ee6*/ 	.short	(.L_1231 - .L_1230)
	.align		4
.L_1230:
        /*1ee8*/ 	.word	index@(.nv.constant0._Z35group_norm_nhwc_bwd_one_pass_kernelI11Fp32IOFp16WLi512ELi112ELi448EEv26Group_norm_nhwc_bwd_params)
        /*1eec*/ 	.short	0x0210
        /*1eee*/ 	.short	0x00b8


	//----- nvinfo : EIATTR_SW_WAR
	.align		4
.L_1231:
        /*1ef0*/ 	.byte	0x04, 0x36
        /*1ef2*/ 	.short	(.L_1233 - .L_1232)
.L_1232:
        /*1ef4*/ 	.word	0x00000008
.L_1233:


//--------------------- .nv.info._Z35group_norm_nhwc_fwd_one_pass_kernelI11Bf16IOFp32WLi64ELi112ELi448EEv26Group_norm_nhwc_fwd_params --------------------------
	.section	.nv.info._Z35group_norm_nhwc_fwd_one_pass_kernelI11Bf16IOFp32WLi64ELi112ELi448EEv26Group_norm_nhwc_fwd_params,"",@"SHT_CUDA_INFO"
	.sectionflags	@""
	.align	4


	//----- nvinfo : EIATTR_CUDA_API_VERSION
	.align		4
        /*0000*/ 	.byte	0x04, 0x37
        /*0002*/ 	.short	(.L_1235 - .L_1234)
.L_1234:
        /*0004*/ 	.word	0x00000082


	//----- nvinfo : EIATTR_KPARAM_INFO
	.align		4
.L_1235:
        /*0008*/ 	.byte	0x04, 0x17
        /*000a*/ 	.short	(.L_1237 - .L_1236)
.L_1236:
        /*000c*/ 	.word	0x00000000
        /*0010*/ 	.short	0x0000
        /*0012*/ 	.short	0x0000
        /*0014*/ 	.byte	0x00, 0xf0, 0x81, 0x02


	//----- nvinfo : EIATTR_SPARSE_MMA_MASK
	.align		4
.L_1237:
        /*0018*/ 	.byte	0x03, 0x50
        /*001a*/ 	.short	0x0000


	//----- nvinfo : EIATTR_MAXREG_COUNT
	.align		4
        /*001c*/ 	.byte	0x03, 0x1b
        /*001e*/ 	.short	0x0080


	//----- nvinfo : EIATTR_NUM_BARRIERS
	.align		4
        /*0020*/ 	.byte	0x02, 0x4c
        /*0022*/ 	.byte	0x01
	.zero		1


	//----- nvinfo : EIATTR_MERCURY_ISA_VERSION
	.align		4
        /*0024*/ 	.byte	0x03, 0x5f
        /*0026*/ 	.short	0x0101


	//----- nvinfo : EIATTR_COOP_GROUP_MASK_REGIDS
	.align		4
        /*0028*/ 	.byte	0x04, 0x29
        /*002a*/ 	.short	(.L_1239 - .L_1238)


	//   ....[0]....
.L_1238:
        /*002c*/ 	.word	0xffffffff


	//   ....[1]....
        /*0030*/ 	.word	0xffffffff


	//   ....[2]....
        /*0034*/ 	.word	0xffffffff


	//   ....[3]....
        /*0038*/ 	.word	0xffffffff


	//   ....[4]....
        /*003c*/ 	.word	0xffffffff


	//   ....[5]....
        /*0040*/ 	.word	0xffffffff


	//   ....[6]....
        /*0044*/ 	.word	0xffffffff


	//   ....[7]....
        /*0048*/ 	.word	0xffffffff


	//   ....[8]....
        /*004c*/ 	.word	0xffffffff


	//   ....[9]....
        /*0050*/ 	.word	0xffffffff


	//----- nvinfo : EIATTR_COOP_GROUP_INSTR_OFFSETS
	.align		4
.L_1239:
        /*0054*/ 	.byte	0x04, 0x28
        /*0056*/ 	.short	(.L_1241 - .L_1240)


	//   ....[0]....
.L_1240:
        /*0058*/ 	.word	0x000010c0


	//   ....[1]....
        /*005c*/ 	.word	0x000010d0


	//   ....[2]....
        /*0060*/ 	.word	0x00001100


	//   ....[3]....
        /*0064*/ 	.word	0x00001110


	//   ....[4]....
        /*0068*/ 	.word	0x00001150


	//   ....[5]....
        /*006c*/ 	.word	0x00001160


	//   ....[6]....
        /*0070*/ 	.word	0x000011a0


	//   ....[7]....
        /*0074*/ 	.word	0x000011b0


	//   ....[8]....
        /*0078*/ 	.word	0x000011f0


	//   ....[9]....
        /*007c*/ 	.word	0x00001200


	//----- nvinfo : EIATTR_EXIT_INSTR_OFFSETS
	.align		4
.L_1241:
        /*0080*/ 	.byte	0x04, 0x1c
        /*0082*/ 	.short	(.L_1243 - .L_1242)


	//   ....[0]....
.L_1242:
        /*0084*/ 	.word	0x00000070


	//   ....[1]....
        /*0088*/ 	.word	0x00003bf0


	//----- nvinfo : EIATTR_MAX_THREADS
	.align		4
.L_1243:
        /*008c*/ 	.byte	0x04, 0x05
        /*008e*/ 	.short	(.L_1245 - .L_1244)
.L_1244:
        /*0090*/ 	.word	0x000001c0
        /*0094*/ 	.word	0x00000001
        /*0098*/ 	.word	0x00000001


	//----- nvinfo : EIATTR_CRS_STACK_SIZE
	.align		4
.L_1245:
        /*009c*/ 	.byte	0x04, 0x1e
        /*009e*/ 	.short	(.L_1247 - .L_1246)
.L_1246:
        /*00a0*/ 	.word	0x00000000


	//----- nvinfo : EIATTR_CBANK_PARAM_SIZE
	.align		4
.L_1247:
        /*00a4*/ 	.byte	0x03, 0x19
        /*00a6*/ 	.short	0x00a0


	//----- nvinfo : EIATTR_PARAM_CBANK
	.align		4
        /*00a8*/ 	.byte	0x04, 0x0a
        /*00aa*/ 	.short	(.L_1249 - .L_1248)
	.align		4
.L_1248:
        /*00ac*/ 	.word	index@(.nv.constant0._Z35group_norm_nhwc_fwd_one_pass_kernelI11Bf16IOFp32WLi64ELi112ELi448EEv26Group_norm_nhwc_fwd_params)
        /*00b0*/ 	.short	0x0210
        /*00b2*/ 	.short	0x00a0


	//----- nvinfo : EIATTR_SW_WAR
	.align		4
.L_1249:
        /*00b4*/ 	.byte	0x04, 0x36
        /*00b6*/ 	.short	(.L_1251 - .L_1250)
.L_1250:
        /*00b8*/ 	.word	0x00000008
.L_1251:


//--------------------- .nv.info._Z35group_norm_nhwc_fwd_one_pass_kernelI11Bf16IOFp32WLi128ELi112ELi448EEv26Group_norm_nhwc_fwd_params --------------------------
	.section	.nv.info._Z35group_norm_nhwc_fwd_one_pass_kernelI11Bf16IOFp32WLi128ELi112ELi448EEv26Group_norm_nhwc_fwd_params,"",@"SHT_CUDA_INFO"
	.sectionflags	@""
	.align	4


	//----- nvinfo : EIATTR_CUDA_API_VERSION
	.align		4
        /*0000*/ 	.byte	0x04, 0x37
        /*0002*/ 	.short	(.L_1253 - .L_1252)
.L_1252:
        /*0004*/ 	.word	0x00000082


	//----- nvinfo : EIATTR_KPARAM_INFO
	.align		4
.L_1253:
        /*0008*/ 	.byte	0x04, 0x17
        /*000a*/ 	.short	(.L_1255 - .L_1254)
.L_1254:
        /*000c*/ 	.word	0x00000000
        /*0010*/ 	.short	0x0000
        /*0012*/ 	.short	0x0000
        /*0014*/ 	.byte	0x00, 0xf0, 0x81, 0x02


	//----- nvinfo : EIATTR_SPARSE_MMA_MASK
	.align		4
.L_1255:
        /*0018*/ 	.byte	0x03, 0x50
        /*001a*/ 	.short	0x0000


	//----- nvinfo : EIATTR_MAXREG_COUNT
	.align		4
        /*001c*/ 	.byte	0x03, 0x1b
        /*001e*/ 	.short	0x0080


	//----- nvinfo : EIATTR_NUM_BARRIERS
	.align		4
        /*0020*/ 	.byte	0x02, 0x4c
        /*0022*/ 	.byte	0x01
	.zero		1


	//----- nvinfo : EIATTR_MERCURY_ISA_VERSION
	.align		4
        /*0024*/ 	.byte	0x03, 0x5f
        /*0026*/ 	.short	0x0101


	//----- nvinfo : EIATTR_COOP_GROUP_MASK_REGIDS
	.align		4
        /*0028*/ 	.byte	0x04, 0x29
        /*002a*/ 	.short	(.L_1257 - .L_1256)


	//   ....[0]....
.L_1256:
        /*002c*/ 	.word	0xffffffff


	//   ....[1]....
        /*0030*/ 	.word	0xffffffff


	//   ....[2]....
        /*0034*/ 	.word	0xffffffff


	//   ....[3]....
        /*0038*/ 	.word	0xffffffff


	//   ....[4]....
        /*003c*/ 	.word	0xffffffff


	//   ....[5]....
        /*0040*/ 	.word	0xffffffff


	//   ....[6]....
        /*0044*/ 	.word	0xffffffff


	//   ....[7]....
        /*0048*/ 	.word	0xffffffff


	//   ....[8]....
        /*004c*/ 	.word	0xffffffff


	//   ....[9]....
        /*0050*/ 	.word	0xffffffff


	//----- nvinfo : EIATTR_COOP_GROUP_INSTR_OFFSETS
	.align		4
.L_1257:
        /*0054*/ 	.byte	0x04, 0x28
        /*0056*/ 	.short	(.L_1259 - .L_1258)


	//   ....[0]....
.L_1258:
        /*0058*/ 	.word	0x00001ca0


	//   ....[1]....
        /*005c*/ 	.word	0x00001cb0


	//   ....[2]....
        /*0060*/ 	.word	0x00001ce0


	//   ....[3]....
        /*0064*/ 	.word	0x00001cf0


	//   ....[4]....
        /*0068*/ 	.word	0x00001d30


	//   ....[5]....
        /*006c*/ 	.word	0x00001d40


	//   ....[6]....
        /*0070*/ 	.word	0x00001d80


	//   ....[7]....
        /*0074*/ 	.word	0x00001d90


	//   ....[8]....
        /*0078*/ 	.word	0x00001dd0


	//   ....[9]....
        /*007c*/ 	.word	0x00001de0


	//----- nvinfo : EIATTR_EXIT_INSTR_OFFSETS
	.align		4
.L_1259:
        /*0080*/ 	.byte	0x04, 0x1c
        /*0082*/ 	.short	(.L_1261 - .L_1260)


	//   ....[0]....
.L_1260:
        /*0084*/ 	.word	0x00000060


	//   ....[1]....
        /*0088*/ 	.word	0x000052a0


	//----- nvinfo : EIATTR_MAX_THREADS
	.align		4
.L_1261:
        /*008c*/ 	.byte	0x04, 0x05
        /*008e*/ 	.short	(.L_1263 - .L_1262)
.L_1262:
        /*0090*/ 	.word	0x000001c0
        /*0094*/ 	.word	0x00000001
        /*0098*/ 	.word	0x00000001


	//----- nvinfo : EIATTR_CRS_STACK_SIZE
	.align		4
.L_1263:
        /*009c*/ 	.byte	0x04, 0x1e
        /*009e*/ 	.short	(.L_1265 - .L_1264)
.L_1264:
        /*00a0*/ 	.word	0x00000000


	//----- nvinfo : EIATTR_CBANK_PARAM_SIZE
	.align		4
.L_1265:
        /*00a4*/ 	.byte	0x03, 0x19
        /*00a6*/ 	.short	0x00a0


	//----- nvinfo : EIATTR_PARAM_CBANK
	.align		4
        /*00a8*/ 	.byte	0x04, 0x0a
        /*00aa*/ 	.short	(.L_1267 - .L_1266)
	.align		4
.L_1266:
        /*00ac*/ 	.word	index@(.nv.constant0._Z35group_norm_nhwc_fwd_one_pass_kernelI11Bf16IOFp32WLi128ELi112ELi448EEv26Group_norm_nhwc_fwd_params)
        /*00b0*/ 	.short	0x0210
        /*00b2*/ 	.short	0x00a0


	//----- nvinfo : EIATTR_SW_WAR
	.align		4
.L_1267:
        /*00b4*/ 	.byte	0x04, 0x36
        /*00b6*/ 	.short	(.L_1269 - .L_1268)
.L_1268:
        /*00b8*/ 	.word	0x00000008
.L_1269:


//--------------------- .nv.info._Z35group_norm_nhwc_fwd_one_pass_kernelI11Bf16IOFp32WLi256ELi112ELi448EEv26Group_norm_nhwc_fwd_params --------------------------
	.section	.nv.info._Z35group_norm_nhwc_fwd_one_pass_kernelI11Bf16IOFp32WLi256ELi112ELi448EEv26Group_norm_nhwc_fwd_params,"",@"SHT_CUDA_INFO"
	.sectionflags	@""
	.align	4


	//----- nvinfo : EIATTR_CUDA_API_VERSION
	.align		4
        /*0000*/ 	.byte	0x04, 0x37
        /*0002*/ 	.short	(.L_1271 - .L_1270)
.L_1270:
        /*0004*/ 	.word	0x00000082


	//----- nvinfo : EIATTR_KPARAM_INFO
	.align		4
.L_1271:
        /*0008*/ 	.byte	0x04, 0x17
        /*000a*/ 	.short	(.L_1273 - .L_1272)
.L_1272:
        /*000c*/ 	.word	0x00000000
        /*0010*/ 	.short	0x0000
        /*0012*/ 	.short	0x0000
        /*0014*/ 	.byte	0x00, 0xf0, 0x81, 0x02


	//----- nvinfo : EIATTR_SPARSE_MMA_MASK
	.align		4
.L_1273:
        /*0018*/ 	.byte	0x03, 0x50
        /*001a*/ 	.short	0x0000


	//----- nvinfo : EIATTR_MAXREG_COUNT
	.align		4
        /*001c*/ 	.byte	0x03, 0x1b
        /*001e*/ 	.short	0x0080


	//----- nvinfo : EIATTR_NUM_BARRIERS
	.align		4
        /*0020*/ 	.byte	0x02, 0x4c
        /*0022*/ 	.byte	0x01
	.zero		1


	//----- nvinfo : EIATTR_MERCURY_ISA_VERSION
	.align		4
        /*0024*/ 	.byte	0x03, 0x5f
        /*0026*/ 	.short	0x0101


	//----- nvinfo : EIATTR_COOP_GROUP_MASK_REGIDS
	.align		4
        /*0028*/ 	.byte	0x04, 0x29
        /*002a*/ 	.short	(.L_1275 - .L_1274)


	//   ....[0]....
.L_1274:
        /*002c*/ 	.word	0xffffffff


	//   ....[1]....
        /*0030*/ 	.word	0xffffffff


	//   ....[2]....
        /*0034*/ 	.word	0xffffffff


	//   ....[3]....
        /*0038*/ 	.word	0xffffffff


	//   ....[4]....
        /*003c*/ 	.word	0xffffffff


	//   ....[5]....
        /*0040*/ 	.word	0xffffffff


	//   ....[6]....
        /*0044*/ 	.word	0xffffffff


	//   ....[7]....
        /*0048*/ 	.word	0xffffffff


	//   ....[8]....
        /*004c*/ 	.word	0xffffffff


	//   ....[9]....
        /*0050*/ 	.word	0xffffffff


	//----- nvinfo : EIATTR_COOP_GROUP_INSTR_OFFSETS
	.align		4
.L_1275:
        /*0054*/ 	.byte	0x04, 0x28
        /*0056*/ 	.short	(.L_1277 - .L_1276)


	//   ....[0]....
.L_1276:
        /*0058*/ 	.word	0x00003d80


	//   ....[1]....
        /*005c*/ 	.word	0x00003d90


	//   ....[2]....
        /*0060*/ 	.word	0x00003dd0


	//   ....[3]....
        /*0064*/ 	.word	0x00003de0


	//   ....[4]....
        /*0068*/ 	.word	0x00003e20


	//   ....[5]....
        /*006c*/ 	.word	0x00003e30


	//   ....[6]....
        /*0070*/ 	.word	0x00003e70


	//   ....[7]....
        /*0074*/ 	.word	0x00003e80


	//   ....[8]....
        /*0078*/ 	.word	0x00003ed0


	//   ....[9]....
        /*007c*/ 	.word	0x00003ee0


	//----- nvinfo : EIATTR_EXIT_INSTR_OFFSETS
	.align		4
.L_1277:
        /*0080*/ 	.byte	0x04, 0x1c
        /*0082*/ 	.short	(.L_1279 - .L_1278)


	//   ....[0]....
.L_1278:
        /*0084*/ 	.word	0x00000060


	//   ....[1]....
        /*0088*/ 	.word	0x00009870


	//----- nvinfo : EIATTR_MAX_THREADS
	.align		4
.L_1279:
        /*008c*/ 	.byte	0x04, 0x05
        /*008e*/ 	.short	(.L_1281 - .L_1280)
.L_1280:
        /*0090*/ 	.word	0x000001c0
        /*0094*/ 	.word	0x00000001
        /*0098*/ 	.word	0x00000001


	//----- nvinfo : EIATTR_CRS_STACK_SIZE
	.align		4
.L_1281:
        /*009c*/ 	.byte	0x04, 0x1e
        /*009e*/ 	.short	(.L_1283 - .L_1282)
.L_1282:
        /*00a0*/ 	.word	0x00000000


	//----- nvinfo : EIATTR_CBANK_PARAM_SIZE
	.align		4
.L_1283:
        /*00a4*/ 	.byte	0x03, 0x19
        /*00a6*/ 	.short	0x00a0


	//----- nvinfo : EIATTR_PARAM_CBANK
	.align		4
        /*00a8*/ 	.byte	0x04, 0x0a
        /*00aa*/ 	.short	(.L_1285 - .L_1284)
	.align		4
.L_1284:
        /*00ac*/ 	.word	index@(.nv.constant0._Z35group_norm_nhwc_fwd_one_pass_kernelI11Bf16IOFp32WLi256ELi112ELi448EEv26Group_norm_nhwc_fwd_params)
        /*00b0*/ 	.short	0x0210
        /*00b2*/ 	.short	0x00a0


	//----- nvinfo : EIATTR_SW_WAR
	.align		4
.L_1285:
        /*00b4*/ 	.byte	0x04, 0x36
        /*00b6*/ 	.short	(.L_1287 - .L_1286)
.L_1286:
        /*00b8*/ 	.word	0x00000008
.L_1287:


//--------------------- .nv.info._Z35group_norm_nhwc_fwd_one_pass_kernelI11Bf16IOFp32WLi512ELi112ELi448EEv26Group_norm_nhwc_fwd_params --------------------------
	.section	.nv.info._Z35group_norm_nhwc_fwd_one_pass_kernelI11Bf16IOFp32WLi512ELi112ELi448EEv26Group_norm_nhwc_fwd_params,"",@"SHT_CUDA_INFO"
	.sectionflags	@""
	.align	4


	//----- nvinfo : EIATTR_CUDA_API_VERSION
	.align		4
        /*0000*/ 	.byte	0x04, 0x37
        /*0002*/ 	.short	(.L_1289 - .L_1288)
.L_1288:
        /*0004*/ 	.word	0x00000082


	//----- nvinfo : EIATTR_KPARAM_INFO
	.align		4
.L_1289:
        /*0008*/ 	.byte	0x04, 0x17
        /*000a*/ 	.short	(.L_1291 - .L_1290)
.L_1290:
        /*000c*/ 	.word	0x00000000
        /*0010*/ 	.short	0x0000
        /*0012*/ 	.short	0x0000
        /*0014*/ 	.byte	0x00, 0xf0, 0x81, 0x02


	//----- nvinfo : EIATTR_SPARSE_MMA_MASK
	.align		4
.L_1291:
        /*0018*/ 	.byte	0x03, 0x50
        /*001a*/ 	.short	0x0000


	//----- nvinfo : EIATTR_MAXREG_COUNT
	.align		4
        /*001c*/ 	.byte	0x03, 0x1b
        /*001e*/ 	.short	0x0080


	//----- nvinfo : EIATTR_NUM_BARRIERS
	.align		4
        /*0020*/ 	.byte	0x02, 0x4c
        /*0022*/ 	.byte	0x01
	.zero		1


	//----- nvinfo : EIATTR_ANNOTATIONS
	.align		4
        /*0024*/ 	.byte	0x04, 0x55
        /*0026*/ 	.short	(.L_1293 - .L_1292)


	//   ....[0]....
.L_1292:
        /* <DEDUP_REMOVED lines=141> */


	//----- nvinfo : EIATTR_MERCURY_ISA_VERSION
	.align		4
.L_1293:
        /*08e8*/ 	.byte	0x03, 0x5f
        /*08ea*/ 	.short	0x0101


	//----- nvinfo : EIATTR_COOP_GROUP_MASK_REGIDS
	.align		4
        /*08ec*/ 	.byte	0x04, 0x29
        /*08ee*/ 	.short	(.L_1295 - .L_1294)


	//   ....[0]....
.L_1294:
        /*08f0*/ 	.word	0xffffffff


	//   ....[1]....
        /*08f4*/ 	.word	0xffffffff


	//   ....[2]....
        /*08f8*/ 	.word	0xffffffff


	//   ....[3]....
        /*08fc*/ 	.word	0xffffffff


	//   ....[4]....
        /*0900*/ 	.word	0xffffffff


	//   ....[5]....
        /*0904*/ 	.word	0xffffffff


	//   ....[6]....
        /*0908*/ 	.word	0xffffffff


	//   ....[7]....
        /*090c*/ 	.word	0xffffffff


	//   ....[8]....
        /*0910*/ 	.word	0xffffffff


	//   ....[9]....
        /*0914*/ 	.word	0xffffffff


	//----- nvinfo : EIATTR_COOP_GROUP_INSTR_OFFSETS
	.align		4
.L_1295:
        /*0918*/ 	.byte	0x04, 0x28
        /*091a*/ 	.short	(.L_1297 - .L_1296)


	//   ....[0]....
.L_1296:
        /*091c*/ 	.word	0x000091e0


	//   ....[1]....
        /*0920*/ 	.word	0x000091f0


	//   ....[2]....
        /*0924*/ 	.word	0x00009230


	//   ....[3]....
        /*0928*/ 	.word	0x00009240


	//   ....[4]....
        /*092c*/ 	.word	0x00009280


	//   ....[5]....
        /*0930*/ 	.word	0x00009290


	//   ....[6]....
        /*0934*/ 	.word	0x000092d0


	//   ....[7]....
        /*0938*/ 	.word	0x000092e0


	//   ....[8]....
        /*093c*/ 	.word	0x00009340


	//   ....[9]....
        /*0940*/ 	.word	0x00009350


	//----- nvinfo : EIATTR_EXIT_INSTR_OFFSETS
	.align		4
.L_1297:
        /*0944*/ 	.byte	0x04, 0x1c
        /*0946*/ 	.short	(.L_1299 - .L_1298)


	//   ....[0]....
.L_1298:
        /*0948*/ 	.word	0x00000090


	//   ....[1]....
        /*094c*/ 	.word	0x0000b700


	//----- nvinfo : EIATTR_MAX_THREADS
	.align		4
.L_1299:
        /*0950*/ 	.byte	0x04, 0x05
        /*0952*/ 	.short	(.L_1301 - .L_1300)
.L_1300:
        /*0954*/ 	.word	0x000001c0
        /*0958*/ 	.word	0x00000001
        /*095c*/ 	.word	0x00000001


	//----- nvinfo : EIATTR_CRS_STACK_SIZE
	.align		4
.L_1301:
        /*0960*/ 	.byte	0x04, 0x1e
        /*0962*/ 	.short	(.L_1303 - .L_1302)
.L_1302:
        /*0964*/ 	.word	0x00000000


	//----- nvinfo : EIATTR_CBANK_PARAM_SIZE
	.align		4
.L_1303:
        /*0968*/ 	.byte	0x03, 0x19
        /*096a*/ 	.short	0x00a0


	//----- nvinfo : EIATTR_PARAM_CBANK
	.align		4
        /*096c*/ 	.byte	0x04, 0x0a
        /*096e*/ 	.short	(.L_1305 - .L_1304)
	.align		4
.L_1304:
        /*0970*/ 	.word	index@(.nv.constant0._Z35group_norm_nhwc_fwd_one_pass_kernelI11Bf16IOFp32WLi512ELi112ELi448EEv26Group_norm_nhwc_fwd_params)
        /*0974*/ 	.short	0x0210
        /*0976*/ 	.short	0x00a0


	//----- nvinfo : EIATTR_SW_WAR
	.align		4
.L_1305:
        /*0978*/ 	.byte	0x04, 0x36
        /*097a*/ 	.short	(.L_1307 - .L_1306)
.L_1306:
        /*097c*/ 	.word	0x00000008
.L_1307:


//--------------------- .nv.info._Z35group_norm_nhwc_fwd_one_pass_kernelI11Bf16IOBf16WLi64ELi112ELi448EEv26Group_norm_nhwc_fwd_params --------------------------
	.section	.nv.info._Z35group_norm_nhwc_fwd_one_pass_kernelI11Bf16IOBf16WLi64ELi112ELi448EEv26Group_norm_nhwc_fwd_params,"",@"SHT_CUDA_INFO"
	.sectionflags	@""
	.align	4


	//----- nvinfo : EIATTR_CUDA_API_VERSION
	.align		4
        /*0000*/ 	.byte	0x04, 0x37
        /*0002*/ 	.short	(.L_1309 - .L_1308)
.L_1308:
        /*0004*/ 	.word	0x00000082


	//----- nvinfo : EIATTR_KPARAM_INFO
	.align		4
.L_1309:
        /*0008*/ 	.byte	0x04, 0x17
        /*000a*/ 	.short	(.L_1311 - .L_1310)
.L_1310:
        /*000c*/ 	.word	0x00000000
        /*0010*/ 	.short	0x0000
        /*0012*/ 	.short	0x0000
        /*0014*/ 	.byte	0x00, 0xf0, 0x81, 0x02


	//----- nvinfo : EIATTR_SPARSE_MMA_MASK
	.align		4
.L_1311:
        /*0018*/ 	.byte	0x03, 0x50
        /*001a*/ 	.short	0x0000


	//----- nvinfo : EIATTR_MAXREG_COUNT
	.align		4
        /*001c*/ 	.byte	0x03, 0x1b
        /*001e*/ 	.short	0x0080


	//----- nvinfo : EIATTR_NUM_BARRIERS
	.align		4
        /*0020*/ 	.byte	0x02, 0x4c
        /*0022*/ 	.byte	0x01
	.zero		1


	//----- nvinfo : EIATTR_MERCURY_ISA_VERSION
	.align		4
        /*0024*/ 	.byte	0x03, 0x5f
        /*0026*/ 	.short	0x0101


	//----- nvinfo : EIATTR_COOP_GROUP_MASK_REGIDS
	.align		4
        /*0028*/ 	.byte	0x04, 0x29
        /*002a*/ 	.short	(.L_1313 - .L_1312)


	//   ....[0]....
.L_1312:
        /*002c*/ 	.word	0xffffffff


	//   ....[1]....
        /*0030*/ 	.word	0xffffffff


	//   ....[2]....
        /*0034*/ 	.word	0xffffffff


	//   ....[3]....
        /*0038*/ 	.word	0xffffffff


	//   ....[4]....
        /*003c*/ 	.word	0xffffffff


	//   ....[5]....
        /*0040*/ 	.word	0xffffffff


	//   ....[6]....
        /*0044*/ 	.word	0xffffffff


	//   ....[7]....
        /*0048*/ 	.word	0xffffffff


	//   ....[8]....
        /*004c*/ 	.word	0xffffffff


	//   ....[9]....
        /*0050*/ 	.word	0xffffffff


	//----- nvinfo : EIATTR_COOP_GROUP_INSTR_OFFSETS
	.align		4
.L_1313:
        /*0054*/ 	.byte	0x04, 0x28
        /*0056*/ 	.short	(.L_1315 - .L_1314)


	//   ....[0]....
.L_1314:
        /*0058*/ 	.word	0x000010c0


	//   ....[1]....
        /*005c*/ 	.word	0x000010d0


	//   ....[2]....
        /*0060*/ 	.word	0x00001100


	//   ....[3]....
        /*0064*/ 	.word	0x00001110


	//   ....[4]....
        /*0068*/ 	.word	0x00001150


	//   ....[5]....
        /*006c*/ 	.word	0x00001160


	//   ....[6]....
        /*0070*/ 	.word	0x000011a0


	//   ....[7]....
        /*0074*/ 	.word	0x000011b0


	//   ....[8]....
        /*0078*/ 	.word	0x000011f0


	//   ....[9]....
        /*007c*/ 	.word	0x00001200


	//----- nvinfo : EIATTR_EXIT_INSTR_OFFSETS
	.align		4
.L_1315:
        /*0080*/ 	.byte	0x04, 0x1c
        /*0082*/ 	.short	(.L_1317 - .L_1316)


	//   ....[0]....
.L_1316:
        /*0084*/ 	.word	0x00000070


	//   ....[1]....
        /*0088*/ 	.word	0x00003c50


	//----- nvinfo : EIATTR_MAX_THREADS
	.align		4
.L_1317:
        /*008c*/ 	.byte	0x04, 0x05
        /*008e*/ 	.short	(.L_1319 - .L_1318)
.L_1318:
        /*0090*/ 	.word	0x000001c0
        /*0094*/ 	.word	0x00000001
        /*0098*/ 	.word	0x00000001


	//----- nvinfo : EIATTR_CRS_STACK_SIZE
	.align		4
.L_1319:
        /*009c*/ 	.byte	0x04, 0x1e
        /*009e*/ 	.short	(.L_1321 - .L_1320)
.L_1320:
        /*00a0*/ 	.word	0x00000000


	//----- nvinfo : EIATTR_CBANK_PARAM_SIZE
	.align		4
.L_1321:
        /*00a4*/ 	.byte	0x03, 0x19
        /*00a6*/ 	.short	0x00a0


	//----- nvinfo : EIATTR_PARAM_CBANK
	.align		4
        /*00a8*/ 	.byte	0x04, 0x0a
        /*00aa*/ 	.short	(.L_1323 - .L_1322)
	.align		4
.L_1322:
        /*00ac*/ 	.word	index@(.nv.constant0._Z35group_norm_nhwc_fwd_one_pass_kernelI11Bf16IOBf16WLi64ELi112ELi448EEv26Group_norm_nhwc_fwd_params)
        /*00b0*/ 	.short	0x0210
        /*00b2*/ 	.short	0x00a0


	//----- nvinfo : EIATTR_SW_WAR
	.align		4
.L_1323:
        /*00b4*/ 	.byte	0x04, 0x36
        /*00b6*/ 	.short	(.L_1325 - .L_1324)
.L_1324:
        /*00b8*/ 	.word	0x00000008
.L_1325:


//--------------------- .nv.info._Z35group_norm_nhwc_fwd_one_pass_kernelI11Bf16IOBf16WLi128ELi112ELi448EEv26Group_norm_nhwc_fwd_params --------------------------
	.section	.nv.info._Z35group_norm_nhwc_fwd_one_pass_kernelI11Bf16IOBf16WLi128ELi112ELi448EEv26Group_norm_nhwc_fwd_params,"",@"SHT_CUDA_INFO"
	.sectionflags	@""
	.align	4


	//----- nvinfo : EIATTR_CUDA_API_VERSION
	.align		4
        /*0000*/ 	.byte	0x04, 0x37
        /*0002*/ 	.short	(.L_1327 - .L_1326)
.L_1326:
        /*0004*/ 	.word	0x00000082


	//----- nvinfo : EIATTR_KPARAM_INFO
	.align		4
.L_1327:
        /*0008*/ 	.byte	0x04, 0x17
        /*000a*/ 	.short	(.L_1329 - .L_1328)
.L_1328:
        /*000c*/ 	.word	0x00000000
        /*0010*/ 	.short	0x0000
        /*0012*/ 	.short	0x0000
        /*0014*/ 	.byte	0x00, 0xf0, 0x81, 0x02


	//----- nvinfo : EIATTR_SPARSE_MMA_MASK
	.align		4
.L_1329:
        /*0018*/ 	.byte	0x03, 0x50
        /*001a*/ 	.short	0x0000


	//----- nvinfo : EIATTR_MAXREG_COUNT
	.align		4
        /*001c*/ 	.byte	0x03, 0x1b
        /*001e*/ 	.short	0x0080


	//----- nvinfo : EIATTR_NUM_BARRIERS
	.align		4
        /*0020*/ 	.byte	0x02, 0x4c
        /*0022*/ 	.byte	0x01
	.zero		1


	//----- nvinfo : EIATTR_MERCURY_ISA_VERSION
	.align		4
        /*0024*/ 	.byte	0x03, 0x5f
        /*0026*/ 	.short	0x0101


	//----- nvinfo : EIATTR_COOP_GROUP_MASK_REGIDS
	.align		4
        /*0028*/ 	.byte	0x04, 0x29
        /*002a*/ 	.short	(.L_1331 - .L_1330)


	//   ....[0]....
.L_1330:
        /*002c*/ 	.word	0xffffffff


	//   ....[1]....
        /*0030*/ 	.word	0xffffffff


	//   ....[2]....
        /*0034*/ 	.word	0xffffffff


	//   ....[3]....
        /*0038*/ 	.word	0xffffffff


	//   ....[4]....
        /*003c*/ 	.word	0xffffffff


	//   ....[5]....
        /*0040*/ 	.word	0xffffffff


	//   ....[6]....
        /*0044*/ 	.word	0xffffffff


	//   ....[7]....
        /*0048*/ 	.word	0xffffffff


	//   ....[8]....
        /*004c*/ 	.word	0xffffffff


	//   ....[9]....
        /*0050*/ 	.word	0xffffffff


	//----- nvinfo : EIATTR_COOP_GROUP_INSTR_OFFSETS
	.align		4
.L_1331:
        /*0054*/ 	.byte	0x04, 0x28
        /*0056*/ 	.short	(.L_1333 - .L_1332)


	//   ....[0]....
.L_1332:
        /*0058*/ 	.word	0x00001c80


	//   ....[1]....
        /*005c*/ 	.word	0x00001c90


	//   ....[2]....
        /*0060*/ 	.word	0x00001cc0


	//   ....[3]....
        /*0064*/ 	.word	0x00001cd0


	//   ....[4]....
        /*0068*/ 	.word	0x00001d10


	//   ....[5]....
        /*006c*/ 	.word	0x00001d20


	//   ....[6]....
        /*0070*/ 	.word	0x00001d60


	//   ....[7]....
        /*0074*/ 	.word	0x00001d70


	//   ....[8]....
        /*0078*/ 	.word	0x00001db0


	//   ....[9]....
        /*007c*/ 	.word	0x00001dc0


	//----- nvinfo : EIATTR_EXIT_INSTR_OFFSETS
	.align		4
.L_1333:
        /*0080*/ 	.byte	0x04, 0x1c
        /*0082*/ 	.short	(.L_1335 - .L_1334)


	//   ....[0]....
.L_1334:
        /*0084*/ 	.word	0x00000060


	//   ....[1]....
        /*0088*/ 	.word	0x000052e0


	//----- nvinfo : EIATTR_MAX_THREADS
	.align		4
.L_1335:
        /*008c*/ 	.byte	0x04, 0x05
        /*008e*/ 	.short	(.L_1337 - .L_1336)
.L_1336:
        /*0090*/ 	.word	0x000001c0
        /*0094*/ 	.word	0x00000001
        /*0098*/ 	.word	0x00000001


	//----- nvinfo : EIATTR_CRS_STACK_SIZE
	.align		4
.L_1337:
        /*009c*/ 	.byte	0x04, 0x1e
        /*009e*/ 	.short	(.L_1339 - .L_1338)
.L_1338:
        /*00a0*/ 	.word	0x00000000


	//----- nvinfo : EIATTR_CBANK_PARAM_SIZE
	.align		4
.L_1339:
        /*00a4*/ 	.byte	0x03, 0x19
        /*00a6*/ 	.short	0x00a0


	//----- nvinfo : EIATTR_PARAM_CBANK
	.align		4
        /*00a8*/ 	.byte	0x04, 0x0a
        /*00aa*/ 	.short	(.L_1341 - .L_1340)
	.align		4
.L_1340:
        /*00ac*/ 	.word	index@(.nv.constant0._Z35group_norm_nhwc_fwd_one_pass_kernelI11Bf16IOBf16WLi128ELi112ELi448EEv26Group_norm_nhwc_fwd_params)
        /*00b0*/ 	.short	0x0210
        /*00b2*/ 	.short	0x00a0


	//----- nvinfo : EIATTR_SW_WAR
	.align		4
.L_1341:
        /*00b4*/ 	.byte	0x04, 0x36
        /*00b6*/ 	.short	(.L_1343 - .L_1342)
.L_1342:
        /*00b8*/ 	.word	0x00000008
.L_1343:


//--------------------- .nv.info._Z35group_norm_nhwc_fwd_one_pass_kernelI11Bf16IOBf16WLi256ELi112ELi448EEv26Group_norm_nhwc_fwd_params --------------------------
	.section	.nv.info._Z35group_norm_nhwc_fwd_one_pass_kernelI11Bf16IOBf16WLi256ELi112ELi448EEv26Group_norm_nhwc_fwd_params,"",@"SHT_CUDA_INFO"
	.sectionflags	@""
	.align	4


	//----- nvinfo : EIATTR_CUDA_API_VERSION
	.align		4
        /*0000*/ 	.byte	0x04, 0x37
        /*0002*/ 	.short	(.L_1345 - .L_1344)
.L_1344:
        /*0004*/ 	.word	0x00000082


	//----- nvinfo : EIATTR_KPARAM_INFO
	.align		4
.L_1345:
        /*0008*/ 	.byte	0x04, 0x17
        /*000a*/ 	.short	(.L_1347 - .L_1346)
.L_1346:
        /*000c*/ 	.word	0x00000000
        /*0010*/ 	.short	0x0000
        /*0012*/ 	.short	0x0000
        /*0014*/ 	.byte	0x00, 0xf0, 0x81, 0x02


	//----- nvinfo : EIATTR_SPARSE_MMA_MASK
	.align		4
.L_1347:
        /*0018*/ 	.byte	0x03, 0x50
        /*001a*/ 	.short	0x0000


	//----- nvinfo : EIATTR_MAXREG_COUNT
	.align		4
        /*001c*/ 	.byte	0x03, 0x1b
        /*001e*/ 	.short	0x0080


	//----- nvinfo : EIATTR_NUM_BARRIERS
	.align		4
        /*0020*/ 	.byte	0x02, 0x4c
        /*0022*/ 	.byte	0x01
	.zero		1


	//----- nvinfo : EIATTR_MERCURY_ISA_VERSION
	.align		4
        /*0024*/ 	.byte	0x03, 0x5f
        /*0026*/ 	.short	0x0101


	//----- nvinfo : EIATTR_COOP_GROUP_MASK_REGIDS
	.align		4
        /*0028*/ 	.byte	0x04, 0x29
        /*002a*/ 	.short	(.L_1349 - .L_1348)


	//   ....[0]....
.L_1348:
        /*002c*/ 	.word	0xffffffff


	//   ....[1]....
        /*0030*/ 	.word	0xffffffff


	//   ....[2]....
        /*0034*/ 	.word	0xffffffff


	//   ....[3]....
        /*0038*/ 	.word	0xffffffff


	//   ....[4]....
        /*003c*/ 	.word	0xffffffff


	//   ....[5]....
        /*0040*/ 	.word	0xffffffff


	//   ....[6]....
        /*0044*/ 	.word	0xffffffff


	//   ....[7]....
        /*0048*/ 	.word	0xffffffff


	//   ....[8]....
        /*004c*/ 	.word	0xffffffff


	//   ....[9]....
        /*0050*/ 	.word	0xffffffff


	//----- nvinfo : EIATTR_COOP_GROUP_INSTR_OFFSETS
	.align		4
.L_1349:
        /*0054*/ 	.byte	0x04, 0x28
        /*0056*/ 	.short	(.L_1351 - .L_1350)


	//   ....[0]....
.L_1350:
        /*0058*/ 	.word	0x00003d90


	//   ....[1]....
        /*005c*/ 	.word	0x00003da0


	//   ....[2]....
        /*0060*/ 	.word	0x00003de0


	//   ....[3]....
        /*0064*/ 	.word	0x00003df0


	//   ....[4]....
        /*0068*/ 	.word	0x00003e30


	//   ....[5]....
        /*006c*/ 	.word	0x00003e40


	//   ....[6]....
        /*0070*/ 	.word	0x00003e80


	//   ....[7]....
        /*0074*/ 	.word	0x00003e90


	//   ....[8]....
        /*0078*/ 	.word	0x00003ee0


	//   ....[9]....
        /*007c*/ 	.word	0x00003ef0


	//----- nvinfo : EIATTR_EXIT_INSTR_OFFSETS
	.align		4
.L_1351:
        /*0080*/ 	.byte	0x04, 0x1c
        /*0082*/ 	.short	(.L_1353 - .L_1352)


	//   ....[0]....
.L_1352:
        /*0084*/ 	.word	0x00000060


	//   ....[1]....
        /*0088*/ 	.word	0x000098f0


	//----- nvinfo : EIATTR_MAX_THREADS
	.align		4
.L_1353:
        /*008c*/ 	.byte	0x04, 0x05
        /*008e*/ 	.short	(.L_1355 - .L_1354)
.L_1354:
        /*0090*/ 	.word	0x000001c0
        /*0094*/ 	.word	0x00000001
        /*0098*/ 	.word	0x00000001


	//----- nvinfo : EIATTR_CRS_STACK_SIZE
	.align		4
.L_1355:
        /*009c*/ 	.byte	0x04, 0x1e
        /*009e*/ 	.short	(.L_1357 - .L_1356)
.L_1356:
        /*00a0*/ 	.word	0x00000000


	//----- nvinfo : EIATTR_CBANK_PARAM_SIZE
	.align		4
.L_1357:
        /*00a4*/ 	.byte	0x03, 0x19
        /*00a6*/ 	.short	0x00a0


	//----- nvinfo : EIATTR_PARAM_CBANK
	.align		4
        /*00a8*/ 	.byte	0x04, 0x0a
        /*00aa*/ 	.short	(.L_1359 - .L_1358)
	.align		4
.L_1358:
        /*00ac*/ 	.word	index@(.nv.constant0._Z35group_norm_nhwc_fwd_one_pass_kernelI11Bf16IOBf16WLi256ELi112ELi448EEv26Group_norm_nhwc_fwd_params)
        /*00b0*/ 	.short	0x0210
        /*00b2*/ 	.short	0x00a0


	//----- nvinfo : EIATTR_SW_WAR
	.align		4
.L_1359:
        /*00b4*/ 	.byte	0x04, 0x36
        /*00b6*/ 	.short	(.L_1361 - .L_1360)
.L_1360:
        /*00b8*/ 	.word	0x00000008
.L_1361:


//--------------------- .nv.info._Z35group_norm_nhwc_fwd_one_pass_kernelI11Bf16IOBf16WLi512ELi112ELi448EEv26Group_norm_nhwc_fwd_params --------------------------
	.section	.nv.info._Z35group_norm_nhwc_fwd_one_pass_kernelI11Bf16IOBf16WLi512ELi112ELi448EEv26Group_norm_nhwc_fwd_params,"",@"SHT_CUDA_INFO"
	.sectionflags	@""
	.align	4


	//----- nvinfo : EIATTR_CUDA_API_VERSION
	.align		4
        /*0000*/ 	.byte	0x04, 0x37
        /*0002*/ 	.short	(.L_1363 - .L_1362)
.L_1362:
        /*0004*/ 	.word	0x00000082


	//----- nvinfo : EIATTR_KPARAM_INFO
	.align		4
.L_1363:
        /*0008*/ 	.byte	0x04, 0x17
        /*000a*/ 	.short	(.L_1365 - .L_1364)
.L_1364:
        /*000c*/ 	.word	0x00000000
        /*0010*/ 	.short	0x0000
        /*0012*/ 	.short	0x0000
        /*0014*/ 	.byte	0x00, 0xf0, 0x81, 0x02


	//----- nvinfo : EIATTR_SPARSE_MMA_MASK
	.align		4
.L_1365:
        /*0018*/ 	.byte	0x03, 0x50
        /*001a*/ 	.short	0x0000


	//----- nvinfo : EIATTR_MAXREG_COUNT
	.align		4
        /*001c*/ 	.byte	0x03, 0x1b
        /*001e*/ 	.short	0x0080


	//----- nvinfo : EIATTR_NUM_BARRIERS
	.align		4
        /*0020*/ 	.byte	0x02, 0x4c
        /*0022*/ 	.byte	0x01
	.zero		1


	//----- nvinfo : EIATTR_ANNOTATIONS
	.align		4
        /*0024*/ 	.byte	0x04, 0x55
        /*0026*/ 	.short	(.L_1367 - .L_1366)


	//   ....[0]....
.L_1366:
        /* <DEDUP_REMOVED lines=141> */


	//----- nvinfo : EIATTR_MERCURY_ISA_VERSION
	.align		4
.L_1367:
        /*08e8*/ 	.byte	0x03, 0x5f
        /*08ea*/ 	.short	0x0101


	//----- nvinfo : EIATTR_COOP_GROUP_MASK_REGIDS
	.align		4
        /*08ec*/ 	.byte	0x04, 0x29
        /*08ee*/ 	.short	(.L_1369 - .L_1368)


	//   ....[0]....
.L_1368:
        /*08f0*/ 	.word	0xffffffff


	//   ....[1]....
        /*08f4*/ 	.word	0xffffffff


	//   ....[2]....
        /*08f8*/ 	.word	0xffffffff


	//   ....[3]....
        /*08fc*/ 	.word	0xffffffff


	//   ....[4]....
        /*0900*/ 	.word	0xffffffff


	//   ....[5]....
        /*0904*/ 	.word	0xffffffff


	//   ....[6]....
        /*0908*/ 	.word	0xffffffff


	//   ....[7]....
        /*090c*/ 	.word	0xffffffff


	//   ....[8]....
        /*0910*/ 	.word	0xffffffff


	//   ....[9]....
        /*0914*/ 	.word	0xffffffff


	//----- nvinfo : EIATTR_COOP_GROUP_INSTR_OFFSETS
	.align		4
.L_1369:
        /*0918*/ 	.byte	0x04, 0x28
        /*091a*/ 	.short	(.L_1371 - .L_1370)


	//   ....[0]....
.L_1370:
        /*091c*/ 	.word	0x000091e0


	//   ....[1]....
        /*0920*/ 	.word	0x000091f0


	//   ....[2]....
        /*0924*/ 	.word	0x00009230


	//   ....[3]....
        /*0928*/ 	.word	0x00009240


	//   ....[4]....
        /*092c*/ 	.word	0x00009280


	//   ....[5]....
        /*0930*/ 	.word	0x00009290


	//   ....[6]....
        /*0934*/ 	.word	0x000092d0


	//   ....[7]....
        /*0938*/ 	.word	0x000092e0


	//   ....[8]....
        /*093c*/ 	.word	0x00009340


	//   ....[9]....
        /*0940*/ 	.word	0x00009350


	//----- nvinfo : EIATTR_EXIT_INSTR_OFFSETS
	.align		4
.L_1371:
        /*0944*/ 	.byte	0x04, 0x1c
        /*0946*/ 	.short	(.L_1373 - .L_1372)


	//   ....[0]....
.L_1372:
        /*0948*/ 	.word	0x00000090


	//   ....[1]....
        /*094c*/ 	.word	0x0000b760


	//----- nvinfo : EIATTR_MAX_THREADS
	.align		4
.L_1373:
        /*0950*/ 	.byte	0x04, 0x05
        /*0952*/ 	.short	(.L_1375 - .L_1374)
.L_1374:
        /*0954*/ 	.word	0x000001c0
        /*0958*/ 	.word	0x00000001
        /*095c*/ 	.word	0x00000001


	//----- nvinfo : EIATTR_CRS_STACK_SIZE
	.align		4
.L_1375:
        /*0960*/ 	.byte	0x04, 0x1e
        /*0962*/ 	.short	(.L_1377 - .L_1376)
.L_1376:
        /*0964*/ 	.word	0x00000000


	//----- nvinfo : EIATTR_CBANK_PARAM_SIZE
	.align		4
.L_1377:
        /*0968*/ 	.byte	0x03, 0x19
        /*096a*/ 	.short	0x00a0


	//----- nvinfo : EIATTR_PARAM_CBANK
	.align		4
        /*096c*/ 	.byte	0x04, 0x0a
        /*096e*/ 	.short	(.L_1379 - .L_1378)
	.align		4
.L_1378:
        /*0970*/ 	.word	index@(.nv.constant0._Z35group_norm_nhwc_fwd_one_pass_kernelI11Bf16IOBf16WLi512ELi112ELi448EEv26Group_norm_nhwc_fwd_params)
        /*0974*/ 	.short	0x0210
        /*0976*/ 	.short	0x00a0


	//----- nvinfo : EIATTR_SW_WAR
	.align		4
.L_1379:
        /*0978*/ 	.byte	0x04, 0x36
        /*097a*/ 	.short	(.L_1381 - .L_1380)
.L_1380:
        /*097c*/ 	.word	0x00000008
.L_1381:


//--------------------- .nv.info._Z35group_norm_nhwc_fwd_one_pass_kernelI11Bf16IOFp16WLi64ELi112ELi448EEv26Group_norm_nhwc_fwd_params --------------------------
	.section	.nv.info._Z35group_norm_nhwc_fwd_one_pass_kernelI11Bf16IOFp16WLi64ELi112ELi448EEv26Group_norm_nhwc_fwd_params,"",@"SHT_CUDA_INFO"
	.sectionflags	@""
	.align	4


	//----- nvinfo : EIATTR_CUDA_API_VERSION
	.align		4
        /*0000*/ 	.byte	0x04, 0x37
        /*0002*/ 	.short	(.L_1383 - .L_1382)
.L_1382:
        /*0004*/ 	.word	0x00000082


	//----- nvinfo : EIATTR_KPARAM_INFO
	.align		4
.L_1383:
        /*0008*/ 	.byte	0x04, 0x17
        /*000a*/ 	.short	(.L_1385 - .L_1384)
.L_1384:
        /*000c*/ 	.word	0x00000000
        /*0010*/ 	.short	0x0000
        /*0012*/ 	.short	0x0000
        /*0014*/ 	.byte	0x00, 0xf0, 0x81, 0x02


	//----- nvinfo : EIATTR_SPARSE_MMA_MASK
	.align		4
.L_1385:
        /*0018*/ 	.byte	0x03, 0x50
        /*001a*/ 	.short	0x0000


	//----- nvinfo : EIATTR_MAXREG_COUNT
	.align		4
        /*001c*/ 	.byte	0x03, 0x1b
        /*001e*/ 	.short	0x0080


	//----- nvinfo : EIATTR_NUM_BARRIERS
	.align		4
        /*0020*/ 	.byte	0x02, 0x4c
        /*0022*/ 	.byte	0x01
	.zero		1


	//----- nvinfo : EIATTR_MERCURY_ISA_VERSION
	.align		4
        /*0024*/ 	.byte	0x03, 0x5f
        /*0026*/ 	.short	0x0101


	//----- nvinfo : EIATTR_COOP_GROUP_MASK_REGIDS
	.align		4
        /*0028*/ 	.byte	0x04, 0x29
        /*002a*/ 	.short	(.L_1387 - .L_1386)


	//   ....[0]....
.L_1386:
        /*002c*/ 	.word	0xffffffff


	//   ....[1]....
        /*0030*/ 	.word	0xffffffff


	//   ....[2]....
        /*0034*/ 	.word	0xffffffff


	//   ....[3]....
        /*0038*/ 	.word	0xffffffff


	//   ....[4]....
        /*003c*/ 	.word	0xffffffff


	//   ....[5]....
        /*0040*/ 	.word	0xffffffff


	//   ....[6]....
        /*0044*/ 	.word	0xffffffff


	//   ....[7]....
        /*0048*/ 	.word	0xffffffff


	//   ....[8]....
        /*004c*/ 	.word	0xffffffff


	//   ....[9]....
        /*0050*/ 	.word	0xffffffff


	//----- nvinfo : EIATTR_COOP_GROUP_INSTR_OFFSETS
	.align		4
.L_1387:
        /*0054*/ 	.byte	0x04, 0x28
        /*0056*/ 	.short	(.L_1389 - .L_1388)


	//   ....[0]....
.L_1388:
        /*0058*/ 	.word	0x000010c0


	//   ....[1]....
        /*005c*/ 	.word	0x000010d0


	//   ....[2]....
        /*0060*/ 	.word	0x00001100


	//   ....[3]....
        /*0064*/ 	.word	0x00001110


	//   ....[4]....
        /*0068*/ 	.word	0x00001150


	//   ....[5]....
        /*006c*/ 	.word	0x00001160


	//   ....[6]....
        /*0070*/ 	.word	0x000011a0


	//   ....[7]....
        /*0074*/ 	.word	0x000011b0


	//   ....[8]....
        /*0078*/ 	.word	0x000011f0


	//   ....[9]....
        /*007c*/ 	.word	0x00001200


	//----- nvinfo : EIATTR_EXIT_INSTR_OFFSETS
	.align		4
.L_1389:
        /*0080*/ 	.byte	0x04, 0x1c
        /*0082*/ 	.short	(.L_1391 - .L_1390)


	//   ....[0]....
.L_1390:
        /*0084*/ 	.word	0x00000070


	//   ....[1]....
        /*0088*/ 	.word	0x00003c50


	//----- nvinfo : EIATTR_MAX_THREADS
	.align		4
.L_1391:
        /*008c*/ 	.byte	0x04, 0x05
        /*008e*/ 	.short	(.L_1393 - .L_1392)
.L_1392:
        /*0090*/ 	.word	0x000001c0
        /*0094*/ 	.word	0x00000001
        /*0098*/ 	.word	0x00000001


	//----- nvinfo : EIATTR_CRS_STACK_SIZE
	.align		4
.L_1393:
        /*009c*/ 	.byte	0x04, 0x1e
        /*009e*/ 	.short	(.L_1395 - .L_1394)
.L_1394:
        /*00a0*/ 	.word	0x00000000


	//----- nvinfo : EIATTR_CBANK_PARAM_SIZE
	.align		4
.L_1395:
        /*00a4*/ 	.byte	0x03, 0x19
        /*00a6*/ 	.short	0x00a0


	//----- nvinfo : EIATTR_PARAM_CBANK
	.align		4
        /*00a8*/ 	.byte	0x04, 0x0a
        /*00aa*/ 	.short	(.L_1397 - .L_1396)
	.align		4
.L_1396:
        /*00ac*/ 	.word	index@(.nv.constant0._Z35group_norm_nhwc_fwd_one_pass_kernelI11Bf16IOFp16WLi64ELi112ELi448EEv26Group_norm_nhwc_fwd_params)
        /*00b0*/ 	.short	0x0210
        /*00b2*/ 	.short	0x00a0


	//----- nvinfo : EIATTR_SW_WAR
	.align		4
.L_1397:
        /*00b4*/ 	.byte	0x04, 0x36
        /*00b6*/ 	.short	(.L_1399 - .L_1398)
.L_1398:
        /*00b8*/ 	.word	0x00000008
.L_1399:


//--------------------- .nv.info._Z35group_norm_nhwc_fwd_one_pass_kernelI11Bf16IOFp16WLi128ELi112ELi448EEv26Group_norm_nhwc_fwd_params --------------------------
	.section	.nv.info._Z35group_norm_nhwc_fwd_one_pass_kernelI11Bf16IOFp16WLi128ELi112ELi448EEv26Group_norm_nhwc_fwd_params,"",@"SHT_CUDA_INFO"
	.sectionflags	@""
	.align	4


	//----- nvinfo : EIATTR_CUDA_API_VERSION
	.align		4
        /*0000*/ 	.byte	0x04, 0x37
        /*0002*/ 	.short	(.L_1401 - .L_1400)
.L_1400:
        /*0004*/ 	.word	0x00000082


	//----- nvinfo : EIATTR_KPARAM_INFO
	.align		4
.L_1401:
        /*0008*/ 	.byte	0x04, 0x17
        /*000a*/ 	.short	(.L_1403 - .L_1402)
.L_1402:
        /*000c*/ 	.word	0x00000000
        /*0010*/ 	.short	0x0000
        /*0012*/ 	.short	0x0000
        /*0014*/ 	.byte	0x00, 0xf0, 0x81, 0x02


	//----- nvinfo : EIATTR_SPARSE_MMA_MASK
	.align		4
.L_1403:
        /*0018*/ 	.byte	0x03, 0x50
        /*001a*/ 	.short	0x0000


	//----- nvinfo : EIATTR_MAXREG_COUNT
	.align		4
        /*001c*/ 	.byte	0x03, 0x1b
        /*001e*/ 	.short	0x0080


	//----- nvinfo : EIATTR_NUM_BARRIERS
	.align		4
        /*0020*/ 	.byte	0x02, 0x4c
        /*0022*/ 	.byte	0x01
	.zero		1


	//----- nvinfo : EIATTR_MERCURY_ISA_VERSION
	.align		4
        /*0024*/ 	.byte	0x03, 0x5f
        /*0026*/ 	.short	0x0101


	//----- nvinfo : EIATTR_COOP_GROUP_MASK_REGIDS
	.align		4
        /*0028*/ 	.byte	0x04, 0x29
        /*002a*/ 	.short	(.L_1405 - .L_1404)


	//   ....[0]....
.L_1404:
        /*002c*/ 	.word	0xffffffff


	//   ....[1]....
        /*0030*/ 	.word	0xffffffff


	//   ....[2]....
        /*0034*/ 	.word	0xffffffff


	//   ....[3]....
        /*0038*/ 	.word	0xffffffff


	//   ....[4]....
        /*003c*/ 	.word	0xffffffff


	//   ....[5]....
        /*0040*/ 	.word	0xffffffff


	//   ....[6]....
        /*0044*/ 	.word	0xffffffff


	//   ....[7]....
        /*0048*/ 	.word	0xffffffff


	//   ....[8]....
        /*004c*/ 	.word	0xffffffff


	//   ....[9]....
        /*0050*/ 	.word	0xffffffff


	//----- nvinfo : EIATTR_COOP_GROUP_INSTR_OFFSETS
	.align		4
.L_1405:
        /*0054*/ 	.byte	0x04, 0x28
        /*0056*/ 	.short	(.L_1407 - .L_1406)


	//   ....[0]....
.L_1406:
        /*0058*/ 	.word	0x00001c80


	//   ....[1]....
        /*005c*/ 	.word	0x00001c90


	//   ....[2]....
        /*0060*/ 	.word	0x00001cc0


	//   ....[3]....
        /*0064*/ 	.word	0x00001cd0


	//   ....[4]....
        /*0068*/ 	.word	0x00001d10


	//   ....[5]....
        /*006c*/ 	.word	0x00001d20


	//   ....[6]....
        /*0070*/ 	.word	0x00001d60


	//   ....[7]....
        /*0074*/ 	.word	0x00001d70


	//   ....[8]....
        /*0078*/ 	.word	0x00001db0


	//   ....[9]....
        /*007c*/ 	.word	0x00001dc0


	//----- nvinfo : EIATTR_EXIT_INSTR_OFFSETS
	.align		4
.L_1407:
        /*0080*/ 	.byte	0x04, 0x1c
        /*0082*/ 	.short	(.L_1409 - .L_1408)


	//   ....[0]....
.L_1408:
        /*0084*/ 	.word	0x00000060


	//   ....[1]....
        /*0088*/ 	.word	0x000052e0


	//----- nvinfo : EIATTR_MAX_THREADS
	.align		4
.L_1409:
        /*008c*/ 	.byte	0x04, 0x05
        /*008e*/ 	.short	(.L_1411 - .L_1410)
.L_1410:
        /*0090*/ 	.word	0x000001c0
        /*0094*/ 	.word	0x00000001
        /*0098*/ 	.word	0x00000001


	//----- nvinfo : EIATTR_CRS_STACK_SIZE
	.align		4
.L_1411:
        /*009c*/ 	.byte	0x04, 0x1e
        /*009e*/ 	.short	(.L_1413 - .L_1412)
.L_1412:
        /*00a0*/ 	.word	0x00000000


	//----- nvinfo : EIATTR_CBANK_PARAM_SIZE
	.align		4
.L_1413:
        /*00a4*/ 	.byte	0x03, 0x19
        /*00a6*/ 	.short	0x00a0


	//----- nvinfo : EIATTR_PARAM_CBANK
	.align		4
        /*00a8*/ 	.byte	0x04, 0x0a
        /*00aa*/ 	.short	(.L_1415 - .L_1414)
	.align		4
.L_1414:
        /*00ac*/ 	.word	index@(.nv.constant0._Z35group_norm_nhwc_fwd_one_pass_kernelI11Bf16IOFp16WLi128ELi112ELi448EEv26Group_norm_nhwc_fwd_params)
        /*00b0*/ 	.short	0x0210
        /*00b2*/ 	.short	0x00a0


	//----- nvinfo : EIATTR_SW_WAR
	.align		4
.L_1415:
        /*00b4*/ 	.byte	0x04, 0x36
        /*00b6*/ 	.short	(.L_1417 - .L_1416)
.L_1416:
        /*00b8*/ 	.word	0x00000008
.L_1417:


//--------------------- .nv.info._Z35group_norm_nhwc_fwd_one_pass_kernelI11Bf16IOFp16WLi256ELi112ELi448EEv26Group_norm_nhwc_fwd_params --------------------------
	.section	.nv.info._Z35group_norm_nhwc_fwd_one_pass_kernelI11Bf16IOFp16WLi256ELi112ELi448EEv26Group_norm_nhwc_fwd_params,"",@"SHT_CUDA_INFO"
	.sectionflags	@""
	.align	4


	//----- nvinfo : EIATTR_CUDA_API_VERSION
	.align		4
        /*0000*/ 	.byte	0x04, 0x37
        /*0002*/ 	.short	(.L_1419 - .L_1418)
.L_1418:
        /*0004*/ 	.word	0x00000082


	//----- nvinfo : EIATTR_KPARAM_INFO
	.align		4
.L_1419:
        /*0008*/ 	.byte	0x04, 0x17
        /*000a*/ 	.short	(.L_1421 - .L_1420)
.L_1420:
        /*000c*/ 	.word	0x00000000
        /*0010*/ 	.short	0x0000
        /*0012*/ 	.short	0x0000
        /*0014*/ 	.byte	0x00, 0xf0, 0x81, 0x02


	//----- nvinfo : EIATTR_SPARSE_MMA_MASK
	.align		4
.L_1421:
        /*0018*/ 	.byte	0x03, 0x50
        /*001a*/ 	.short	0x0000


	//----- nvinfo : EIATTR_MAXREG_COUNT
	.align		4
        /*001c*/ 	.byte	0x03, 0x1b
        /*001e*/ 	.short	0x0080


	//----- nvinfo : EIATTR_NUM_BARRIERS
	.align		4
        /*0020*/ 	.byte	0x02, 0x4c
        /*0022*/ 	.byte	0x01
	.zero		1


	//----- nvinfo : EIATTR_MERCURY_ISA_VERSION
	.align		4
        /*0024*/ 	.byte	0x03, 0x5f
        /*0026*/ 	.short	0x0101


	//----- nvinfo : EIATTR_COOP_GROUP_MASK_REGIDS
	.align		4
        /*0028*/ 	.byte	0x04, 0x29
        /*002a*/ 	.short	(.L_1423 - .L_1422)


	//   ....[0]....
.L_1422:
        /*002c*/ 	.word	0xffffffff


	//   ....[1]....
        /*0030*/ 	.word	0xffffffff


	//   ....[2]....
        /*0034*/ 	.word	0xffffffff


	//   ....[3]....
        /*0038*/ 	.word	0xffffffff


	//   ....[4]....
        /*003c*/ 	.word	0xffffffff


	//   ....[5]....
        /*0040*/ 	.word	0xffffffff


	//   ....[6]....
        /*0044*/ 	.word	0xffffffff


	//   ....[7]....
        /*0048*/ 	.word	0xffffffff


	//   ....[8]....
        /*004c*/ 	.word	0xffffffff


	//   ....[9]....
        /*0050*/ 	.word	0xffffffff


	//----- nvinfo : EIATTR_COOP_GROUP_INSTR_OFFSETS
	.align		4
.L_1423:
        /*0054*/ 	.byte	0x04, 0x28
        /*0056*/ 	.short	(.L_1425 - .L_1424)


	//   ....[0]....
.L_1424:
        /*0058*/ 	.word	0x00003d90


	//   ....[1]....
        /*005c*/ 	.word	0x00003da0


	//   ....[2]....
        /*0060*/ 	.word	0x00003de0


	//   ....[3]....
        /*0064*/ 	.word	0x00003df0


	//   ....[4]....
        /*0068*/ 	.word	0x00003e30


	//   ....[5]....
        /*006c*/ 	.word	0x00003e40


	//   ....[6]....
        /*0070*/ 	.word	0x00003e80


	//   ....[7]....
        /*0074*/ 	.word	0x00003e90


	//   ....[8]....
        /*0078*/ 	.word	0x00003ee0


	//   ....[9]....
        /*007c*/ 	.word	0x00003ef0


	//----- nvinfo : EIATTR_EXIT_INSTR_OFFSETS
	.align		4
.L_1425:
        /*0080*/ 	.byte	0x04, 0x1c
        /*0082*/ 	.short	(.L_1427 - .L_1426)


	//   ....[0]....
.L_1426:
        /*0084*/ 	.word	0x00000060


	//   ....[1]....
        /*0088*/ 	.word	0x000098f0


	//----- nvinfo : EIATTR_MAX_THREADS
	.align		4
.L_1427:
        /*008c*/ 	.byte	0x04, 0x05
        /*008e*/ 	.short	(.L_1429 - .L_1428)
.L_1428:
        /*0090*/ 	.word	0x000001c0
        /*0094*/ 	.word	0x00000001
        /*0098*/ 	.word	0x00000001


	//----- nvinfo : EIATTR_CRS_STACK_SIZE
	.align		4
.L_1429:
        /*009c*/ 	.byte	0x04, 0x1e
        /*009e*/ 	.short	(.L_1431 - .L_1430)
.L_1430:
        /*00a0*/ 	.word	0x00000000


	//----- nvinfo : EIATTR_CBANK_PARAM_SIZE
	.align		4
.L_1431:
        /*00a4*/ 	.byte	0x03, 0x19
        /*00a6*/ 	.short	0x00a0


	//----- nvinfo : EIATTR_PARAM_CBANK
	.align		4
        /*00a8*/ 	.byte	0x04, 0x0a
        /*00aa*/ 	.short	(.L_1433 - .L_1432)
	.align		4
.L_1432:
        /*00ac*/ 	.word	index@(.nv.constant0._Z35group_norm_nhwc_fwd_one_pass_kernelI11Bf16IOFp16WLi256ELi112ELi448EEv26Group_norm_nhwc_fwd_params)
        /*00b0*/ 	.short	0x0210
        /*00b2*/ 	.short	0x00a0


	//----- nvinfo : EIATTR_SW_WAR
	.align		4
.L_1433:
        /*00b4*/ 	.byte	0x04, 0x36
        /*00b6*/ 	.short	(.L_1435 - .L_1434)
.L_1434:
        /*00b8*/ 	.word	0x00000008
.L_1435:


//--------------------- .nv.info._Z35group_norm_nhwc_fwd_one_pass_kernelI11Bf16IOFp16WLi512ELi112ELi448EEv26Group_norm_nhwc_fwd_params --------------------------
	.section	.nv.info._Z35group_norm_nhwc_fwd_one_pass_kernelI11Bf16IOFp16WLi512ELi112ELi448EEv26Group_norm_nhwc_fwd_params,"",@"SHT_CUDA_INFO"
	.sectionflags	@""
	.align	4


	//----- nvinfo : EIATTR_CUDA_API_VERSION
	.align		4
        /*0000*/ 	.byte	0x04, 0x37
        /*0002*/ 	.short	(.L_1437 - .L_1436)
.L_1436:
        /*0004*/ 	.word	0x00000082


	//----- nvinfo : EIATTR_KPARAM_INFO
	.align		4
.L_1437:
        /*0008*/ 	.byte	0x04, 0x17
        /*000a*/ 	.short	(.L_1439 - .L_1438)
.L_1438:
        /*000c*/ 	.word	0x00000000
        /*0010*/ 	.short	0x0000
        /*0012*/ 	.short	0x0000
        /*0014*/ 	.byte	0x00, 0xf0, 0x81, 0x02


	//----- nvinfo : EIATTR_SPARSE_MMA_MASK
	.align		4
.L_1439:
        /*0018*/ 	.byte	0x03, 0x50
        /*001a*/ 	.short	0x0000


	//----- nvinfo : EIATTR_MAXREG_COUNT
	.align		4
        /*001c*/ 	.byte	0x03, 0x1b
        /*001e*/ 	.short	0x0080


	//----- nvinfo : EIATTR_NUM_BARRIERS
	.align		4
        /*0020*/ 	.byte	0x02, 0x4c
        /*0022*/ 	.byte	0x01
	.zero		1


	//----- nvinfo : EIATTR_ANNOTATIONS
	.align		4
        /*0024*/ 	.byte	0x04, 0x55
        /*0026*/ 	.short	(.L_1441 - .L_1440)


	//   ....[0]....
.L_1440:
        /* <DEDUP_REMOVED lines=141> */


	//----- nvinfo : EIATTR_MERCURY_ISA_VERSION
	.align		4
.L_1441:
        /*08e8*/ 	.byte	0x03, 0x5f
        /*08ea*/ 	.short	0x0101


	//----- nvinfo : EIATTR_COOP_GROUP_MASK_REGIDS
	.align		4
        /*08ec*/ 	.byte	0x04, 0x29
        /*08ee*/ 	.short	(.L_1443 - .L_1442)


	//   ....[0]....
.L_1442:
        /*08f0*/ 	.word	0xffffffff


	//   ....[1]....
        /*08f4*/ 	.word	0xffffffff


	//   ....[2]....
        /*08f8*/ 	.word	0xffffffff


	//   ....[3]....
        /*08fc*/ 	.word	0xffffffff


	//   ....[4]....
        /*0900*/ 	.word	0xffffffff


	//   ....[5]....
        /*0904*/ 	.word	0xffffffff


	//   ....[6]....
        /*0908*/ 	.word	0xffffffff


	//   ....[7]....
        /*090c*/ 	.word	0xffffffff


	//   ....[8]....
        /*0910*/ 	.word	0xffffffff


	//   ....[9]....
        /*0914*/ 	.word	0xffffffff


	//----- nvinfo : EIATTR_COOP_GROUP_INSTR_OFFSETS
	.align		4
.L_1443:
        /*0918*/ 	.byte	0x04, 0x28
        /*091a*/ 	.short	(.L_1445 - .L_1444)


	//   ....[0]....
.L_1444:
        /*091c*/ 	.word	0x000091e0


	//   ....[1]....
        /*0920*/ 	.word	0x000091f0


	//   ....[2]....
        /*0924*/ 	.word	0x00009230


	//   ....[3]....
        /*0928*/ 	.word	0x00009240


	//   ....[4]....
        /*092c*/ 	.word	0x00009280


	//   ....[5]....
        /*0930*/ 	.word	0x00009290


	//   ....[6]....
        /*0934*/ 	.word	0x000092d0


	//   ....[7]....
        /*0938*/ 	.word	0x000092e0


	//   ....[8]....
        /*093c*/ 	.word	0x00009340


	//   ....[9]....
        /*0940*/ 	.word	0x00009350


	//----- nvinfo : EIATTR_EXIT_INSTR_OFFSETS
	.align		4
.L_1445:
        /*0944*/ 	.byte	0x04, 0x1c
        /*0946*/ 	.short	(.L_1447 - .L_1446)


	//   ....[0]....
.L_1446:
        /*0948*/ 	.word	0x00000090


	//   ....[1]....
        /*094c*/ 	.word	0x0000b760


	//----- nvinfo : EIATTR_MAX_THREADS
	.align		4
.L_1447:
        /*0950*/ 	.byte	0x04, 0x05
        /*0952*/ 	.short	(.L_1449 - .L_1448)
.L_1448:
        /*0954*/ 	.word	0x000001c0
        /*0958*/ 	.word	0x00000001
        /*095c*/ 	.word	0x00000001


	//----- nvinfo : EIATTR_CRS_STACK_SIZE
	.align		4
.L_1449:
        /*0960*/ 	.byte	0x04, 0x1e
        /*0962*/ 	.short	(.L_1451 - .L_1450)
.L_1450:
        /*0964*/ 	.word	0x00000000


	//----- nvinfo : EIATTR_CBANK_PARAM_SIZE
	.align		4
.L_1451:
        /*0968*/ 	.byte	0x03, 0x19
        /*096a*/ 	.short	0x00a0


	//----- nvinfo : EIATTR_PARAM_CBANK
	.align		4
        /*096c*/ 	.byte	0x04, 0x0a
        /*096e*/ 	.short	(.L_1453 - .L_1452)
	.align		4
.L_1452:
        /*0970*/ 	.word	index@(.nv.constant0._Z35group_norm_nhwc_fwd_one_pass_kernelI11Bf16IOFp16WLi512ELi112ELi448EEv26Group_norm_nhwc_fwd_params)
        /*0974*/ 	.short	0x0210
        /*0976*/ 	.short	0x00a0


	//----- nvinfo : EIATTR_SW_WAR
	.align		4
.L_1453:
        /*0978*/ 	.byte	0x04, 0x36
        /*097a*/ 	.short	(.L_1455 - .L_1454)
.L_1454:
        /*097c*/ 	.word	0x00000008
.L_1455:


//--------------------- .nv.info._Z35group_norm_nhwc_fwd_one_pass_kernelI11Fp16IOFp32WLi64ELi112ELi448EEv26Group_norm_nhwc_fwd_params --------------------------
	.section	.nv.info._Z35group_norm_nhwc_fwd_one_pass_kernelI11Fp16IOFp32WLi64ELi112ELi448EEv26Group_norm_nhwc_fwd_params,"",@"SHT_CUDA_INFO"
	.sectionflags	@""
	.align	4


	//----- nvinfo : EIATTR_CUDA_API_VERSION
	.align		4
        /*0000*/ 	.byte	0x04, 0x37
        /*0002*/ 	.short	(.L_1457 - .L_1456)
.L_1456:
        /*0004*/ 	.word	0x00000082


	//----- nvinfo : EIATTR_KPARAM_INFO
	.align		4
.L_1457:
        /*0008*/ 	.byte	0x04, 0x17
        /*000a*/ 	.short	(.L_1459 - .L_1458)
.L_1458:
        /*000c*/ 	.word	0x00000000
        /*0010*/ 	.short	0x0000
        /*0012*/ 	.short	0x0000
        /*0014*/ 	.byte	0x00, 0xf0, 0x81, 0x02


	//----- nvinfo : EIATTR_SPARSE_MMA_MASK
	.align		4
.L_1459:
        /*0018*/ 	.byte	0x03, 0x50
        /*001a*/ 	.short	0x0000


	//----- nvinfo : EIATTR_MAXREG_COUNT
	.align		4
        /*001c*/ 	.byte	0x03, 0x1b
        /*001e*/ 	.short	0x0080


	//----- nvinfo : EIATTR_NUM_BARRIERS
	.align		4
        /*0020*/ 	.byte	0x02, 0x4c
        /*0022*/ 	.byte	0x01
	.zero		1


	//----- nvinfo : EIATTR_MERCURY_ISA_VERSION
	.align		4
        /*0024*/ 	.byte	0x03, 0x5f
        /*0026*/ 	.short	0x0101


	//----- nvinfo : EIATTR_COOP_GROUP_MASK_REGIDS
	.align		4
        /*0028*/ 	.byte	0x04, 0x29
        /*002a*/ 	.short	(.L_1461 - .L_1460)


	//   ....[0]....
.L_1460:
        /*002c*/ 	.word	0xffffffff


	//   ....[1]....
        /*0030*/ 	.word	0xffffffff


	//   ....[2]....
        /*0034*/ 	.word	0xffffffff


	//   ....[3]....
        /*0038*/ 	.word	0xffffffff


	//   ....[4]....
        /*003c*/ 	.word	0xffffffff


	//   ....[5]....
        /*0040*/ 	.word	0xffffffff


	//   ....[6]....
        /*0044*/ 	.word	0xffffffff


	//   ....[7]....
        /*0048*/ 	.word	0xffffffff


	//   ....[8]....
        /*004c*/ 	.word	0xffffffff


	//   ....[9]....
        /*0050*/ 	.word	0xffffffff


	//----- nvinfo : EIATTR_COOP_GROUP_INSTR_OFFSETS
	.align		4
.L_1461:
        /*0054*/ 	.byte	0x04, 0x28
        /*0056*/ 	.short	(.L_1463 - .L_1462)


	//   ....[0]....
.L_1462:
        /*0058*/ 	.word	0x00001040


	//   ....[1]....
        /*005c*/ 	.word	0x00001050


	//   ....[2]....
        /*0060*/ 	.word	0x00001080


	//   ....[3]....
        /*0064*/ 	.word	0x00001090


	//   ....[4]....
        /*0068*/ 	.word	0x000010d0


	//   ....[5]....
        /*006c*/ 	.word	0x000010e0


	//   ....[6]....
        /*0070*/ 	.word	0x00001120


	//   ....[7]....
        /*0074*/ 	.word	0x00001130


	//   ....[8]....
        /*0078*/ 	.word	0x00001170


	//   ....[9]....
        /*007c*/ 	.word	0x00001180


	//----- nvinfo : EIATTR_EXIT_INSTR_OFFSETS
	.align		4
.L_1463:
        /*0080*/ 	.byte	0x04, 0x1c
        /*0082*/ 	.short	(.L_1465 - .L_1464)


	//   ....[0]....
.L_1464:
        /*0084*/ 	.word	0x00000070


	//   ....[1]....
        /*0088*/ 	.word	0x00003b80


	//----- nvinfo : EIATTR_MAX_THREADS
	.align		4
.L_1465:
        /*008c*/ 	.byte	0x04, 0x05
        /*008e*/ 	.short	(.L_1467 - .L_1466)
.L_1466:
        /*0090*/ 	.word	0x000001c0
        /*0094*/ 	.word	0x00000001
        /*0098*/ 	.word	0x00000001


	//----- nvinfo : EIATTR_CRS_STACK_SIZE
	.align		4
.L_1467:
        /*009c*/ 	.byte	0x04, 0x1e
        /*009e*/ 	.short	(.L_1469 - .L_1468)
.L_1468:
        /*00a0*/ 	.word	0x00000000


	//----- nvinfo : EIATTR_CBANK_PARAM_SIZE
	.align		4
.L_1469:
        /*00a4*/ 	.byte	0x03, 0x19
        /*00a6*/ 	.short	0x00a0


	//----- nvinfo : EIATTR_PARAM_CBANK
	.align		4
        /*00a8*/ 	.byte	0x04, 0x0a
        /*00aa*/ 	.short	(.L_1471 - .L_1470)
	.align		4
.L_1470:
        /*00ac*/ 	.word	index@(.nv.constant0._Z35group_norm_nhwc_fwd_one_pass_kernelI11Fp16IOFp32WLi64ELi112ELi448EEv26Group_norm_nhwc_fwd_params)
        /*00b0*/ 	.short	0x0210
        /*00b2*/ 	.short	0x00a0


	//----- nvinfo : EIATTR_SW_WAR
	.align		4
.L_1471:
        /*00b4*/ 	.byte	0x04, 0x36
        /*00b6*/ 	.short	(.L_1473 - .L_1472)
.L_1472:
        /*00b8*/ 	.word	0x00000008
.L_1473:


//--------------------- .nv.info._Z35group_norm_nhwc_fwd_one_pass_kernelI11Fp16IOFp32WLi128ELi112ELi448EEv26Group_norm_nhwc_fwd_params --------------------------
	.section	.nv.info._Z35group_norm_nhwc_fwd_one_pass_kernelI11Fp16IOFp32WLi128ELi112ELi448EEv26Group_norm_nhwc_fwd_params,"",@"SHT_CUDA_INFO"
	.sectionflags	@""
	.align	4


	//----- nvinfo : EIATTR_CUDA_API_VERSION
	.align		4
        /*0000*/ 	.byte	0x04, 0x37
        /*0002*/ 	.short	(.L_1475 - .L_1474)
.L_1474:
        /*0004*/ 	.word	0x00000082


	//----- nvinfo : EIATTR_KPARAM_INFO
	.align		4
.L_1475:
        /*0008*/ 	.byte	0x04, 0x17
        /*000a*/ 	.short	(.L_1477 - .L_1476)
.L_1476:
        /*000c*/ 	.word	0x00000000
        /*0010*/ 	.short	0x0000
        /*0012*/ 	.short	0x0000
        /*0014*/ 	.byte	0x00, 0xf0, 0x81, 0x02


	//----- nvinfo : EIATTR_SPARSE_MMA_MASK
	.align		4
.L_1477:
        /*0018*/ 	.byte	0x03, 0x50
        /*001a*/ 	.short	0x0000


	//----- nvinfo : EIATTR_MAXREG_COUNT
	.align		4
        /*001c*/ 	.byte	0x03, 0x1b
        /*001e*/ 	.short	0x0080


	//----- nvinfo : EIATTR_NUM_BARRIERS
	.align		4
        /*0020*/ 	.byte	0x02, 0x4c
        /*0022*/ 	.byte	0x01
	.zero		1


	//----- nvinfo : EIATTR_MERCURY_ISA_VERSION
	.align		4
        /*0024*/ 	.byte	0x03, 0x5f
        /*0026*/ 	.short	0x0101


	//----- nvinfo : EIATTR_COOP_GROUP_MASK_REGIDS
	.align		4
        /*0028*/ 	.byte	0x04, 0x29
        /*002a*/ 	.short	(.L_1479 - .L_1478)


	//   ....[0]....
.L_1478:
        /*002c*/ 	.word	0xffffffff


	//   ....[1]....
        /*0030*/ 	.word	0xffffffff


	//   ....[2]....
        /*0034*/ 	.word	0xffffffff


	//   ....[3]....
        /*0038*/ 	.word	0xffffffff


	//   ....[4]....
        /*003c*/ 	.word	0xffffffff


	//   ....[5]....
        /*0040*/ 	.word	0xffffffff


	//   ....[6]....
        /*0044*/ 	.word	0xffffffff


	//   ....[7]....
        /*0048*/ 	.word	0xffffffff


	//   ....[8]....
        /*004c*/ 	.word	0xffffffff


	//   ....[9]....
        /*0050*/ 	.word	0xffffffff


	//----- nvinfo : EIATTR_COOP_GROUP_INSTR_OFFSETS
	.align		4
.L_1479:
        /*0054*/ 	.byte	0x04, 0x28
        /*0056*/ 	.short	(.L_1481 - .L_1480)


	//   ....[0]....
.L_1480:
        /*0058*/ 	.word	0x00001bb0


	//   ....[1]....
        /*005c*/ 	.word	0x00001bc0


	//   ....[2]....
        /*0060*/ 	.word	0x00001bf0


	//   ....[3]....
        /*0064*/ 	.word	0x00001c00


	//   ....[4]....
        /*0068*/ 	.word	0x00001c40


	//   ....[5]....
        /*006c*/ 	.word	0x00001c50


	//   ....[6]....
        /*0070*/ 	.word	0x00001c90


	//   ....[7]....
        /*0074*/ 	.word	0x00001ca0


	//   ....[8]....
        /*0078*/ 	.word	0x00001ce0


	//   ....[9]....
        /*007c*/ 	.word	0x00001cf0


	//----- nvinfo : EIATTR_EXIT_INSTR_OFFSETS
	.align		4
.L_1481:
        /*0080*/ 	.byte	0x04, 0x1c
        /*0082*/ 	.short	(.L_1483 - .L_1482)


	//   ....[0]....
.L_1482:
        /*0084*/ 	.word	0x00000060


	//   ....[1]....
        /*0088*/ 	.word	0x00005120


	//----- nvinfo : EIATTR_MAX_THREADS
	.align		4
.L_1483:
        /*008c*/ 	.byte	0x04, 0x05
        /*008e*/ 	.short	(.L_1485 - .L_1484)
.L_1484:
        /*0090*/ 	.word	0x000001c0
        /*0094*/ 	.word	0x00000001
        /*0098*/ 	.word	0x00000001


	//----- nvinfo : EIATTR_CRS_STACK_SIZE
	.align		4
.L_1485:
        /*009c*/ 	.byte	0x04, 0x1e
        /*009e*/ 	.short	(.L_1487 - .L_1486)
.L_1486:
        /*00a0*/ 	.word	0x00000000


	//----- nvinfo : EIATTR_CBANK_PARAM_SIZE
	.align		4
.L_1487:
        /*00a4*/ 	.byte	0x03, 0x19
        /*00a6*/ 	.short	0x00a0


	//----- nvinfo : EIATTR_PARAM_CBANK
	.align		4
        /*00a8*/ 	.byte	0x04, 0x0a
        /*00aa*/ 	.short	(.L_1489 - .L_1488)
	.align		4
.L_1488:
        /*00ac*/ 	.word	index@(.nv.constant0._Z35group_norm_nhwc_fwd_one_pass_kernelI11Fp16IOFp32WLi128ELi112ELi448EEv26Group_norm_nhwc_fwd_params)
        /*00b0*/ 	.short	0x0210
        /*00b2*/ 	.short	0x00a0


	//----- nvinfo : EIATTR_SW_WAR
	.align		4
.L_1489:
        /*00b4*/ 	.byte	0x04, 0x36
        /*00b6*/ 	.short	(.L_1491 - .L_1490)
.L_1490:
        /*00b8*/ 	.word	0x00000008
.L_1491:


//--------------------- .nv.info._Z35group_norm_nhwc_fwd_one_pass_kernelI11Fp16IOFp32WLi256ELi112ELi448EEv26Group_norm_nhwc_fwd_params --------------------------
	.section	.nv.info._Z35group_norm_nhwc_fwd_one_pass_kernelI11Fp16IOFp32WLi256ELi112ELi448EEv26Group_norm_nhwc_fwd_params,"",@"SHT_CUDA_INFO"
	.sectionflags	@""
	.align	4


	//----- nvinfo : EIATTR_CUDA_API_VERSION
	.align		4
        /*0000*/ 	.byte	0x04, 0x37
        /*0002*/ 	.short	(.L_1493 - .L_1492)
.L_1492:
        /*0004*/ 	.word	0x00000082


	//----- nvinfo : EIATTR_KPARAM_INFO
	.align		4
.L_1493:
        /*0008*/ 	.byte	0x04, 0x17
        /*000a*/ 	.short	(.L_1495 - .L_1494)
.L_1494:
        /*000c*/ 	.word	0x00000000
        /*0010*/ 	.short	0x0000
        /*0012*/ 	.short	0x0000
        /*0014*/ 	.byte	0x00, 0xf0, 0x81, 0x02


	//----- nvinfo : EIATTR_SPARSE_MMA_MASK
	.align		4
.L_1495:
        /*0018*/ 	.byte	0x03, 0x50
        /*001a*/ 	.short	0x0000


	//----- nvinfo : EIATTR_MAXREG_COUNT
	.align		4
        /*001c*/ 	.byte	0x03, 0x1b
        /*001e*/ 	.short	0x0080


	//----- nvinfo : EIATTR_NUM_BARRIERS
	.align		4
        /*0020*/ 	.byte	0x02, 0x4c
        /*0022*/ 	.byte	0x01
	.zero		1


	//----- nvinfo : EIATTR_MERCURY_ISA_VERSION
	.align		4
        /*0024*/ 	.byte	0x03, 0x5f
        /*0026*/ 	.short	0x0101


	//----- nvinfo : EIATTR_COOP_GROUP_MASK_REGIDS
	.align		4
        /*0028*/ 	.byte	0x04, 0x29
        /*002a*/ 	.short	(.L_1497 - .L_1496)


	//   ....[0]....
.L_1496:
        /*002c*/ 	.word	0xffffffff


	//   ....[1]....
        /*0030*/ 	.word	0xffffffff


	//   ....[2]....
        /*0034*/ 	.word	0xffffffff


	//   ....[3]....
        /*0038*/ 	.word	0xffffffff


	//   ....[4]....
        /*003c*/ 	.word	0xffffffff


	//   ....[5]....
        /*0040*/ 	.word	0xffffffff


	//   ....[6]....
        /*0044*/ 	.word	0xffffffff


	//   ....[7]....
        /*0048*/ 	.word	0xffffffff


	//   ....[8]....
        /*004c*/ 	.word	0xffffffff


	//   ....[9]....
        /*0050*/ 	.word	0xffffffff


	//----- nvinfo : EIATTR_COOP_GROUP_INSTR_OFFSETS
	.align		4
.L_1497:
        /*0054*/ 	.byte	0x04, 0x28
        /*0056*/ 	.short	(.L_1499 - .L_1498)


	//   ....[0]....
.L_1498:
        /*0058*/ 	.word	0x00003a30


	//   ....[1]....
        /*005c*/ 	.word	0x00003a40


	//   ....[2]....
        /*0060*/ 	.word	0x00003a80


	//   ....[3]....
        /*0064*/ 	.word	0x00003a90


	//   ....[4]....
        /*0068*/ 	.word	0x00003ad0


	//   ....[5]....
        /*006c*/ 	.word	0x00003ae0


	//   ....[6]....
        /*0070*/ 	.word	0x00003b20


	//   ....[7]....
        /*0074*/ 	.word	0x00003b30


	//   ....[8]....
        /*0078*/ 	.word	0x00003b80


	//   ....[9]....
        /*007c*/ 	.word	0x00003b90


	//----- nvinfo : EIATTR_EXIT_INSTR_OFFSETS
	.align		4
.L_1499:
        /*0080*/ 	.byte	0x04, 0x1c
        /*0082*/ 	.short	(.L_1501 - .L_1500)


	//   ....[0]....
.L_1500:
        /*0084*/ 	.word	0x00000060


	//   ....[1]....
        /*0088*/ 	.word	0x00009280


	//----- nvinfo : EIATTR_MAX_THREADS
	.align		4
.L_1501:
        /*008c*/ 	.byte	0x04, 0x05
        /*008e*/ 	.short	(.L_1503 - .L_1502)
.L_1502:
        /*0090*/ 	.word	0x000001c0
        /*0094*/ 	.word	0x00000001
        /*0098*/ 	.word	0x00000001


	//----- nvinfo : EIATTR_CRS_STACK_SIZE
	.align		4
.L_1503:
        /*009c*/ 	.byte	0x04, 0x1e
        /*009e*/ 	.short	(.L_1505 - .L_1504)
.L_1504:
        /*00a0*/ 	.word	0x00000000


	//----- nvinfo : EIATTR_CBANK_PARAM_SIZE
	.align		4
.L_1505:
        /*00a4*/ 	.byte	0x03, 0x19
        /*00a6*/ 	.short	0x00a0


	//----- nvinfo : EIATTR_PARAM_CBANK
	.align		4
        /*00a8*/ 	.byte	0x04, 0x0a
        /*00aa*/ 	.short	(.L_1507 - .L_1506)
	.align		4
.L_1506:
        /*00ac*/ 	.word	index@(.nv.constant0._Z35group_norm_nhwc_fwd_one_pass_kernelI11Fp16IOFp32WLi256ELi112ELi448EEv26Group_norm_nhwc_fwd_params)
        /*00b0*/ 	.short	0x0210
        /*00b2*/ 	.short	0x00a0


	//----- nvinfo : EIATTR_SW_WAR
	.align		4
.L_1507:
        /*00b4*/ 	.byte	0x04, 0x36
        /*00b6*/ 	.short	(.L_1509 - .L_1508)
.L_1508:
        /*00b8*/ 	.word	0x00000008
.L_1509:


//--------------------- .nv.info._Z35group_norm_nhwc_fwd_one_pass_kernelI11Fp16IOFp32WLi512ELi112ELi448EEv26Group_norm_nhwc_fwd_params --------------------------
	.section	.nv.info._Z35group_norm_nhwc_fwd_one_pass_kernelI11Fp16IOFp32WLi512ELi112ELi448EEv26Group_norm_nhwc_fwd_params,"",@"SHT_CUDA_INFO"
	.sectionflags	@""
	.align	4


	//----- nvinfo : EIATTR_CUDA_API_VERSION
	.align		4
        /*0000*/ 	.byte	0x04, 0x37
        /*0002*/ 	.short	(.L_1511 - .L_1510)
.L_1510:
        /*0004*/ 	.word	0x00000082


	//----- nvinfo : EIATTR_KPARAM_INFO
	.align		4
.L_1511:
        /*0008*/ 	.byte	0x04, 0x17
        /*000a*/ 	.short	(.L_1513 - .L_1512)
.L_1512:
        /*000c*/ 	.word	0x00000000
        /*0010*/ 	.short	0x0000
        /*0012*/ 	.short	0x0000
        /*0014*/ 	.byte	0x00, 0xf0, 0x81, 0x02


	//----- nvinfo : EIATTR_SPARSE_MMA_MASK
	.align		4
.L_1513:
        /*0018*/ 	.byte	0x03, 0x50
        /*001a*/ 	.short	0x0000


	//----- nvinfo : EIATTR_MAXREG_COUNT
	.align		4
        /*001c*/ 	.byte	0x03, 0x1b
        /*001e*/ 	.short	0x0080


	//----- nvinfo : EIATTR_NUM_BARRIERS
	.align		4
        /*0020*/ 	.byte	0x02, 0x4c
        /*0022*/ 	.byte	0x01
	.zero		1


	//----- nvinfo : EIATTR_ANNOTATIONS
	.align		4
        /*0024*/ 	.byte	0x04, 0x55
        /*0026*/ 	.short	(.L_1515 - .L_1514)


	//   ....[0]....
.L_1514:
        /*0028*/ 	.word	0x00000001
        /*002c*/ 	.byte	0xa0, 0x10, 0x00, 0x00, 0x01, 0x00, 0x00, 0x00, 0xb0, 0x11, 0x00, 0x00, 0x01, 0x00, 0x00, 0x00
        /*003c*/ 	.byte	0xc0, 0x12, 0x00, 0x00, 0x01, 0x00, 0x00, 0x00, 0x00, 0x13, 0x00, 0x00, 0x01, 0x00, 0x00, 0x00
        /*004c*/ 	.byte	0x40, 0x17, 0x00, 0x00, 0x01, 0x00, 0x00, 0x00, 0xa0, 0x17, 0x00, 0x00, 0x01, 0x00, 0x00, 0x00
        /*005c*/ 	.byte	0xd0, 0x17, 0x00, 0x00, 0x01, 0x00, 0x00, 0x00, 0x10, 0x47, 0x00, 0x00, 0x01, 0x00, 0x00, 0x00
        /*006c*/ 	.byte	0x80, 0x47, 0x00, 0x00, 0x01, 0x00, 0x00, 0x00, 0x90, 0x48, 0x00, 0x00


	//----- nvinfo : EIATTR_MERCURY_ISA_VERSION
	.align		4
.L_1515:
        /*0078*/ 	.byte	0x03, 0x5f
        /*007a*/ 	.short	0x0101


	//----- nvinfo : EIATTR_COOP_GROUP_MASK_REGIDS
	.align		4
        /*007c*/ 	.byte	0x04, 0x29
        /*007e*/ 	.short	(.L_1517 - .L_1516)


	//   ....[0]....
.L_1516:
        /*0080*/ 	.word	0xffffffff


	//   ....[1]....
        /*0084*/ 	.word	0xffffffff


	//   ....[2]....
        /*0088*/ 	.word	0xffffffff


	//   ....[3]....
        /*008c*/ 	.word	0xffffffff


	//   ....[4]....
        /*0090*/ 	.word	0xffffffff


	//   ....[5]....
        /*0094*/ 	.word	0xffffffff


	//   ....[6]....
        /*0098*/ 	.word	0xffffffff


	//   ....[7]....
        /*009c*/ 	.word	0xffffffff


	//   ....[8]....
        /*00a0*/ 	.word	0xffffffff


	//   ....[9]....
        /*00a4*/ 	.word	0xffffffff


	//----- nvinfo : EIATTR_COOP_GROUP_INSTR_OFFSETS
	.align		4
.L_1517:
        /*00a8*/ 	.byte	0x04, 0x28
        /*00aa*/ 	.short	(.L_1519 - .L_1518)


	//   ....[0]....
.L_1518:
        /*00ac*/ 	.word	0x000085c0


	//   ....[1]....
        /*00b0*/ 	.word	0x000085d0


	//   ....[2]....
        /*00b4*/ 	.word	0x00008610


	//   ....[3]....
        /*00b8*/ 	.word	0x00008620


	//   ....[4]....
        /*00bc*/ 	.word	0x00008660


	//   ....[5]....
        /*00c0*/ 	.word	0x00008670


	//   ....[6]....
        /*00c4*/ 	.word	0x000086c0


	//   ....[7]....
        /*00c8*/ 	.word	0x000086d0


	//   ....[8]....
        /*00cc*/ 	.word	0x00008730


	//   ....[9]....
        /*00d0*/ 	.word	0x00008740


	//----- nvinfo : EIATTR_EXIT_INSTR_OFFSETS
	.align		4
.L_1519:
        /*00d4*/ 	.byte	0x04, 0x1c
        /*00d6*/ 	.short	(.L_1521 - .L_1520)


	//   ....[0]....
.L_1520:
        /*00d8*/ 	.word	0x00000090


	//   ....[1]....
        /*00dc*/ 	.word	0x0000ac60


	//----- nvinfo : EIATTR_MAX_THREADS
	.align		4
.L_1521:
        /*00e0*/ 	.byte	0x04, 0x05
        /*00e2*/ 	.short	(.L_1523 - .L_1522)
.L_1522:
        /*00e4*/ 	.word	0x000001c0
        /*00e8*/ 	.word	0x00000001
        /*00ec*/ 	.word	0x00000001


	//----- nvinfo : EIATTR_CRS_STACK_SIZE
	.align		4
.L_1523:
        /*00f0*/ 	.byte	0x04, 0x1e
        /*00f2*/ 	.short	(.L_1525 - .L_1524)
.L_1524:
        /*00f4*/ 	.word	0x00000000


	//----- nvinfo : EIATTR_CBANK_PARAM_SIZE
	.align		4
.L_1525:
        /*00f8*/ 	.byte	0x03, 0x19
        /*00fa*/ 	.short	0x00a0


	//----- nvinfo : EIATTR_PARAM_CBANK
	.align		4
        /*00fc*/ 	.byte	0x04, 0x0a
        /*00fe*/ 	.short	(.L_1527 - .L_1526)
	.align		4
.L_1526:
        /*0100*/ 	.word	index@(.nv.constant0._Z35group_norm_nhwc_fwd_one_pass_kernelI11Fp16IOFp32WLi512ELi112ELi448EEv26Group_norm_nhwc_fwd_params)
        /*0104*/ 	.short	0x0210
        /*0106*/ 	.short	0x00a0


	//----- nvinfo : EIATTR_SW_WAR
	.align		4
.L_1527:
        /*0108*/ 	.byte	0x04, 0x36
        /*010a*/ 	.short	(.L_1529 - .L_1528)
.L_1528:
        /*010c*/ 	.word	0x00000008
.L_1529:


//--------------------- .nv.info._Z35group_norm_nhwc_fwd_one_pass_kernelI11Fp16IOBf16WLi64ELi112ELi448EEv26Group_norm_nhwc_fwd_params --------------------------
	.section	.nv.info._Z35group_norm_nhwc_fwd_one_pass_kernelI11Fp16IOBf16WLi64ELi112ELi448EEv26Group_norm_nhwc_fwd_params,"",@"SHT_CUDA_INFO"
	.sectionflags	@""
	.align	4


	//----- nvinfo : EIATTR_CUDA_API_VERSION
	.align		4
        /*0000*/ 	.byte	0x04, 0x37
        /*0002*/ 	.short	(.L_1531 - .L_1530)
.L_1530:
        /*0004*/ 	.word	0x00000082


	//----- nvinfo : EIATTR_KPARAM_INFO
	.align		4
.L_1531:
        /*0008*/ 	.byte	0x04, 0x17
        /*000a*/ 	.short	(.L_1533 - .L_1532)
.L_1532:
        /*000c*/ 	.word	0x00000000
        /*0010*/ 	.short	0x0000
        /*0012*/ 	.short	0x0000
        /*0014*/ 	.byte	0x00, 0xf0, 0x81, 0x02


	//----- nvinfo : EIATTR_SPARSE_MMA_MASK
	.align		4
.L_1533:
        /*0018*/ 	.byte	0x03, 0x50
        /*001a*/ 	.short	0x0000


	//----- nvinfo : EIATTR_MAXREG_COUNT
	.align		4
        /*001c*/ 	.byte	0x03, 0x1b
        /*001e*/ 	.short	0x0080


	//----- nvinfo : EIATTR_NUM_BARRIERS
	.align		4
        /*0020*/ 	.byte	0x02, 0x4c
        /*0022*/ 	.byte	0x01
	.zero		1


	//----- nvinfo : EIATTR_MERCURY_ISA_VERSION
	.align		4
        /*0024*/ 	.byte	0x03, 0x5f
        /*0026*/ 	.short	0x0101


	//----- nvinfo : EIATTR_COOP_GROUP_MASK_REGIDS
	.align		4
        /*0028*/ 	.byte	0x04, 0x29
        /*002a*/ 	.short	(.L_1535 - .L_1534)


	//   ....[0]....
.L_1534:
        /*002c*/ 	.word	0xffffffff


	//   ....[1]....
        /*0030*/ 	.word	0xffffffff


	//   ....[2]....
        /*0034*/ 	.word	0xffffffff


	//   ....[3]....
        /*0038*/ 	.word	0xffffffff


	//   ....[4]....
        /*003c*/ 	.word	0xffffffff


	//   ....[5]....
        /*0040*/ 	.word	0xffffffff


	//   ....[6]....
        /*0044*/ 	.word	0xffffffff


	//   ....[7]....
        /*0048*/ 	.word	0xffffffff


	//   ....[8]....
        /*004c*/ 	.word	0xffffffff


	//   ....[9]....
        /*0050*/ 	.word	0xffffffff


	//----- nvinfo : EIATTR_COOP_GROUP_INSTR_OFFSETS
	.align		4
.L_1535:
        /*0054*/ 	.byte	0x04, 0x28
        /*0056*/ 	.short	(.L_1537 - .L_1536)


	//   ....[0]....
.L_1536:
        /*0058*/ 	.word	0x00001040


	//   ....[1]....
        /*005c*/ 	.word	0x00001050


	//   ....[2]....
        /*0060*/ 	.word	0x00001080


	//   ....[3]....
        /*0064*/ 	.word	0x00001090


	//   ....[4]....
        /*0068*/ 	.word	0x000010d0


	//   ....[5]....
        /*006c*/ 	.word	0x000010e0


	//   ....[6]....
        /*0070*/ 	.word	0x00001120


	//   ....[7]....
        /*0074*/ 	.word	0x00001130


	//   ....[8]....
        /*0078*/ 	.word	0x00001170


	//   ....[9]....
        /*007c*/ 	.word	0x00001180


	//----- nvinfo : EIATTR_EXIT_INSTR_OFFSETS
	.align		4
.L_1537:
        /*0080*/ 	.byte	0x04, 0x1c
        /*0082*/ 	.short	(.L_1539 - .L_1538)


	//   ....[0]....
.L_1538:
        /*0084*/ 	.word	0x00000070


	//   ....[1]....
        /*0088*/ 	.word	0x00003be0


	//----- nvinfo : EIATTR_MAX_THREADS
	.align		4
.L_1539:
        /*008c*/ 	.byte	0x04, 0x05
        /*008e*/ 	.short	(.L_1541 - .L_1540)
.L_1540:
        /*0090*/ 	.word	0x000001c0
        /*0094*/ 	.word	0x00000001
        /*0098*/ 	.word	0x00000001


	//----- nvinfo : EIATTR_CRS_STACK_SIZE
	.align		4
.L_1541:
        /*009c*/ 	.byte	0x04, 0x1e
        /*009e*/ 	.short	(.L_1543 - .L_1542)
.L_1542:
        /*00a0*/ 	.word	0x00000000


	//----- nvinfo : EIATTR_CBANK_PARAM_SIZE
	.align		4
.L_1543:
        /*00a4*/ 	.byte	0x03, 0x19
        /*00a6*/ 	.short	0x00a0


	//----- nvinfo : EIATTR_PARAM_CBANK
	.align		4
        /*00a8*/ 	.byte	0x04, 0x0a
        /*00aa*/ 	.short	(.L_1545 - .L_1544)
	.align		4
.L_1544:
        /*00ac*/ 	.word	index@(.nv.constant0._Z35group_norm_nhwc_fwd_one_pass_kernelI11Fp16IOBf16WLi64ELi112ELi448EEv26Group_norm_nhwc_fwd_params)
        /*00b0*/ 	.short	0x0210
        /*00b2*/ 	.short	0x00a0


	//----- nvinfo : EIATTR_SW_WAR
	.align		4
.L_1545:
        /*00b4*/ 	.byte	0x04, 0x36
        /*00b6*/ 	.short	(.L_1547 - .L_1546)
.L_1546:
        /*00b8*/ 	.word	0x00000008
.L_1547:


//--------------------- .nv.info._Z35group_norm_nhwc_fwd_one_pass_kernelI11Fp16IOBf16WLi128ELi112ELi448EEv26Group_norm_nhwc_fwd_params --------------------------
	.section	.nv.info._Z35group_norm_nhwc_fwd_one_pass_kernelI11Fp16IOBf16WLi128ELi112ELi448EEv26Group_norm_nhwc_fwd_params,"",@"SHT_CUDA_INFO"
	.sectionflags	@""
	.align	4


	//----- nvinfo : EIATTR_CUDA_API_VERSION
	.align		4
        /*0000*/ 	.byte	0x04, 0x37
        /*0002*/ 	.short	(.L_1549 - .L_1548)
.L_1548:
        /*0004*/ 	.word	0x00000082


	//----- nvinfo : EIATTR_KPARAM_INFO
	.align		4
.L_1549:
        /*0008*/ 	.byte	0x04, 0x17
        /*000a*/ 	.short	(.L_1551 - .L_1550)
.L_1550:
        /*000c*/ 	.word	0x00000000
        /*0010*/ 	.short	0x0000
        /*0012*/ 	.short	0x0000
        /*0014*/ 	.byte	0x00, 0xf0, 0x81, 0x02


	//----- nvinfo : EIATTR_SPARSE_MMA_MASK
	.align		4
.L_1551:
        /*0018*/ 	.byte	0x03, 0x50
        /*001a*/ 	.short	0x0000


	//----- nvinfo : EIATTR_MAXREG_COUNT
	.align		4
        /*001c*/ 	.byte	0x03, 0x1b
        /*001e*/ 	.short	0x0080


	//----- nvinfo : EIATTR_NUM_BARRIERS
	.align		4
        /*0020*/ 	.byte	0x02, 0x4c
        /*0022*/ 	.byte	0x01
	.zero		1


	//----- nvinfo : EIATTR_MERCURY_ISA_VERSION
	.align		4
        /*0024*/ 	.byte	0x03, 0x5f
        /*0026*/ 	.short	0x0101


	//----- nvinfo : EIATTR_COOP_GROUP_MASK_REGIDS
	.align		4
        /*0028*/ 	.byte	0x04, 0x29
        /*002a*/ 	.short	(.L_1553 - .L_1552)


	//   ....[0]....
.L_1552:
        /*002c*/ 	.word	0xffffffff


	//   ....[1]....
        /*0030*/ 	.word	0xffffffff


	//   ....[2]....
        /*0034*/ 	.word	0xffffffff


	//   ....[3]....
        /*0038*/ 	.word	0xffffffff


	//   ....[4]....
        /*003c*/ 	.word	0xffffffff


	//   ....[5]....
        /*0040*/ 	.word	0xffffffff


	//   ....[6]....
        /*0044*/ 	.word	0xffffffff


	//   ....[7]....
        /*0048*/ 	.word	0xffffffff


	//   ....[8]....
        /*004c*/ 	.word	0xffffffff


	//   ....[9]....
        /*0050*/ 	.word	0xffffffff


	//----- nvinfo : EIATTR_COOP_GROUP_INSTR_OFFSETS
	.align		4
.L_1553:
        /*0054*/ 	.byte	0x04, 0x28
        /*0056*/ 	.short	(.L_1555 - .L_1554)


	//   ....[0]....
.L_1554:
        /*0058*/ 	.word	0x00001bb0


	//   ....[1]....
        /*005c*/ 	.word	0x00001bc0


	//   ....[2]....
        /*0060*/ 	.word	0x00001bf0


	//   ....[3]....
        /*0064*/ 	.word	0x00001c00


	//   ....[4]....
        /*0068*/ 	.word	0x00001c40


	//   ....[5]....
        /*006c*/ 	.word	0x00001c50


	//   ....[6]....
        /*0070*/ 	.word	0x00001c90


	//   ....[7]....
        /*0074*/ 	.word	0x00001ca0


	//   ....[8]....
        /*0078*/ 	.word	0x00001ce0


	//   ....[9]....
        /*007c*/ 	.word	0x00001cf0


	//----- nvinfo : EIATTR_EXIT_INSTR_OFFSETS
	.align		4
.L_1555:
        /*0080*/ 	.byte	0x04, 0x1c
        /*0082*/ 	.short	(.L_1557 - .L_1556)


	//   ....[0]....
.L_1556:
        /*0084*/ 	.word	0x00000060


	//   ....[1]....
        /*0088*/ 	.word	0x00005180


	//----- nvinfo : EIATTR_MAX_THREADS
	.align		4
.L_1557:
        /*008c*/ 	.byte	0x04, 0x05
        /*008e*/ 	.short	(.L_1559 - .L_1558)
.L_1558:
        /*0090*/ 	.word	0x000001c0
        /*0094*/ 	.word	0x00000001
        /*0098*/ 	.word	0x00000001


	//----- nvinfo : EIATTR_CRS_STACK_SIZE
	.align		4
.L_1559:
        /*009c*/ 	.byte	0x04, 0x1e
        /*009e*/ 	.short	(.L_1561 - .L_1560)
.L_1560:
        /*00a0*/ 	.word	0x00000000


	//----- nvinfo : EIATTR_CBANK_PARAM_SIZE
	.align		4
.L_1561:
        /*00a4*/ 	.byte	0x03, 0x19
        /*00a6*/ 	.short	0x00a0


	//----- nvinfo : EIATTR_PARAM_CBANK
	.align		4
        /*00a8*/ 	.byte	0x04, 0x0a
        /*00aa*/ 	.short	(.L_1563 - .L_1562)
	.align		4
.L_1562:
        /*00ac*/ 	.word	index@(.nv.constant0._Z35group_norm_nhwc_fwd_one_pass_kernelI11Fp16IOBf16WLi128ELi112ELi448EEv26Group_norm_nhwc_fwd_params)
        /*00b0*/ 	.short	0x0210
        /*00b2*/ 	.short	0x00a0


	//----- nvinfo : EIATTR_SW_WAR
	.align		4
.L_1563:
        /*00b4*/ 	.byte	0x04, 0x36
        /*00b6*/ 	.short	(.L_1565 - .L_1564)
.L_1564:
        /*00b8*/ 	.word	0x00000008
.L_1565:


//--------------------- .nv.info._Z35group_norm_nhwc_fwd_one_pass_kernelI11Fp16IOBf16WLi256ELi112ELi448EEv26Group_norm_nhwc_fwd_params --------------------------
	.section	.nv.info._Z35group_norm_nhwc_fwd_one_pass_kernelI11Fp16IOBf16WLi256ELi112ELi448EEv26Group_norm_nhwc_fwd_params,"",@"SHT_CUDA_INFO"
	.sectionflags	@""
	.align	4


	//----- nvinfo : EIATTR_CUDA_API_VERSION
	.align		4
        /*0000*/ 	.byte	0x04, 0x37
        /*0002*/ 	.short	(.L_1567 - .L_1566)
.L_1566:
        /*0004*/ 	.word	0x00000082


	//----- nvinfo : EIATTR_KPARAM_INFO
	.align		4
.L_1567:
        /*0008*/ 	.byte	0x04, 0x17
        /*000a*/ 	.short	(.L_1569 - .L_1568)
.L_1568:
        /*000c*/ 	.word	0x00000000
        /*0010*/ 	.short	0x0000
        /*0012*/ 	.short	0x0000
        /*0014*/ 	.byte	0x00, 0xf0, 0x81, 0x02


	//----- nvinfo : EIATTR_SPARSE_MMA_MASK
	.align		4
.L_1569:
        /*0018*/ 	.byte	0x03, 0x50
        /*001a*/ 	.short	0x0000


	//----- nvinfo : EIATTR_MAXREG_COUNT
	.align		4
        /*001c*/ 	.byte	0x03, 0x1b
        /*001e*/ 	.short	0x0080


	//----- nvinfo : EIATTR_NUM_BARRIERS
	.align		4
        /*0020*/ 	.byte	0x02, 0x4c
        /*0022*/ 	.byte	0x01
	.zero		1


	//----- nvinfo : EIATTR_MERCURY_ISA_VERSION
	.align		4
        /*0024*/ 	.byte	0x03, 0x5f
        /*0026*/ 	.short	0x0101


	//----- nvinfo : EIATTR_COOP_GROUP_MASK_REGIDS
	.align		4
        /*0028*/ 	.byte	0x04, 0x29
        /*002a*/ 	.short	(.L_1571 - .L_1570)


	//   ....[0]....
.L_1570:
        /*002c*/ 	.word	0xffffffff


	//   ....[1]....
        /*0030*/ 	.word	0xffffffff


	//   ....[2]....
        /*0034*/ 	.word	0xffffffff


	//   ....[3]....
        /*0038*/ 	.word	0xffffffff


	//   ....[4]....
        /*003c*/ 	.word	0xffffffff


	//   ....[5]....
        /*0040*/ 	.word	0xffffffff


	//   ....[6]....
        /*0044*/ 	.word	0xffffffff


	//   ....[7]....
        /*0048*/ 	.word	0xffffffff


	//   ....[8]....
        /*004c*/ 	.word	0xffffffff


	//   ....[9]....
        /*0050*/ 	.word	0xffffffff


	//----- nvinfo : EIATTR_COOP_GROUP_INSTR_OFFSETS
	.align		4
.L_1571:
        /*0054*/ 	.byte	0x04, 0x28
        /*0056*/ 	.short	(.L_1573 - .L_1572)


	//   ....[0]....
.L_1572:
        /*0058*/ 	.word	0x00003a40


	//   ....[1]....
        /*005c*/ 	.word	0x00003a50


	//   ....[2]....
        /*0060*/ 	.word	0x00003a90


	//   ....[3]....
        /*0064*/ 	.word	0x00003aa0


	//   ....[4]....
        /*0068*/ 	.word	0x00003ae0


	//   ....[5]....
        /*006c*/ 	.word	0x00003af0


	//   ....[6]....
        /*0070*/ 	.word	0x00003b30


	//   ....[7]....
        /*0074*/ 	.word	0x00003b40


	//   ....[8]....
        /*0078*/ 	.word	0x00003b90


	//   ....[9]....
        /*007c*/ 	.word	0x00003ba0


	//----- nvinfo : EIATTR_EXIT_INSTR_OFFSETS
	.align		4
.L_1573:
        /*0080*/ 	.byte	0x04, 0x1c
        /*0082*/ 	.short	(.L_1575 - .L_1574)


	//   ....[0]....
.L_1574:
        /*0084*/ 	.word	0x00000060


	//   ....[1]....
        /*0088*/ 	.word	0x000092f0


	//----- nvinfo : EIATTR_MAX_THREADS
	.align		4
.L_1575:
        /*008c*/ 	.byte	0x04, 0x05
        /*008e*/ 	.short	(.L_1577 - .L_1576)
.L_1576:
        /*0090*/ 	.word	0x000001c0
        /*0094*/ 	.word	0x00000001
        /*0098*/ 	.word	0x00000001


	//----- nvinfo : EIATTR_CRS_STACK_SIZE
	.align		4
.L_1577:
        /*009c*/ 	.byte	0x04, 0x1e
        /*009e*/ 	.short	(.L_1579 - .L_1578)
.L_1578:
        /*00a0*/ 	.word	0x00000000


	//----- nvinfo : EIATTR_CBANK_PARAM_SIZE
	.align		4
.L_1579:
        /*00a4*/ 	.byte	0x03, 0x19
        /*00a6*/ 	.short	0x00a0


	//----- nvinfo : EIATTR_PARAM_CBANK
	.align		4
        /*00a8*/ 	.byte	0x04, 0x0a
        /*00aa*/ 	.short	(.L_1581 - .L_1580)
	.align		4
.L_1580:
        /*00ac*/ 	.word	index@(.nv.constant0._Z35group_norm_nhwc_fwd_one_pass_kernelI11Fp16IOBf16WLi256ELi112ELi448EEv26Group_norm_nhwc_fwd_params)
        /*00b0*/ 	.short	0x0210
        /*00b2*/ 	.short	0x00a0


	//----- nvinfo : EIATTR_SW_WAR
	.align		4
.L_1581:
        /*00b4*/ 	.byte	0x04, 0x36
        /*00b6*/ 	.short	(.L_1583 - .L_1582)
.L_1582:
        /*00b8*/ 	.word	0x00000008
.L_1583:


//--------------------- .nv.info._Z35group_norm_nhwc_fwd_one_pass_kernelI11Fp16IOBf16WLi512ELi112ELi448EEv26Group_norm_nhwc_fwd_params --------------------------
	.section	.nv.info._Z35group_norm_nhwc_fwd_one_pass_kernelI11Fp16IOBf16WLi512ELi112ELi448EEv26Group_norm_nhwc_fwd_params,"",@"SHT_CUDA_INFO"
	.sectionflags	@""
	.align	4


	//----- nvinfo : EIATTR_CUDA_API_VERSION
	.align		4
        /*0000*/ 	.byte	0x04, 0x37
        /*0002*/ 	.short	(.L_1585 - .L_1584)
.L_1584:
        /*0004*/ 	.word	0x00000082


	//----- nvinfo : EIATTR_KPARAM_INFO
	.align		4
.L_1585:
        /*0008*/ 	.byte	0x04, 0x17
        /*000a*/ 	.short	(.L_1587 - .L_1586)
.L_1586:
        /*000c*/ 	.word	0x00000000
        /*0010*/ 	.short	0x0000
        /*0012*/ 	.short	0x0000
        /*0014*/ 	.byte	0x00, 0xf0, 0x81, 0x02


	//----- nvinfo : EIATTR_SPARSE_MMA_MASK
	.align		4
.L_1587:
        /*0018*/ 	.byte	0x03, 0x50
        /*001a*/ 	.short	0x0000


	//----- nvinfo : EIATTR_MAXREG_COUNT
	.align		4
        /*001c*/ 	.byte	0x03, 0x1b
        /*001e*/ 	.short	0x0080


	//----- nvinfo : EIATTR_NUM_BARRIERS
	.align		4
        /*0020*/ 	.byte	0x02, 0x4c
        /*0022*/ 	.byte	0x01
	.zero		1


	//----- nvinfo : EIATTR_ANNOTATIONS
	.align		4
        /*0024*/ 	.byte	0x04, 0x55
        /*0026*/ 	.short	(.L_1589 - .L_1588)


	//   ....[0]....
.L_1588:
        /*0028*/ 	.word	0x00000001
        /*002c*/ 	.byte	0xa0, 0x10, 0x00, 0x00, 0x01, 0x00, 0x00, 0x00, 0xb0, 0x11, 0x00, 0x00, 0x01, 0x00, 0x00, 0x00
        /*003c*/ 	.byte	0xc0, 0x12, 0x00, 0x00, 0x01, 0x00, 0x00, 0x00, 0x00, 0x13, 0x00, 0x00, 0x01, 0x00, 0x00, 0x00
        /*004c*/ 	.byte	0x40, 0x17, 0x00, 0x00, 0x01, 0x00, 0x00, 0x00, 0xa0, 0x17, 0x00, 0x00, 0x01, 0x00, 0x00, 0x00
        /*005c*/ 	.byte	0xd0, 0x17, 0x00, 0x00, 0x01, 0x00, 0x00, 0x00, 0x10, 0x47, 0x00, 0x00, 0x01, 0x00, 0x00, 0x00
        /*006c*/ 	.byte	0x80, 0x47, 0x00, 0x00, 0x01, 0x00, 0x00, 0x00, 0x90, 0x48, 0x00, 0x00


	//----- nvinfo : EIATTR_MERCURY_ISA_VERSION
	.align		4
.L_1589:
        /*0078*/ 	.byte	0x03, 0x5f
        /*007a*/ 	.short	0x0101


	//----- nvinfo : EIATTR_COOP_GROUP_MASK_REGIDS
	.align		4
        /*007c*/ 	.byte	0x04, 0x29
        /*007e*/ 	.short	(.L_1591 - .L_1590)


	//   ....[0]....
.L_1590:
        /*0080*/ 	.word	0xffffffff


	//   ....[1]....
        /*0084*/ 	.word	0xffffffff


	//   ....[2]....
        /*0088*/ 	.word	0xffffffff


	//   ....[3]....
        /*008c*/ 	.word	0xffffffff


	//   ....[4]....
        /*0090*/ 	.word	0xffffffff


	//   ....[5]....
        /*0094*/ 	.word	0xffffffff


	//   ....[6]....
        /*0098*/ 	.word	0xffffffff


	//   ....[7]....
        /*009c*/ 	.word	0xffffffff


	//   ....[8]....
        /*00a0*/ 	.word	0xffffffff


	//   ....[9]....
        /*00a4*/ 	.word	0xffffffff


	//----- nvinfo : EIATTR_COOP_GROUP_INSTR_OFFSETS
	.align		4
.L_1591:
        /*00a8*/ 	.byte	0x04, 0x28
        /*00aa*/ 	.short	(.L_1593 - .L_1592)


	//   ....[0]....
.L_1592:
        /*00ac*/ 	.word	0x000085c0


	//   ....[1]....
        /*00b0*/ 	.word	0x000085d0


	//   ....[2]....
        /*00b4*/ 	.word	0x00008610


	//   ....[3]....
        /*00b8*/ 	.word	0x00008620


	//   ....[4]....
        /*00bc*/ 	.word	0x00008660


	//   ....[5]....
        /*00c0*/ 	.word	0x00008670


	//   ....[6]....
        /*00c4*/ 	.word	0x000086c0


	//   ....[7]....
        /*00c8*/ 	.word	0x000086d0


	//   ....[8]....
        /*00cc*/ 	.word	0x00008730


	//   ....[9]....
        /*00d0*/ 	.word	0x00008740


	//----- nvinfo : EIATTR_EXIT_INSTR_OFFSETS
	.align		4
.L_1593:
        /*00d4*/ 	.byte	0x04, 0x1c
        /*00d6*/ 	.short	(.L_1595 - .L_1594)


	//   ....[0]....
.L_1594:
        /*00d8*/ 	.word	0x00000090


	//   ....[1]....
        /*00dc*/ 	.word	0x0000acc0


	//----- nvinfo : EIATTR_MAX_THREADS
	.align		4
.L_1595:
        /*00e0*/ 	.byte	0x04, 0x05
        /*00e2*/ 	.short	(.L_1597 - .L_1596)
.L_1596:
        /*00e4*/ 	.word	0x000001c0
        /*00e8*/ 	.word	0x00000001
        /*00ec*/ 	.word	0x00000001


	//----- nvinfo : EIATTR_CRS_STACK_SIZE
	.align		4
.L_1597:
        /*00f0*/ 	.byte	0x04, 0x1e
        /*00f2*/ 	.short	(.L_1599 - .L_1598)
.L_1598:
        /*00f4*/ 	.word	0x00000000


	//----- nvinfo : EIATTR_CBANK_PARAM_SIZE
	.align		4
.L_1599:
        /*00f8*/ 	.byte	0x03, 0x19
        /*00fa*/ 	.short	0x00a0


	//----- nvinfo : EIATTR_PARAM_CBANK
	.align		4
        /*00fc*/ 	.byte	0x04, 0x0a
        /*00fe*/ 	.short	(.L_1601 - .L_1600)
	.align		4
.L_1600:
        /*0100*/ 	.word	index@(.nv.constant0._Z35group_norm_nhwc_fwd_one_pass_kernelI11Fp16IOBf16WLi512ELi112ELi448EEv26Group_norm_nhwc_fwd_params)
        /*0104*/ 	.short	0x0210
        /*0106*/ 	.short	0x00a0


	//----- nvinfo : EIATTR_SW_WAR
	.align		4
.L_1601:
        /*0108*/ 	.byte	0x04, 0x36
        /*010a*/ 	.short	(.L_1603 - .L_1602)
.L_1602:
        /*010c*/ 	.word	0x00000008
.L_1603:


//--------------------- .nv.info._Z35group_norm_nhwc_fwd_one_pass_kernelI11Fp16IOFp16WLi64ELi112ELi448EEv26Group_norm_nhwc_fwd_params --------------------------
	.section	.nv.info._Z35group_norm_nhwc_fwd_one_pass_kernelI11Fp16IOFp16WLi64ELi112ELi448EEv26Group_norm_nhwc_fwd_params,"",@"SHT_CUDA_INFO"
	.sectionflags	@""
	.align	4


	//----- nvinfo : EIATTR_CUDA_API_VERSION
	.align		4
        /*0000*/ 	.byte	0x04, 0x37
        /*0002*/ 	.short	(.L_1605 - .L_1604)
.L_1604:
        /*0004*/ 	.word	0x00000082


	//----- nvinfo : EIATTR_KPARAM_INFO
	.align		4
.L_1605:
        /*0008*/ 	.byte	0x04, 0x17
        /*000a*/ 	.short	(.L_1607 - .L_1606)
.L_1606:
        /*000c*/ 	.word	0x00000000
        /*0010*/ 	.short	0x0000
        /*0012*/ 	.short	0x0000
        /*0014*/ 	.byte	0x00, 0xf0, 0x81, 0x02


	//----- nvinfo : EIATTR_SPARSE_MMA_MASK
	.align		4
.L_1607:
        /*0018*/ 	.byte	0x03, 0x50
        /*001a*/ 	.short	0x0000


	//----- nvinfo : EIATTR_MAXREG_COUNT
	.align		4
        /*001c*/ 	.byte	0x03, 0x1b
        /*001e*/ 	.short	0x0080


	//----- nvinfo : EIATTR_NUM_BARRIERS
	.align		4
        /*0020*/ 	.byte	0x02, 0x4c
        /*0022*/ 	.byte	0x01
	.zero		1


	//----- nvinfo : EIATTR_MERCURY_ISA_VERSION
	.align		4
        /*0024*/ 	.byte	0x03, 0x5f
        /*0026*/ 	.short	0x0101


	//----- nvinfo : EIATTR_COOP_GROUP_MASK_REGIDS
	.align		4
        /*0028*/ 	.byte	0x04, 0x29
        /*002a*/ 	.short	(.L_1609 - .L_1608)


	//   ....[0]....
.L_1608:
        /*002c*/ 	.word	0xffffffff


	//   ....[1]....
        /*0030*/ 	.word	0xffffffff


	//   ....[2]....
        /*0034*/ 	.word	0xffffffff


	//   ....[3]....
        /*0038*/ 	.word	0xffffffff


	//   ....[4]....
        /*003c*/ 	.word	0xffffffff


	//   ....[5]....
        /*0040*/ 	.word	0xffffffff


	//   ....[6]....
        /*0044*/ 	.word	0xffffffff


	//   ....[7]....
        /*0048*/ 	.word	0xffffffff


	//   ....[8]....
        /*004c*/ 	.word	0xffffffff


	//   ....[9]....
        /*0050*/ 	.word	0xffffffff


	//----- nvinfo : EIATTR_COOP_GROUP_INSTR_OFFSETS
	.align		4
.L_1609:
        /*0054*/ 	.byte	0x04, 0x28
        /*0056*/ 	.short	(.L_1611 - .L_1610)


	//   ....[0]....
.L_1610:
        /*0058*/ 	.word	0x00001040


	//   ....[1]....
        /*005c*/ 	.word	0x00001050


	//   ....[2]....
        /*0060*/ 	.word	0x00001080


	//   ....[3]....
        /*0064*/ 	.word	0x00001090


	//   ....[4]....
        /*0068*/ 	.word	0x000010d0


	//   ....[5]....
        /*006c*/ 	.word	0x000010e0


	//   ....[6]....
        /*0070*/ 	.word	0x00001120


	//   ....[7]....
        /*0074*/ 	.word	0x00001130


	//   ....[8]....
        /*0078*/ 	.word	0x00001170


	//   ....[9]....
        /*007c*/ 	.word	0x00001180


	//----- nvinfo : EIATTR_EXIT_INSTR_OFFSETS
	.align		4
.L_1611:
        /*0080*/ 	.byte	0x04, 0x1c
        /*0082*/ 	.short	(.L_1613 - .L_1612)


	//   ....[0]....
.L_1612:
        /*0084*/ 	.word	0x00000070


	//   ....[1]....
        /*0088*/ 	.word	0x00003be0


	//----- nvinfo : EIATTR_MAX_THREADS
	.align		4
.L_1613:
        /*008c*/ 	.byte	0x04, 0x05
        /*008e*/ 	.short	(.L_1615 - .L_1614)
.L_1614:
        /*0090*/ 	.word	0x000001c0
        /*0094*/ 	.word	0x00000001
        /*0098*/ 	.word	0x00000001


	//----- nvinfo : EIATTR_CRS_STACK_SIZE
	.align		4
.L_1615:
        /*009c*/ 	.byte	0x04, 0x1e
        /*009e*/ 	.short	(.L_1617 - .L_1616)
.L_1616:
        /*00a0*/ 	.word	0x00000000


	//----- nvinfo : EIATTR_CBANK_PARAM_SIZE
	.align		4
.L_1617:
        /*00a4*/ 	.byte	0x03, 0x19
        /*00a6*/ 	.short	0x00a0


	//----- nvinfo : EIATTR_PARAM_CBANK
	.align		4
        /*00a8*/ 	.byte	0x04, 0x0a
        /*00aa*/ 	.short	(.L_1619 - .L_1618)
	.align		4
.L_1618:
        /*00ac*/ 	.word	index@(.nv.constant0._Z35group_norm_nhwc_fwd_one_pass_kernelI11Fp16IOFp16WLi64ELi112ELi448EEv26Group_norm_nhwc_fwd_params)
        /*00b0*/ 	.short	0x0210
        /*00b2*/ 	.short	0x00a0


	//----- nvinfo : EIATTR_SW_WAR
	.align		4
.L_1619:
        /*00b4*/ 	.byte	0x04, 0x36
        /*00b6*/ 	.short	(.L_1621 - .L_1620)
.L_1620:
        /*00b8*/ 	.word	0x00000008
.L_1621:


//--------------------- .nv.info._Z35group_norm_nhwc_fwd_one_pass_kernelI11Fp16IOFp16WLi128ELi112ELi448EEv26Group_norm_nhwc_fwd_params --------------------------
	.section	.nv.info._Z35group_norm_nhwc_fwd_one_pass_kernelI11Fp16IOFp16WLi128ELi112ELi448EEv26Group_norm_nhwc_fwd_params,"",@"SHT_CUDA_INFO"
	.sectionflags	@""
	.align	4


	//----- nvinfo : EIATTR_CUDA_API_VERSION
	.align		4
        /*0000*/ 	.byte	0x04, 0x37
        /*0002*/ 	.short	(.L_1623 - .L_1622)
.L_1622:
        /*0004*/ 	.word	0x00000082


	//----- nvinfo : EIATTR_KPARAM_INFO
	.align		4
.L_1623:
        /*0008*/ 	.byte	0x04, 0x17
        /*000a*/ 	.short	(.L_1625 - .L_1624)
.L_1624:
        /*000c*/ 	.word	0x00000000
        /*0010*/ 	.short	0x0000
        /*0012*/ 	.short	0x0000
        /*0014*/ 	.byte	0x00, 0xf0, 0x81, 0x02


	//----- nvinfo : EIATTR_SPARSE_MMA_MASK
	.align		4
.L_1625:
        /*0018*/ 	.byte	0x03, 0x50
        /*001a*/ 	.short	0x0000


	//----- nvinfo : EIATTR_MAXREG_COUNT
	.align		4
        /*001c*/ 	.byte	0x03, 0x1b
        /*001e*/ 	.short	0x0080


	//----- nvinfo : EIATTR_NUM_BARRIERS
	.align		4
        /*0020*/ 	.byte	0x02, 0x4c
        /*0022*/ 	.byte	0x01
	.zero		1


	//----- nvinfo : EIATTR_MERCURY_ISA_VERSION
	.align		4
        /*0024*/ 	.byte	0x03, 0x5f
        /*0026*/ 	.short	0x0101


	//----- nvinfo : EIATTR_COOP_GROUP_MASK_REGIDS
	.align		4
        /*0028*/ 	.byte	0x04, 0x29
        /*002a*/ 	.short	(.L_1627 - .L_1626)


	//   ....[0]....
.L_1626:
        /*002c*/ 	.word	0xffffffff


	//   ....[1]....
        /*0030*/ 	.word	0xffffffff


	//   ....[2]....
        /*0034*/ 	.word	0xffffffff


	//   ....[3]....
        /*0038*/ 	.word	0xffffffff


	//   ....[4]....
        /*003c*/ 	.word	0xffffffff


	//   ....[5]....
        /*0040*/ 	.word	0xffffffff


	//   ....[6]....
        /*0044*/ 	.word	0xffffffff


	//   ....[7]....
        /*0048*/ 	.word	0xffffffff


	//   ....[8]....
        /*004c*/ 	.word	0xffffffff


	//   ....[9]....
        /*0050*/ 	.word	0xffffffff


	//----- nvinfo : EIATTR_COOP_GROUP_INSTR_OFFSETS
	.align		4
.L_1627:
        /*0054*/ 	.byte	0x04, 0x28
        /*0056*/ 	.short	(.L_1629 - .L_1628)


	//   ....[0]....
.L_1628:
        /*0058*/ 	.word	0x00001bb0


	//   ....[1]....
        /*005c*/ 	.word	0x00001bc0


	//   ....[2]....
        /*0060*/ 	.word	0x00001bf0


	//   ....[3]....
        /*0064*/ 	.word	0x00001c00


	//   ....[4]....
        /*0068*/ 	.word	0x00001c40


	//   ....[5]....
        /*006c*/ 	.word	0x00001c50


	//   ....[6]....
        /*0070*/ 	.word	0x00001c90


	//   ....[7]....
        /*0074*/ 	.word	0x00001ca0


	//   ....[8]....
        /*0078*/ 	.word	0x00001ce0


	//   ....[9]....
        /*007c*/ 	.word	0x00001cf0


	//----- nvinfo : EIATTR_EXIT_INSTR_OFFSETS
	.align		4
.L_1629:
        /*0080*/ 	.byte	0x04, 0x1c
        /*0082*/ 	.short	(.L_1631 - .L_1630)


	//   ....[0]....
.L_1630:
        /*0084*/ 	.word	0x00000060


	//   ....[1]....
        /*0088*/ 	.word	0x00005180


	//----- nvinfo : EIATTR_MAX_THREADS
	.align		4
.L_1631:
        /*008c*/ 	.byte	0x04, 0x05
        /*008e*/ 	.short	(.L_1633 - .L_1632)
.L_1632:
        /*0090*/ 	.word	0x000001c0
        /*0094*/ 	.word	0x00000001
        /*0098*/ 	.word	0x00000001


	//----- nvinfo : EIATTR_CRS_STACK_SIZE
	.align		4
.L_1633:
        /*009c*/ 	.byte	0x04, 0x1e
        /*009e*/ 	.short	(.L_1635 - .L_1634)
.L_1634:
        /*00a0*/ 	.word	0x00000000


	//----- nvinfo : EIATTR_CBANK_PARAM_SIZE
	.align		4
.L_1635:
        /*00a4*/ 	.byte	0x03, 0x19
        /*00a6*/ 	.short	0x00a0


	//----- nvinfo : EIATTR_PARAM_CBANK
	.align		4
        /*00a8*/ 	.byte	0x04, 0x0a
        /*00aa*/ 	.short	(.L_1637 - .L_1636)
	.align		4
.L_1636:
        /*00ac*/ 	.word	index@(.nv.constant0._Z35group_norm_nhwc_fwd_one_pass_kernelI11Fp16IOFp16WLi128ELi112ELi448EEv26Group_norm_nhwc_fwd_params)
        /*00b0*/ 	.short	0x0210
        /*00b2*/ 	.short	0x00a0


	//----- nvinfo : EIATTR_SW_WAR
	.align		4
.L_1637:
        /*00b4*/ 	.byte	0x04, 0x36
        /*00b6*/ 	.short	(.L_1639 - .L_1638)
.L_1638:
        /*00b8*/ 	.word	0x00000008
.L_1639:


//--------------------- .nv.info._Z35group_norm_nhwc_fwd_one_pass_kernelI11Fp16IOFp16WLi256ELi112ELi448EEv26Group_norm_nhwc_fwd_params --------------------------
	.section	.nv.info._Z35group_norm_nhwc_fwd_one_pass_kernelI11Fp16IOFp16WLi256ELi112ELi448EEv26Group_norm_nhwc_fwd_params,"",@"SHT_CUDA_INFO"
	.sectionflags	@""
	.align	4


	//----- nvinfo : EIATTR_CUDA_API_VERSION
	.align		4
        /*0000*/ 	.byte	0x04, 0x37
        /*0002*/ 	.short	(.L_1641 - .L_1640)
.L_1640:
        /*0004*/ 	.word	0x00000082


	//----- nvinfo : EIATTR_KPARAM_INFO
	.align		4
.L_1641:
        /*0008*/ 	.byte	0x04, 0x17
        /*000a*/ 	.short	(.L_1643 - .L_1642)
.L_1642:
        /*000c*/ 	.word	0x00000000
        /*0010*/ 	.short	0x0000
        /*0012*/ 	.short	0x0000
        /*0014*/ 	.byte	0x00, 0xf0, 0x81, 0x02


	//----- nvinfo : EIATTR_SPARSE_MMA_MASK
	.align		4
.L_1643:
        /*0018*/ 	.byte	0x03, 0x50
        /*001a*/ 	.short	0x0000


	//----- nvinfo : EIATTR_MAXREG_COUNT
	.align		4
        /*001c*/ 	.byte	0x03, 0x1b
        /*001e*/ 	.short	0x0080


	//----- nvinfo : EIATTR_NUM_BARRIERS
	.align		4
        /*0020*/ 	.byte	0x02, 0x4c
        /*0022*/ 	.byte	0x01
	.zero		1


	//----- nvinfo : EIATTR_MERCURY_ISA_VERSION
	.align		4
        /*0024*/ 	.byte	0x03, 0x5f
        /*0026*/ 	.short	0x0101


	//----- nvinfo : EIATTR_COOP_GROUP_MASK_REGIDS
	.align		4
        /*0028*/ 	.byte	0x04, 0x29
        /*002a*/ 	.short	(.L_1645 - .L_1644)


	//   ....[0]....
.L_1644:
        /*002c*/ 	.word	0xffffffff


	//   ....[1]....
        /*0030*/ 	.word	0xffffffff


	//   ....[2]....
        /*0034*/ 	.word	0xffffffff


	//   ....[3]....
        /*0038*/ 	.word	0xffffffff


	//   ....[4]....
        /*003c*/ 	.word	0xffffffff


	//   ....[5]....
        /*0040*/ 	.word	0xffffffff


	//   ....[6]....
        /*0044*/ 	.word	0xffffffff


	//   ....[7]....
        /*0048*/ 	.word	0xffffffff


	//   ....[8]....
        /*004c*/ 	.word	0xffffffff


	//   ....[9]....
        /*0050*/ 	.word	0xffffffff


	//----- nvinfo : EIATTR_COOP_GROUP_INSTR_OFFSETS
	.align		4
.L_1645:
        /*0054*/ 	.byte	0x04, 0x28
        /*0056*/ 	.short	(.L_1647 - .L_1646)


	//   ....[0]....
.L_1646:
        /*0058*/ 	.word	0x00003a40


	//   ....[1]....
        /*005c*/ 	.word	0x00003a50


	//   ....[2]....
        /*0060*/ 	.word	0x00003a90


	//   ....[3]....
        /*0064*/ 	.word	0x00003aa0


	//   ....[4]....
        /*0068*/ 	.word	0x00003ae0


	//   ....[5]....
        /*006c*/ 	.word	0x00003af0


	//   ....[6]....
        /*0070*/ 	.word	0x00003b30


	//   ....[7]....
        /*0074*/ 	.word	0x00003b40


	//   ....[8]....
        /*0078*/ 	.word	0x00003b90


	//   ....[9]....
        /*007c*/ 	.word	0x00003ba0


	//----- nvinfo : EIATTR_EXIT_INSTR_OFFSETS
	.align		4
.L_1647:
        /*0080*/ 	.byte	0x04, 0x1c
        /*0082*/ 	.short	(.L_1649 - .L_1648)


	//   ....[0]....
.L_1648:
        /*0084*/ 	.word	0x00000060


	//   ....[1]....
        /*0088*/ 	.word	0x000092f0


	//----- nvinfo : EIATTR_MAX_THREADS
	.align		4
.L_1649:
        /*008c*/ 	.byte	0x04, 0x05
        /*008e*/ 	.short	(.L_1651 - .L_1650)
.L_1650:
        /*0090*/ 	.word	0x000001c0
        /*0094*/ 	.word	0x00000001
        /*0098*/ 	.word	0x00000001


	//----- nvinfo : EIATTR_CRS_STACK_SIZE
	.align		4
.L_1651:
        /*009c*/ 	.byte	0x04, 0x1e
        /*009e*/ 	.short	(.L_1653 - .L_1652)
.L_1652:
        /*00a0*/ 	.word	0x00000000


	//----- nvinfo : EIATTR_CBANK_PARAM_SIZE
	.align		4
.L_1653:
        /*00a4*/ 	.byte	0x03, 0x19
        /*00a6*/ 	.short	0x00a0


	//----- nvinfo : EIATTR_PARAM_CBANK
	.align		4
        /*00a8*/ 	.byte	0x04, 0x0a
        /*00aa*/ 	.short	(.L_1655 - .L_1654)
	.align		4
.L_1654:
        /*00ac*/ 	.word	index@(.nv.constant0._Z35group_norm_nhwc_fwd_one_pass_kernelI11Fp16IOFp16WLi256ELi112ELi448EEv26Group_norm_nhwc_fwd_params)
        /*00b0*/ 	.short	0x0210
        /*00b2*/ 	.short	0x00a0


	//----- nvinfo : EIATTR_SW_WAR
	.align		4
.L_1655:
        /*00b4*/ 	.byte	0x04, 0x36
        /*00b6*/ 	.short	(.L_1657 - .L_1656)
.L_1656:
        /*00b8*/ 	.word	0x00000008
.L_1657:


//--------------------- .nv.info._Z35group_norm_nhwc_fwd_one_pass_kernelI11Fp16IOFp16WLi512ELi112ELi448EEv26Group_norm_nhwc_fwd_params --------------------------
	.section	.nv.info._Z35group_norm_nhwc_fwd_one_pass_kernelI11Fp16IOFp16WLi512ELi112ELi448EEv26Group_norm_nhwc_fwd_params,"",@"SHT_CUDA_INFO"
	.sectionflags	@""
	.align	4


	//----- nvinfo : EIATTR_CUDA_API_VERSION
	.align		4
        /*0000*/ 	.byte	0x04, 0x37
        /*0002*/ 	.short	(.L_1659 - .L_1658)
.L_1658:
        /*0004*/ 	.word	0x00000082


	//----- nvinfo : EIATTR_KPARAM_INFO
	.align		4
.L_1659:
        /*0008*/ 	.byte	0x04, 0x17
        /*000a*/ 	.short	(.L_1661 - .L_1660)
.L_1660:
        /*000c*/ 	.word	0x00000000
        /*0010*/ 	.short	0x0000
        /*0012*/ 	.short	0x0000
        /*0014*/ 	.byte	0x00, 0xf0, 0x81, 0x02


	//----- nvinfo : EIATTR_SPARSE_MMA_MASK
	.align		4
.L_1661:
        /*0018*/ 	.byte	0x03, 0x50
        /*001a*/ 	.short	0x0000


	//----- nvinfo : EIATTR_MAXREG_COUNT
	.align		4
        /*001c*/ 	.byte	0x03, 0x1b
        /*001e*/ 	.short	0x0080


	//----- nvinfo : EIATTR_NUM_BARRIERS
	.align		4
        /*0020*/ 	.byte	0x02, 0x4c
        /*0022*/ 	.byte	0x01
	.zero		1


	//----- nvinfo : EIATTR_ANNOTATIONS
	.align		4
        /*0024*/ 	.byte	0x04, 0x55
        /*0026*/ 	.short	(.L_1663 - .L_1662)


	//   ....[0]....
.L_1662:
        /*0028*/ 	.word	0x00000001
        /*002c*/ 	.byte	0xa0, 0x10, 0x00, 0x00, 0x01, 0x00, 0x00, 0x00, 0xb0, 0x11, 0x00, 0x00, 0x01, 0x00, 0x00, 0x00
        /*003c*/ 	.byte	0xc0, 0x12, 0x00, 0x00, 0x01, 0x00, 0x00, 0x00, 0x00, 0x13, 0x00, 0x00, 0x01, 0x00, 0x00, 0x00
        /*004c*/ 	.byte	0x40, 0x17, 0x00, 0x00, 0x01, 0x00, 0x00, 0x00, 0xa0, 0x17, 0x00, 0x00, 0x01, 0x00, 0x00, 0x00
        /*005c*/ 	.byte	0xd0, 0x17, 0x00, 0x00, 0x01, 0x00, 0x00, 0x00, 0x10, 0x47, 0x00, 0x00, 0x01, 0x00, 0x00, 0x00
        /*006c*/ 	.byte	0x80, 0x47, 0x00, 0x00, 0x01, 0x00, 0x00, 0x00, 0x90, 0x48, 0x00, 0x00


	//----- nvinfo : EIATTR_MERCURY_ISA_VERSION
	.align		4
.L_1663:
        /*0078*/ 	.byte	0x03, 0x5f
        /*007a*/ 	.short	0x0101


	//----- nvinfo : EIATTR_COOP_GROUP_MASK_REGIDS
	.align		4
        /*007c*/ 	.byte	0x04, 0x29
        /*007e*/ 	.short	(.L_1665 - .L_1664)


	//   ....[0]....
.L_1664:
        /*0080*/ 	.word	0xffffffff


	//   ....[1]....
        /*0084*/ 	.word	0xffffffff


	//   ....[2]....
        /*0088*/ 	.word	0xffffffff


	//   ....[3]....
        /*008c*/ 	.word	0xffffffff


	//   ....[4]....
        /*0090*/ 	.word	0xffffffff


	//   ....[5]....
        /*0094*/ 	.word	0xffffffff


	//   ....[6]....
        /*0098*/ 	.word	0xffffffff


	//   ....[7]....
        /*009c*/ 	.word	0xffffffff


	//   ....[8]....
        /*00a0*/ 	.word	0xffffffff


	//   ....[9]....
        /*00a4*/ 	.word	0xffffffff


	//----- nvinfo : EIATTR_COOP_GROUP_INSTR_OFFSETS
	.align		4
.L_1665:
        /*00a8*/ 	.byte	0x04, 0x28
        /*00aa*/ 	.short	(.L_1667 - .L_1666)


	//   ....[0]....
.L_1666:
        /*00ac*/ 	.word	0x000085c0


	//   ....[1]....
        /*00b0*/ 	.word	0x000085d0


	//   ....[2]....
        /*00b4*/ 	.word	0x00008610


	//   ....[3]....
        /*00b8*/ 	.word	0x00008620


	//   ....[4]....
        /*00bc*/ 	.word	0x00008660


	//   ....[5]....
        /*00c0*/ 	.word	0x00008670


	//   ....[6]....
        /*00c4*/ 	.word	0x000086c0


	//   ....[7]....
        /*00c8*/ 	.word	0x000086d0


	//   ....[8]....
        /*00cc*/ 	.word	0x00008730


	//   ....[9]....
        /*00d0*/ 	.word	0x00008740


	//----- nvinfo : EIATTR_EXIT_INSTR_OFFSETS
	.align		4
.L_1667:
        /*00d4*/ 	.byte	0x04, 0x1c
        /*00d6*/ 	.short	(.L_1669 - .L_1668)


	//   ....[0]....
.L_1668:
        /*00d8*/ 	.word	0x00000090


	//   ....[1]....
        /*00dc*/ 	.word	0x0000acc0


	//----- nvinfo : EIATTR_MAX_THREADS
	.align		4
.L_1669:
        /*00e0*/ 	.byte	0x04, 0x05
        /*00e2*/ 	.short	(.L_1671 - .L_1670)
.L_1670:
        /*00e4*/ 	.word	0x000001c0
        /*00e8*/ 	.word	0x00000001
        /*00ec*/ 	.word	0x00000001


	//----- nvinfo : EIATTR_CRS_STACK_SIZE
	.align		4
.L_1671:
        /*00f0*/ 	.byte	0x04, 0x1e
        /*00f2*/ 	.short	(.L_1673 - .L_1672)
.L_1672:
        /*00f4*/ 	.word	0x00000000


	//----- nvinfo : EIATTR_CBANK_PARAM_SIZE
	.align		4
.L_1673:
        /*00f8*/ 	.byte	0x03, 0x19
        /*00fa*/ 	.short	0x00a0


	//----- nvinfo : EIATTR_PARAM_CBANK
	.align		4
        /*00fc*/ 	.byte	0x04, 0x0a
        /*00fe*/ 	.short	(.L_1675 - .L_1674)
	.align		4
.L_1674:
        /*0100*/ 	.word	index@(.nv.constant0._Z35group_norm_nhwc_fwd_one_pass_kernelI11Fp16IOFp16WLi512ELi112ELi448EEv26Group_norm_nhwc_fwd_params)
        /*0104*/ 	.short	0x0210
        /*0106*/ 	.short	0x00a0


	//----- nvinfo : EIATTR_SW_WAR
	.align		4
.L_1675:
        /*0108*/ 	.byte	0x04, 0x36
        /*010a*/ 	.short	(.L_1677 - .L_1676)
.L_1676:
        /*010c*/ 	.word	0x00000008
.L_1677:


//--------------------- .nv.info._Z35group_norm_nhwc_fwd_one_pass_kernelI11Fp32IOFp32WLi64ELi112ELi448EEv26Group_norm_nhwc_fwd_params --------------------------
	.section	.nv.info._Z35group_norm_nhwc_fwd_one_pass_kernelI11Fp32IOFp32WLi64ELi112ELi448EEv26Group_norm_nhwc_fwd_params,"",@"SHT_CUDA_INFO"
	.sectionflags	@""
	.align	4


	//----- nvinfo : EIATTR_CUDA_API_VERSION
	.align		4
        /*0000*/ 	.byte	0x04, 0x37
        /*0002*/ 	.short	(.L_1679 - .L_1678)
.L_1678:
        /*0004*/ 	.word	0x00000082


	//----- nvinfo : EIATTR_KPARAM_INFO
	.align		4
.L_1679:
        /*0008*/ 	.byte	0x04, 0x17
        /*000a*/ 	.short	(.L_1681 - .L_1680)
.L_1680:
        /*000c*/ 	.word	0x00000000
        /*0010*/ 	.short	0x0000
        /*0012*/ 	.short	0x0000
        /*0014*/ 	.byte	0x00, 0xf0, 0x81, 0x02


	//----- nvinfo : EIATTR_SPARSE_MMA_MASK
	.align		4
.L_1681:
        /*0018*/ 	.byte	0x03, 0x50
        /*001a*/ 	.short	0x0000


	//----- nvinfo : EIATTR_MAXREG_COUNT
	.align		4
        /*001c*/ 	.byte	0x03, 0x1b
        /*001e*/ 	.short	0x0080


	//----- nvinfo : EIATTR_NUM_BARRIERS
	.align		4
        /*0020*/ 	.byte	0x02, 0x4c
        /*0022*/ 	.byte	0x01
	.zero		1


	//----- nvinfo : EIATTR_MERCURY_ISA_VERSION
	.align		4
        /*0024*/ 	.byte	0x03, 0x5f
        /*0026*/ 	.short	0x0101


	//----- nvinfo : EIATTR_COOP_GROUP_MASK_REGIDS
	.align		4
        /*0028*/ 	.byte	0x04, 0x29
        /*002a*/ 	.short	(.L_1683 - .L_1682)


	//   ....[0]....
.L_1682:
        /*002c*/ 	.word	0xffffffff


	//   ....[1]....
        /*0030*/ 	.word	0xffffffff


	//   ....[2]....
        /*0034*/ 	.word	0xffffffff


	//   ....[3]....
        /*0038*/ 	.word	0xffffffff


	//   ....[4]....
        /*003c*/ 	.word	0xffffffff


	//   ....[5]....
        /*0040*/ 	.word	0xffffffff


	//   ....[6]....
        /*0044*/ 	.word	0xffffffff


	//   ....[7]....
        /*0048*/ 	.word	0xffffffff


	//   ....[8]....
        /*004c*/ 	.word	0xffffffff


	//   ....[9]....
        /*0050*/ 	.word	0xffffffff


	//----- nvinfo : EIATTR_COOP_GROUP_INSTR_OFFSETS
	.align		4
.L_1683:
        /*0054*/ 	.byte	0x04, 0x28
        /*0056*/ 	.short	(.L_1685 - .L_1684)


	//   ....[0]....
.L_1684:
        /*0058*/ 	.word	0x00000fb0


	//   ....[1]....
        /*005c*/ 	.word	0x00000fc0


	//   ....[2]....
        /*0060*/ 	.word	0x00000ff0


	//   ....[3]....
        /*0064*/ 	.word	0x00001000


	//   ....[4]....
        /*0068*/ 	.word	0x00001040


	//   ....[5]....
        /*006c*/ 	.word	0x00001050


	//   ....[6]....
        /*0070*/ 	.word	0x00001090


	//   ....[7]....
        /*0074*/ 	.word	0x000010a0


	//   ....[8]....
        /*0078*/ 	.word	0x000010e0


	//   ....[9]....
        /*007c*/ 	.word	0x000010f0


	//----- nvinfo : EIATTR_EXIT_INSTR_OFFSETS
	.align		4
.L_1685:
        /*0080*/ 	.byte	0x04, 0x1c
        /*0082*/ 	.short	(.L_1687 - .L_1686)


	//   ....[0]....
.L_1686:
        /*0084*/ 	.word	0x00000070


	//   ....[1]....
        /*0088*/ 	.word	0x000039a0


	//----- nvinfo : EIATTR_MAX_THREADS
	.align		4
.L_1687:
        /*008c*/ 	.byte	0x04, 0x05
        /*008e*/ 	.short	(.L_1689 - .L_1688)
.L_1688:
        /*0090*/ 	.word	0x000001c0
        /*0094*/ 	.word	0x00000001
        /*0098*/ 	.word	0x00000001


	//----- nvinfo : EIATTR_CRS_STACK_SIZE
	.align		4
.L_1689:
        /*009c*/ 	.byte	0x04, 0x1e
        /*009e*/ 	.short	(.L_1691 - .L_1690)
.L_1690:
        /*00a0*/ 	.word	0x00000000


	//----- nvinfo : EIATTR_CBANK_PARAM_SIZE
	.align		4
.L_1691:
        /*00a4*/ 	.byte	0x03, 0x19
        /*00a6*/ 	.short	0x00a0


	//----- nvinfo : EIATTR_PARAM_CBANK
	.align		4
        /*00a8*/ 	.byte	0x04, 0x0a
        /*00aa*/ 	.short	(.L_1693 - .L_1692)
	.align		4
.L_1692:
        /*00ac*/ 	.word	index@(.nv.constant0._Z35group_norm_nhwc_fwd_one_pass_kernelI11Fp32IOFp32WLi64ELi112ELi448EEv26Group_norm_nhwc_fwd_params)
        /*00b0*/ 	.short	0x0210
        /*00b2*/ 	.short	0x00a0


	//----- nvinfo : EIATTR_SW_WAR
	.align		4
.L_1693:
        /*00b4*/ 	.byte	0x04, 0x36
        /*00b6*/ 	.short	(.L_1695 - .L_1694)
.L_1694:
        /*00b8*/ 	.word	0x00000008
.L_1695:


//--------------------- .nv.info._Z35group_norm_nhwc_fwd_one_pass_kernelI11Fp32IOFp32WLi128ELi112ELi448EEv26Group_norm_nhwc_fwd_params --------------------------
	.section	.nv.info._Z35group_norm_nhwc_fwd_one_pass_kernelI11Fp32IOFp32WLi128ELi112ELi448EEv26Group_norm_nhwc_fwd_params,"",@"SHT_CUDA_INFO"
	.sectionflags	@""
	.align	4


	//----- nvinfo : EIATTR_CUDA_API_VERSION
	.align		4
        /*0000*/ 	.byte	0x04, 0x37
        /*0002*/ 	.short	(.L_1697 - .L_1696)
.L_1696:
        /*0004*/ 	.word	0x00000082


	//----- nvinfo : EIATTR_KPARAM_INFO
	.align		4
.L_1697:
        /*0008*/ 	.byte	0x04, 0x17
        /*000a*/ 	.short	(.L_1699 - .L_1698)
.L_1698:
        /*000c*/ 	.word	0x00000000
        /*0010*/ 	.short	0x0000
        /*0012*/ 	.short	0x0000
        /*0014*/ 	.byte	0x00, 0xf0, 0x81, 0x02


	//----- nvinfo : EIATTR_SPARSE_MMA_MASK
	.align		4
.L_1699:
        /*0018*/ 	.byte	0x03, 0x50
        /*001a*/ 	.short	0x0000


	//----- nvinfo : EIATTR_MAXREG_COUNT
	.align		4
        /*001c*/ 	.byte	0x03, 0x1b
        /*001e*/ 	.short	0x0080


	//----- nvinfo : EIATTR_NUM_BARRIERS
	.align		4
        /*0020*/ 	.byte	0x02, 0x4c
        /*0022*/ 	.byte	0x01
	.zero		1


	//----- nvinfo : EIATTR_MERCURY_ISA_VERSION
	.align		4
        /*0024*/ 	.byte	0x03, 0x5f
        /*0026*/ 	.short	0x0101


	//----- nvinfo : EIATTR_COOP_GROUP_MASK_REGIDS
	.align		4
        /*0028*/ 	.byte	0x04, 0x29
        /*002a*/ 	.short	(.L_1701 - .L_1700)


	//   ....[0]....
.L_1700:
        /*002c*/ 	.word	0xffffffff


	//   ....[1]....
        /*0030*/ 	.word	0xffffffff


	//   ....[2]....
        /*0034*/ 	.word	0xffffffff


	//   ....[3]....
        /*0038*/ 	.word	0xffffffff


	//   ....[4]....
        /*003c*/ 	.word	0xffffffff


	//   ....[5]....
        /*0040*/ 	.word	0xffffffff


	//   ....[6]....
        /*0044*/ 	.word	0xffffffff


	//   ....[7]....
        /*0048*/ 	.word	0xffffffff


	//   ....[8]....
        /*004c*/ 	.word	0xffffffff


	//   ....[9]....
        /*0050*/ 	.word	0xffffffff


	//----- nvinfo : EIATTR_COOP_GROUP_INSTR_OFFSETS
	.align		4
.L_1701:
        /*0054*/ 	.byte	0x04, 0x28
        /*0056*/ 	.short	(.L_1703 - .L_1702)


	//   ....[0]....
.L_1702:
        /*0058*/ 	.word	0x000019e0


	//   ....[1]....
        /*005c*/ 	.word	0x000019f0


	//   ....[2]....
        /*0060*/ 	.word	0x00001a20


	//   ....[3]....
        /*0064*/ 	.word	0x00001a30


	//   ....[4]....
        /*0068*/ 	.word	0x00001a70


	//   ....[5]....
        /*006c*/ 	.word	0x00001a80


	//   ....[6]....
        /*0070*/ 	.word	0x00001ac0


	//   ....[7]....
        /*0074*/ 	.word	0x00001ad0


	//   ....[8]....
        /*0078*/ 	.word	0x00001b10


	//   ....[9]....
        /*007c*/ 	.word	0x00001b20


	//----- nvinfo : EIATTR_EXIT_INSTR_OFFSETS
	.align		4
.L_1703:
        /*0080*/ 	.byte	0x04, 0x1c
        /*0082*/ 	.short	(.L_1705 - .L_1704)


	//   ....[0]....
.L_1704:
        /*0084*/ 	.word	0x00000060


	//   ....[1]....
        /*0088*/ 	.word	0x00004be0


	//----- nvinfo : EIATTR_MAX_THREADS
	.align		4
.L_1705:
        /*008c*/ 	.byte	0x04, 0x05
        /*008e*/ 	.short	(.L_1707 - .L_1706)
.L_1706:
        /*0090*/ 	.word	0x000001c0
        /*0094*/ 	.word	0x00000001
        /*0098*/ 	.word	0x00000001


	//----- nvinfo : EIATTR_CRS_STACK_SIZE
	.align		4
.L_1707:
        /*009c*/ 	.byte	0x04, 0x1e
        /*009e*/ 	.short	(.L_1709 - .L_1708)
.L_1708:
        /*00a0*/ 	.word	0x00000000


	//----- nvinfo : EIATTR_CBANK_PARAM_SIZE
	.align		4
.L_1709:
        /*00a4*/ 	.byte	0x03, 0x19
        /*00a6*/ 	.short	0x00a0


	//----- nvinfo : EIATTR_PARAM_CBANK
	.align		4
        /*00a8*/ 	.byte	0x04, 0x0a
        /*00aa*/ 	.short	(.L_1711 - .L_1710)
	.align		4
.L_1710:
        /*00ac*/ 	.word	index@(.nv.constant0._Z35group_norm_nhwc_fwd_one_pass_kernelI11Fp32IOFp32WLi128ELi112ELi448EEv26Group_norm_nhwc_fwd_params)
        /*00b0*/ 	.short	0x0210
        /*00b2*/ 	.short	0x00a0


	//----- nvinfo : EIATTR_SW_WAR
	.align		4
.L_1711:
        /*00b4*/ 	.byte	0x04, 0x36
        /*00b6*/ 	.short	(.L_1713 - .L_1712)
.L_1712:
        /*00b8*/ 	.word	0x00000008
.L_1713:


//--------------------- .nv.info._Z35group_norm_nhwc_fwd_one_pass_kernelI11Fp32IOFp32WLi256ELi112ELi448EEv26Group_norm_nhwc_fwd_params --------------------------
	.section	.nv.info._Z35group_norm_nhwc_fwd_one_pass_kernelI11Fp32IOFp32WLi256ELi112ELi448EEv26Group_norm_nhwc_fwd_params,"",@"SHT_CUDA_INFO"
	.sectionflags	@""
	.align	4


	//----- nvinfo : EIATTR_CUDA_API_VERSION
	.align		4
        /*0000*/ 	.byte	0x04, 0x37
        /*0002*/ 	.short	(.L_1715 - .L_1714)
.L_1714:
        /*0004*/ 	.word	0x00000082


	//----- nvinfo : EIATTR_KPARAM_INFO
	.align		4
.L_1715:
        /*0008*/ 	.byte	0x04, 0x17
        /*000a*/ 	.short	(.L_1717 - .L_1716)
.L_1716:
        /*000c*/ 	.word	0x00000000
        /*0010*/ 	.short	0x0000
        /*0012*/ 	.short	0x0000
        /*0014*/ 	.byte	0x00, 0xf0, 0x81, 0x02


	//----- nvinfo : EIATTR_SPARSE_MMA_MASK
	.align		4
.L_1717:
        /*0018*/ 	.byte	0x03, 0x50
        /*001a*/ 	.short	0x0000


	//----- nvinfo : EIATTR_MAXREG_COUNT
	.align		4
        /*001c*/ 	.byte	0x03, 0x1b
        /*001e*/ 	.short	0x0080


	//----- nvinfo : EIATTR_NUM_BARRIERS
	.align		4
        /*0020*/ 	.byte	0x02, 0x4c
        /*0022*/ 	.byte	0x01
	.zero		1


	//----- nvinfo : EIATTR_MERCURY_ISA_VERSION
	.align		4
        /*0024*/ 	.byte	0x03, 0x5f
        /*0026*/ 	.short	0x0101


	//----- nvinfo : EIATTR_COOP_GROUP_MASK_REGIDS
	.align		4
        /*0028*/ 	.byte	0x04, 0x29
        /*002a*/ 	.short	(.L_1719 - .L_1718)


	//   ....[0]....
.L_1718:
        /*002c*/ 	.word	0xffffffff


	//   ....[1]....
        /*0030*/ 	.word	0xffffffff


	//   ....[2]....
        /*0034*/ 	.word	0xffffffff


	//   ....[3]....
        /*0038*/ 	.word	0xffffffff


	//   ....[4]....
        /*003c*/ 	.word	0xffffffff


	//   ....[5]....
        /*0040*/ 	.word	0xffffffff


	//   ....[6]....
        /*0044*/ 	.word	0xffffffff


	//   ....[7]....
        /*0048*/ 	.word	0xffffffff


	//   ....[8]....
        /*004c*/ 	.word	0xffffffff


	//   ....[9]....
        /*0050*/ 	.word	0xffffffff


	//----- nvinfo : EIATTR_COOP_GROUP_INSTR_OFFSETS
	.align		4
.L_1719:
        /*0054*/ 	.byte	0x04, 0x28
        /*0056*/ 	.short	(.L_1721 - .L_1720)


	//   ....[0]....
.L_1720:
        /*0058*/ 	.word	0x00003660


	//   ....[1]....
        /*005c*/ 	.word	0x00003670


	//   ....[2]....
        /*0060*/ 	.word	0x000036b0


	//   ....[3]....
        /*0064*/ 	.word	0x000036c0


	//   ....[4]....
        /*0068*/ 	.word	0x00003700


	//   ....[5]....
        /*006c*/ 	.word	0x00003710


	//   ....[6]....
        /*0070*/ 	.word	0x00003750


	//   ....[7]....
        /*0074*/ 	.word	0x00003760


	//   ....[8]....
        /*0078*/ 	.word	0x000037b0


	//   ....[9]....
        /*007c*/ 	.word	0x000037c0


	//----- nvinfo : EIATTR_EXIT_INSTR_OFFSETS
	.align		4
.L_1721:
        /*0080*/ 	.byte	0x04, 0x1c
        /*0082*/ 	.short	(.L_1723 - .L_1722)


	//   ....[0]....
.L_1722:
        /*0084*/ 	.word	0x00000060


	//   ....[1]....
        /*0088*/ 	.word	0x000089c0


	//----- nvinfo : EIATTR_MAX_THREADS
	.align		4
.L_1723:
        /*008c*/ 	.byte	0x04, 0x05
        /*008e*/ 	.short	(.L_1725 - .L_1724)
.L_1724:
        /*0090*/ 	.word	0x000001c0
        /*0094*/ 	.word	0x00000001
        /*0098*/ 	.word	0x00000001


	//----- nvinfo : EIATTR_CRS_STACK_SIZE
	.align		4
.L_1725:
        /*009c*/ 	.byte	0x04, 0x1e
        /*009e*/ 	.short	(.L_1727 - .L_1726)
.L_1726:
        /*00a0*/ 	.word	0x00000000


	//----- nvinfo : EIATTR_CBANK_PARAM_SIZE
	.align		4
.L_1727:
        /*00a4*/ 	.byte	0x03, 0x19
        /*00a6*/ 	.short	0x00a0


	//----- nvinfo : EIATTR_PARAM_CBANK
	.align		4
        /*00a8*/ 	.byte	0x04, 0x0a
        /*00aa*/ 	.short	(.L_1729 - .L_1728)
	.align		4
.L_1728:
        /*00ac*/ 	.word	index@(.nv.constant0._Z35group_norm_nhwc_fwd_one_pass_kernelI11Fp32IOFp32WLi256ELi112ELi448EEv26Group_norm_nhwc_fwd_params)
        /*00b0*/ 	.short	0x0210
        /*00b2*/ 	.short	0x00a0


	//----- nvinfo : EIATTR_SW_WAR
	.align		4
.L_1729:
        /*00b4*/ 	.byte	0x04, 0x36
        /*00b6*/ 	.short	(.L_1731 - .L_1730)
.L_1730:
        /*00b8*/ 	.word	0x00000008
.L_1731:


//--------------------- .nv.info._Z35group_norm_nhwc_fwd_one_pass_kernelI11Fp32IOFp32WLi512ELi112ELi448EEv26Group_norm_nhwc_fwd_params --------------------------
	.section	.nv.info._Z35group_norm_nhwc_fwd_one_pass_kernelI11Fp32IOFp32WLi512ELi112ELi448EEv26Group_norm_nhwc_fwd_params,"",@"SHT_CUDA_INFO"
	.sectionflags	@""
	.align	4


	//----- nvinfo : EIATTR_CUDA_API_VERSION
	.align		4
        /*0000*/ 	.byte	0x04, 0x37
        /*0002*/ 	.short	(.L_1733 - .L_1732)
.L_1732:
        /*0004*/ 	.word	0x00000082


	//----- nvinfo : EIATTR_KPARAM_INFO
	.align		4
.L_1733:
        /*0008*/ 	.byte	0x04, 0x17
        /*000a*/ 	.short	(.L_1735 - .L_1734)
.L_1734:
        /*000c*/ 	.word	0x00000000
        /*0010*/ 	.short	0x0000
        /*0012*/ 	.short	0x0000
        /*0014*/ 	.byte	0x00, 0xf0, 0x81, 0x02


	//----- nvinfo : EIATTR_SPARSE_MMA_MASK
	.align		4
.L_1735:
        /*0018*/ 	.byte	0x03, 0x50
        /*001a*/ 	.short	0x0000


	//----- nvinfo : EIATTR_MAXREG_COUNT
	.align		4
        /*001c*/ 	.byte	0x03, 0x1b
        /*001e*/ 	.short	0x0080


	//----- nvinfo : EIATTR_NUM_BARRIERS
	.align		4
        /*0020*/ 	.byte	0x02, 0x4c
        /*0022*/ 	.byte	0x01
	.zero		1


	//----- nvinfo : EIATTR_ANNOTATIONS
	.align		4
        /*0024*/ 	.byte	0x04, 0x55
        /*0026*/ 	.short	(.L_1737 - .L_1736)


	//   ....[0]....
.L_1736:
        /* <DEDUP_REMOVED lines=175> */


	//----- nvinfo : EIATTR_MERCURY_ISA_VERSION
	.align		4
.L_1737:
        /*0b00*/ 	.byte	0x03, 0x5f
        /*0b02*/ 	.short	0x0101


	//----- nvinfo : EIATTR_INT_WARP_WIDE_INSTR_OFFSETS
	.align		4
        /*0b04*/ 	.byte	0x04, 0x31
        /*0b06*/ 	.short	(.L_1739 - .L_1738)


	//   ....[0]....
.L_1738:
        /*0b08*/ 	.word	0x0000b370


	//   ....[1]....
        /*0b0c*/ 	.word	0x0000b410


	//   ....[2]....
        /*0b10*/ 	.word	0x0000b4b0


	//   ....[3]....
        /*0b14*/ 	.word	0x0000b550


	//   ....[4]....
        /*0b18*/ 	.word	0x0000b5f0


	//   ....[5]....
        /*0b1c*/ 	.word	0x0000b690


	//   ....[6]....
        /*0b20*/ 	.word	0x0000b730


	//   ....[7]....
        /*0b24*/ 	.word	0x0000b7d0


	//   ....[8]....
        /*0b28*/ 	.word	0x0000b870


	//   ....[9]....
        /*0b2c*/ 	.word	0x0000b910


	//   ....[10]....
        /*0b30*/ 	.word	0x0000b9b0


	//   ....[11]....
        /*0b34*/ 	.word	0x0000ba50


	//   ....[12]....
        /*0b38*/ 	.word	0x0000baf0


	//   ....[13]....
        /*0b3c*/ 	.word	0x0000bb90


	//   ....[14]....
        /*0b40*/ 	.word	0x0000bc30


	//   ....[15]....
        /*0b44*/ 	.word	0x0000bcd0


	//   ....[16]....
        /*0b48*/ 	.word	0x0000bdd0


	//   ....[17]....
        /*0b4c*/ 	.word	0x0000be70


	//   ....[18]....
        /*0b50*/ 	.word	0x0000bf10


	//   ....[19]....
        /*0b54*/ 	.word	0x0000bfb0


	//   ....[20]....
        /*0b58*/ 	.word	0x0000c050


	//   ....[21]....
        /*0b5c*/ 	.word	0x0000c0f0


	//   ....[22]....
        /*0b60*/ 	.word	0x0000c190


	//   ....[23]....
        /*0b64*/ 	.word	0x0000c230


	//   ....[24]....
        /*0b68*/ 	.word	0x0000c330


	//   ....[25]....
        /*0b6c*/ 	.word	0x0000c3d0


	//   ....[26]....
        /*0b70*/ 	.word	0x0000c470


	//   ....[27]....
        /*0b74*/ 	.word	0x0000c510


	//   ....[28]....
        /*0b78*/ 	.word	0x0000c700


	//   ....[29]....
        /*0b7c*/ 	.word	0x0000c7c0


	//----- nvinfo : EIATTR_COOP_GROUP_MASK_REGIDS
	.align		4
.L_1739:
        /*0b80*/ 	.byte	0x04, 0x29
        /*0b82*/ 	.short	(.L_1741 - .L_1740)


	//   ....[0]....
.L_1740:
        /*0b84*/ 	.word	0xffffffff


	//   ....[1]....
        /*0b88*/ 	.word	0xffffffff


	//   ....[2]....
        /*0b8c*/ 	.word	0xffffffff


	//   ....[3]....
        /*0b90*/ 	.word	0xffffffff


	//   ....[4]....
        /*0b94*/ 	.word	0xffffffff


	//   ....[5]....
        /*0b98*/ 	.word	0xffffffff


	//   ....[6]....
        /*0b9c*/ 	.word	0xffffffff


	//   ....[7]....
        /*0ba0*/ 	.word	0xffffffff


	//   ....[8]....
        /*0ba4*/ 	.word	0xffffffff


	//   ....[9]....
        /*0ba8*/ 	.word	0xffffffff


	//----- nvinfo : EIATTR_COOP_GROUP_INSTR_OFFSETS
	.align		4
.L_1741:
        /*0bac*/ 	.byte	0x04, 0x28
        /*0bae*/ 	.short	(.L_1743 - .L_1742)


	//   ....[0]....
.L_1742:
        /*0bb0*/ 	.word	0x0000a390


	//   ....[1]....
        /*0bb4*/ 	.word	0x0000a3a0


	//   ....[2]....
        /*0bb8*/ 	.word	0x0000a420


	//   ....[3]....
        /*0bbc*/ 	.word	0x0000a430


	//   ....[4]....
        /*0bc0*/ 	.word	0x0000a4c0


	//   ....[5]....
        /*0bc4*/ 	.word	0x0000a4d0


	//   ....[6]....
        /*0bc8*/ 	.word	0x0000a560


	//   ....[7]....
        /*0bcc*/ 	.word	0x0000a570


	//   ....[8]....
        /*0bd0*/ 	.word	0x0000a600


	//   ....[9]....
        /*0bd4*/ 	.word	0x0000a610


	//----- nvinfo : EIATTR_EXIT_INSTR_OFFSETS
	.align		4
.L_1743:
        /*0bd8*/ 	.byte	0x04, 0x1c
        /*0bda*/ 	.short	(.L_1745 - .L_1744)


	//   ....[0]....
.L_1744:
        /*0bdc*/ 	.word	0x00000080


	//   ....[1]....
        /*0be0*/ 	.word	0x0000d3f0


	//----- nvinfo : EIATTR_MAX_THREADS
	.align		4
.L_1745:
        /*0be4*/ 	.byte	0x04, 0x05
        /*0be6*/ 	.short	(.L_1747 - .L_1746)
.L_1746:
        /*0be8*/ 	.word	0x000001c0
        /*0bec*/ 	.word	0x00000001
        /*0bf0*/ 	.word	0x00000001


	//----- nvinfo : EIATTR_CRS_STACK_SIZE
	.align		4
.L_1747:
        /*0bf4*/ 	.byte	0x04, 0x1e
        /*0bf6*/ 	.short	(.L_1749 - .L_1748)
.L_1748:
        /*0bf8*/ 	.word	0x00000000


	//----- nvinfo : EIATTR_CBANK_PARAM_SIZE
	.align		4
.L_1749:
        /*0bfc*/ 	.byte	0x03, 0x19
        /*0bfe*/ 	.short	0x00a0


	//----- nvinfo : EIATTR_PARAM_CBANK
	.align		4
        /*0c00*/ 	.byte	0x04, 0x0a
        /*0c02*/ 	.short	(.L_1751 - .L_1750)
	.align		4
.L_1750:
        /*0c04*/ 	.word	index@(.nv.constant0._Z35group_norm_nhwc_fwd_one_pass_kernelI11Fp32IOFp32WLi512ELi112ELi448EEv26Group_norm_nhwc_fwd_params)
        /*0c08*/ 	.short	0x0210
        /*0c0a*/ 	.short	0x00a0


	//----- nvinfo : EIATTR_SW_WAR
	.align		4
.L_1751:
        /*0c0c*/ 	.byte	0x04, 0x36
        /*0c0e*/ 	.short	(.L_1753 - .L_1752)
.L_1752:
        /*0c10*/ 	.word	0x00000008
.L_1753:


//--------------------- .nv.info._Z35group_norm_nhwc_fwd_one_pass_kernelI11Fp32IOBf16WLi64ELi112ELi448EEv26Group_norm_nhwc_fwd_params --------------------------
	.section	.nv.info._Z35group_norm_nhwc_fwd_one_pass_kernelI11Fp32IOBf16WLi64ELi112ELi448EEv26Group_norm_nhwc_fwd_params,"",@"SHT_CUDA_INFO"
	.sectionflags	@""
	.align	4


	//----- nvinfo : EIATTR_CUDA_API_VERSION
	.align		4
        /*0000*/ 	.byte	0x04, 0x37
        /*0002*/ 	.short	(.L_1755 - .L_1754)
.L_1754:
        /*0004*/ 	.word	0x00000082


	//----- nvinfo : EIATTR_KPARAM_INFO
	.align		4
.L_1755:
        /*0008*/ 	.byte	0x04, 0x17
        /*000a*/ 	.short	(.L_1757 - .L_1756)
.L_1756:
        /*000c*/ 	.word	0x00000000
        /*0010*/ 	.short	0x0000
        /*0012*/ 	.short	0x0000
        /*0014*/ 	.byte	0x00, 0xf0, 0x81, 0x02


	//----- nvinfo : EIATTR_SPARSE_MMA_MASK
	.align		4
.L_1757:
        /*0018*/ 	.byte	0x03, 0x50
        /*001a*/ 	.short	0x0000


	//----- nvinfo : EIATTR_MAXREG_COUNT
	.align		4
        /*001c*/ 	.byte	0x03, 0x1b
        /*001e*/ 	.short	0x0080


	//----- nvinfo : EIATTR_NUM_BARRIERS
	.align		4
        /*0020*/ 	.byte	0x02, 0x4c
        /*0022*/ 	.byte	0x01
	.zero		1


	//----- nvinfo : EIATTR_MERCURY_ISA_VERSION
	.align		4
        /*0024*/ 	.byte	0x03, 0x5f
        /*0026*/ 	.short	0x0101


	//----- nvinfo : EIATTR_COOP_GROUP_MASK_REGIDS
	.align		4
        /*0028*/ 	.byte	0x04, 0x29
        /*002a*/ 	.short	(.L_1759 - .L_1758)


	//   ....[0]....
.L_1758:
        /*002c*/ 	.word	0xffffffff


	//   ....[1]....
        /*0030*/ 	.word	0xffffffff


	//   ....[2]....
        /*0034*/ 	.word	0xffffffff


	//   ....[3]....
        /*0038*/ 	.word	0xffffffff


	//   ....[4]....
        /*003c*/ 	.word	0xffffffff


	//   ....[5]....
        /*0040*/ 	.word	0xffffffff


	//   ....[6]....
        /*0044*/ 	.word	0xffffffff


	//   ....[7]....
        /*0048*/ 	.word	0xffffffff


	//   ....[8]....
        /*004c*/ 	.word	0xffffffff


	//   ....[9]....
        /*0050*/ 	.word	0xffffffff


	//----- nvinfo : EIATTR_COOP_GROUP_INSTR_OFFSETS
	.align		4
.L_1759:
        /*0054*/ 	.byte	0x04, 0x28
        /*0056*/ 	.short	(.L_1761 - .L_1760)


	//   ....[0]....
.L_1760:
        /*0058*/ 	.word	0x00000fb0


	//   ....[1]....
        /*005c*/ 	.word	0x00000fc0


	//   ....[2]....
        /*0060*/ 	.word	0x00000ff0


	//   ....[3]....
        /*0064*/ 	.word	0x00001000


	//   ....[4]....
        /*0068*/ 	.word	0x00001040


	//   ....[5]....
        /*006c*/ 	.word	0x00001050


	//   ....[6]....
        /*0070*/ 	.word	0x00001090


	//   ....[7]....
        /*0074*/ 	.word	0x000010a0


	//   ....[8]....
        /*0078*/ 	.word	0x000010e0


	//   ....[9]....
        /*007c*/ 	.word	0x000010f0


	//----- nvinfo : EIATTR_EXIT_INSTR_OFFSETS
	.align		4
.L_1761:
        /*0080*/ 	.byte	0x04, 0x1c
        /*0082*/ 	.short	(.L_1763 - .L_1762)


	//   ....[0]....
.L_1762:
        /*0084*/ 	.word	0x00000070


	//   ....[1]....
        /*0088*/ 	.word	0x00003a00


	//----- nvinfo : EIATTR_MAX_THREADS
	.align		4
.L_1763:
        /*008c*/ 	.byte	0x04, 0x05
        /*008e*/ 	.short	(.L_1765 - .L_1764)
.L_1764:
        /*0090*/ 	.word	0x000001c0
        /*0094*/ 	.word	0x00000001
        /*0098*/ 	.word	0x00000001


	//----- nvinfo : EIATTR_CRS_STACK_SIZE
	.align		4
.L_1765:
        /*009c*/ 	.byte	0x04, 0x1e
        /*009e*/ 	.short	(.L_1767 - .L_1766)
.L_1766:
        /*00a0*/ 	.word	0x00000000


	//----- nvinfo : EIATTR_CBANK_PARAM_SIZE
	.align		4
.L_1767:
        /*00a4*/ 	.byte	0x03, 0x19
        /*00a6*/ 	.short	0x00a0


	//----- nvinfo : EIATTR_PARAM_CBANK
	.align		4
        /*00a8*/ 	.byte	0x04, 0x0a
        /*00aa*/ 	.short	(.L_1769 - .L_1768)
	.align		4
.L_1768:
        /*00ac*/ 	.word	index@(.nv.constant0._Z35group_norm_nhwc_fwd_one_pass_kernelI11Fp32IOBf16WLi64ELi112ELi448EEv26Group_norm_nhwc_fwd_params)
        /*00b0*/ 	.short	0x0210
        /*00b2*/ 	.short	0x00a0


	//----- nvinfo : EIATTR_SW_WAR
	.align		4
.L_1769:
        /*00b4*/ 	.byte	0x04, 0x36
        /*00b6*/ 	.short	(.L_1771 - .L_1770)
.L_1770:
        /*00b8*/ 	.word	0x00000008
.L_1771:


//--------------------- .nv.info._Z35group_norm_nhwc_fwd_one_pass_kernelI11Fp32IOBf16WLi128ELi112ELi448EEv26Group_norm_nhwc_fwd_params --------------------------
	.section	.nv.info._Z35group_norm_nhwc_fwd_one_pass_kernelI11Fp32IOBf16WLi128ELi112ELi448EEv26Group_norm_nhwc_fwd_params,"",@"SHT_CUDA_INFO"
	.sectionflags	@""
	.align	4


	//----- nvinfo : EIATTR_CUDA_API_VERSION
	.align		4
        /*0000*/ 	.byte	0x04, 0x37
        /*0002*/ 	.short	(.L_1773 - .L_1772)
.L_1772:
        /*0004*/ 	.word	0x00000082


	//----- nvinfo : EIATTR_KPARAM_INFO
	.align		4
.L_1773:
        /*0008*/ 	.byte	0x04, 0x17
        /*000a*/ 	.short	(.L_1775 - .L_1774)
.L_1774:
        /*000c*/ 	.word	0x00000000
        /*0010*/ 	.short	0x0000
        /*0012*/ 	.short	0x0000
        /*0014*/ 	.byte	0x00, 0xf0, 0x81, 0x02


	//----- nvinfo : EIATTR_SPARSE_MMA_MASK
	.align		4
.L_1775:
        /*0018*/ 	.byte	0x03, 0x50
        /*001a*/ 	.short	0x0000


	//----- nvinfo : EIATTR_MAXREG_COUNT
	.align		4
        /*001c*/ 	.byte	0x03, 0x1b
        /*001e*/ 	.short	0x0080


	//----- nvinfo : EIATTR_NUM_BARRIERS
	.align		4
        /*0020*/ 	.byte	0x02, 0x4c
        /*0022*/ 	.byte	0x01
	.zero		1


	//----- nvinfo : EIATTR_MERCURY_ISA_VERSION
	.align		4
        /*0024*/ 	.byte	0x03, 0x5f
        /*0026*/ 	.short	0x0101


	//----- nvinfo : EIATTR_COOP_GROUP_MASK_REGIDS
	.align		4
        /*0028*/ 	.byte	0x04, 0x29
        /*002a*/ 	.short	(.L_1777 - .L_1776)


	//   ....[0]....
.L_1776:
        /*002c*/ 	.word	0xffffffff


	//   ....[1]....
        /*0030*/ 	.word	0xffffffff


	//   ....[2]....
        /*0034*/ 	.word	0xffffffff


	//   ....[3]....
        /*0038*/ 	.word	0xffffffff


	//   ....[4]....
        /*003c*/ 	.word	0xffffffff


	//   ....[5]....
        /*0040*/ 	.word	0xffffffff


	//   ....[6]....
        /*0044*/ 	.word	0xffffffff


	//   ....[7]....
        /*0048*/ 	.word	0xffffffff


	//   ....[8]....
        /*004c*/ 	.word	0xffffffff


	//   ....[9]....
        /*0050*/ 	.word	0xffffffff


	//----- nvinfo : EIATTR_COOP_GROUP_INSTR_OFFSETS
	.align		4
.L_1777:
        /*0054*/ 	.byte	0x04, 0x28
        /*0056*/ 	.short	(.L_1779 - .L_1778)


	//   ....[0]....
.L_1778:
        /*0058*/ 	.word	0x000019e0


	//   ....[1]....
        /*005c*/ 	.word	0x000019f0


	//   ....[2]....
        /*0060*/ 	.word	0x00001a20


	//   ....[3]....
        /*0064*/ 	.word	0x00001a30


	//   ....[4]....
        /*0068*/ 	.word	0x00001a70


	//   ....[5]....
        /*006c*/ 	.word	0x00001a80


	//   ....[6]....
        /*0070*/ 	.word	0x00001ac0


	//   ....[7]....
        /*0074*/ 	.word	0x00001ad0


	//   ....[8]....
        /*0078*/ 	.word	0x00001b10


	//   ....[9]....
        /*007c*/ 	.word	0x00001b20


	//----- nvinfo : EIATTR_EXIT_INSTR_OFFSETS
	.align		4
.L_1779:
        /*0080*/ 	.byte	0x04, 0x1c
        /*0082*/ 	.short	(.L_1781 - .L_1780)


	//   ....[0]....
.L_1780:
        /*0084*/ 	.word	0x00000060


	//   ....[1]....
        /*0088*/ 	.word	0x00004c40


	//----- nvinfo : EIATTR_MAX_THREADS
	.align		4
.L_1781:
        /*008c*/ 	.byte	0x04, 0x05
        /*008e*/ 	.short	(.L_1783 - .L_1782)
.L_1782:
        /*0090*/ 	.word	0x000001c0
        /*0094*/ 	.word	0x00000001
        /*0098*/ 	.word	0x00000001


	//----- nvinfo : EIATTR_CRS_STACK_SIZE
	.align		4
.L_1783:
        /*009c*/ 	.byte	0x04, 0x1e
        /*009e*/ 	.short	(.L_1785 - .L_1784)
.L_1784:
        /*00a0*/ 	.word	0x00000000


	//----- nvinfo : EIATTR_CBANK_PARAM_SIZE
	.align		4
.L_1785:
        /*00a4*/ 	.byte	0x03, 0x19
        /*00a6*/ 	.short	0x00a0


	//----- nvinfo : EIATTR_PARAM_CBANK
	.align		4
        /*00a8*/ 	.byte	0x04, 0x0a
        /*00aa*/ 	.short	(.L_1787 - .L_1786)
	.align		4
.L_1786:
        /*00ac*/ 	.word	index@(.nv.constant0._Z35group_norm_nhwc_fwd_one_pass_kernelI11Fp32IOBf16WLi128ELi112ELi448EEv26Group_norm_nhwc_fwd_params)
        /*00b0*/ 	.short	0x0210
        /*00b2*/ 	.short	0x00a0


	//----- nvinfo : EIATTR_SW_WAR
	.align		4
.L_1787:
        /*00b4*/ 	.byte	0x04, 0x36
        /*00b6*/ 	.short	(.L_1789 - .L_1788)
.L_1788:
        /*00b8*/ 	.word	0x00000008
.L_1789:


//--------------------- .nv.info._Z35group_norm_nhwc_fwd_one_pass_kernelI11Fp32IOBf16WLi256ELi112ELi448EEv26Group_norm_nhwc_fwd_params --------------------------
	.section	.nv.info._Z35group_norm_nhwc_fwd_one_pass_kernelI11Fp32IOBf16WLi256ELi112ELi448EEv26Group_norm_nhwc_fwd_params,"",@"SHT_CUDA_INFO"
	.sectionflags	@""
	.align	4


	//----- nvinfo : EIATTR_CUDA_API_VERSION
	.align		4
        /*0000*/ 	.byte	0x04, 0x37
        /*0002*/ 	.short	(.L_1791 - .L_1790)
.L_1790:
        /*0004*/ 	.word	0x00000082


	//----- nvinfo : EIATTR_KPARAM_INFO
	.align		4
.L_1791:
        /*0008*/ 	.byte	0x04, 0x17
        /*000a*/ 	.short	(.L_1793 - .L_1792)
.L_1792:
        /*000c*/ 	.word	0x00000000
        /*0010*/ 	.short	0x0000
        /*0012*/ 	.short	0x0000
        /*0014*/ 	.byte	0x00, 0xf0, 0x81, 0x02


	//----- nvinfo : EIATTR_SPARSE_MMA_MASK
	.align		4
.L_1793:
        /*0018*/ 	.byte	0x03, 0x50
        /*001a*/ 	.short	0x0000


	//----- nvinfo : EIATTR_MAXREG_COUNT
	.align		4
        /*001c*/ 	.byte	0x03, 0x1b
        /*001e*/ 	.short	0x0080


	//----- nvinfo : EIATTR_NUM_BARRIERS
	.align		4
        /*0020*/ 	.byte	0x02, 0x4c
        /*0022*/ 	.byte	0x01
	.zero		1


	//----- nvinfo : EIATTR_MERCURY_ISA_VERSION
	.align		4
        /*0024*/ 	.byte	0x03, 0x5f
        /*0026*/ 	.short	0x0101


	//----- nvinfo : EIATTR_COOP_GROUP_MASK_REGIDS
	.align		4
        /*0028*/ 	.byte	0x04, 0x29
        /*002a*/ 	.short	(.L_1795 - .L_1794)


	//   ....[0]....
.L_1794:
        /*002c*/ 	.word	0xffffffff


	//   ....[1]....
        /*0030*/ 	.word	0xffffffff


	//   ....[2]....
        /*0034*/ 	.word	0xffffffff


	//   ....[3]....
        /*0038*/ 	.word	0xffffffff


	//   ....[4]....
        /*003c*/ 	.word	0xffffffff


	//   ....[5]....
        /*0040*/ 	.word	0xffffffff


	//   ....[6]....
        /*0044*/ 	.word	0xffffffff


	//   ....[7]....
        /*0048*/ 	.word	0xffffffff


	//   ....[8]....
        /*004c*/ 	.word	0xffffffff


	//   ....[9]....
        /*0050*/ 	.word	0xffffffff


	//----- nvinfo : EIATTR_COOP_GROUP_INSTR_OFFSETS
	.align		4
.L_1795:
        /*0054*/ 	.byte	0x04, 0x28
        /*0056*/ 	.short	(.L_1797 - .L_1796)


	//   ....[0]....
.L_1796:
        /*0058*/ 	.word	0x00003660


	//   ....[1]....
        /*005c*/ 	.word	0x00003670


	//   ....[2]....
        /*0060*/ 	.word	0x000036b0


	//   ....[3]....
        /*0064*/ 	.word	0x000036c0


	//   ....[4]....
        /*0068*/ 	.word	0x00003700


	//   ....[5]....
        /*006c*/ 	.word	0x00003710


	//   ....[6]....
        /*0070*/ 	.word	0x00003750


	//   ....[7]....
        /*0074*/ 	.word	0x00003760


	//   ....[8]....
        /*0078*/ 	.word	0x000037b0


	//   ....[9]....
        /*007c*/ 	.word	0x000037c0


	//----- nvinfo : EIATTR_EXIT_INSTR_OFFSETS
	.align		4
.L_1797:
        /*0080*/ 	.byte	0x04, 0x1c
        /*0082*/ 	.short	(.L_1799 - .L_1798)


	//   ....[0]....
.L_1798:
        /*0084*/ 	.word	0x00000060


	//   ....[1]....
        /*0088*/ 	.word	0x00008a20


	//----- nvinfo : EIATTR_MAX_THREADS
	.align		4
.L_1799:
        /*008c*/ 	.byte	0x04, 0x05
        /*008e*/ 	.short	(.L_1801 - .L_1800)
.L_1800:
        /*0090*/ 	.word	0x000001c0
        /*0094*/ 	.word	0x00000001
        /*0098*/ 	.word	0x00000001


	//----- nvinfo : EIATTR_CRS_STACK_SIZE
	.align		4
.L_1801:
        /*009c*/ 	.byte	0x04, 0x1e
        /*009e*/ 	.short	(.L_1803 - .L_1802)
.L_1802:
        /*00a0*/ 	.word	0x00000000


	//----- nvinfo : EIATTR_CBANK_PARAM_SIZE
	.align		4
.L_1803:
        /*00a4*/ 	.byte	0x03, 0x19
        /*00a6*/ 	.short	0x00a0


	//----- nvinfo : EIATTR_PARAM_CBANK
	.align		4
        /*00a8*/ 	.byte	0x04, 0x0a
        /*00aa*/ 	.short	(.L_1805 - .L_1804)
	.align		4
.L_1804:
        /*00ac*/ 	.word	index@(.nv.constant0._Z35group_norm_nhwc_fwd_one_pass_kernelI11Fp32IOBf16WLi256ELi112ELi448EEv26Group_norm_nhwc_fwd_params)
        /*00b0*/ 	.short	0x0210
        /*00b2*/ 	.short	0x00a0


	//----- nvinfo : EIATTR_SW_WAR
	.align		4
.L_1805:
        /*00b4*/ 	.byte	0x04, 0x36
        /*00b6*/ 	.short	(.L_1807 - .L_1806)
.L_1806:
        /*00b8*/ 	.word	0x00000008
.L_1807:


//--------------------- .nv.info._Z35group_norm_nhwc_fwd_one_pass_kernelI11Fp32IOBf16WLi512ELi112ELi448EEv26Group_norm_nhwc_fwd_params --------------------------
	.section	.nv.info._Z35group_norm_nhwc_fwd_one_pass_kernelI11Fp32IOBf16WLi512ELi112ELi448EEv26Group_norm_nhwc_fwd_params,"",@"SHT_CUDA_INFO"
	.sectionflags	@""
	.align	4


	//----- nvinfo : EIATTR_CUDA_API_VERSION
	.align		4
        /*0000*/ 	.byte	0x04, 0x37
        /*0002*/ 	.short	(.L_1809 - .L_1808)
.L_1808:
        /*0004*/ 	.word	0x00000082


	//----- nvinfo : EIATTR_KPARAM_INFO
	.align		4
.L_1809:
        /*0008*/ 	.byte	0x04, 0x17
        /*000a*/ 	.short	(.L_1811 - .L_1810)
.L_1810:
        /*000c*/ 	.word	0x00000000
        /*0010*/ 	.short	0x0000
        /*0012*/ 	.short	0x0000
        /*0014*/ 	.byte	0x00, 0xf0, 0x81, 0x02


	//----- nvinfo : EIATTR_SPARSE_MMA_MASK
	.align		4
.L_1811:
        /*0018*/ 	.byte	0x03, 0x50
        /*001a*/ 	.short	0x0000


	//----- nvinfo : EIATTR_MAXREG_COUNT
	.align		4
        /*001c*/ 	.byte	0x03, 0x1b
        /*001e*/ 	.short	0x0080


	//----- nvinfo : EIATTR_NUM_BARRIERS
	.align		4
        /*0020*/ 	.byte	0x02, 0x4c
        /*0022*/ 	.byte	0x01
	.zero		1


	//----- nvinfo : EIATTR_ANNOTATIONS
	.align		4
        /*0024*/ 	.byte	0x04, 0x55
        /*0026*/ 	.short	(.L_1813 - .L_1812)


	//   ....[0]....
.L_1812:
        /* <DEDUP_REMOVED lines=175> */


	//----- nvinfo : EIATTR_MERCURY_ISA_VERSION
	.align		4
.L_1813:
        /*0b00*/ 	.byte	0x03, 0x5f
        /*0b02*/ 	.short	0x0101


	//----- nvinfo : EIATTR_INT_WARP_WIDE_INSTR_OFFSETS
	.align		4
        /*0b04*/ 	.byte	0x04, 0x31
        /*0b06*/ 	.short	(.L_1815 - .L_1814)


	//   ....[0]....
.L_1814:
        /*0b08*/ 	.word	0x0000b370


	//   ....[1]....
        /*0b0c*/ 	.word	0x0000b410


	//   ....[2]....
        /*0b10*/ 	.word	0x0000b4b0


	//   ....[3]....
        /*0b14*/ 	.word	0x0000b550


	//   ....[4]....
        /*0b18*/ 	.word	0x0000b5f0


	//   ....[5]....
        /*0b1c*/ 	.word	0x0000b690


	//   ....[6]....
        /*0b20*/ 	.word	0x0000b730


	//   ....[7]....
        /*0b24*/ 	.word	0x0000b7d0


	//   ....[8]....
        /*0b28*/ 	.word	0x0000b870


	//   ....[9]....
        /*0b2c*/ 	.word	0x0000b910


	//   ....[10]....
        /*0b30*/ 	.word	0x0000b9b0


	//   ....[11]....
        /*0b34*/ 	.word	0x0000ba50


	//   ....[12]....
        /*0b38*/ 	.word	0x0000baf0


	//   ....[13]....
        /*0b3c*/ 	.word	0x0000bb90


	//   ....[14]....
        /*0b40*/ 	.word	0x0000bc30


	//   ....[15]....
        /*0b44*/ 	.word	0x0000bcd0


	//   ....[16]....
        /*0b48*/ 	.word	0x0000bdd0


	//   ....[17]....
        /*0b4c*/ 	.word	0x0000be70


	//   ....[18]....
        /*0b50*/ 	.word	0x0000bf10


	//   ....[19]....
        /*0b54*/ 	.word	0x0000bfb0


	//   ....[20]....
        /*0b58*/ 	.word	0x0000c050


	//   ....[21]....
        /*0b5c*/ 	.word	0x0000c0f0


	//   ....[22]....
        /*0b60*/ 	.word	0x0000c190


	//   ....[23]....
        /*0b64*/ 	.word	0x0000c230


	//   ....[24]....
        /*0b68*/ 	.word	0x0000c330


	//   ....[25]....
        /*0b6c*/ 	.word	0x0000c3d0


	//   ....[26]....
        /*0b70*/ 	.word	0x0000c470


	//   ....[27]....
        /*0b74*/ 	.word	0x0000c510


	//   ....[28]....
        /*0b78*/ 	.word	0x0000c700


	//   ....[29]....
        /*0b7c*/ 	.word	0x0000c7c0


	//----- nvinfo : EIATTR_COOP_GROUP_MASK_REGIDS
	.align		4
.L_1815:
        /*0b80*/ 	.byte	0x04, 0x29
        /*0b82*/ 	.short	(.L_1817 - .L_1816)


	//   ....[0]....
.L_1816:
        /*0b84*/ 	.word	0xffffffff


	//   ....[1]....
        /*0b88*/ 	.word	0xffffffff


	//   ....[2]....
        /*0b8c*/ 	.word	0xffffffff


	//   ....[3]....
        /*0b90*/ 	.word	0xffffffff


	//   ....[4]....
        /*0b94*/ 	.word	0xffffffff


	//   ....[5]....
        /*0b98*/ 	.word	0xffffffff


	//   ....[6]....
        /*0b9c*/ 	.word	0xffffffff


	//   ....[7]....
        /*0ba0*/ 	.word	0xffffffff


	//   ....[8]....
        /*0ba4*/ 	.word	0xffffffff


	//   ....[9]....
        /*0ba8*/ 	.word	0xffffffff


	//----- nvinfo : EIATTR_COOP_GROUP_INSTR_OFFSETS
	.align		4
.L_1817:
        /*0bac*/ 	.byte	0x04, 0x28
        /*0bae*/ 	.short	(.L_1819 - .L_1818)


	//   ....[0]....
.L_1818:
        /*0bb0*/ 	.word	0x0000a390


	//   ....[1]....
        /*0bb4*/ 	.word	0x0000a3a0


	//   ....[2]....
        /*0bb8*/ 	.word	0x0000a420


	//   ....[3]....
        /*0bbc*/ 	.word	0x0000a430


	//   ....[4]....
        /*0bc0*/ 	.word	0x0000a4c0


	//   ....[5]....
        /*0bc4*/ 	.word	0x0000a4d0


	//   ....[6]....
        /*0bc8*/ 	.word	0x0000a560


	//   ....[7]....
        /*0bcc*/ 	.word	0x0000a570


	//   ....[8]....
        /*0bd0*/ 	.word	0x0000a600


	//   ....[9]....
        /*0bd4*/ 	.word	0x0000a610


	//----- nvinfo : EIATTR_EXIT_INSTR_OFFSETS
	.align		4
.L_1819:
        /*0bd8*/ 	.byte	0x04, 0x1c
        /*0bda*/ 	.short	(.L_1821 - .L_1820)


	//   ....[0]....
.L_1820:
        /*0bdc*/ 	.word	0x00000080


	//   ....[1]....
        /*0be0*/ 	.word	0x0000d450


	//----- nvinfo : EIATTR_MAX_THREADS
	.align		4
.L_1821:
        /*0be4*/ 	.byte	0x04, 0x05
        /*0be6*/ 	.short	(.L_1823 - .L_1822)
.L_1822:
        /*0be8*/ 	.word	0x000001c0
        /*0bec*/ 	.word	0x00000001
        /*0bf0*/ 	.word	0x00000001


	//----- nvinfo : EIATTR_CRS_STACK_SIZE
	.align		4
.L_1823:
        /*0bf4*/ 	.byte	0x04, 0x1e
        /*0bf6*/ 	.short	(.L_1825 - .L_1824)
.L_1824:
        /*0bf8*/ 	.word	0x00000000


	//----- nvinfo : EIATTR_CBANK_PARAM_SIZE
	.align		4
.L_1825:
        /*0bfc*/ 	.byte	0x03, 0x19
        /*0bfe*/ 	.short	0x00a0


	//----- nvinfo : EIATTR_PARAM_CBANK
	.align		4
        /*0c00*/ 	.byte	0x04, 0x0a
        /*0c02*/ 	.short	(.L_1827 - .L_1826)
	.align		4
.L_1826:
        /*0c04*/ 	.word	index@(.nv.constant0._Z35group_norm_nhwc_fwd_one_pass_kernelI11Fp32IOBf16WLi512ELi112ELi448EEv26Group_norm_nhwc_fwd_params)
        /*0c08*/ 	.short	0x0210
        /*0c0a*/ 	.short	0x00a0


	//----- nvinfo : EIATTR_SW_WAR
	.align		4
.L_1827:
        /*0c0c*/ 	.byte	0x04, 0x36
        /*0c0e*/ 	.short	(.L_1829 - .L_1828)
.L_1828:
        /*0c10*/ 	.word	0x00000008
.L_1829:


//--------------------- .nv.info._Z35group_norm_nhwc_fwd_one_pass_kernelI11Fp32IOFp16WLi64ELi112ELi448EEv26Group_norm_nhwc_fwd_params --------------------------
	.section	.nv.info._Z35group_norm_nhwc_fwd_one_pass_kernelI11Fp32IOFp16WLi64ELi112ELi448EEv26Group_norm_nhwc_fwd_params,"",@"SHT_CUDA_INFO"
	.sectionflags	@""
	.align	4


	//----- nvinfo : EIATTR_CUDA_API_VERSION
	.align		4
        /*0000*/ 	.byte	0x04, 0x37
        /*0002*/ 	.short	(.L_1831 - .L_1830)
.L_1830:
        /*0004*/ 	.word	0x00000082


	//----- nvinfo : EIATTR_KPARAM_INFO
	.align		4
.L_1831:
        /*0008*/ 	.byte	0x04, 0x17
        /*000a*/ 	.short	(.L_1833 - .L_1832)
.L_1832:
        /*000c*/ 	.word	0x00000000
        /*0010*/ 	.short	0x0000
        /*0012*/ 	.short	0x0000
        /*0014*/ 	.byte	0x00, 0xf0, 0x81, 0x02


	//----- nvinfo : EIATTR_SPARSE_MMA_MASK
	.align		4
.L_1833:
        /*0018*/ 	.byte	0x03, 0x50
        /*001a*/ 	.short	0x0000


	//----- nvinfo : EIATTR_MAXREG_COUNT
	.align		4
        /*001c*/ 	.byte	0x03, 0x1b
        /*001e*/ 	.short	0x0080


	//----- nvinfo : EIATTR_NUM_BARRIERS
	.align		4
        /*0020*/ 	.byte	0x02, 0x4c
        /*0022*/ 	.byte	0x01
	.zero		1


	//----- nvinfo : EIATTR_MERCURY_ISA_VERSION
	.align		4
        /*0024*/ 	.byte	0x03, 0x5f
        /*0026*/ 	.short	0x0101


	//----- nvinfo : EIATTR_COOP_GROUP_MASK_REGIDS
	.align		4
        /*0028*/ 	.byte	0x04, 0x29
        /*002a*/ 	.short	(.L_1835 - .L_1834)


	//   ....[0]....
.L_1834:
        /*002c*/ 	.word	0xffffffff


	//   ....[1]....
        /*0030*/ 	.word	0xffffffff


	//   ....[2]....
        /*0034*/ 	.word	0xffffffff


	//   ....[3]....
        /*0038*/ 	.word	0xffffffff


	//   ....[4]....
        /*003c*/ 	.word	0xffffffff


	//   ....[5]....
        /*0040*/ 	.word	0xffffffff


	//   ....[6]....
        /*0044*/ 	.word	0xffffffff


	//   ....[7]....
        /*0048*/ 	.word	0xffffffff


	//   ....[8]....
        /*004c*/ 	.word	0xffffffff


	//   ....[9]....
        /*0050*/ 	.word	0xffffffff


	//----- nvinfo : EIATTR_COOP_GROUP_INSTR_OFFSETS
	.align		4
.L_1835:
        /*0054*/ 	.byte	0x04, 0x28
        /*0056*/ 	.short	(.L_1837 - .L_1836)


	//   ....[0]....
.L_1836:
        /*0058*/ 	.word	0x00000fb0


	//   ....[1]....
        /*005c*/ 	.word	0x00000fc0


	//   ....[2]....
        /*0060*/ 	.word	0x00000ff0


	//   ....[3]....
        /*0064*/ 	.word	0x00001000


	//   ....[4]....
        /*0068*/ 	.word	0x00001040


	//   ....[5]....
        /*006c*/ 	.word	0x00001050


	//   ....[6]....
        /*0070*/ 	.word	0x00001090


	//   ....[7]....
        /*0074*/ 	.word	0x000010a0


	//   ....[8]....
        /*0078*/ 	.word	0x000010e0


	//   ....[9]....
        /*007c*/ 	.word	0x000010f0


	//----- nvinfo : EIATTR_EXIT_INSTR_OFFSETS
	.align		4
.L_1837:
        /*0080*/ 	.byte	0x04, 0x1c
        /*0082*/ 	.short	(.L_1839 - .L_1838)


	//   ....[0]....
.L_1838:
        /*0084*/ 	.word	0x00000070


	//   ....[1]....
        /*0088*/ 	.word	0x00003a00


	//----- nvinfo : EIATTR_MAX_THREADS
	.align		4
.L_1839:
        /*008c*/ 	.byte	0x04, 0x05
        /*008e*/ 	.short	(.L_1841 - .L_1840)
.L_1840:
        /*0090*/ 	.word	0x000001c0
        /*0094*/ 	.word	0x00000001
        /*0098*/ 	.word	0x00000001


	//----- nvinfo : EIATTR_CRS_STACK_SIZE
	.align		4
.L_1841:
        /*009c*/ 	.byte	0x04, 0x1e
        /*009e*/ 	.short	(.L_1843 - .L_1842)
.L_1842:
        /*00a0*/ 	.word	0x00000000


	//----- nvinfo : EIATTR_CBANK_PARAM_SIZE
	.align		4
.L_1843:
        /*00a4*/ 	.byte	0x03, 0x19
        /*00a6*/ 	.short	0x00a0


	//----- nvinfo : EIATTR_PARAM_CBANK
	.align		4
        /*00a8*/ 	.byte	0x04, 0x0a
        /*00aa*/ 	.short	(.L_1845 - .L_1844)
	.align		4
.L_1844:
        /*00ac*/ 	.word	index@(.nv.constant0._Z35group_norm_nhwc_fwd_one_pass_kernelI11Fp32IOFp16WLi64ELi112ELi448EEv26Group_norm_nhwc_fwd_params)
        /*00b0*/ 	.short	0x0210
        /*00b2*/ 	.short	0x00a0


	//----- nvinfo : EIATTR_SW_WAR
	.align		4
.L_1845:
        /*00b4*/ 	.byte	0x04, 0x36
        /*00b6*/ 	.short	(.L_1847 - .L_1846)
.L_1846:
        /*00b8*/ 	.word	0x00000008
.L_1847:


//--------------------- .nv.info._Z35group_norm_nhwc_fwd_one_pass_kernelI11Fp32IOFp16WLi128ELi112ELi448EEv26Group_norm_nhwc_fwd_params --------------------------
	.section	.nv.info._Z35group_norm_nhwc_fwd_one_pass_kernelI11Fp32IOFp16WLi128ELi112ELi448EEv26Group_norm_nhwc_fwd_params,"",@"SHT_CUDA_INFO"
	.sectionflags	@""
	.align	4


	//----- nvinfo : EIATTR_CUDA_API_VERSION
	.align		4
        /*0000*/ 	.byte	0x04, 0x37
        /*0002*/ 	.short	(.L_1849 - .L_1848)
.L_1848:
        /*0004*/ 	.word	0x00000082


	//----- nvinfo : EIATTR_KPARAM_INFO
	.align		4
.L_1849:
        /*0008*/ 	.byte	0x04, 0x17
        /*000a*/ 	.short	(.L_1851 - .L_1850)
.L_1850:
        /*000c*/ 	.word	0x00000000
        /*0010*/ 	.short	0x0000
        /*0012*/ 	.short	0x0000
        /*0014*/ 	.byte	0x00, 0xf0, 0x81, 0x02


	//----- nvinfo : EIATTR_SPARSE_MMA_MASK
	.align		4
.L_1851:
        /*0018*/ 	.byte	0x03, 0x50
        /*001a*/ 	.short	0x0000


	//----- nvinfo : EIATTR_MAXREG_COUNT
	.align		4
        /*001c*/ 	.byte	0x03, 0x1b
        /*001e*/ 	.short	0x0080


	//----- nvinfo : EIATTR_NUM_BARRIERS
	.align		4
        /*0020*/ 	.byte	0x02, 0x4c
        /*0022*/ 	.byte	0x01
	.zero		1


	//----- nvinfo : EIATTR_MERCURY_ISA_VERSION
	.align		4
        /*0024*/ 	.byte	0x03, 0x5f
        /*0026*/ 	.short	0x0101


	//----- nvinfo : EIATTR_COOP_GROUP_MASK_REGIDS
	.align		4
        /*0028*/ 	.byte	0x04, 0x29
        /*002a*/ 	.short	(.L_1853 - .L_1852)


	//   ....[0]....
.L_1852:
        /*002c*/ 	.word	0xffffffff


	//   ....[1]....
        /*0030*/ 	.word	0xffffffff


	//   ....[2]....
        /*0034*/ 	.word	0xffffffff


	//   ....[3]....
        /*0038*/ 	.word	0xffffffff


	//   ....[4]....
        /*003c*/ 	.word	0xffffffff


	//   ....[5]....
        /*0040*/ 	.word	0xffffffff


	//   ....[6]....
        /*0044*/ 	.word	0xffffffff


	//   ....[7]....
        /*0048*/ 	.word	0xffffffff


	//   ....[8]....
        /*004c*/ 	.word	0xffffffff


	//   ....[9]....
        /*0050*/ 	.word	0xffffffff


	//----- nvinfo : EIATTR_COOP_GROUP_INSTR_OFFSETS
	.align		4
.L_1853:
        /*0054*/ 	.byte	0x04, 0x28
        /*0056*/ 	.short	(.L_1855 - .L_1854)


	//   ....[0]....
.L_1854:
        /*0058*/ 	.word	0x000019e0


	//   ....[1]....
        /*005c*/ 	.word	0x000019f0


	//   ....[2]....
        /*0060*/ 	.word	0x00001a20


	//   ....[3]....
        /*0064*/ 	.word	0x00001a30


	//   ....[4]....
        /*0068*/ 	.word	0x00001a70


	//   ....[5]....
        /*006c*/ 	.word	0x00001a80


	//   ....[6]....
        /*0070*/ 	.word	0x00001ac0


	//   ....[7]....
        /*0074*/ 	.word	0x00001ad0


	//   ....[8]....
        /*0078*/ 	.word	0x00001b10


	//   ....[9]....
        /*007c*/ 	.word	0x00001b20


	//----- nvinfo : EIATTR_EXIT_INSTR_OFFSETS
	.align		4
.L_1855:
        /*0080*/ 	.byte	0x04, 0x1c
        /*0082*/ 	.short	(.L_1857 - .L_1856)


	//   ....[0]....
.L_1856:
        /*0084*/ 	.word	0x00000060


	//   ....[1]....
        /*0088*/ 	.word	0x00004c40


	//----- nvinfo : EIATTR_MAX_THREADS
	.align		4
.L_1857:
        /*008c*/ 	.byte	0x04, 0x05
        /*008e*/ 	.short	(.L_1859 - .L_1858)
.L_1858:
        /*0090*/ 	.word	0x000001c0
        /*0094*/ 	.word	0x00000001
        /*0098*/ 	.word	0x00000001


	//----- nvinfo : EIATTR_CRS_STACK_SIZE
	.align		4
.L_1859:
        /*009c*/ 	.byte	0x04, 0x1e
        /*009e*/ 	.short	(.L_1861 - .L_1860)
.L_1860:
        /*00a0*/ 	.word	0x00000000


	//----- nvinfo : EIATTR_CBANK_PARAM_SIZE
	.align		4
.L_1861:
        /*00a4*/ 	.byte	0x03, 0x19
        /*00a6*/ 	.short	0x00a0


	//----- nvinfo : EIATTR_PARAM_CBANK
	.align		4
        /*00a8*/ 	.byte	0x04, 0x0a
        /*00aa*/ 	.short	(.L_1863 - .L_1862)
	.align		4
.L_1862:
        /*00ac*/ 	.word	index@(.nv.constant0._Z35group_norm_nhwc_fwd_one_pass_kernelI11Fp32IOFp16WLi128ELi112ELi448EEv26Group_norm_nhwc_fwd_params)
        /*00b0*/ 	.short	0x0210
        /*00b2*/ 	.short	0x00a0


	//----- nvinfo : EIATTR_SW_WAR
	.align		4
.L_1863:
        /*00b4*/ 	.byte	0x04, 0x36
        /*00b6*/ 	.short	(.L_1865 - .L_1864)
.L_1864:
        /*00b8*/ 	.word	0x00000008
.L_1865:


//--------------------- .nv.info._Z35group_norm_nhwc_fwd_one_pass_kernelI11Fp32IOFp16WLi256ELi112ELi448EEv26Group_norm_nhwc_fwd_params --------------------------
	.section	.nv.info._Z35group_norm_nhwc_fwd_one_pass_kernelI11Fp32IOFp16WLi256ELi112ELi448EEv26Group_norm_nhwc_fwd_params,"",@"SHT_CUDA_INFO"
	.sectionflags	@""
	.align	4


	//----- nvinfo : EIATTR_CUDA_API_VERSION
	.align		4
        /*0000*/ 	.byte	0x04, 0x37
        /*0002*/ 	.short	(.L_1867 - .L_1866)
.L_1866:
        /*0004*/ 	.word	0x00000082


	//----- nvinfo : EIATTR_KPARAM_INFO
	.align		4
.L_1867:
        /*0008*/ 	.byte	0x04, 0x17
        /*000a*/ 	.short	(.L_1869 - .L_1868)
.L_1868:
        /*000c*/ 	.word	0x00000000
        /*0010*/ 	.short	0x0000
        /*0012*/ 	.short	0x0000
        /*0014*/ 	.byte	0x00, 0xf0, 0x81, 0x02


	//----- nvinfo : EIATTR_SPARSE_MMA_MASK
	.align		4
.L_1869:
        /*0018*/ 	.byte	0x03, 0x50
        /*001a*/ 	.short	0x0000


	//----- nvinfo : EIATTR_MAXREG_COUNT
	.align		4
        /*001c*/ 	.byte	0x03, 0x1b
        /*001e*/ 	.short	0x0080


	//----- nvinfo : EIATTR_NUM_BARRIERS
	.align		4
        /*0020*/ 	.byte	0x02, 0x4c
        /*0022*/ 	.byte	0x01
	.zero		1


	//----- nvinfo : EIATTR_MERCURY_ISA_VERSION
	.align		4
        /*0024*/ 	.byte	0x03, 0x5f
        /*0026*/ 	.short	0x0101


	//----- nvinfo : EIATTR_COOP_GROUP_MASK_REGIDS
	.align		4
        /*0028*/ 	.byte	0x04, 0x29
        /*002a*/ 	.short	(.L_1871 - .L_1870)


	//   ....[0]....
.L_1870:
        /*002c*/ 	.word	0xffffffff


	//   ....[1]....
        /*0030*/ 	.word	0xffffffff


	//   ....[2]....
        /*0034*/ 	.word	0xffffffff


	//   ....[3]....
        /*0038*/ 	.word	0xffffffff


	//   ....[4]....
        /*003c*/ 	.word	0xffffffff


	//   ....[5]....
        /*0040*/ 	.word	0xffffffff


	//   ....[6]....
        /*0044*/ 	.word	0xffffffff


	//   ....[7]....
        /*0048*/ 	.word	0xffffffff


	//   ....[8]....
        /*004c*/ 	.word	0xffffffff


	//   ....[9]....
        /*0050*/ 	.word	0xffffffff


	//----- nvinfo : EIATTR_COOP_GROUP_INSTR_OFFSETS
	.align		4
.L_1871:
        /*0054*/ 	.byte	0x04, 0x28
        /*0056*/ 	.short	(.L_1873 - .L_1872)


	//   ....[0]....
.L_1872:
        /*0058*/ 	.word	0x00003660


	//   ....[1]....
        /*005c*/ 	.word	0x00003670


	//   ....[2]....
        /*0060*/ 	.word	0x000036b0


	//   ....[3]....
        /*0064*/ 	.word	0x000036c0


	//   ....[4]....
        /*0068*/ 	.word	0x00003700


	//   ....[5]....
        /*006c*/ 	.word	0x00003710


	//   ....[6]....
        /*0070*/ 	.word	0x00003750


	//   ....[7]....
        /*0074*/ 	.word	0x00003760


	//   ....[8]....
        /*0078*/ 	.word	0x000037b0


	//   ....[9]....
        /*007c*/ 	.word	0x000037c0


	//----- nvinfo : EIATTR_EXIT_INSTR_OFFSETS
	.align		4
.L_1873:
        /*0080*/ 	.byte	0x04, 0x1c
        /*0082*/ 	.short	(.L_1875 - .L_1874)


	//   ....[0]....
.L_1874:
        /*0084*/ 	.word	0x00000060


	//   ....[1]....
        /*0088*/ 	.word	0x00008a20


	//----- nvinfo : EIATTR_MAX_THREADS
	.align		4
.L_1875:
        /*008c*/ 	.byte	0x04, 0x05
        /*008e*/ 	.short	(.L_1877 - .L_1876)
.L_1876:
        /*0090*/ 	.word	0x000001c0
        /*0094*/ 	.word	0x00000001
        /*0098*/ 	.word	0x00000001


	//----- nvinfo : EIATTR_CRS_STACK_SIZE
	.align		4
.L_1877:
        /*009c*/ 	.byte	0x04, 0x1e
        /*009e*/ 	.short	(.L_1879 - .L_1878)
.L_1878:
        /*00a0*/ 	.word	0x00000000


	//----- nvinfo : EIATTR_CBANK_PARAM_SIZE
	.align		4
.L_1879:
        /*00a4*/ 	.byte	0x03, 0x19
        /*00a6*/ 	.short	0x00a0


	//----- nvinfo : EIATTR_PARAM_CBANK
	.align		4
        /*00a8*/ 	.byte	0x04, 0x0a
        /*00aa*/ 	.short	(.L_1881 - .L_1880)
	.align		4
.L_1880:
        /*00ac*/ 	.word	index@(.nv.constant0._Z35group_norm_nhwc_fwd_one_pass_kernelI11Fp32IOFp16WLi256ELi112ELi448EEv26Group_norm_nhwc_fwd_params)
        /*00b0*/ 	.short	0x0210
        /*00b2*/ 	.short	0x00a0


	//----- nvinfo : EIATTR_SW_WAR
	.align		4
.L_1881:
        /*00b4*/ 	.byte	0x04, 0x36
        /*00b6*/ 	.short	(.L_1883 - .L_1882)
.L_1882:
        /*00b8*/ 	.word	0x00000008
.L_1883:


//--------------------- .nv.info._Z35group_norm_nhwc_fwd_one_pass_kernelI11Fp32IOFp16WLi512ELi112ELi448EEv26Group_norm_nhwc_fwd_params --------------------------
	.section	.nv.info._Z35group_norm_nhwc_fwd_one_pass_kernelI11Fp32IOFp16WLi512ELi112ELi448EEv26Group_norm_nhwc_fwd_params,"",@"SHT_CUDA_INFO"
	.sectionflags	@""
	.align	4


	//----- nvinfo : EIATTR_CUDA_API_VERSION
	.align		4
        /*0000*/ 	.byte	0x04, 0x37
        /*0002*/ 	.short	(.L_1885 - .L_1884)
.L_1884:
        /*0004*/ 	.word	0x00000082


	//----- nvinfo : EIATTR_KPARAM_INFO
	.align		4
.L_1885:
        /*0008*/ 	.byte	0x04, 0x17
        /*000a*/ 	.short	(.L_1887 - .L_1886)
.L_1886:
        /*000c*/ 	.word	0x00000000
        /*0010*/ 	.short	0x0000
        /*0012*/ 	.short	0x0000
        /*0014*/ 	.byte	0x00, 0xf0, 0x81, 0x02


	//----- nvinfo : EIATTR_SPARSE_MMA_MASK
	.align		4
.L_1887:
        /*0018*/ 	.byte	0x03, 0x50
        /*001a*/ 	.short	0x0000


	//----- nvinfo : EIATTR_MAXREG_COUNT
	.align		4
        /*001c*/ 	.byte	0x03, 0x1b
        /*001e*/ 	.short	0x0080


	//----- nvinfo : EIATTR_NUM_BARRIERS
	.align		4
        /*0020*/ 	.byte	0x02, 0x4c
        /*0022*/ 	.byte	0x01
	.zero		1


	//----- nvinfo : EIATTR_ANNOTATIONS
	.align		4
        /*0024*/ 	.byte	0x04, 0x55
        /*0026*/ 	.short	(.L_1889 - .L_1888)


	//   ....[0]....
.L_1888:
        /* <DEDUP_REMOVED lines=175> */


	//----- nvinfo : EIATTR_MERCURY_ISA_VERSION
	.align		4
.L_1889:
        /*0b00*/ 	.byte	0x03, 0x5f
        /*0b02*/ 	.short	0x0101


	//----- nvinfo : EIATTR_INT_WARP_WIDE_INSTR_OFFSETS
	.align		4
        /*0b04*/ 	.byte	0x04, 0x31
        /*0b06*/ 	.short	(.L_1891 - .L_1890)


	//   ....[0]....
.L_1890:
        /*0b08*/ 	.word	0x0000b370


	//   ....[1]....
        /*0b0c*/ 	.word	0x0000b410


	//   ....[2]....
        /*0b10*/ 	.word	0x0000b4b0


	//   ....[3]....
        /*0b14*/ 	.word	0x0000b550


	//   ....[4]....
        /*0b18*/ 	.word	0x0000b5f0


	//   ....[5]....
        /*0b1c*/ 	.word	0x0000b690


	//   ....[6]....
        /*0b20*/ 	.word	0x0000b730


	//   ....[7]....
        /*0b24*/ 	.word	0x0000b7d0


	//   ....[8]....
        /*0b28*/ 	.word	0x0000b870


	//   ....[9]....
        /*0b2c*/ 	.word	0x0000b910


	//   ....[10]....
        /*0b30*/ 	.word	0x0000b9b0


	//   ....[11]....
        /*0b34*/ 	.word	0x0000ba50


	//   ....[12]....
        /*0b38*/ 	.word	0x0000baf0


	//   ....[13]....
        /*0b3c*/ 	.word	0x0000bb90


	//   ....[14]....
        /*0b40*/ 	.word	0x0000bc30


	//   ....[15]....
        /*0b44*/ 	.word	0x0000bcd0


	//   ....[16]....
        /*0b48*/ 	.word	0x0000bdd0


	//   ....[17]....
        /*0b4c*/ 	.word	0x0000be70


	//   ....[18]....
        /*0b50*/ 	.word	0x0000bf10


	//   ....[19]....
        /*0b54*/ 	.word	0x0000bfb0


	//   ....[20]....
        /*0b58*/ 	.word	0x0000c050


	//   ....[21]....
        /*0b5c*/ 	.word	0x0000c0f0


	//   ....[22]....
        /*0b60*/ 	.word	0x0000c190


	//   ....[23]....
        /*0b64*/ 	.word	0x0000c230


	//   ....[24]....
        /*0b68*/ 	.word	0x0000c330


	//   ....[25]....
        /*0b6c*/ 	.word	0x0000c3d0


	//   ....[26]....
        /*0b70*/ 	.word	0x0000c470


	//   ....[27]....
        /*0b74*/ 	.word	0x0000c510


	//   ....[28]....
        /*0b78*/ 	.word	0x0000c700


	//   ....[29]....
        /*0b7c*/ 	.word	0x0000c7c0


	//----- nvinfo : EIATTR_COOP_GROUP_MASK_REGIDS
	.align		4
.L_1891:
        /*0b80*/ 	.byte	0x04, 0x29
        /*0b82*/ 	.short	(.L_1893 - .L_1892)


	//   ....[0]....
.L_1892:
        /*0b84*/ 	.word	0xffffffff


	//   ....[1]....
        /*0b88*/ 	.word	0xffffffff


	//   ....[2]....
        /*0b8c*/ 	.word	0xffffffff


	//   ....[3]....
        /*0b90*/ 	.word	0xffffffff


	//   ....[4]....
        /*0b94*/ 	.word	0xffffffff


	//   ....[5]....
        /*0b98*/ 	.word	0xffffffff


	//   ....[6]....
        /*0b9c*/ 	.word	0xffffffff


	//   ....[7]....
        /*0ba0*/ 	.word	0xffffffff


	//   ....[8]....
        /*0ba4*/ 	.word	0xffffffff


	//   ....[9]....
        /*0ba8*/ 	.word	0xffffffff


	//----- nvinfo : EIATTR_COOP_GROUP_INSTR_OFFSETS
	.align		4
.L_1893:
        /*0bac*/ 	.byte	0x04, 0x28
        /*0bae*/ 	.short	(.L_1895 - .L_1894)


	//   ....[0]....
.L_1894:
        /*0bb0*/ 	.word	0x0000a360


	//   ....[1]....
        /*0bb4*/ 	.word	0x0000a370


	//   ....[2]....
        /*0bb8*/ 	.word	0x0000a3f0


	//   ....[3]....
        /*0bbc*/ 	.word	0x0000a400


	//   ....[4]....
        /*0bc0*/ 	.word	0x0000a490


	//   ....[5]....
        /*0bc4*/ 	.word	0x0000a4a0


	//   ....[6]....
        /*0bc8*/ 	.word	0x0000a530


	//   ....[7]....
        /*0bcc*/ 	.word	0x0000a540


	//   ....[8]....
        /*0bd0*/ 	.word	0x0000a5d0


	//   ....[9]....
        /*0bd4*/ 	.word	0x0000a5e0


	//----- nvinfo : EIATTR_EXIT_INSTR_OFFSETS
	.align		4
.L_1895:
        /*0bd8*/ 	.byte	0x04, 0x1c
        /*0bda*/ 	.short	(.L_1897 - .L_1896)


	//   ....[0]....
.L_1896:
        /*0bdc*/ 	.word	0x00000080


	//   ....[1]....
        /*0be0*/ 	.word	0x0000d450


	//----- nvinfo : EIATTR_MAX_THREADS
	.align		4
.L_1897:
        /*0be4*/ 	.byte	0x04, 0x05
        /*0be6*/ 	.short	(.L_1899 - .L_1898)
.L_1898:
        /*0be8*/ 	.word	0x000001c0
        /*0bec*/ 	.word	0x00000001
        /*0bf0*/ 	.word	0x00000001


	//----- nvinfo : EIATTR_CRS_STACK_SIZE
	.align		4
.L_1899:
        /*0bf4*/ 	.byte	0x04, 0x1e
        /*0bf6*/ 	.short	(.L_1901 - .L_1900)
.L_1900:
        /*0bf8*/ 	.word	0x00000000


	//----- nvinfo : EIATTR_CBANK_PARAM_SIZE
	.align		4
.L_1901:
        /*0bfc*/ 	.byte	0x03, 0x19
        /*0bfe*/ 	.short	0x00a0


	//----- nvinfo : EIATTR_PARAM_CBANK
	.align		4
        /*0c00*/ 	.byte	0x04, 0x0a
        /*0c02*/ 	.short	(.L_1903 - .L_1902)
	.align		4
.L_1902:
        /*0c04*/ 	.word	index@(.nv.constant0._Z35group_norm_nhwc_fwd_one_pass_kernelI11Fp32IOFp16WLi512ELi112ELi448EEv26Group_norm_nhwc_fwd_params)
        /*0c08*/ 	.short	0x0210
        /*0c0a*/ 	.short	0x00a0


	//----- nvinfo : EIATTR_SW_WAR
	.align		4
.L_1903:
        /*0c0c*/ 	.byte	0x04, 0x36
        /*0c0e*/ 	.short	(.L_1905 - .L_1904)
.L_1904:
        /*0c10*/ 	.word	0x00000008
.L_1905:


//--------------------- .nv.callgraph             --------------------------
	.section	.nv.callgraph,"",@"SHT_CUDA_CALLGRAPH"
	.align	4
	.sectionentsize	8
	.align		4
        /*0000*/ 	.word	0x00000000
	.align		4
        /*0004*/ 	.word	0xffffffff
	.align		4
        /*0008*/ 	.word	0x00000000
	.align		4
        /*000c*/ 	.word	0xfffffffe
	.align		4
        /*0010*/ 	.word	0x00000000
	.align		4
        /*0014*/ 	.word	0xfffffffd
	.align		4
        /*0018*/ 	.word	0x00000000
	.align		4
        /*001c*/ 	.word	0xfffffffc


//--------------------- .nv.constant4             --------------------------
	.section	.nv.constant4,"a",@progbits
	.align	8
	.align		8
.nv.constant4:
        /*0000*/ 	.dword	_ZN62_INTERNAL_e6b187e3_31_group_norm_nhwc_one_pass_112_cu_d920b5314cuda3std3__45__cpo5beginE
	.align		8
        /*0008*/ 	.dword	_ZN62_INTERNAL_e6b187e3_31_group_norm_nhwc_one_pass_112_cu_d920b5314cuda3std3__45__cpo3endE
	.align		8
        /*0010*/ 	.dword	_ZN62_INTERNAL_e6b187e3_31_group_norm_nhwc_one_pass_112_cu_d920b5314cuda3std3__45__cpo6cbeginE
	.align		8
        /*0018*/ 	.dword	_ZN62_INTERNAL_e6b187e3_31_group_norm_nhwc_one_pass_112_cu_d920b5314cuda3std3__45__cpo4cendE
	.align		8
        /*0020*/ 	.dword	_ZN62_INTERNAL_e6b187e3_31_group_norm_nhwc_one_pass_112_cu_d920b5314cuda3std3__45__cpo6rbeginE
	.align		8
        /*0028*/ 	.dword	_ZN62_INTERNAL_e6b187e3_31_group_norm_nhwc_one_pass_112_cu_d920b5314cuda3std3__45__cpo4rendE
	.align		8
        /*0030*/ 	.dword	_ZN62_INTERNAL_e6b187e3_31_group_norm_nhwc_one_pass_112_cu_d920b5314cuda3std3__45__cpo7crbeginE
	.align		8
        /*0038*/ 	.dword	_ZN62_INTERNAL_e6b187e3_31_group_norm_nhwc_one_pass_112_cu_d920b5314cuda3std3__45__cpo5crendE
	.align		8
        /*0040*/ 	.dword	_ZN62_INTERNAL_e6b187e3_31_group_norm_nhwc_one_pass_112_cu_d920b5314cuda3std3__464_GLOBAL__N__e6b187e3_31_group_norm_nhwc_one_pass_112_cu_d920b5316ignoreE
	.align		8
        /*0048*/ 	.dword	_ZN62_INTERNAL_e6b187e3_31_group_norm_nhwc_one_pass_112_cu_d920b5314cuda3std3__419piecewise_constructE
	.align		8
        /*0050*/ 	.dword	_ZN62_INTERNAL_e6b187e3_31_group_norm_nhwc_one_pass_112_cu_d920b5314cuda3std3__48in_placeE
	.align		8
        /*0058*/ 	.dword	_ZN62_INTERNAL_e6b187e3_31_group_norm_nhwc_one_pass_112_cu_d920b5314cuda3std3__420unreachable_sentinelE
	.align		8
        /*0060*/ 	.dword	_ZN62_INTERNAL_e6b187e3_31_group_norm_nhwc_one_pass_112_cu_d920b5314cuda3std3__47nulloptE
	.align		8
        /*0068*/ 	.dword	_ZN62_INTERNAL_e6b187e3_31_group_norm_nhwc_one_pass_112_cu_d920b5314cuda3std3__48unexpectE
	.align		8
        /*0070*/ 	.dword	_ZN62_INTERNAL_e6b187e3_31_group_norm_nhwc_one_pass_112_cu_d920b5314cuda3std6ranges3__45__cpo4swapE
	.align		8
        /*0078*/ 	.dword	_ZN62_INTERNAL_e6b187e3_31_group_norm_nhwc_one_pass_112_cu_d920b5314cuda3std6ranges3__45__cpo9iter_moveE
	.align		8
        /*0080*/ 	.dword	_ZN62_INTERNAL_e6b187e3_31_group_norm_nhwc_one_pass_112_cu_d920b5314cuda3std6ranges3__45__cpo5beginE
	.align		8
        /*0088*/ 	.dword	_ZN62_INTERNAL_e6b187e3_31_group_norm_nhwc_one_pass_112_cu_d920b5314cuda3std6ranges3__45__cpo3endE
	.align		8
        /*0090*/ 	.dword	_ZN62_INTERNAL_e6b187e3_31_group_norm_nhwc_one_pass_112_cu_d920b5314cuda3std6ranges3__45__cpo6cbeginE
	.align		8
        /*0098*/ 	.dword	_ZN62_INTERNAL_e6b187e3_31_group_norm_nhwc_one_pass_112_cu_d920b5314cuda3std6ranges3__45__cpo4cendE
	.align		8
        /*00a0*/ 	.dword	_ZN62_INTERNAL_e6b187e3_31_group_norm_nhwc_one_pass_112_cu_d920b5314cuda3std6ranges3__45__cpo7advanceE
	.align		8
        /*00a8*/ 	.dword	_ZN62_INTERNAL_e6b187e3_31_group_norm_nhwc_one_pass_112_cu_d920b5314cuda3std6ranges3__45__cpo9iter_swapE
	.align		8
        /*00b0*/ 	.dword	_ZN62_INTERNAL_e6b187e3_31_group_norm_nhwc_one_pass_112_cu_d920b5314cuda3std6ranges3__45__cpo4nextE
	.align		8
        /*00b8*/ 	.dword	_ZN62_INTERNAL_e6b187e3_31_group_norm_nhwc_one_pass_112_cu_d920b5314cuda3std6ranges3__45__cpo4prevE
	.align		8
        /*00c0*/ 	.dword	_ZN62_INTERNAL_e6b187e3_31_group_norm_nhwc_one_pass_112_cu_d920b5314cuda3std6ranges3__45__cpo4dataE
	.align		8
        /*00c8*/ 	.dword	_ZN62_INTERNAL_e6b187e3_31_group_norm_nhwc_one_pass_112_cu_d920b5314cuda3std6ranges3__45__cpo5cdataE
	.align		8
        /*00d0*/ 	.dword	_ZN62_INTERNAL_e6b187e3_31_group_norm_nhwc_one_pass_112_cu_d920b5314cuda3std6ranges3__45__cpo4sizeE
	.align		8
        /*00d8*/ 	.dword	_ZN62_INTERNAL_e6b187e3_31_group_norm_nhwc_one_pass_112_cu_d920b5314cuda3std6ranges3__45__cpo5ssizeE
	.align		8
        /*00e0*/ 	.dword	_ZN62_INTERNAL_e6b187e3_31_group_norm_nhwc_one_pass_112_cu_d920b5314cuda3std6ranges3__45__cpo8distanceE
	.align		8
        /*00e8*/ 	.dword	_ZN62_INTERNAL_e6b187e3_31_group_norm_nhwc_one_pass_112_cu_d920b5316thrust23THRUST_300001_SM_900_NS6system6detail10sequential3seqE
	.align		8
        /*00f0*/ 	.dword	_ZN62_INTERNAL_e6b187e3_31_group_norm_nhwc_one_pass_112_cu_d920b5316thrust23THRUST_300001_SM_900_NS12placeholders2_1E
	.align		8
        /*00f8*/ 	.dword	_ZN62_INTERNAL_e6b187e3_31_group_norm_nhwc_one_pass_112_cu_d920b5316thrust23THRUST_300001_SM_900_NS12placeholders2_2E
	.align		8
        /*0100*/ 	.dword	_ZN62_INTERNAL_e6b187e3_31_group_norm_nhwc_one_pass_112_cu_d920b5316thrust23THRUST_300001_SM_900_NS12placeholders2_3E
	.align		8
        /*0108*/ 	.dword	_ZN62_INTERNAL_e6b187e3_31_group_norm_nhwc_one_pass_112_cu_d920b5316thrust23THRUST_300001_SM_900_NS12placeholders2_4E
	.align		8
        /*0110*/ 	.dword	_ZN62_INTERNAL_e6b187e3_31_group_norm_nhwc_one_pass_112_cu_d920b5316thrust23THRUST_300001_SM_900_NS12placeholders2_5E
	.align		8
        /*0118*/ 	.dword	_ZN62_INTERNAL_e6b187e3_31_group_norm_nhwc_one_pass_112_cu_d920b5316thrust23THRUST_300001_SM_900_NS12placeholders2_6E
	.align		8
        /*0120*/ 	.dword	_ZN62_INTERNAL_e6b187e3_31_group_norm_nhwc_one_pass_112_cu_d920b5316thrust23THRUST_300001_SM_900_NS12placeholders2_7E
	.align		8
        /*0128*/ 	.dword	_ZN62_INTERNAL_e6b187e3_31_group_norm_nhwc_one_pass_112_cu_d920b5316thrust23THRUST_300001_SM_900_NS12placeholders2_8E
	.align		8
        /*0130*/ 	.dword	_ZN62_INTERNAL_e6b187e3_31_group_norm_nhwc_one_pass_112_cu_d920b5316thrust23THRUST_300001_SM_900_NS12placeholders2_9E
	.align		8
        /*0138*/ 	.dword	_ZN62_INTERNAL_e6b187e3_31_group_norm_nhwc_one_pass_112_cu_d920b5316thrust23THRUST_300001_SM_900_NS12placeholders3_10E


//--------------------- .text._ZN3cub17CUB_300001_SM_9006detail11EmptyKernelIvEEvv --------------------------
	.section	.text._ZN3cub17CUB_300001_SM_9006detail11EmptyKernelIvEEvv,"ax",@progbits
	.align	128
        .global         _ZN3cub17CUB_300001_SM_9006detail11EmptyKernelIvEEvv
        .type           _ZN3cub17CUB_300001_SM_9006detail11EmptyKernelIvEEvv,@function
        .size           _ZN3cub17CUB_300001_SM_9006detail11EmptyKernelIvEEvv,(.L_x_5593 - _ZN3cub17CUB_300001_SM_9006detail11EmptyKernelIvEEvv)
        .other          _ZN3cub17CUB_300001_SM_9006detail11EmptyKernelIvEEvv,@"STO_CUDA_ENTRY STV_DEFAULT"
_ZN3cub17CUB_300001_SM_9006detail11EmptyKernelIvEEvv:
.text._ZN3cub17CUB_300001_SM_9006detail11EmptyKernelIvEEvv:
[----:B------:R-:W-:Y:S01]  /*0000*/  LDC R1, c[0x0][0x28] ;  /* 0x00000a00ff017b82 */ /* 0x000fe20000000800 */
[----:B------:R-:W-:Y:S05]  /*0010*/  EXIT ;  /* 0x000000000000794d */ /* 0x000fea0003800000 */
.L_x_0:
[----:B------:R-:W-:-:S00]  /*0020*/  BRA `(.L_x_0) ;  /* 0xfffffffc00fc7947 */ /* 0x000fc0000383ffff */
[----:B------:R-:W-:-:S00]  /*0030*/  NOP ;  /* 0x0000000000007918 */ /* 0x000fc00000000000 */
        /* <DEDUP_REMOVED lines=12> */
.L_x_5593:


//--------------------- .text._Z35group_norm_nhwc_bwd_one_pass_kernelI11Bf16IOFp32WLi64ELi112ELi448EEv26Group_norm_nhwc_bwd_params --------------------------
	.section	.text._Z35group_norm_nhwc_bwd_one_pass_kernelI11Bf16IOFp32WLi64ELi112ELi448EEv26Group_norm_nhwc_bwd_params,"ax",@progbits
	.align	128
        .global         _Z35group_norm_nhwc_bwd_one_pass_kernelI11Bf16IOFp32WLi64ELi112ELi448EEv26Group_norm_nhwc_bwd_params
        .type           _Z35group_norm_nhwc_bwd_one_pass_kernelI11Bf16IOFp32WLi64ELi112ELi448EEv26Group_norm_nhwc_bwd_params,@function
        .size           _Z35group_norm_nhwc_bwd_one_pass_kernelI11Bf16IOFp32WLi64ELi112ELi448EEv26Group_norm_nhwc_bwd_params,(.L_x_5594 - _Z35group_norm_nhwc_bwd_one_pass_kernelI11Bf16IOFp32WLi64ELi112ELi448EEv26Group_norm_nhwc_bwd_params)
        .other          _Z35group_norm_nhwc_bwd_one_pass_kernelI11Bf16IOFp32WLi64ELi112ELi448EEv26Group_norm_nhwc_bwd_params,@"STO_CUDA_ENTRY STV_DEFAULT"
_Z35group_norm_nhwc_bwd_one_pass_kernelI11Bf16IOFp32WLi64ELi112ELi448EEv26Group_norm_nhwc_bwd_params:
.text._Z35group_norm_nhwc_bwd_one_pass_kernelI11Bf16IOFp32WLi64ELi112ELi448EEv26Group_norm_nhwc_bwd_params:
[----:B------:R-:W-:Y:S08]  /*0000*/  LDC R1, c[0x0][0x28] ;  /* 0x00000a00ff017b82 */ /* 0x000ff00000000800 */
[----:B------:R-:W0:Y:S01]  /*0010*/  S2UR UR6, SR_CTAID.Y ;  /* 0x00000000000679c3 */ /* 0x000e220000002600 */
[----:B------:R-:W-:Y:S01]  /*0020*/  ULDC UR5, c[0x0][0x2a0] ;  /* 0x0000a80000057ab9 */ /* 0x000fe20000000800 */
[----:B------:R-:W-:Y:S01]  /*0030*/  ULDC UR4, c[0x0][0x270] ;  /* 0x00009c0000047ab9 */ /* 0x000fe20000000800 */
[----:B------:R-:W1:Y:S01]  /*0040*/  S2R R0, SR_TID.X ;  /* 0x0000000000007919 */ /* 0x000e620000002100 */
[----:B------:R-:W-:Y:S01]  /*0050*/  UIMAD UR5, UR5, UR4, URZ ;  /* 0x00000004050572a4 */ /* 0x000fe2000f8e023f */
[----:B------:R-:W-:-:S03]  /*0060*/  ULDC.64 UR14, c[0x0][0x208] ;  /* 0x00008200000e7ab9 */ /* 0x000fc60000000a00 */
[----:B0-----:R-:W-:-:S06]  /*0070*/  UISETP.GE.AND UP0, UPT, UR6, UR5, UPT ;  /* 0x000000050600728c */ /* 0x001fcc000bf06270 */
[----:B------:R-:W-:-:S13]  /*0080*/  PLOP3.LUT P0, PT, PT, PT, UP0, 0x80, 0x0 ;  /* 0x000000000000781c */ /* 0x000fda0003f0f008 */
[----:B-1----:R-:W-:Y:S05]  /*0090*/  @P0 BRA `(.L_x_1) ;  /* 0x0000005c00280947 */ /* 0x002fea0003800000 */
[----:B------:R-:W0:Y:S01]  /*00a0*/  S2UR UR16, SR_CTAID.X ;  /* 0x00000000001079c3 */ /* 0x000e220000002500 */
[--C-:B------:R-:W-:Y:S01]  /*00b0*/  SHF.R.U32.HI R2, RZ, 0x3, R0.reuse ;  /* 0x00000003ff027819 */ /* 0x100fe20000011600 */
[----:B------:R-:W-:Y:S01]  /*00c0*/  ULDC.64 UR12, c[0x0][0x288] ;  /* 0x0000a200000c7ab9 */ /* 0x000fe20000000a00 */
[----:B------:R-:W1:Y:S01]  /*00d0*/  S2R R65, SR_LANEID ;  /* 0x0000000000417919 */ /* 0x000e620000000000 */
[----:B------:R-:W-:Y:S01]  /*00e0*/  UIMAD.WIDE.U32 UR8, UR12, 0x3, URZ ;  /* 0x000000030c0878a5 */ /* 0x000fe2000f8e003f */
[----:B------:R-:W-:Y:S01]  /*00f0*/  ISETP.GE.U32.AND P1, PT, R0, 0x1c0, PT ;  /* 0x000001c00000780c */ /* 0x000fe20003f26070 */
[----:B------:R-:W-:Y:S01]  /*0100*/  IMAD.WIDE.U32 R2, R2, 0x24924925, RZ ;  /* 0x2492492502027825 */ /* 0x000fe200078e00ff */
[----:B------:R-:W-:Y:S01]  /*0110*/  UIMAD UR10, UR13, 0x3, URZ ;  /* 0x000000030d0a78a4 */ /* 0x000fe2000f8e023f */
[----:B------:R-:W0:Y:S01]  /*0120*/  LDC R5, c[0x0][0x2ac] ;  /* 0x0000ab00ff057b82 */ /* 0x000e220000000800 */
[----:B------:R-:W-:Y:S01]  /*0130*/  ULEA.HI UR11, UP0, UR13, UR12, URZ, 0x1 ;  /* 0x0000000c0d0b7291 */ /* 0x000fe2000f81083f */
[----:B------:R-:W-:Y:S01]  /*0140*/  IMAD R53, R3, -0x38, R0 ;  /* 0xffffffc803357824 */ /* 0x000fe200078e0200 */
[----:B------:R-:W-:Y:S01]  /*0150*/  ULDC.64 UR18, c[0x0][0x290] ;  /* 0x0000a40000127ab9 */ /* 0x000fe20000000a00 */
[----:B------:R-:W-:-:S02]  /*0160*/  UIADD3 UR10, UR9, UR10, URZ ;  /* 0x0000000a090a7290 */ /* 0x000fc4000fffe03f */
[----:B------:R-:W-:Y:S01]  /*0170*/  UIADD3.X UR12, URZ, UR13, URZ, UP0, !UPT ;  /* 0x0000000d3f0c7290 */ /* 0x000fe200087fe43f */
[----:B------:R-:W-:Y:S01]  /*0180*/  SHF.L.U32 R53, R53, 0x1, RZ ;  /* 0x0000000135357819 */ /* 0x000fe200000006ff */
[----:B------:R-:W2:Y:S01]  /*0190*/  S2UR UR7, SR_CgaCtaId ;  /* 0x00000000000779c3 */ /* 0x000ea20000008800 */
[----:B------:R-:W-:Y:S01]  /*01a0*/  ULEA.HI UR8, UP0, UR10, UR8, URZ, 0x1 ;  /* 0x000000080a087291 */ /* 0x000fe2000f81083f */
[----:B------:R-:W-:Y:S01]  /*01b0*/  UMOV UR4, 0x400 ;  /* 0x0000040000047882 */ /* 0x000fe20000000000 */
[----:B------:R-:W-:Y:S02]  /*01c0*/  USHF.R.S32.HI UR9, URZ, 0x1, UR12 ;  /* 0x000000013f097899 */ /* 0x000fe4000801140c */
[----:B------:R-:W-:Y:S01]  /*01d0*/  UIADD3.X UR10, URZ, UR10, URZ, UP0, !UPT ;  /* 0x0000000a3f0a7290 */ /* 0x000fe200087fe43f */
[----:B------:R-:W-:-:S03]  /*01e0*/  ULDC.U8 UR17, c[0x0][0x2a4] ;  /* 0x0000a90000117ab9 */ /* 0x000fc60000000000 */
[----:B------:R-:W-:Y:S02]  /*01f0*/  USHF.R.S64 UR8, UR8, 0x1, UR10 ;  /* 0x0000000108087899 */ /* 0x000fe4000800100a */
[----:B------:R-:W-:Y:S01]  /*0200*/  USHF.R.S32.HI UR10, URZ, 0x1, UR10 ;  /* 0x000000013f0a7899 */ /* 0x000fe2000801140a */
[----:B0-----:R-:W-:Y:S01]  /*0210*/  IMAD R2, R5, UR16, R3 ;  /* 0x0000001005027c24 */ /* 0x001fe2000f8e0203 */
[----:B------:R-:W-:Y:S02]  /*0220*/  SHF.R.S32.HI R3, RZ, 0x1f, R0 ;  /* 0x0000001fff037819 */ /* 0x000fe40000011400 */
[----:B------:R-:W-:Y:S02]  /*0230*/  USHF.L.U64.HI UR10, UR8, 0x2, UR10 ;  /* 0x00000002080a7899 */ /* 0x000fe4000801020a */
[C---:B------:R-:W-:Y:S02]  /*0240*/  ISETP.LT.U32.AND P0, PT, R2.reuse, UR18, PT ;  /* 0x0000001202007c0c */ /* 0x040fe4000bf01070 */
[----:B------:R-:W-:Y:S01]  /*0250*/  SHF.R.S32.HI R4, RZ, 0x1f, R2 ;  /* 0x0000001fff047819 */ /* 0x000fe20000011402 */
[----:B--2---:R-:W-:Y:S01]  /*0260*/  ULEA UR4, UR7, UR4, 0x18 ;  /* 0x0000000407047291 */ /* 0x004fe2000f8ec03f */
[----:B------:R-:W-:Y:S01]  /*0270*/  LEA.HI R3, R3, R0, RZ, 0x5 ;  /* 0x0000000003037211 */ /* 0x000fe200078f28ff */
[----:B------:R-:W-:Y:S01]  /*0280*/  USHF.R.S64 UR7, UR11, 0x1, UR12 ;  /* 0x000000010b077899 */ /* 0x000fe2000800100c */
[----:B------:R-:W-:-:S02]  /*0290*/  IADD3 R64, R2, 0x8, RZ ;  /* 0x0000000802407810 */ /* 0x000fc40007ffe0ff */
[C---:B------:R-:W-:Y:S01]  /*02a0*/  IADD3 R63, R2.reuse, 0x10, RZ ;  /* 0x00000010023f7810 */ /* 0x040fe20007ffe0ff */
[----:B------:R-:W-:Y:S01]  /*02b0*/  USHF.L.U64.HI UR9, UR7, 0x2, UR9 ;  /* 0x0000000207097899 */ /* 0x000fe20008010209 */
[C---:B------:R-:W-:Y:S02]  /*02c0*/  IADD3 R62, R2.reuse, 0x18, RZ ;  /* 0x00000018023e7810 */ /* 0x040fe40007ffe0ff */
[----:B------:R-:W-:Y:S02]  /*02d0*/  IADD3 R61, R2, 0x20, RZ ;  /* 0x00000020023d7810 */ /* 0x000fe40007ffe0ff */
[----:B------:R-:W-:Y:S02]  /*02e0*/  ISETP.LT.AND.EX P0, PT, R4, UR19, !P1, P0 ;  /* 0x0000001304007c0c */ /* 0x000fe4000cf01300 */
[----:B------:R-:W-:Y:S02]  /*02f0*/  IADD3 R60, R2, 0x28, RZ ;  /* 0x00000028023c7810 */ /* 0x000fe40007ffe0ff */
[----:B------:R-:W-:-:S02]  /*0300*/  ISETP.LT.U32.AND P5, PT, R64, UR18, PT ;  /* 0x0000001240007c0c */ /* 0x000fc4000bfa1070 */
[----:B------:R-:W-:Y:S02]  /*0310*/  ISETP.LT.U32.AND P4, PT, R63, UR18, PT ;  /* 0x000000123f007c0c */ /* 0x000fe4000bf81070 */
[----:B------:R-:W-:Y:S02]  /*0320*/  P2R R54, PR, RZ, 0x1 ;  /* 0x00000001ff367803 */ /* 0x000fe40000000000 */
[----:B------:R-:W-:Y:S02]  /*0330*/  ISETP.LT.U32.AND P3, PT, R62, UR18, PT ;  /* 0x000000123e007c0c */ /* 0x000fe4000bf61070 */
[----:B------:R-:W-:Y:S02]  /*0340*/  ISETP.LT.U32.AND P2, PT, R61, UR18, PT ;  /* 0x000000123d007c0c */ /* 0x000fe4000bf41070 */
[----:B------:R-:W-:Y:S02]  /*0350*/  SHF.R.S32.HI R7, RZ, 0x1f, R64 ;  /* 0x0000001fff077819 */ /* 0x000fe40000011440 */
[----:B------:R-:W-:-:S02]  /*0360*/  SHF.R.S32.HI R6, RZ, 0x1f, R63 ;  /* 0x0000001fff067819 */ /* 0x000fc4000001143f */
[----:B------:R-:W-:Y:S02]  /*0370*/  SHF.R.S32.HI R5, RZ, 0x1f, R62 ;  /* 0x0000001fff057819 */ /* 0x000fe4000001143e */
[----:B------:R-:W-:Y:S02]  /*0380*/  SHF.R.S32.HI R4, RZ, 0x1f, R61 ;  /* 0x0000001fff047819 */ /* 0x000fe4000001143d */
[----:B------:R-:W-:Y:S02]  /*0390*/  SHF.R.S32.HI R3, RZ, 0x5, R3 ;  /* 0x00000005ff037819 */ /* 0x000fe40000011403 */
[----:B------:R-:W-:Y:S02]  /*03a0*/  ISETP.LT.U32.AND P0, PT, R60, UR18, PT ;  /* 0x000000123c007c0c */ /* 0x000fe4000bf01070 */
[----:B------:R-:W-:Y:S02]  /*03b0*/  SHF.R.S32.HI R66, RZ, 0x1f, R60 ;  /* 0x0000001fff427819 */ /* 0x000fe4000001143c */
[----:B------:R-:W-:-:S02]  /*03c0*/  IADD3 R59, R2, 0x30, RZ ;  /* 0x00000030023b7810 */ /* 0x000fc40007ffe0ff */
[----:B------:R-:W-:Y:S02]  /*03d0*/  ISETP.LT.AND.EX P5, PT, R7, UR19, !P1, P5 ;  /* 0x0000001307007c0c */ /* 0x000fe4000cfa1350 */
[----:B------:R-:W-:Y:S02]  /*03e0*/  ISETP.LT.AND.EX P4, PT, R6, UR19, !P1, P4 ;  /* 0x0000001306007c0c */ /* 0x000fe4000cf81340 */
[----:B------:R-:W-:Y:S02]  /*03f0*/  ISETP.LT.AND.EX P3, PT, R5, UR19, !P1, P3 ;  /* 0x0000001305007c0c */ /* 0x000fe4000cf61330 */
[----:B------:R-:W-:Y:S02]  /*0400*/  ISETP.LT.AND.EX P2, PT, R4, UR19, !P1, P2 ;  /* 0x0000001304007c0c */ /* 0x000fe4000cf41320 */
[----:B------:R-:W-:Y:S01]  /*0410*/  LEA R58, R3, UR4, 0x3 ;  /* 0x00000004033a7c11 */ /* 0x000fe2000f8e18ff */
[----:B------:R-:W-:Y:S01]  /*0420*/  UMOV UR4, URZ ;  /* 0x0000003f00047c82 */ /* 0x000fe20008000000 */
[----:B------:R-:W-:-:S02]  /*0430*/  ISETP.LT.AND.EX P1, PT, R66, UR19, !P1, P0 ;  /* 0x0000001342007c0c */ /* 0x000fc4000cf21300 */
[----:B------:R-:W-:Y:S02]  /*0440*/  IADD3 R56, R2, 0x38, RZ ;  /* 0x0000003802387810 */ /* 0x000fe40007ffe0ff */
[----:B-1----:R-:W-:-:S09]  /*0450*/  SHF.R.S32.HI R3, RZ, 0x1f, R59 ;  /* 0x0000001fff037819 */ /* 0x002fd2000001143b */
.L_x_52:
[----:B0-----:R-:W0:Y:S01]  /*0460*/  LDC R8, c[0x0][0x2a0] ;  /* 0x0000a800ff087b82 */ /* 0x001e220000000800 */
[----:B------:R-:W-:Y:S01]  /*0470*/  IABS R9, UR6 ;  /* 0x0000000600097c13 */ /* 0x000fe20008000000 */
[----:B------:R-:W-:Y:S01]  /*0480*/  ULDC.64 UR12, c[0x0][0x298] ;  /* 0x0000a600000c7ab9 */ /* 0x000fe20000000a00 */
[----:B------:R-:W-:Y:S02]  /*0490*/  ISETP.NE.AND P6, PT, R54, RZ, PT ;  /* 0x000000ff3600720c */ /* 0x000fe40003fc5270 */
[----:B------:R-:W-:Y:S02]  /*04a0*/  CS2R R42, SRZ ;  /* 0x00000000002a7805 */ /* 0x000fe4000001ff00 */
[----:B------:R-:W-:Y:S02]  /*04b0*/  SHF.R.S32.HI R12, RZ, 0x1f, R2 ;  /* 0x0000001fff0c7819 */ /* 0x000fe40000011402 */
[----:B------:R-:W-:Y:S01]  /*04c0*/  SHF.R.S32.HI R14, RZ, 0x1f, R64 ;  /* 0x0000001fff0e7819 */ /* 0x000fe20000011440 */
[----:B-1----:R-:W1:Y:S01]  /*04d0*/  @P5 LDC.64 R34, c[0x0][0x230] ;  /* 0x00008c00ff225b82 */ /* 0x002e620000000a00 */
[----:B------:R-:W-:-:S02]  /*04e0*/  SHF.R.S32.HI R16, RZ, 0x1f, R63 ;  /* 0x0000001fff107819 */ /* 0x000fc4000001143f */
[----:B------:R-:W-:Y:S02]  /*04f0*/  SHF.R.S32.HI R19, RZ, 0x1f, R62 ;  /* 0x0000001fff137819 */ /* 0x000fe4000001143e */
[----:B------:R-:W-:-:S03]  /*0500*/  SHF.R.S32.HI R40, RZ, 0x1f, R59 ;  /* 0x0000001fff287819 */ /* 0x000fc6000001143b */
[----:B------:R-:W2:Y:S01]  /*0510*/  @P6 LDC.64 R38, c[0x0][0x230] ;  /* 0x00008c00ff266b82 */ /* 0x000ea20000000a00 */
[----:B0-----:R-:W-:-:S07]  /*0520*/  IABS R6, R8 ;  /* 0x0000000800067213 */ /* 0x001fce0000000000 */
[----:B------:R-:W0:Y:S01]  /*0530*/  @P6 LDC.64 R36, c[0x0][0x228] ;  /* 0x00008a00ff246b82 */ /* 0x000e220000000a00 */
[----:B------:R-:W3:Y:S07]  /*0540*/  I2F.RP R3, R6 ;  /* 0x0000000600037306 */ /* 0x000eee0000209400 */
[----:B------:R-:W4:Y:S08]  /*0550*/  @P5 LDC.64 R32, c[0x0][0x228] ;  /* 0x00008a00ff205b82 */ /* 0x000f300000000a00 */
[----:B------:R-:W4:Y:S01]  /*0560*/  @P4 LDC.64 R30, c[0x0][0x230] ;  /* 0x00008c00ff1e4b82 */ /* 0x000f220000000a00 */
[----:B---3--:R-:W3:Y:S07]  /*0570*/  MUFU.RCP R3, R3 ;  /* 0x0000000300037308 */ /* 0x008eee0000001000 */
[----:B------:R-:W4:Y:S08]  /*0580*/  @P4 LDC.64 R28, c[0x0][0x228] ;  /* 0x00008a00ff1c4b82 */ /* 0x000f300000000a00 */
[----:B------:R-:W4:Y:S01]  /*0590*/  @P3 LDC.64 R26, c[0x0][0x228] ;  /* 0x00008a00ff1a3b82 */ /* 0x000f220000000a00 */
[----:B---3--:R-:W-:-:S04]  /*05a0*/  IADD3 R4, R3, 0xffffffe, RZ ;  /* 0x0ffffffe03047810 */ /* 0x008fc80007ffe0ff */
[----:B------:R3:W1:Y:S03]  /*05b0*/  F2I.FTZ.U32.TRUNC.NTZ R5, R4 ;  /* 0x0000000400057305 */ /* 0x000666000021f000 */
[----:B------:R-:W4:Y:S01]  /*05c0*/  @P2 LDC.64 R24, c[0x0][0x230] ;  /* 0x00008c00ff182b82 */ /* 0x000f220000000a00 */
[----:B---3--:R-:W-:-:S07]  /*05d0*/  HFMA2.MMA R4, -RZ, RZ, 0, 0 ;  /* 0x00000000ff047435 */ /* 0x008fce00000001ff */
[----:B------:R-:W3:Y:S01]  /*05e0*/  @P2 LDC.64 R22, c[0x0][0x228] ;  /* 0x00008a00ff162b82 */ /* 0x000ee20000000a00 */
[----:B-1----:R-:W-:-:S05]  /*05f0*/  IADD3 R7, RZ, -R5, RZ ;  /* 0x80000005ff077210 */ /* 0x002fca0007ffe0ff */
[----:B------:R-:W-:-:S04]  /*0600*/  IMAD R7, R7, R6, RZ ;  /* 0x0000000607077224 */ /* 0x000fc800078e02ff */
[----:B------:R-:W-:Y:S01]  /*0610*/  IMAD.HI.U32 R5, R5, R7, R4 ;  /* 0x0000000705057227 */ /* 0x000fe200078e0004 */
[----:B------:R-:W-:Y:S02]  /*0620*/  MOV R7, R9 ;  /* 0x0000000900077202 */ /* 0x000fe40000000f00 */
[----:B------:R-:W-:-:S03]  /*0630*/  SHF.R.S32.HI R9, RZ, 0x1f, R53 ;  /* 0x0000001fff097819 */ /* 0x000fc60000011435 */
[----:B------:R-:W-:-:S05]  /*0640*/  IMAD.HI.U32 R5, R5, R7, RZ ;  /* 0x0000000705057227 */ /* 0x000fca00078e00ff */
[----:B------:R-:W-:-:S05]  /*0650*/  IADD3 R3, -R5, RZ, RZ ;  /* 0x000000ff05037210 */ /* 0x000fca0007ffe1ff */
[----:B------:R-:W-:-:S05]  /*0660*/  IMAD R3, R6, R3, R7 ;  /* 0x0000000306037224 */ /* 0x000fca00078e0207 */
[----:B------:R-:W-:-:S13]  /*0670*/  ISETP.GT.U32.AND P0, PT, R6, R3, PT ;  /* 0x000000030600720c */ /* 0x000fda0003f04070 */
[-C--:B------:R-:W-:Y:S02]  /*0680*/  @!P0 IADD3 R3, R3, -R6.reuse, RZ ;  /* 0x8000000603038210 */ /* 0x080fe40007ffe0ff */
[----:B------:R-:W-:Y:S02]  /*0690*/  @!P0 IADD3 R5, R5, 0x1, RZ ;  /* 0x0000000105058810 */ /* 0x000fe40007ffe0ff */
[----:B------:R-:W-:Y:S02]  /*06a0*/  ISETP.GT.U32.AND P0, PT, R6, R3, PT ;  /* 0x000000030600720c */ /* 0x000fe40003f04070 */
[----:B------:R-:W-:-:S04]  /*06b0*/  IADD3 R4, R3, -R6, RZ ;  /* 0x8000000603047210 */ /* 0x000fc80007ffe0ff */
[----:B------:R-:W-:Y:S02]  /*06c0*/  SEL R4, R4, R3, !P0 ;  /* 0x0000000304047207 */ /* 0x000fe40004000000 */
[----:B------:R-:W-:Y:S02]  /*06d0*/  ISETP.GE.U32.AND P0, PT, R3, R6, PT ;  /* 0x000000060300720c */ /* 0x000fe40003f06070 */
[----:B------:R-:W-:Y:S01]  /*06e0*/  LOP3.LUT R3, R8, UR6, RZ, 0x3c, !PT ;  /* 0x0000000608037c12 */ /* 0x000fe2000f8e3cff */
[----:B------:R-:W1:Y:S10]  /*06f0*/  @P6 LDC.64 R6, c[0x0][0x288] ;  /* 0x0000a200ff066b82 */ /* 0x000e740000000a00 */
[----:B------:R-:W-:-:S02]  /*0700*/  @P0 IADD3 R5, R5, 0x1, RZ ;  /* 0x0000000105050810 */ /* 0x000fc40007ffe0ff */
[----:B------:R-:W-:-:S13]  /*0710*/  ISETP.LE.AND P0, PT, RZ, UR6, PT ;  /* 0x00000006ff007c0c */ /* 0x000fda000bf03270 */
[----:B------:R-:W-:Y:S02]  /*0720*/  @!P0 IADD3 R4, -R4, RZ, RZ ;  /* 0x000000ff04048210 */ /* 0x000fe40007ffe1ff */
[----:B------:R-:W-:Y:S02]  /*0730*/  ISETP.GE.AND P0, PT, R3, RZ, PT ;  /* 0x000000ff0300720c */ /* 0x000fe40003f06270 */
[----:B------:R-:W-:-:S11]  /*0740*/  LOP3.LUT R3, RZ, R8, RZ, 0x33, !PT ;  /* 0x00000008ff037212 */ /* 0x000fd600078e33ff */
[----:B------:R-:W-:Y:S02]  /*0750*/  @!P0 IADD3 R5, -R5, RZ, RZ ;  /* 0x000000ff05058210 */ /* 0x000fe40007ffe1ff */
[----:B------:R-:W-:-:S04]  /*0760*/  ISETP.NE.AND P0, PT, R8, RZ, PT ;  /* 0x000000ff0800720c */ /* 0x000fc80003f05270 */
[C---:B------:R-:W-:Y:S02]  /*0770*/  SEL R55, R3.reuse, R4, !P0 ;  /* 0x0000000403377207 */ /* 0x040fe40004000000 */
[----:B------:R-:W-:Y:S02]  /*0780*/  SEL R3, R3, R5, !P0 ;  /* 0x0000000503037207 */ /* 0x000fe40004000000 */
[----:B------:R-:W2:Y:S01]  /*0790*/  @P5 LDC.64 R4, c[0x0][0x288] ;  /* 0x0000a200ff045b82 */ /* 0x000ea20000000a00 */
[----:B------:R-:W-:Y:S01]  /*07a0*/  IMAD R18, R55, 0x70, RZ ;  /* 0x0000007037127824 */ /* 0x000fe200078e02ff */
[----:B------:R-:W-:-:S04]  /*07b0*/  SHF.R.S32.HI R10, RZ, 0x1f, R3 ;  /* 0x0000001fff0a7819 */ /* 0x000fc80000011403 */
[----:B------:R-:W-:Y:S01]  /*07c0*/  IADD3 R8, P0, R53, R18, RZ ;  /* 0x0000001235087210 */ /* 0x000fe20007f1e0ff */
[----:B------:R-:W-:-:S03]  /*07d0*/  IMAD R10, R10, UR12, RZ ;  /* 0x0000000c0a0a7c24 */ /* 0x000fc6000f8e02ff */
[----:B------:R-:W-:Y:S01]  /*07e0*/  LEA.HI.X.SX32 R9, R18, R9, 0x1, P0 ;  /* 0x0000000912097211 */ /* 0x000fe200000f0eff */
[C---:B------:R-:W-:Y:S02]  /*07f0*/  IMAD R11, R3.reuse, UR13, R10 ;  /* 0x0000000d030b7c24 */ /* 0x040fe4000f8e020a */
[----:B------:R-:W-:Y:S01]  /*0800*/  IMAD.WIDE.U32 R8, R3, UR12, R8 ;  /* 0x0000000c03087c25 */ /* 0x000fe2000f8e0008 */
[----:B------:R-:W-:-:S03]  /*0810*/  ULDC.64 UR12, c[0x0][0x290] ;  /* 0x0000a400000c7ab9 */ /* 0x000fc60000000a00 */
[----:B-1----:R-:W-:Y:S01]  /*0820*/  @P6 IMAD R3, R12, R6, RZ ;  /* 0x000000060c036224 */ /* 0x002fe200078e02ff */
[----:B------:R-:W-:Y:S01]  /*0830*/  IADD3 R11, R9, R11, RZ ;  /* 0x0000000b090b7210 */ /* 0x000fe20007ffe0ff */
[----:B------:R-:W1:Y:S01]  /*0840*/  @P4 LDC.64 R12, c[0x0][0x288] ;  /* 0x0000a200ff0c4b82 */ /* 0x000e620000000a00 */
[----:B------:R-:W-:Y:S01]  /*0850*/  @P6 MOV R10, R8 ;  /* 0x00000008000a6202 */ /* 0x000fe20000000f00 */
[----:B------:R-:W-:Y:S02]  /*0860*/  @P6 IMAD R3, R2, R7, R3 ;  /* 0x0000000702036224 */ /* 0x000fe400078e0203 */
[----:B--2---:R-:W-:Y:S02]  /*0870*/  @P5 IMAD R15, R14, R4, RZ ;  /* 0x000000040e0f5224 */ /* 0x004fe400078e02ff */
[----:B------:R-:W-:-:S04]  /*0880*/  @P6 IMAD.WIDE.U32 R6, R2, R6, R10 ;  /* 0x0000000602066225 */ /* 0x000fc800078e000a */
[----:B------:R-:W-:Y:S01]  /*0890*/  @P5 IMAD R15, R64, R5, R15 ;  /* 0x00000005400f5224 */ /* 0x000fe200078e020f */
[----:B------:R-:W-:Y:S02]  /*08a0*/  @P6 IADD3 R7, R7, R3, RZ ;  /* 0x0000000307076210 */ /* 0x000fe40007ffe0ff */
[C---:B------:R-:W-:Y:S02]  /*08b0*/  @P6 SHF.L.U32 R3, R6.reuse, 0x1, RZ ;  /* 0x0000000106036819 */ /* 0x040fe400000006ff */
[----:B------:R-:W-:Y:S02]  /*08c0*/  @P6 SHF.L.U64.HI R14, R6, 0x1, R7 ;  /* 0x00000001060e6819 */ /* 0x000fe40000010207 */
[----:B------:R-:W-:Y:S02]  /*08d0*/  @P5 MOV R6, R8 ;  /* 0x0000000800065202 */ /* 0x000fe40000000f00 */
[----:B------:R-:W-:Y:S02]  /*08e0*/  @P5 MOV R7, R11 ;  /* 0x0000000b00075202 */ /* 0x000fe40000000f00 */
[----:B------:R-:W-:Y:S01]  /*08f0*/  @P6 IADD3 R38, P0, R3, R38, RZ ;  /* 0x0000002603266210 */ /* 0x000fe20007f1e0ff */
[----:B------:R-:W-:-:S03]  /*0900*/  @P5 IMAD.WIDE.U32 R4, R64, R4, R6 ;  /* 0x0000000440045225 */ /* 0x000fc600078e0006 */
[----:B------:R-:W-:Y:S01]  /*0910*/  @P6 IADD3.X R39, R14, R39, RZ, P0, !PT ;  /* 0x000000270e276210 */ /* 0x000fe200007fe4ff */
[----:B------:R-:W2:Y:S01]  /*0920*/  @P3 LDC.64 R6, c[0x0][0x288] ;  /* 0x0000a200ff063b82 */ /* 0x000ea20000000a00 */
[----:B0-----:R-:W-:Y:S01]  /*0930*/  @P6 IADD3 R36, P0, R3, R36, RZ ;  /* 0x0000002403246210 */ /* 0x001fe20007f1e0ff */
[----:B-1----:R-:W-:Y:S01]  /*0940*/  @P4 IMAD R20, R16, R12, RZ ;  /* 0x0000000c10144224 */ /* 0x002fe200078e02ff */
[----:B------:R-:W-:Y:S02]  /*0950*/  @P5 IADD3 R5, R5, R15, RZ ;  /* 0x0000000f05055210 */ /* 0x000fe40007ffe0ff */
[C---:B------:R-:W-:Y:S01]  /*0960*/  @P5 SHF.L.U32 R3, R4.reuse, 0x1, RZ ;  /* 0x0000000104035819 */ /* 0x040fe200000006ff */
[----:B------:R-:W-:Y:S01]  /*0970*/  @P4 IMAD R17, R63, R13, R20 ;  /* 0x0000000d3f114224 */ /* 0x000fe200078e0214 */
[----:B------:R-:W-:Y:S02]  /*0980*/  @P5 SHF.L.U64.HI R16, R4, 0x1, R5 ;  /* 0x0000000104105819 */ /* 0x000fe40000010205 */
[----:B------:R-:W-:-:S02]  /*0990*/  @P4 MOV R4, R8 ;  /* 0x0000000800044202 */ /* 0x000fc40000000f00 */
[----:B------:R-:W-:Y:S02]  /*09a0*/  @P4 MOV R5, R11 ;  /* 0x0000000b00054202 */ /* 0x000fe40000000f00 */
[----:B------:R-:W-:Y:S02]  /*09b0*/  @P6 IADD3.X R37, R14, R37, RZ, P0, !PT ;  /* 0x000000250e256210 */ /* 0x000fe400007fe4ff */
[----:B------:R-:W-:Y:S01]  /*09c0*/  @P5 IADD3 R34, P0, R3, R34, RZ ;  /* 0x0000002203225210 */ /* 0x000fe20007f1e0ff */
[----:B------:R-:W-:Y:S01]  /*09d0*/  @P4 IMAD.WIDE.U32 R12, R63, R12, R4 ;  /* 0x0000000c3f0c4225 */ /* 0x000fe200078e0004 */
[----:B------:R-:W0:Y:S02]  /*09e0*/  @P2 LDC.64 R14, c[0x0][0x288] ;  /* 0x0000a200ff0e2b82 */ /* 0x000e240000000a00 */
[----:B------:R-:W-:Y:S02]  /*09f0*/  @P5 IADD3.X R35, R16, R35, RZ, P0, !PT ;  /* 0x0000002310235210 */ /* 0x000fe400007fe4ff */
[----:B----4-:R-:W-:-:S02]  /*0a00*/  @P5 IADD3 R32, P0, R3, R32, RZ ;  /* 0x0000002003205210 */ /* 0x010fc40007f1e0ff */
[----:B------:R-:W-:Y:S02]  /*0a10*/  @P4 IADD3 R13, R13, R17, RZ ;  /* 0x000000110d0d4210 */ /* 0x000fe40007ffe0ff */
[----:B------:R-:W-:Y:S01]  /*0a20*/  @P4 SHF.L.U32 R3, R12, 0x1, RZ ;  /* 0x000000010c034819 */ /* 0x000fe200000006ff */
[----:B------:R-:W1:Y:S01]  /*0a30*/  @P3 LDC.64 R4, c[0x0][0x230] ;  /* 0x00008c00ff043b82 */ /* 0x000e620000000a00 */
[----:B------:R-:W-:Y:S01]  /*0a40*/  @P5 IADD3.X R33, R16, R33, RZ, P0, !PT ;  /* 0x0000002110215210 */ /* 0x000fe200007fe4ff */
[----:B--2---:R-:W-:Y:S01]  /*0a50*/  @P3 IMAD R16, R19, R6, RZ ;  /* 0x0000000613103224 */ /* 0x004fe200078e02ff */
[----:B------:R-:W-:Y:S02]  /*0a60*/  @P4 SHF.L.U64.HI R20, R12, 0x1, R13 ;  /* 0x000000010c144819 */ /* 0x000fe4000001020d */
[----:B------:R-:W-:Y:S02]  /*0a70*/  @P4 IADD3 R30, P0, R3, R30, RZ ;  /* 0x0000001e031e4210 */ /* 0x000fe40007f1e0ff */
[----:B------:R-:W-:Y:S01]  /*0a80*/  @P3 MOV R17, R11 ;  /* 0x0000000b00113202 */ /* 0x000fe20000000f00 */
[----:B------:R-:W2:Y:S01]  /*0a90*/  @P1 LDC.64 R12, c[0x0][0x288] ;  /* 0x0000a200ff0c1b82 */ /* 0x000ea20000000a00 */
[----:B------:R-:W-:-:S02]  /*0aa0*/  @P4 IADD3.X R31, R20, R31, RZ, P0, !PT ;  /* 0x0000001f141f4210 */ /* 0x000fc400007fe4ff */
[----:B------:R-:W-:Y:S01]  /*0ab0*/  @P4 IADD3 R28, P0, R3, R28, RZ ;  /* 0x0000001c031c4210 */ /* 0x000fe20007f1e0ff */
[----:B------:R-:W-:Y:S01]  /*0ac0*/  @P3 IMAD R3, R62, R7, R16 ;  /* 0x000000073e033224 */ /* 0x000fe200078e0210 */
[----:B------:R-:W-:Y:S02]  /*0ad0*/  @P3 MOV R16, R8 ;  /* 0x0000000800103202 */ /* 0x000fe40000000f00 */
[----:B------:R-:W-:Y:S02]  /*0ae0*/  SHF.R.S32.HI R19, RZ, 0x1f, R61 ;  /* 0x0000001fff137819 */ /* 0x000fe4000001143d */
[----:B------:R-:W-:Y:S01]  /*0af0*/  @P4 IADD3.X R29, R20, R29, RZ, P0, !PT ;  /* 0x0000001d141d4210 */ /* 0x000fe200007fe4ff */
[----:B------:R-:W-:-:S04]  /*0b00*/  @P3 IMAD.WIDE.U32 R6, R62, R6, R16 ;  /* 0x000000063e063225 */ /* 0x000fc800078e0010 */
[----:B0-----:R-:W-:Y:S01]  /*0b10*/  @P2 IMAD R20, R19, R14, RZ ;  /* 0x0000000e13142224 */ /* 0x001fe200078e02ff */
[----:B------:R-:W-:Y:S02]  /*0b20*/  @P3 IADD3 R3, R7, R3, RZ ;  /* 0x0000000307033210 */ /* 0x000fe40007ffe0ff */
[C---:B------:R-:W-:Y:S01]  /*0b30*/  @P3 SHF.L.U32 R17, R6.reuse, 0x1, RZ ;  /* 0x0000000106113819 */ /* 0x040fe200000006ff */
[----:B------:R-:W-:Y:S01]  /*0b40*/  @P2 IMAD R19, R61, R15, R20 ;  /* 0x0000000f3d132224 */ /* 0x000fe200078e0214 */
[----:B------:R-:W-:Y:S01]  /*0b50*/  @P3 SHF.L.U64.HI R16, R6, 0x1, R3 ;  /* 0x0000000106103819 */ /* 0x000fe20000010203 */
[----:B------:R-:W0:Y:S01]  /*0b60*/  @P1 LDC.64 R20, c[0x0][0x230] ;  /* 0x00008c00ff141b82 */ /* 0x000e220000000a00 */
[----:B------:R-:W-:Y:S02]  /*0b70*/  @P2 MOV R6, R8 ;  /* 0x0000000800062202 */ /* 0x000fe40000000f00 */
[----:B------:R-:W-:Y:S02]  /*0b80*/  @P2 MOV R7, R11 ;  /* 0x0000000b00072202 */ /* 0x000fe40000000f00 */
[----:B-1----:R-:W-:Y:S01]  /*0b90*/  @P3 IADD3 R4, P0, R17, R4, RZ ;  /* 0x0000000411043210 */ /* 0x002fe20007f1e0ff */
[----:B------:R-:W-:-:S02]  /*0ba0*/  @P2 IMAD.WIDE.U32 R14, R61, R14, R6 ;  /* 0x0000000e3d0e2225 */ /* 0x000fc400078e0006 */
[----:B------:R-:W1:Y:S01]  /*0bb0*/  LDC R3, c[0x0][0x2ac] ;  /* 0x0000ab00ff037b82 */ /* 0x000e620000000800 */
[----:B------:R-:W-:Y:S02]  /*0bc0*/  @P3 IADD3.X R5, R16, R5, RZ, P0, !PT ;  /* 0x0000000510053210 */ /* 0x000fe400007fe4ff */
[----:B------:R-:W-:Y:S02]  /*0bd0*/  @P3 IADD3 R26, P0, R17, R26, RZ ;  /* 0x0000001a111a3210 */ /* 0x000fe40007f1e0ff */
[----:B------:R-:W-:Y:S01]  /*0be0*/  @P2 IADD3 R15, R15, R19, RZ ;  /* 0x000000130f0f2210 */ /* 0x000fe20007ffe0ff */
[----:B--2---:R-:W-:Y:S01]  /*0bf0*/  @P1 IMAD R19, R66, R12, RZ ;  /* 0x0000000c42131224 */ /* 0x004fe200078e02ff */
[----:B------:R-:W-:Y:S01]  /*0c00*/  @P3 IADD3.X R27, R16, R27, RZ, P0, !PT ;  /* 0x0000001b101b3210 */ /* 0x000fe200007fe4ff */
[----:B------:R-:W2:Y:S01]  /*0c10*/  @P1 LDC.64 R6, c[0x0][0x228] ;  /* 0x00008a00ff061b82 */ /* 0x000ea20000000a00 */
[----:B------:R-:W-:Y:S01]  /*0c20*/  @P2 SHF.L.U32 R17, R14, 0x1, RZ ;  /* 0x000000010e112819 */ /* 0x000fe200000006ff */
[----:B------:R-:W-:Y:S01]  /*0c30*/  @P1 IMAD R19, R60, R13, R19 ;  /* 0x0000000d3c131224 */ /* 0x000fe200078e0213 */
[----:B------:R-:W-:-:S02]  /*0c40*/  @P2 SHF.L.U64.HI R16, R14, 0x1, R15 ;  /* 0x000000010e102819 */ /* 0x000fc4000001020f */
[----:B------:R-:W-:Y:S02]  /*0c50*/  @P1 MOV R14, R8 ;  /* 0x00000008000e1202 */ /* 0x000fe40000000f00 */
[----:B------:R-:W-:Y:S02]  /*0c60*/  @P1 MOV R15, R11 ;  /* 0x0000000b000f1202 */ /* 0x000fe40000000f00 */
[C---:B------:R-:W-:Y:S01]  /*0c70*/  @P2 IADD3 R24, P0, R17.reuse, R24, RZ ;  /* 0x0000001811182210 */ /* 0x040fe20007f1e0ff */
[----:B------:R-:W-:Y:S01]  /*0c80*/  @P1 IMAD.WIDE.U32 R12, R60, R12, R14 ;  /* 0x0000000c3c0c1225 */ /* 0x000fe200078e000e */
[----:B------:R-:W-:Y:S02]  /*0c90*/  SHF.R.U32.HI R14, RZ, 0x3, R0 ;  /* 0x00000003ff0e7819 */ /* 0x000fe40000011600 */
[----:B------:R-:W-:Y:S02]  /*0ca0*/  @P2 IADD3.X R25, R16, R25, RZ, P0, !PT ;  /* 0x0000001910192210 */ /* 0x000fe400007fe4ff */
[----:B---3--:R-:W-:Y:S01]  /*0cb0*/  @P2 IADD3 R22, P0, R17, R22, RZ ;  /* 0x0000001611162210 */ /* 0x008fe20007f1e0ff */
[----:B------:R-:W-:Y:S01]  /*0cc0*/  IMAD.WIDE.U32 R14, R14, 0x24924925, RZ ;  /* 0x249249250e0e7825 */ /* 0x000fe200078e00ff */
[----:B------:R-:W-:-:S02]  /*0cd0*/  @P1 IADD3 R17, R13, R19, RZ ;  /* 0x000000130d111210 */ /* 0x000fc40007ffe0ff */
[----:B------:R-:W-:Y:S01]  /*0ce0*/  @P1 SHF.L.U32 R13, R12, 0x1, RZ ;  /* 0x000000010c0d1819 */ /* 0x000fe200000006ff */
[----:B-1----:R-:W-:Y:S01]  /*0cf0*/  IMAD R3, R3, UR16, R15 ;  /* 0x0000001003037c24 */ /* 0x002fe2000f8e020f */
[----:B------:R-:W-:Y:S02]  /*0d00*/  @P2 IADD3.X R23, R16, R23, RZ, P0, !PT ;  /* 0x0000001710172210 */ /* 0x000fe400007fe4ff */
[----:B------:R-:W-:Y:S02]  /*0d10*/  @P1 SHF.L.U64.HI R12, R12, 0x1, R17 ;  /* 0x000000010c0c1819 */ /* 0x000fe40000010211 */
[----:B0-----:R-:W-:Y:S02]  /*0d20*/  @P1 IADD3 R20, P0, R13, R20, RZ ;  /* 0x000000140d141210 */ /* 0x001fe40007f1e0ff */
[----:B------:R-:W-:Y:S02]  /*0d30*/  IADD3 R3, R3, 0x30, RZ ;  /* 0x0000003003037810 */ /* 0x000fe40007ffe0ff */
[----:B------:R-:W-:-:S02]  /*0d40*/  @P1 IADD3.X R21, R12, R21, RZ, P0, !PT ;  /* 0x000000150c151210 */ /* 0x000fc400007fe4ff */
[----:B--2---:R-:W-:-:S04]  /*0d50*/  @P1 IADD3 R6, P0, R13, R6, RZ ;  /* 0x000000060d061210 */ /* 0x004fc80007f1e0ff */
[----:B------:R-:W-:Y:S02]  /*0d60*/  @P1 IADD3.X R7, R12, R7, RZ, P0, !PT ;  /* 0x000000070c071210 */ /* 0x000fe400007fe4ff */
[----:B------:R-:W-:Y:S02]  /*0d70*/  ISETP.GE.U32.AND P0, PT, R3, UR12, PT ;  /* 0x0000000c03007c0c */ /* 0x000fe4000bf06070 */
[----:B------:R-:W-:-:S04]  /*0d80*/  SHF.R.S32.HI R3, RZ, 0x1f, R3 ;  /* 0x0000001fff037819 */ /* 0x000fc80000011403 */
[----:B------:R-:W-:-:S04]  /*0d90*/  ISETP.GE.AND.EX P0, PT, R3, UR13, PT, P0 ;  /* 0x0000000d03007c0c */ /* 0x000fc8000bf06300 */
[----:B------:R-:W-:-:S13]  /*0da0*/  ISETP.LT.U32.AND P0, PT, R0, 0x1c0, !P0 ;  /* 0x000001c00000780c */ /* 0x000fda0004701070 */
[----:B------:R-:W0:Y:S01]  /*0db0*/  @P0 LDC.64 R14, c[0x0][0x288] ;  /* 0x0000a200ff0e0b82 */ /* 0x000e220000000a00 */
[----:B------:R-:W-:-:S07]  /*0dc0*/  @P0 MOV R17, R11 ;  /* 0x0000000b00110202 */ /* 0x000fce0000000f00 */
[----:B------:R-:W1:Y:S01]  /*0dd0*/  @P0 LDC.64 R12, c[0x0][0x230] ;  /* 0x00008c00ff0c0b82 */ /* 0x000e620000000a00 */
[----:B0-----:R-:W-:-:S04]  /*0de0*/  @P0 IMAD R16, R40, R14, RZ ;  /* 0x0000000e28100224 */ /* 0x001fc800078e02ff */
[----:B------:R-:W-:Y:S01]  /*0df0*/  @P0 IMAD R15, R59, R15, R16 ;  /* 0x0000000f3b0f0224 */ /* 0x000fe200078e0210 */
[----:B------:R-:W-:-:S05]  /*0e00*/  @P0 MOV R16, R8 ;  /* 0x0000000800100202 */ /* 0x000fca0000000f00 */
[----:B------:R-:W-:-:S05]  /*0e10*/  @P0 IMAD.WIDE.U32 R16, R59, R14, R16 ;  /* 0x0000000e3b100225 */ /* 0x000fca00078e0010 */
[----:B------:R-:W-:Y:S02]  /*0e20*/  @P0 IADD3 R15, R17, R15, RZ ;  /* 0x0000000f110f0210 */ /* 0x000fe40007ffe0ff */
[C---:B------:R-:W-:Y:S02]  /*0e30*/  @P0 SHF.L.U32 R3, R16.reuse, 0x1, RZ ;  /* 0x0000000110030819 */ /* 0x040fe400000006ff */
[----:B------:R-:W-:Y:S02]  /*0e40*/  @P0 SHF.L.U64.HI R16, R16, 0x1, R15 ;  /* 0x0000000110100819 */ /* 0x000fe4000001020f */
[----:B------:R-:W0:Y:S01]  /*0e50*/  @P0 LDC.64 R14, c[0x0][0x228] ;  /* 0x00008a00ff0e0b82 */ /* 0x000e220000000a00 */
[----:B-1----:R-:W-:-:S04]  /*0e60*/  @P0 IADD3 R12, P6, R3, R12, RZ ;  /* 0x0000000c030c0210 */ /* 0x002fc80007fde0ff */
[----:B------:R-:W-:Y:S02]  /*0e70*/  @P0 IADD3.X R13, R16, R13, RZ, P6, !PT ;  /* 0x0000000d100d0210 */ /* 0x000fe400037fe4ff */
[----:B------:R-:W-:Y:S02]  /*0e80*/  SHF.R.S32.HI R57, RZ, 0x1f, R56 ;  /* 0x0000001fff397819 */ /* 0x000fe40000011438 */
[----:B0-----:R-:W-:Y:S01]  /*0e90*/  @P0 IADD3 R14, P6, R3, R14, RZ ;  /* 0x0000000e030e0210 */ /* 0x001fe20007fde0ff */
[----:B------:R-:W-:-:S03]  /*0ea0*/  HFMA2.MMA R3, -RZ, RZ, 0, 0 ;  /* 0x00000000ff037435 */ /* 0x000fc600000001ff */
[----:B------:R-:W-:-:S05]  /*0eb0*/  @P0 IADD3.X R15, R16, R15, RZ, P6, !PT ;  /* 0x0000000f100f0210 */ /* 0x000fca00037fe4ff */
[----:B------:R0:W5:Y:S04]  /*0ec0*/  @P0 LDG.E R43, desc[UR14][R14.64] ;  /* 0x0000000e0e2b0981 */ /* 0x000168000c1e1900 */
[----:B------:R1:W5:Y:S01]  /*0ed0*/  @P0 LDG.E R3, desc[UR14][R12.64] ;  /* 0x0000000e0c030981 */ /* 0x000362000c1e1900 */
[----:B------:R-:W-:-:S04]  /*0ee0*/  ISETP.GE.U32.AND P0, PT, R56, UR12, PT ;  /* 0x0000000c38007c0c */ /* 0x000fc8000bf06070 */
[----:B------:R-:W-:Y:S01]  /*0ef0*/  ISETP.GE.AND.EX P0, PT, R57, UR13, PT, P0 ;  /* 0x0000000d39007c0c */ /* 0x000fe2000bf06300 */
[----:B------:R-:W-:-:S03]  /*0f00*/  ULDC.64 UR12, c[0x0][0x248] ;  /* 0x00009200000c7ab9 */ /* 0x000fc60000000a00 */
[----:B------:R-:W-:-:S13]  /*0f10*/  ISETP.GT.U32.OR P0, PT, R0, 0x1bf, P0 ;  /* 0x000001bf0000780c */ /* 0x000fda0000704470 */
[----:B0-----:R-:W0:Y:S01]  /*0f20*/  @!P0 LDC.64 R14, c[0x0][0x288] ;  /* 0x0000a200ff0e8b82 */ /* 0x001e220000000a00 */
[----:B------:R-:W-:-:S07]  /*0f30*/  @!P0 MOV R17, R11 ;  /* 0x0000000b00118202 */ /* 0x000fce0000000f00 */
[----:B-1----:R-:W1:Y:S01]  /*0f40*/  @!P0 LDC.64 R12, c[0x0][0x230] ;  /* 0x00008c00ff0c8b82 */ /* 0x002e620000000a00 */
[----:B0-----:R-:W-:-:S04]  /*0f50*/  @!P0 IMAD R16, R57, R14, RZ ;  /* 0x0000000e39108224 */ /* 0x001fc800078e02ff */
[----:B------:R-:W-:Y:S01]  /*0f60*/  @!P0 IMAD R19, R56, R15, R16 ;  /* 0x0000000f38138224 */ /* 0x000fe200078e0210 */
[----:B------:R-:W-:-:S05]  /*0f70*/  @!P0 MOV R16, R8 ;  /* 0x0000000800108202 */ /* 0x000fca0000000f00 */
[----:B------:R-:W-:-:S05]  /*0f80*/  @!P0 IMAD.WIDE.U32 R16, R56, R14, R16 ;  /* 0x0000000e38108225 */ /* 0x000fca00078e0010 */
[----:B------:R-:W-:Y:S02]  /*0f90*/  @!P0 IADD3 R15, R17, R19, RZ ;  /* 0x00000013110f8210 */ /* 0x000fe40007ffe0ff */
[C---:B------:R-:W-:Y:S02]  /*0fa0*/  @!P0 SHF.L.U32 R17, R16.reuse, 0x1, RZ ;  /* 0x0000000110118819 */ /* 0x040fe400000006ff */
[----:B------:R-:W-:Y:S02]  /*0fb0*/  @!P0 SHF.L.U64.HI R16, R16, 0x1, R15 ;  /* 0x0000000110108819 */ /* 0x000fe4000001020f */
[----:B------:R-:W0:Y:S01]  /*0fc0*/  @!P0 LDC.64 R14, c[0x0][0x228] ;  /* 0x00008a00ff0e8b82 */ /* 0x000e220000000a00 */
[----:B-1----:R-:W-:Y:S01]  /*0fd0*/  @!P0 IADD3 R12, P6, R17, R12, RZ ;  /* 0x0000000c110c8210 */ /* 0x002fe20007fde0ff */
[----:B------:R-:W-:-:S03]  /*0fe0*/  UIMAD.WIDE UR12, UR6, 0x8, UR12 ;  /* 0x00000008060c78a5 */ /* 0x000fc6000f8e020c */
[C---:B------:R-:W-:Y:S02]  /*0ff0*/  @!P0 IADD3.X R13, R16.reuse, R13, RZ, P6, !PT ;  /* 0x0000000d100d8210 */ /* 0x040fe400037fe4ff */
[----:B0-----:R-:W-:Y:S02]  /*1000*/  @!P0 IADD3 R14, P6, R17, R14, RZ ;  /* 0x0000000e110e8210 */ /* 0x001fe40007fde0ff */
[----:B------:R-:W-:Y:S02]  /*1010*/  MOV R17, UR13 ;  /* 0x0000000d00117c02 */ /* 0x000fe40008000f00 */
[----:B------:R-:W-:Y:S02]  /*1020*/  @!P0 IADD3.X R15, R16, R15, RZ, P6, !PT ;  /* 0x0000000f100f8210 */ /* 0x000fe400037fe4ff */
[----:B------:R-:W-:Y:S02]  /*1030*/  MOV R16, UR12 ;  /* 0x0000000c00107c02 */ /* 0x000fe40008000f00 */
[----:B------:R-:W-:Y:S01]  /*1040*/  ISETP.NE.AND P6, PT, R54, RZ, PT ;  /* 0x000000ff3600720c */ /* 0x000fe20003fc5270 */
[----:B------:R-:W-:Y:S01]  /*1050*/  HFMA2.MMA R52, -RZ, RZ, 0, 0 ;  /* 0x00000000ff347435 */ /* 0x000fe200000001ff */
[----:B------:R-:W-:-:S02]  /*1060*/  CS2R R48, SRZ ;  /* 0x0000000000307805 */ /* 0x000fc4000001ff00 */
[----:B------:R-:W-:Y:S01]  /*1070*/  CS2R R50, SRZ ;  /* 0x0000000000327805 */ /* 0x000fe2000001ff00 */
[----:B------:R-:W2:Y:S01]  /*1080*/  LDG.E.64 R16, desc[UR14][R16.64] ;  /* 0x0000000e10107981 */ /* 0x000ea2000c1e1b00 */
[----:B------:R-:W-:Y:S02]  /*1090*/  CS2R R40, SRZ ;  /* 0x0000000000287805 */ /* 0x000fe4000001ff00 */
[----:B------:R-:W-:Y:S02]  /*10a0*/  CS2R R46, SRZ ;  /* 0x00000000002e7805 */ /* 0x000fe4000001ff00 */
[----:B------:R-:W-:Y:S01]  /*10b0*/  CS2R R44, SRZ ;  /* 0x00000000002c7805 */ /* 0x000fe2000001ff00 */
[----:B------:R0:W5:Y:S04]  /*10c0*/  @P3 LDG.E R49, desc[UR14][R4.64] ;  /* 0x0000000e04313981 */ /* 0x000168000c1e1900 */
[----:B------:R-:W5:Y:S04]  /*10d0*/  @P5 LDG.E R41, desc[UR14][R34.64] ;  /* 0x0000000e22295981 */ /* 0x000f68000c1e1900 */
[----:B------:R-:W3:Y:S01]  /*10e0*/  @P6 LDG.E R52, desc[UR14][R38.64] ;  /* 0x0000000e26346981 */ /* 0x000ee2000c1e1900 */
[----:B0-----:R-:W-:-:S03]  /*10f0*/  CS2R R4, SRZ ;  /* 0x0000000000047805 */ /* 0x001fc6000001ff00 */
[----:B------:R-:W5:Y:S04]  /*1100*/  @P6 LDG.E R51, desc[UR14][R36.64] ;  /* 0x0000000e24336981 */ /* 0x000f68000c1e1900 */
        /* <DEDUP_REMOVED lines=8> */
[----:B------:R0:W5:Y:S04]  /*1190*/  @!P0 LDG.E R5, desc[UR14][R12.64] ;  /* 0x0000000e0c058981 */ /* 0x000168000c1e1900 */
[----:B------:R1:W5:Y:S01]  /*11a0*/  @!P0 LDG.E R42, desc[UR14][R14.64] ;  /* 0x0000000e0e2a8981 */ /* 0x000362000c1e1900 */
[----:B------:R-:W-:Y:S01]  /*11b0*/  UMOV UR19, 0x3f800000 ;  /* 0x3f80000000137882 */ /* 0x000fe20000000000 */
[----:B------:R-:W-:Y:S01]  /*11c0*/  BSSY B0, `(.L_x_2) ;  /* 0x000001c000007945 */ /* 0x000fe20003800000 */
[----:B0-----:R-:W-:-:S02]  /*11d0*/  CS2R R12, SRZ ;  /* 0x00000000000c7805 */ /* 0x001fc4000001ff00 */
[----:B-1----:R-:W-:Y:S02]  /*11e0*/  CS2R R14, SRZ ;  /* 0x00000000000e7805 */ /* 0x002fe4000001ff00 */
[----:B--2---:R-:W-:-:S13]  /*11f0*/  R2UR UR18, R16 ;  /* 0x00000000101272ca */ /* 0x004fda00000e0000 */
[----:B------:R-:W-:-:S05]  /*1200*/  MOV R16, UR18 ;  /* 0x0000001200107c02 */ /* 0x000fca0008000f00 */
[----:B------:R-:W-:-:S05]  /*1210*/  FFMA.FTZ R17, -R16, UR18, R17 ;  /* 0x0000001210117c23 */ /* 0x000fca0008010111 */
[----:B------:R-:W-:-:S13]  /*1220*/  FSETP.GTU.FTZ.AND P0, PT, R17, RZ, PT ;  /* 0x000000ff1100720b */ /* 0x000fda0003f1c000 */
[----:B------:R-:W-:Y:S01]  /*1230*/  VOTEU.ANY UP0, P0 ;  /* 0x00000000003f7886 */ /* 0x000fe20000000100 */
[----:B------:R-:W-:-:S04]  /*1240*/  PLOP3.LUT P0, PT, PT, PT, UP0, 0x80, 0x0 ;  /* 0x000000000000781c */ /* 0x000fc80003f0f008 */
[----:B------:R-:W-:-:S09]  /*1250*/  @UP0 ULDC UR11, c[0x0][0x250] ;  /* 0x00009400000b0ab9 */ /* 0x000fd20000000800 */
[----:B------:R-:W-:Y:S01]  /*1260*/  @P0 FADD.FTZ R16, R17, UR11 ;  /* 0x0000000b11100e21 */ /* 0x000fe20008010000 */
[----:B------:R-:W-:-:S13]  /*1270*/  PLOP3.LUT P0, PT, PT, PT, UP0, 0x80, 0x0 ;  /* 0x000000000000781c */ /* 0x000fda0003f0f008 */
[----:B------:R-:W0:Y:S01]  /*1280*/  @P0 MUFU.RSQ R16, R16 ;  /* 0x0000001000100308 */ /* 0x000e220000001400 */
[----:B------:R-:W-:-:S13]  /*1290*/  PLOP3.LUT P0, PT, PT, PT, UP0, 0x80, 0x0 ;  /* 0x000000000000781c */ /* 0x000fda0003f0f008 */
[----:B0-----:R-:W-:Y:S02]  /*12a0*/  @P0 R2UR UR19, R16 ;  /* 0x00000000101302ca */ /* 0x001fe400000e0000 */
[----:B------:R-:W-:Y:S02]  /*12b0*/  ISETP.GT.U32.AND P0, PT, R0, 0x1bf, PT ;  /* 0x000001bf0000780c */ /* 0x000fe40003f04070 */
[----:B---3--:R-:W-:-:S11]  /*12c0*/  PRMT R17, R52, 0x7632, R17 ;  /* 0x0000763234117816 */ /* 0x008fd60000000011 */
[----:B------:R-:W-:Y:S05]  /*12d0*/  @P0 BRA `(.L_x_3) ;  /* 0x0000000000280947 */ /* 0x000fea0003800000 */
[----:B------:R-:W-:Y:S02]  /*12e0*/  ISETP.NE.AND P0, PT, RZ, UR17, PT ;  /* 0x00000011ff007c0c */ /* 0x000fe4000bf05270 */
[----:B------:R-:W-:-:S04]  /*12f0*/  IADD3 R19, R53, R18, RZ ;  /* 0x0000001235137210 */ /* 0x000fc80007ffe0ff */
[----:B------:R-:W-:-:S07]  /*1300*/  SHF.R.S32.HI R12, RZ, 0x1f, R19 ;  /* 0x0000001fff0c7819 */ /* 0x000fce0000011413 */
[----:B------:R-:W0:Y:S02]  /*1310*/  @P0 LDC.64 R6, c[0x0][0x240] ;  /* 0x00009000ff060b82 */ /* 0x000e240000000a00 */
[----:B0-----:R-:W-:-:S04]  /*1320*/  @P0 LEA R6, P6, R19, R6, 0x2 ;  /* 0x0000000613060211 */ /* 0x001fc800078c10ff */
[C---:B------:R-:W-:Y:S02]  /*1330*/  @P0 LEA.HI.X R7, R19.reuse, R7, R12, 0x2, P6 ;  /* 0x0000000713070211 */ /* 0x040fe400030f140c */
[----:B------:R-:W0:Y:S03]  /*1340*/  LDC.64 R12, c[0x0][0x238] ;  /* 0x00008e00ff0c7b82 */ /* 0x000e260000000a00 */
[----:B------:R1:W5:Y:S01]  /*1350*/  @P0 LDG.E.64 R14, desc[UR14][R6.64] ;  /* 0x0000000e060e0981 */ /* 0x000362000c1e1b00 */
[----:B0-----:R-:W-:-:S06]  /*1360*/  IMAD.WIDE R12, R19, 0x4, R12 ;  /* 0x00000004130c7825 */ /* 0x001fcc00078e020c */
[----:B-1----:R-:W5:Y:S02]  /*1370*/  LDG.E.64 R12, desc[UR14][R12.64] ;  /* 0x0000000e0c0c7981 */ /* 0x002f64000c1e1b00 */
.L_x_3:
[----:B------:R-:W-:Y:S05]  /*1380*/  BSYNC B0 ;  /* 0x0000000000007941 */ /* 0x000fea0003800000 */
.L_x_2:
[----:B------:R-:W-:Y:S02]  /*1390*/  ISETP.NE.AND P0, PT, RZ, UR17, PT ;  /* 0x00000011ff007c0c */ /* 0x000fe4000bf05270 */
[----:B------:R-:W-:Y:S02]  /*13a0*/  SHF.L.U32 R6, R52, 0x10, RZ ;  /* 0x0000001034067819 */ /* 0x000fe400000006ff */
[----:B------:R-:W-:Y:S02]  /*13b0*/  SHF.L.U32 R17, R17, 0x10, RZ ;  /* 0x0000001011117819 */ /* 0x000fe400000006ff */
[----:B-----5:R-:W-:Y:S01]  /*13c0*/  PRMT R16, R51, 0x7632, R16 ;  /* 0x0000763233107816 */ /* 0x020fe20000000010 */
[----:B------:R-:W-:Y:S02]  /*13d0*/  FADD.FTZ R6, R6, -UR18 ;  /* 0x8000001206067e21 */ /* 0x000fe40008010000 */
[----:B------:R-:W-:Y:S01]  /*13e0*/  FADD.FTZ R18, R17, -UR18 ;  /* 0x8000001211127e21 */ /* 0x000fe20008010000 */
[----:B------:R-:W-:Y:S01]  /*13f0*/  SHF.L.U32 R17, R51, 0x10, RZ ;  /* 0x0000001033117819 */ /* 0x000fe200000006ff */
[----:B------:R-:W-:Y:S01]  /*1400*/  FMUL.FTZ R7, R6, UR19 ;  /* 0x0000001306077c20 */ /* 0x000fe20008410000 */
[----:B------:R-:W-:Y:S01]  /*1410*/  SHF.L.U32 R16, R16, 0x10, RZ ;  /* 0x0000001010107819 */ /* 0x000fe200000006ff */
[----:B------:R-:W-:Y:S01]  /*1420*/  FMUL.FTZ R6, R18, UR19 ;  /* 0x0000001312067c20 */ /* 0x000fe20008410000 */
[----:B------:R-:W-:Y:S06]  /*1430*/  @!P0 BRA `(.L_x_4) ;  /* 0x0000000000488947 */ /* 0x000fec0003800000 */
[----:B------:R-:W-:Y:S01]  /*1440*/  FFMA.FTZ R18, R7, R12, R14 ;  /* 0x0000000c07127223 */ /* 0x000fe2000001000e */
[----:B------:R-:W-:-:S03]  /*1450*/  FFMA.FTZ R19, R6, R13, R15 ;  /* 0x0000000d06137223 */ /* 0x000fc6000001000f */
[----:B------:R-:W-:Y:S01]  /*1460*/  FMUL.FTZ R20, R18, -1.4426950216293334961 ;  /* 0xbfb8aa3b12147820 */ /* 0x000fe20000410000 */
[----:B------:R-:W-:-:S05]  /*1470*/  FMUL.FTZ R23, R19, -1.4426950216293334961 ;  /* 0xbfb8aa3b13177820 */ /* 0x000fca0000410000 */
[----:B------:R-:W0:Y:S08]  /*1480*/  MUFU.EX2 R20, R20 ;  /* 0x0000001400147308 */ /* 0x000e300000000800 */
[----:B------:R-:W1:Y:S01]  /*1490*/  MUFU.EX2 R23, R23 ;  /* 0x0000001700177308 */ /* 0x000e620000000800 */
[----:B0-----:R-:W-:-:S07]  /*14a0*/  FADD.FTZ R21, R20, 1 ;  /* 0x3f80000014157421 */ /* 0x001fce0000010000 */
[----:B------:R-:W0:Y:S01]  /*14b0*/  MUFU.RCP R22, R21 ;  /* 0x0000001500167308 */ /* 0x000e220000001000 */
[----:B-1----:R-:W-:-:S07]  /*14c0*/  FADD.FTZ R24, R23, 1 ;  /* 0x3f80000017187421 */ /* 0x002fce0000010000 */
[----:B------:R-:W1:Y:S01]  /*14d0*/  MUFU.RCP R25, R24 ;  /* 0x0000001800197308 */ /* 0x000e620000001000 */
[----:B0-----:R-:W-:Y:S01]  /*14e0*/  FADD.FTZ R27, -R22, 1 ;  /* 0x3f800000161b7421 */ /* 0x001fe20000010100 */
[----:B------:R-:W-:-:S03]  /*14f0*/  FMUL.FTZ R17, R17, R22 ;  /* 0x0000001611117220 */ /* 0x000fc60000410000 */
[----:B------:R-:W-:Y:S01]  /*1500*/  FFMA.FTZ R18, R18, R27, 1 ;  /* 0x3f80000012127423 */ /* 0x000fe2000001001b */
[----:B-1----:R-:W-:Y:S01]  /*1510*/  FADD.FTZ R26, -R25, 1 ;  /* 0x3f800000191a7421 */ /* 0x002fe20000010100 */
[----:B------:R-:W-:Y:S02]  /*1520*/  FMUL.FTZ R16, R16, R25 ;  /* 0x0000001910107220 */ /* 0x000fe40000410000 */
[----:B------:R-:W-:Y:S01]  /*1530*/  FMUL.FTZ R17, R17, R18 ;  /* 0x0000001211117220 */ /* 0x000fe20000410000 */
[----:B------:R-:W-:-:S04]  /*1540*/  FFMA.FTZ R19, R19, R26, 1 ;  /* 0x3f80000013137423 */ /* 0x000fc8000001001a */
[----:B------:R-:W-:-:S07]  /*1550*/  FMUL.FTZ R16, R16, R19 ;  /* 0x0000001310107220 */ /* 0x000fce0000410000 */
.L_x_4:
[----:B------:R-:W-:Y:S01]  /*1560*/  FMUL.FTZ R18, R17, R12 ;  /* 0x0000000c11127220 */ /* 0x000fe20000410000 */
[C---:B------:R-:W-:Y:S01]  /*1570*/  PRMT R22, R41.reuse, 0x7632, R22 ;  /* 0x0000763229167816 */ /* 0x040fe20000000016 */
[----:B------:R-:W-:Y:S01]  /*1580*/  FMUL.FTZ R20, R16, R13 ;  /* 0x0000000d10147220 */ /* 0x000fe20000410000 */
[----:B------:R-:W-:Y:S01]  /*1590*/  SHF.L.U32 R23, R41, 0x10, RZ ;  /* 0x0000001029177819 */ /* 0x000fe200000006ff */
[C---:B------:R-:W-:Y:S01]  /*15a0*/  FFMA.FTZ R19, R7.reuse, R18, RZ ;  /* 0x0000001207137223 */ /* 0x040fe200000100ff */
[----:B------:R-:W-:Y:S01]  /*15b0*/  FADD.FTZ R21, RZ, R18 ;  /* 0x00000012ff157221 */ /* 0x000fe20000010000 */
[----:B------:R-:W-:Y:S01]  /*15c0*/  SHF.L.U32 R22, R22, 0x10, RZ ;  /* 0x0000001016167819 */ /* 0x000fe200000006ff */
[----:B------:R-:W-:Y:S01]  /*15d0*/  FFMA.FTZ R24, R7, R17, RZ ;  /* 0x0000001107187223 */ /* 0x000fe200000100ff */
[----:B------:R-:W-:Y:S01]  /*15e0*/  FFMA.FTZ R18, R6, R20, R19 ;  /* 0x0000001406127223 */ /* 0x000fe20000010013 */
[----:B------:R-:W-:Y:S01]  /*15f0*/  FADD.FTZ R19, R20, R21 ;  /* 0x0000001514137221 */ /* 0x000fe20000010000 */
[----:B------:R-:W-:Y:S01]  /*1600*/  PRMT R20, R50, 0x7632, R20 ;  /* 0x0000763232147816 */ /* 0x000fe20000000014 */
[----:B------:R-:W-:Y:S01]  /*1610*/  FADD.FTZ R23, R23, -UR18 ;  /* 0x8000001217177e21 */ /* 0x000fe20008010000 */
[----:B------:R-:W-:Y:S01]  /*1620*/  FADD.FTZ R22, R22, -UR18 ;  /* 0x8000001216167e21 */ /* 0x000fe20008010000 */
[----:B------:R-:W-:-:S02]  /*1630*/  SHF.L.U32 R21, R50, 0x10, RZ ;  /* 0x0000001032157819 */ /* 0x000fc400000006ff */
[----:B------:R-:W-:Y:S01]  /*1640*/  SHF.L.U32 R20, R20, 0x10, RZ ;  /* 0x0000001014147819 */ /* 0x000fe200000006ff */
[----:B------:R-:W-:Y:S01]  /*1650*/  FMUL.FTZ R23, R23, UR19 ;  /* 0x0000001317177c20 */ /* 0x000fe20008410000 */
        /* <DEDUP_REMOVED lines=20> */
.L_x_5:
[----:B------:R-:W-:Y:S01]  /*17a0*/  FADD.FTZ R7, RZ, R16 ;  /* 0x00000010ff077221 */ /* 0x000fe20000010000 */
[----:B------:R-:W-:Y:S01]  /*17b0*/  FFMA.FTZ R37, R6, R16, RZ ;  /* 0x0000001006257223 */ /* 0x000fe200000100ff */
[----:B------:R-:W-:Y:S01]  /*17c0*/  FADD.FTZ R26, RZ, R17 ;  /* 0x00000011ff1a7221 */ /* 0x000fe20000010000 */
[----:B------:R-:W-:Y:S01]  /*17d0*/  FMUL.FTZ R17, R21, R12 ;  /* 0x0000000c15117220 */ /* 0x000fe20000410000 */
[----:B------:R-:W-:Y:S01]  /*17e0*/  FADD.FTZ R6, R7, R20 ;  /* 0x0000001407067221 */ /* 0x000fe20000010000 */
[C---:B------:R-:W-:Y:S01]  /*17f0*/  PRMT R7, R40.reuse, 0x7632, R7 ;  /* 0x0000763228077816 */ /* 0x040fe20000000007 */
[C---:B------:R-:W-:Y:S01]  /*1800*/  FFMA.FTZ R24, R23.reuse, R21, R24 ;  /* 0x0000001517187223 */ /* 0x040fe20000010018 */
[----:B------:R-:W-:Y:S01]  /*1810*/  SHF.L.U32 R16, R40, 0x10, RZ ;  /* 0x0000001028107819 */ /* 0x000fe200000006ff */
[----:B------:R-:W-:Y:S01]  /*1820*/  FFMA.FTZ R23, R23, R17, R18 ;  /* 0x0000001117177223 */ /* 0x000fe20000010012 */
[----:B------:R-:W-:Y:S01]  /*1830*/  SHF.L.U32 R7, R7, 0x10, RZ ;  /* 0x0000001007077819 */ /* 0x000fe200000006ff */
[----:B------:R-:W-:Y:S01]  /*1840*/  FMUL.FTZ R18, R20, R13 ;  /* 0x0000000d14127220 */ /* 0x000fe20000410000 */
[----:B------:R-:W-:Y:S01]  /*1850*/  FADD.FTZ R19, R19, R17 ;  /* 0x0000001113137221 */ /* 0x000fe20000010000 */
[----:B------:R-:W-:Y:S01]  /*1860*/  FFMA.FTZ R37, R22, R20, R37 ;  /* 0x0000001416257223 */ /* 0x000fe20000010025 */
[----:B------:R-:W-:Y:S01]  /*1870*/  PRMT R17, R48, 0x7632, R17 ;  /* 0x0000763230117816 */ /* 0x000fe20000000011 */
[----:B------:R-:W-:Y:S01]  /*1880*/  FADD.FTZ R16, R16, -UR18 ;  /* 0x8000001210107e21 */ /* 0x000fe20008010000 */
[----:B------:R-:W-:Y:S01]  /*1890*/  FADD.FTZ R20, R7, -UR18 ;  /* 0x8000001207147e21 */ /* 0x000fe20008010000 */
[----:B------:R-:W-:Y:S01]  /*18a0*/  FFMA.FTZ R22, R22, R18, R23 ;  /* 0x0000001216167223 */ /* 0x000fe20000010017 */
[----:B------:R-:W-:Y:S01]  /*18b0*/  FADD.FTZ R18, R18, R19 ;  /* 0x0000001312127221 */ /* 0x000fe20000010000 */
[----:B------:R-:W-:Y:S01]  /*18c0*/  SHF.L.U32 R7, R17, 0x10, RZ ;  /* 0x0000001011077819 */ /* 0x000fe200000006ff */
[----:B------:R-:W-:Y:S01]  /*18d0*/  FADD.FTZ R21, R26, R21 ;  /* 0x000000151a157221 */ /* 0x000fe20000010000 */
[----:B------:R-:W-:Y:S01]  /*18e0*/  SHF.L.U32 R23, R48, 0x10, RZ ;  /* 0x0000001030177819 */ /* 0x000fe200000006ff */
[----:B------:R-:W-:Y:S01]  /*18f0*/  FMUL.FTZ R25, R16, UR19 ;  /* 0x0000001310197c20 */ /* 0x000fe20008410000 */
[----:B------:R-:W-:Y:S01]  /*1900*/  PRMT R19, R49, 0x7632, R19 ;  /* 0x0000763231137816 */ /* 0x000fe20000000013 */
        /* <DEDUP_REMOVED lines=20> */
.L_x_6:
[----:B------:R-:W-:Y:S01]  /*1a50*/  FADD.FTZ R16, R21, R23 ;  /* 0x0000001715107221 */ /* 0x000fe20000010000 */
[----:B------:R-:W-:Y:S01]  /*1a60*/  FMUL.FTZ R27, R23, R12 ;  /* 0x0000000c171b7220 */ /* 0x000fe20000410000 */
[----:B------:R-:W-:Y:S01]  /*1a70*/  SHF.L.U32 R21, R49, 0x10, RZ ;  /* 0x0000001031157819 */ /* 0x000fe200000006ff */
[----:B------:R-:W-:Y:S01]  /*1a80*/  FFMA.FTZ R20, R25, R23, R24 ;  /* 0x0000001719147223 */ /* 0x000fe20000010018 */
[----:B------:R-:W-:Y:S01]  /*1a90*/  SHF.L.U32 R19, R19, 0x10, RZ ;  /* 0x0000001013137819 */ /* 0x000fe200000006ff */
[--C-:B------:R-:W-:Y:S01]  /*1aa0*/  FFMA.FTZ R26, R25, R27, R22.reuse ;  /* 0x0000001b191a7223 */ /* 0x100fe20000010016 */
[----:B------:R-:W-:Y:S01]  /*1ab0*/  PRMT R22, R47, 0x7632, R22 ;  /* 0x000076322f167816 */ /* 0x000fe20000000016 */
[----:B------:R-:W-:Y:S01]  /*1ac0*/  FADD.FTZ R23, R21, -UR18 ;  /* 0x8000001215177e21 */ /* 0x000fe20008010000 */
[----:B------:R-:W-:Y:S01]  /*1ad0*/  FADD.FTZ R18, R18, R27 ;  /* 0x0000001b12127221 */ /* 0x000fe20000010000 */
[----:B------:R-:W-:Y:S01]  /*1ae0*/  FADD.FTZ R24, R19, -UR18 ;  /* 0x8000001213187e21 */ /* 0x000fe20008010000 */
[----:B------:R-:W-:Y:S01]  /*1af0*/  SHF.L.U32 R21, R47, 0x10, RZ ;  /* 0x000000102f157819 */ /* 0x000fe200000006ff */
[----:B------:R-:W-:Y:S01]  /*1b00*/  FMUL.FTZ R23, R23, UR19 ;  /* 0x0000001317177c20 */ /* 0x000fe20008410000 */
[----:B------:R-:W-:Y:S01]  /*1b10*/  SHF.L.U32 R22, R22, 0x10, RZ ;  /* 0x0000001016167819 */ /* 0x000fe200000006ff */
[----:B------:R-:W-:Y:S01]  /*1b20*/  FMUL.FTZ R19, R7, R13 ;  /* 0x0000000d07137220 */ /* 0x000fe20000410000 */
        /* <DEDUP_REMOVED lines=20> */
.L_x_7:
[----:B------:R-:W-:Y:S01]  /*1c70*/  FFMA.FTZ R28, R17, R19, R26 ;  /* 0x00000013111c7223 */ /* 0x000fe2000001001a */
[----:B------:R-:W-:Y:S01]  /*1c80*/  FMUL.FTZ R26, R21, R12 ;  /* 0x0000000c151a7220 */ /* 0x000fe20000410000 */
[----:B------:R-:W-:Y:S01]  /*1c90*/  FADD.FTZ R19, R19, R18 ;  /* 0x0000001213137221 */ /* 0x000fe20000010000 */
[----:B------:R-:W-:Y:S01]  /*1ca0*/  PRMT R25, R4, 0x7632, R25 ;  /* 0x0000763204197816 */ /* 0x000fe20000000019 */
[----:B------:R-:W-:Y:S01]  /*1cb0*/  FMUL.FTZ R30, R22, R13 ;  /* 0x0000000d161e7220 */ /* 0x000fe20000410000 */
[----:B------:R-:W-:Y:S01]  /*1cc0*/  FFMA.FTZ R18, R23, R26, R28 ;  /* 0x0000001a17127223 */ /* 0x000fe2000001001c */
[----:B------:R-:W-:Y:S01]  /*1cd0*/  FADD.FTZ R19, R19, R26 ;  /* 0x0000001a13137221 */ /* 0x000fe20000010000 */
[----:B------:R-:W-:Y:S02]  /*1ce0*/  SHF.L.U32 R27, R4, 0x10, RZ ;  /* 0x00000010041b7819 */ /* 0x000fe400000006ff */
[----:B------:R-:W-:Y:S02]  /*1cf0*/  SHF.L.U32 R26, R25, 0x10, RZ ;  /* 0x00000010191a7819 */ /* 0x000fe400000006ff */
[----:B------:R-:W-:Y:S01]  /*1d00*/  PRMT R28, R45, 0x7632, R28 ;  /* 0x000076322d1c7816 */ /* 0x000fe2000000001c */
[----:B------:R-:W-:Y:S01]  /*1d10*/  FADD.FTZ R27, R27, -UR18 ;  /* 0x800000121b1b7e21 */ /* 0x000fe20008010000 */
[----:B------:R-:W-:Y:S01]  /*1d20*/  SHF.L.U32 R25, R45, 0x10, RZ ;  /* 0x000000102d197819 */ /* 0x000fe200000006ff */
[----:B------:R-:W-:Y:S01]  /*1d30*/  FADD.FTZ R31, R26, -UR18 ;  /* 0x800000121a1f7e21 */ /* 0x000fe20008010000 */
        /* <DEDUP_REMOVED lines=8> */
[----:B------:R-:W-:-:S04]  /*1dc0*/  FMUL.FTZ R39, R32, -1.4426950216293334961 ;  /* 0xbfb8aa3b20277820 */ /* 0x000fc80000410000 */
[----:B------:R-:W0:Y:S08]  /*1dd0*/  MUFU.EX2 R34, R39 ;  /* 0x0000002700227308 */ /* 0x000e300000000800 */
[----:B------:R-:W1:Y:S01]  /*1de0*/  MUFU.EX2 R38, R38 ;  /* 0x0000002600267308 */ /* 0x000e620000000800 */
[----:B0-----:R-:W-:-:S07]  /*1df0*/  FADD.FTZ R34, R34, 1 ;  /* 0x3f80000022227421 */ /* 0x001fce0000010000 */
[----:B------:R-:W0:Y:S01]  /*1e00*/  MUFU.RCP R34, R34 ;  /* 0x0000002200227308 */ /* 0x000e220000001000 */
[----:B-1----:R-:W-:-:S07]  /*1e10*/  FADD.FTZ R33, R38, 1 ;  /* 0x3f80000026217421 */ /* 0x002fce0000010000 */
[----:B------:R-:W1:Y:S01]  /*1e20*/  MUFU.RCP R33, R33 ;  /* 0x0000002100217308 */ /* 0x000e620000001000 */
[----:B0-----:R-:W-:Y:S01]  /*1e30*/  FADD.FTZ R36, -R34, 1 ;  /* 0x3f80000022247421 */ /* 0x001fe20000010100 */
[----:B------:R-:W-:Y:S01]  /*1e40*/  FMUL.FTZ R26, R26, R34 ;  /* 0x000000221a1a7220 */ /* 0x000fe20000410000 */
[----:B-1----:R-:W-:Y:S01]  /*1e50*/  FADD.FTZ R35, -R33, 1 ;  /* 0x3f80000021237421 */ /* 0x002fe20000010100 */
[----:B------:R-:W-:-:S03]  /*1e60*/  FMUL.FTZ R25, R25, R33 ;  /* 0x0000002119197220 */ /* 0x000fc60000410000 */
[----:B------:R-:W-:Y:S01]  /*1e70*/  FFMA.FTZ R38, R31, R35, 1 ;  /* 0x3f8000001f267423 */ /* 0x000fe20000010023 */
[----:B------:R-:W-:-:S03]  /*1e80*/  FFMA.FTZ R31, R32, R36, 1 ;  /* 0x3f800000201f7423 */ /* 0x000fc60000010024 */
[----:B------:R-:W-:Y:S01]  /*1e90*/  FMUL.FTZ R25, R25, R38 ;  /* 0x0000002619197220 */ /* 0x000fe20000410000 */
[----:B------:R-:W-:-:S07]  /*1ea0*/  FMUL.FTZ R26, R26, R31 ;  /* 0x0000001f1a1a7220 */ /* 0x000fce0000410000 */
.L_x_8:
[----:B------:R-:W-:Y:S01]  /*1eb0*/  FFMA.FTZ R18, R24, R30, R18 ;  /* 0x0000001e18127223 */ /* 0x000fe20000010012 */
[----:B------:R-:W-:Y:S01]  /*1ec0*/  FMUL.FTZ R32, R25, R12 ;  /* 0x0000000c19207220 */ /* 0x000fe20000410000 */
[----:B------:R-:W-:Y:S01]  /*1ed0*/  FADD.FTZ R19, R30, R19 ;  /* 0x000000131e137221 */ /* 0x000fe20000010000 */
[----:B------:R-:W-:Y:S01]  /*1ee0*/  SHF.L.U32 R31, R46, 0x10, RZ ;  /* 0x000000102e1f7819 */ /* 0x000fe200000006ff */
[----:B------:R-:W-:Y:S01]  /*1ef0*/  FMUL.FTZ R33, R26, R13 ;  /* 0x0000000d1a217220 */ /* 0x000fe20000410000 */
[----:B------:R-:W-:Y:S01]  /*1f00*/  SHF.L.U32 R30, R29, 0x10, RZ ;  /* 0x000000101d1e7819 */ /* 0x000fe200000006ff */
[----:B------:R-:W-:Y:S01]  /*1f10*/  FFMA.FTZ R18, R27, R32, R18 ;  /* 0x000000201b127223 */ /* 0x000fe20000010012 */
[--C-:B------:R-:W-:Y:S01]  /*1f20*/  FADD.FTZ R19, R19, R32.reuse ;  /* 0x0000002013137221 */ /* 0x100fe20000010000 */
        /* <DEDUP_REMOVED lines=18> */
[----:B0-----:R-:W-:Y:S01]  /*2050*/  FMUL.FTZ R29, R29, R38 ;  /* 0x000000261d1d7220 */ /* 0x001fe20000410000 */
[----:B------:R-:W-:-:S04]  /*2060*/  FADD.FTZ R38, -R38, 1 ;  /* 0x3f80000026267421 */ /* 0x000fc80000010100 */
[----:B------:R-:W-:Y:S01]  /*2070*/  FFMA.FTZ R38, R36, R38, 1 ;  /* 0x3f80000024267423 */ /* 0x000fe20000010026 */
[----:B-1----:R-:W-:Y:S01]  /*2080*/  FMUL.FTZ R30, R30, R34 ;  /* 0x000000221e1e7220 */ /* 0x002fe20000410000 */
[----:B------:R-:W-:Y:S02]  /*2090*/  FADD.FTZ R34, -R34, 1 ;  /* 0x3f80000022227421 */ /* 0x000fe40000010100 */
[----:B------:R-:W-:Y:S02]  /*20a0*/  FMUL.FTZ R29, R29, R38 ;  /* 0x000000261d1d7220 */ /* 0x000fe40000410000 */
[----:B------:R-:W-:-:S04]  /*20b0*/  FFMA.FTZ R34, R35, R34, 1 ;  /* 0x3f80000023227423 */ /* 0x000fc80000010022 */
[----:B------:R-:W-:-:S07]  /*20c0*/  FMUL.FTZ R30, R30, R34 ;  /* 0x000000221e1e7220 */ /* 0x000fce0000410000 */
.L_x_9:
[----:B------:R-:W-:Y:S01]  /*20d0*/  PRMT R36, R3, 0x7632, R36 ;  /* 0x0000763203247816 */ /* 0x000fe20000000024 */
        /* <DEDUP_REMOVED lines=11> */
[----:B------:R-:W-:Y:S01]  /*2190*/  FFMA.FTZ R18, R32, R19, R18 ;  /* 0x0000001320127223 */ /* 0x000fe20000010012 */
[----:B------:R-:W-:Y:S01]  /*21a0*/  FADD.FTZ R19, R19, R33 ;  /* 0x0000002113137221 */ /* 0x000fe20000010000 */
        /* <DEDUP_REMOVED lines=23> */
.L_x_10:
[----:B------:R-:W-:Y:S01]  /*2320*/  FMUL.FTZ R38, R33, R12 ;  /* 0x0000000c21267220 */ /* 0x000fe20000410000 */
[----:B------:R-:W-:Y:S01]  /*2330*/  FFMA.FTZ R37, R17, R7, R37 ;  /* 0x0000000711257223 */ /* 0x000fe20000010025 */
[----:B------:R-:W-:Y:S01]  /*2340*/  PRMT R17, R5, 0x7632, R17 ;  /* 0x0000763205117816 */ /* 0x000fe20000000011 */
[----:B------:R-:W-:Y:S01]  /*2350*/  FMUL.FTZ R39, R34, R13 ;  /* 0x0000000d22277220 */ /* 0x000fe20000410000 */
[----:B------:R-:W-:Y:S01]  /*2360*/  FFMA.FTZ R18, R35, R38, R18 ;  /* 0x0000002623127223 */ /* 0x000fe20000010012 */
[----:B------:R-:W-:Y:S01]  /*2370*/  FADD.FTZ R19, R19, R38 ;  /* 0x0000002613137221 */ /* 0x000fe20000010000 */
[----:B------:R-:W-:Y:S02]  /*2380*/  SHF.L.U32 R67, R5, 0x10, RZ ;  /* 0x0000001005437819 */ /* 0x000fe400000006ff */
[----:B------:R-:W-:Y:S01]  /*2390*/  SHF.L.U32 R17, R17, 0x10, RZ ;  /* 0x0000001011117819 */ /* 0x000fe200000006ff */
[----:B------:R-:W-:Y:S01]  /*23a0*/  FFMA.FTZ R38, R36, R39, R18 ;  /* 0x0000002724267223 */ /* 0x000fe20000010012 */
[--C-:B------:R-:W-:Y:S01]  /*23b0*/  FADD.FTZ R39, R39, R19.reuse ;  /* 0x0000001327277221 */ /* 0x100fe20000010000 */
[----:B------:R-:W-:Y:S01]  /*23c0*/  FADD.FTZ R67, R67, -UR18 ;  /* 0x8000001243437e21 */ /* 0x000fe20008010000 */
[C---:B------:R-:W-:Y:S01]  /*23d0*/  PRMT R19, R42.reuse, 0x7632, R19 ;  /* 0x000076322a137816 */ /* 0x040fe20000000013 */
[----:B------:R-:W-:Y:S01]  /*23e0*/  FADD.FTZ R17, R17, -UR18 ;  /* 0x8000001211117e21 */ /* 0x000fe20008010000 */
[----:B------:R-:W-:Y:S01]  /*23f0*/  SHF.L.U32 R18, R42, 0x10, RZ ;  /* 0x000000102a127819 */ /* 0x000fe200000006ff */
[----:B------:R-:W-:Y:S01]  /*2400*/  FMUL.FTZ R67, R67, UR19 ;  /* 0x0000001343437c20 */ /* 0x000fe20008410000 */
[----:B------:R-:W-:Y:S01]  /*2410*/  SHF.L.U32 R19, R19, 0x10, RZ ;  /* 0x0000001013137819 */ /* 0x000fe200000006ff */
[----:B------:R-:W-:Y:S01]  /*2420*/  FMUL.FTZ R17, R17, UR19 ;  /* 0x0000001311117c20 */ /* 0x000fe20008410000 */
[----:B------:R-:W-:Y:S06]  /*2430*/  @!P0 BRA `(.L_x_11) ;  /* 0x0000000000488947 */ /* 0x000fec0003800000 */
[----:B------:R-:W-:-:S04]  /*2440*/  FFMA.FTZ R68, R67, R12, R14 ;  /* 0x0000000c43447223 */ /* 0x000fc8000001000e */
[----:B------:R-:W-:-:S06]  /*2450*/  FMUL.FTZ R69, R68, -1.4426950216293334961 ;  /* 0xbfb8aa3b44457820 */ /* 0x000fcc0000410000 */
[----:B------:R-:W0:Y:S02]  /*2460*/  MUFU.EX2 R69, R69 ;  /* 0x0000004500457308 */ /* 0x000e240000000800 */
[----:B0-----:R-:W-:-:S06]  /*2470*/  FADD.FTZ R69, R69, 1 ;  /* 0x3f80000045457421 */ /* 0x001fcc0000010000 */
[----:B------:R-:W0:Y:S02]  /*2480*/  MUFU.RCP R69, R69 ;  /* 0x0000004500457308 */ /* 0x000e240000001000 */
[----:B0-----:R-:W-:Y:S01]  /*2490*/  FMUL.FTZ R18, R18, R69 ;  /* 0x0000004512127220 */ /* 0x001fe20000410000 */
[----:B------:R-:W-:-:S04]  /*24a0*/  FADD.FTZ R69, -R69, 1 ;  /* 0x3f80000045457421 */ /* 0x000fc80000010100 */
[----:B------:R-:W-:Y:S01]  /*24b0*/  FFMA.FTZ R69, R68, R69, 1 ;  /* 0x3f80000044457423 */ /* 0x000fe20000010045 */
[----:B------:R-:W-:-:S03]  /*24c0*/  FFMA.FTZ R68, R17, R13, R15 ;  /* 0x0000000d11447223 */ /* 0x000fc6000001000f */
[----:B------:R-:W-:Y:S01]  /*24d0*/  FMUL.FTZ R18, R18, R69 ;  /* 0x0000004512127220 */ /* 0x000fe20000410000 */
[----:B------:R-:W-:-:S06]  /*24e0*/  FMUL.FTZ R69, R68, -1.4426950216293334961 ;  /* 0xbfb8aa3b44457820 */ /* 0x000fcc0000410000 */
[----:B------:R-:W0:Y:S02]  /*24f0*/  MUFU.EX2 R69, R69 ;  /* 0x0000004500457308 */ /* 0x000e240000000800 */
[----:B0-----:R-:W-:-:S06]  /*2500*/  FADD.FTZ R69, R69, 1 ;  /* 0x3f80000045457421 */ /* 0x001fcc0000010000 */
[----:B------:R-:W0:Y:S02]  /*2510*/  MUFU.RCP R69, R69 ;  /* 0x0000004500457308 */ /* 0x000e240000001000 */
[----:B0-----:R-:W-:Y:S01]  /*2520*/  FMUL.FTZ R19, R19, R69 ;  /* 0x0000004513137220 */ /* 0x001fe20000410000 */
[----:B------:R-:W-:-:S04]  /*2530*/  FADD.FTZ R69, -R69, 1 ;  /* 0x3f80000045457421 */ /* 0x000fc80000010100 */
[----:B------:R-:W-:-:S04]  /*2540*/  FFMA.FTZ R69, R68, R69, 1 ;  /* 0x3f80000044457423 */ /* 0x000fc80000010045 */
[----:B------:R-:W-:-:S07]  /*2550*/  FMUL.FTZ R19, R19, R69 ;  /* 0x0000004513137220 */ /* 0x000fce0000410000 */
.L_x_11:
[----:B------:R-:W-:Y:S01]  /*2560*/  FMUL.FTZ R68, R18, R12 ;  /* 0x0000000c12447220 */ /* 0x000fe20000410000 */
[----:B------:R-:W-:Y:S01]  /*2570*/  ISETP.GT.AND P0, PT, R65, 0x1e, PT ;  /* 0x0000001e4100780c */ /* 0x000fe20003f04270 */
[----:B------:R-:W0:Y:S01]  /*2580*/  S2UR UR13, SR_CgaCtaId ;  /* 0x00000000000d79c3 */ /* 0x000e220000008800 */
[----:B------:R-:W-:Y:S01]  /*2590*/  FADD.FTZ R6, R6, R7 ;  /* 0x0000000706067221 */ /* 0x000fe20000010000 */
[----:B------:R-:W-:Y:S01]  /*25a0*/  FFMA.FTZ R38, R67, R68, R38 ;  /* 0x0000004443267223 */ /* 0x000fe20000010026 */
[----:B------:R-:W-:Y:S01]  /*25b0*/  FADD.FTZ R39, R39, R68 ;  /* 0x0000004427277221 */ /* 0x000fe20000010000 */
[----:B------:R-:W-:Y:S01]  /*25c0*/  FMUL.FTZ R68, R19, R13 ;  /* 0x0000000d13447220 */ /* 0x000fe20000410000 */
[----:B------:R-:W-:Y:S01]  /*25d0*/  FFMA.FTZ R20, R23, R21, R20 ;  /* 0x0000001517147223 */ /* 0x000fe20000010014 */
[----:B------:R-:W-:Y:S01]  /*25e0*/  FFMA.FTZ R37, R24, R22, R37 ;  /* 0x0000001618257223 */ /* 0x000fe20000010025 */
[----:B------:R-:W-:Y:S01]  /*25f0*/  FADD.FTZ R16, R16, R21 ;  /* 0x0000001510107221 */ /* 0x000fe20000010000 */
[----:B------:R-:W-:Y:S01]  /*2600*/  FFMA.FTZ R38, R17, R68, R38 ;  /* 0x0000004411267223 */ /* 0x000fe20000010026 */
[----:B------:R-:W-:Y:S01]  /*2610*/  FADD.FTZ R39, R68, R39 ;  /* 0x0000002744277221 */ /* 0x000fe20000010000 */
[----:B------:R-:W-:Y:S01]  /*2620*/  FADD.FTZ R7, R6, R22 ;  /* 0x0000001606077221 */ /* 0x000fe20000010000 */
[----:B------:R-:W-:Y:S01]  /*2630*/  FFMA.FTZ R20, R27, R25, R20 ;  /* 0x000000191b147223 */ /* 0x000fe20000010014 */
[----:B------:R-:W-:Y:S01]  /*2640*/  FFMA.FTZ R37, R28, R26, R37 ;  /* 0x0000001a1c257223 */ /* 0x000fe20000010025 */
[----:B------:R-:W1:Y:S01]  /*2650*/  SHFL.DOWN PT, R68, R38, 0x1, 0x1f ;  /* 0x08201f0026447f89 */ /* 0x000e6200000e0000 */
[----:B------:R-:W-:Y:S01]  /*2660*/  FADD.FTZ R16, R16, R25 ;  /* 0x0000001910107221 */ /* 0x000fe20000010000 */
[----:B------:R-:W-:Y:S01]  /*2670*/  FADD.FTZ R7, R7, R26 ;  /* 0x0000001a07077221 */ /* 0x000fe20000010000 */
[----:B------:R-:W-:Y:S01]  /*2680*/  UMOV UR12, 0x400 ;  /* 0x00000400000c7882 */ /* 0x000fe20000000000 */
[----:B------:R-:W2:Y:S01]  /*2690*/  SHFL.DOWN PT, R69, R39, 0x1, 0x1f ;  /* 0x08201f0027457f89 */ /* 0x000ea200000e0000 */
[----:B------:R-:W-:Y:S01]  /*26a0*/  UIADD3 UR11, UR12, 0x90, URZ ;  /* 0x000000900c0b7890 */ /* 0x000fe2000fffe03f */
[----:B------:R-:W-:Y:S01]  /*26b0*/  FFMA.FTZ R20, R31, R29, R20 ;  /* 0x0000001d1f147223 */ /* 0x000fe20000010014 */
[----:B------:R-:W-:Y:S01]  /*26c0*/  FFMA.FTZ R37, R32, R30, R37 ;  /* 0x0000001e20257223 */ /* 0x000fe20000010025 */
[----:B------:R-:W-:Y:S01]  /*26d0*/  FADD.FTZ R16, R16, R29 ;  /* 0x0000001d10107221 */ /* 0x000fe20000010000 */
[----:B------:R-:W-:Y:S01]  /*26e0*/  FADD.FTZ R7, R7, R30 ;  /* 0x0000001e07077221 */ /* 0x000fe20000010000 */
[----:B------:R-:W-:Y:S01]  /*26f0*/  FFMA.FTZ R20, R35, R33, R20 ;  /* 0x0000002123147223 */ /* 0x000fe20000010014 */
[----:B0-----:R-:W-:Y:S01]  /*2700*/  ULEA UR11, UR13, UR11, 0x18 ;  /* 0x0000000b0d0b7291 */ /* 0x001fe2000f8ec03f */
[----:B------:R-:W-:Y:S01]  /*2710*/  FFMA.FTZ R36, R36, R34, R37 ;  /* 0x0000002224247223 */ /* 0x000fe20000010025 */
[----:B------:R-:W-:Y:S01]  /*2720*/  FADD.FTZ R33, R16, R33 ;  /* 0x0000002110217221 */ /* 0x000fe20000010000 */
[----:B------:R-:W-:Y:S01]  /*2730*/  FADD.FTZ R34, R7, R34 ;  /* 0x0000002207227221 */ /* 0x000fe20000010000 */
[----:B------:R-:W-:Y:S01]  /*2740*/  FFMA.FTZ R16, R67, R18, R20 ;  /* 0x0000001243107223 */ /* 0x000fe20000010014 */
[----:B------:R-:W-:Y:S01]  /*2750*/  FFMA.FTZ R17, R17, R19, R36 ;  /* 0x0000001311117223 */ /* 0x000fe20000010024 */
[----:B------:R-:W-:Y:S01]  /*2760*/  FADD.FTZ R18, R33, R18 ;  /* 0x0000001221127221 */ /* 0x000fe20000010000 */
[----:B------:R-:W-:Y:S01]  /*2770*/  FADD.FTZ R19, R34, R19 ;  /* 0x0000001322137221 */ /* 0x000fe20000010000 */
[----:B------:R-:W-:Y:S01]  /*2780*/  LEA R7, R0, UR11, 0x4 ;  /* 0x0000000b00077c11 */ /* 0x000fe2000f8e20ff */
[----:B------:R-:W0:Y:S01]  /*2790*/  LDC R6, c[0x0][0xc] ;  /* 0x00000300ff067b82 */ /* 0x000e220000000800 */
[----:B------:R-:W-:Y:S01]  /*27a0*/  BSSY B0, `(.L_x_12) ;  /* 0x0000040000007945 */ /* 0x000fe20003800000 */
[----:B------:R-:W-:-:S02]  /*27b0*/  IMAD R55, R55, 0x38, R0 ;  /* 0x0000003837377824 */ /* 0x000fc400078e0200 */
[----:B-1----:R-:W-:Y:S01]  /*27c0*/  @!P0 FADD.FTZ R38, R38, R68 ;  /* 0x0000004426268221 */ /* 0x002fe20000010000 */
[----:B------:R-:W-:Y:S01]  /*27d0*/  STS.128 [R7], R16 ;  /* 0x0000001007007388 */ /* 0x000fe20000000c00 */
[----:B--2---:R-:W-:-:S03]  /*27e0*/  @!P0 FADD.FTZ R39, R39, R69 ;  /* 0x0000004527278221 */ /* 0x004fc60000010000 */
[----:B------:R-:W1:Y:S01]  /*27f0*/  SHFL.DOWN PT, R68, R38, 0x2, 0x1f ;  /* 0x08401f0026447f89 */ /* 0x000e6200000e0000 */
[----:B------:R-:W-:-:S03]  /*2800*/  ISETP.GT.AND P0, PT, R65, 0x1d, PT ;  /* 0x0000001d4100780c */ /* 0x000fc60003f04270 */
[----:B------:R-:W2:Y:S10]  /*2810*/  SHFL.DOWN PT, R69, R39, 0x2, 0x1f ;  /* 0x08401f0027457f89 */ /* 0x000eb400000e0000 */
[----:B-1----:R-:W-:Y:S01]  /*2820*/  @!P0 FADD.FTZ R38, R38, R68 ;  /* 0x0000004426268221 */ /* 0x002fe20000010000 */
[----:B--2---:R-:W-:-:S04]  /*2830*/  @!P0 FADD.FTZ R39, R39, R69 ;  /* 0x0000004527278221 */ /* 0x004fc80000010000 */
        /* <DEDUP_REMOVED lines=14> */
[----:B--2---:R-:W-:Y:S01]  /*2920*/  @!P0 FADD.FTZ R39, R39, R69 ;  /* 0x0000004527278221 */ /* 0x004fe20000010000 */
[----:B------:R-:W-:-:S13]  /*2930*/  ISETP.NE.AND P0, PT, R65, RZ, PT ;  /* 0x000000ff4100720c */ /* 0x000fda0003f05270 */
[----:B------:R1:W-:Y:S01]  /*2940*/  @!P0 STS.64 [R58+0x10], R38 ;  /* 0x000010263a008388 */ /* 0x0003e20000000a00 */
[----:B------:R-:W-:Y:S01]  /*2950*/  BAR.SYNC.DEFER_BLOCKING 0x0 ;  /* 0x0000000000007b1d */ /* 0x000fe20000010000 */
[----:B------:R-:W-:-:S13]  /*2960*/  ISETP.NE.AND P0, PT, R0, RZ, PT ;  /* 0x000000ff0000720c */ /* 0x000fda0003f05270 */
[----:B01----:R-:W-:Y:S05]  /*2970*/  @P0 BRA `(.L_x_13) ;  /* 0x0000000000880947 */ /* 0x003fea0003800000 */
[----:B------:R-:W-:-:S09]  /*2980*/  ULEA UR11, UR13, UR12, 0x18 ;  /* 0x0000000c0d0b7291 */ /* 0x000fd2000f8ec03f */
[----:B------:R-:W0:Y:S04]  /*2990*/  LDS.64 R28, [UR11+0x18] ;  /* 0x0000180bff1c7984 */ /* 0x000e280008000a00 */
[----:B------:R-:W1:Y:S04]  /*29a0*/  LDS.128 R32, [UR11+0x20] ;  /* 0x0000200bff207984 */ /* 0x000e680008000c00 */
[----:B------:R-:W2:Y:S04]  /*29b0*/  LDS.128 R20, [UR11+0x30] ;  /* 0x0000300bff147984 */ /* 0x000ea80008000c00 */
[----:B------:R-:W3:Y:S01]  /*29c0*/  LDS.128 R24, [UR11+0x40] ;  /* 0x0000400bff187984 */ /* 0x000ee20008000c00 */
[----:B0-----:R-:W-:Y:S01]  /*29d0*/  FADD.FTZ R28, R38, R28 ;  /* 0x0000001c261c7221 */ /* 0x001fe20000010000 */
[----:B------:R-:W-:-:S03]  /*29e0*/  FADD.FTZ R39, R39, R29 ;  /* 0x0000001d27277221 */ /* 0x000fc60000010000 */
[----:B-1----:R-:W-:Y:S01]  /*29f0*/  FADD.FTZ R32, R28, R32 ;  /* 0x000000201c207221 */ /* 0x002fe20000010000 */
[----:B------:R-:W-:Y:S01]  /*2a00*/  FADD.FTZ R33, R39, R33 ;  /* 0x0000002127217221 */ /* 0x000fe20000010000 */
[----:B------:R-:W0:Y:S02]  /*2a10*/  LDS.128 R28, [UR11+0x50] ;  /* 0x0000500bff1c7984 */ /* 0x000e240008000c00 */
[----:B------:R-:W-:Y:S01]  /*2a20*/  FADD.FTZ R36, R32, R34 ;  /* 0x0000002220247221 */ /* 0x000fe20000010000 */
[----:B------:R-:W-:Y:S02]  /*2a30*/  FADD.FTZ R37, R33, R35 ;  /* 0x0000002321257221 */ /* 0x000fe40000010000 */
[----:B------:R-:W1:Y:S01]  /*2a40*/  LDS.128 R32, [UR11+0x60] ;  /* 0x0000600bff207984 */ /* 0x000e620008000c00 */
[----:B--2---:R-:W-:Y:S01]  /*2a50*/  FADD.FTZ R20, R36, R20 ;  /* 0x0000001424147221 */ /* 0x004fe20000010000 */
[----:B------:R-:W-:Y:S02]  /*2a60*/  FADD.FTZ R21, R37, R21 ;  /* 0x0000001525157221 */ /* 0x000fe40000010000 */
[----:B------:R-:W2:Y:S01]  /*2a70*/  LDS.128 R36, [UR11+0x70] ;  /* 0x0000700bff247984 */ /* 0x000ea20008000c00 */
[----:B------:R-:W-:Y:S01]  /*2a80*/  FADD.FTZ R20, R20, R22 ;  /* 0x0000001614147221 */ /* 0x000fe20000010000 */
[----:B------:R-:W-:-:S03]  /*2a90*/  FADD.FTZ R21, R21, R23 ;  /* 0x0000001715157221 */ /* 0x000fc60000010000 */
[----:B---3--:R-:W-:Y:S01]  /*2aa0*/  FADD.FTZ R20, R20, R24 ;  /* 0x0000001814147221 */ /* 0x008fe20000010000 */
[----:B------:R-:W-:-:S03]  /*2ab0*/  FADD.FTZ R21, R21, R25 ;  /* 0x0000001915157221 */ /* 0x000fc60000010000 */
[----:B------:R-:W-:Y:S01]  /*2ac0*/  FADD.FTZ R23, R20, R26 ;  /* 0x0000001a14177221 */ /* 0x000fe20000010000 */
[----:B------:R-:W-:-:S03]  /*2ad0*/  FADD.FTZ R20, R21, R27 ;  /* 0x0000001b15147221 */ /* 0x000fc60000010000 */
[----:B0-----:R-:W-:Y:S01]  /*2ae0*/  FADD.FTZ R23, R23, R28 ;  /* 0x0000001c17177221 */ /* 0x001fe20000010000 */
[----:B------:R-:W-:-:S03]  /*2af0*/  FADD.FTZ R20, R20, R29 ;  /* 0x0000001d14147221 */ /* 0x000fc60000010000 */
[----:B------:R-:W-:Y:S01]  /*2b00*/  FADD.FTZ R23, R23, R30 ;  /* 0x0000001e17177221 */ /* 0x000fe20000010000 */
[----:B------:R-:W-:-:S03]  /*2b10*/  FADD.FTZ R20, R20, R31 ;  /* 0x0000001f14147221 */ /* 0x000fc60000010000 */
[----:B-1----:R-:W-:Y:S01]  /*2b20*/  FADD.FTZ R23, R23, R32 ;  /* 0x0000002017177221 */ /* 0x002fe20000010000 */
[----:B------:R-:W-:-:S03]  /*2b30*/  FADD.FTZ R20, R20, R33 ;  /* 0x0000002114147221 */ /* 0x000fc60000010000 */
[----:B------:R-:W-:Y:S01]  /*2b40*/  FADD.FTZ R23, R23, R34 ;  /* 0x0000002217177221 */ /* 0x000fe20000010000 */
[----:B------:R-:W-:-:S03]  /*2b50*/  FADD.FTZ R20, R20, R35 ;  /* 0x0000002314147221 */ /* 0x000fc60000010000 */
[----:B--2---:R-:W-:Y:S01]  /*2b60*/  FADD.FTZ R23, R23, R36 ;  /* 0x0000002417177221 */ /* 0x004fe20000010000 */
[----:B------:R-:W-:-:S03]  /*2b70*/  FADD.FTZ R20, R20, R37 ;  /* 0x0000002514147221 */ /* 0x000fc60000010000 */
[----:B------:R-:W-:Y:S01]  /*2b80*/  FADD.FTZ R38, R23, R38 ;  /* 0x0000002617267221 */ /* 0x000fe20000010000 */
[----:B------:R-:W-:-:S07]  /*2b90*/  FADD.FTZ R39, R20, R39 ;  /* 0x0000002714277221 */ /* 0x000fce0000010000 */
.L_x_13:
[----:B------:R-:W-:Y:S05]  /*2ba0*/  BSYNC B0 ;  /* 0x0000000000007941 */ /* 0x000fea0003800000 */
.L_x_12:
[----:B------:R-:W-:Y:S01]  /*2bb0*/  BAR.SYNC.DEFER_BLOCKING 0x0 ;  /* 0x0000000000007b1d */ /* 0x000fe20000010000 */
[----:B------:R-:W-:-:S05]  /*2bc0*/  ISETP.GT.U32.AND P6, PT, R0, 0x37, PT ;  /* 0x000000370000780c */ /* 0x000fca0003fc4070 */
[----:B------:R-:W-:Y:S08]  /*2bd0*/  BSSY B0, `(.L_x_14) ;  /* 0x0000025000007945 */ /* 0x000ff00003800000 */
[----:B------:R-:W-:Y:S05]  /*2be0*/  @P6 BRA `(.L_x_15) ;  /* 0x00000000008c6947 */ /* 0x000fea0003800000 */
[----:B------:R-:W0:Y:S04]  /*2bf0*/  LDS.128 R20, [R7+0x380] ;  /* 0x0003800007147984 */ /* 0x000e280000000c00 */
[----:B------:R-:W1:Y:S04]  /*2c00*/  LDS.128 R24, [R7+0x700] ;  /* 0x0007000007187984 */ /* 0x000e680000000c00 */
[----:B------:R-:W2:Y:S04]  /*2c10*/  LDS.128 R28, [R7+0xa80] ;  /* 0x000a8000071c7984 */ /* 0x000ea80000000c00 */
[----:B------:R-:W3:Y:S01]  /*2c20*/  LDS.128 R32, [R7+0xe00] ;  /* 0x000e000007207984 */ /* 0x000ee20000000c00 */
[----:B0-----:R-:W-:Y:S01]  /*2c30*/  FADD.FTZ R20, R16, R20 ;  /* 0x0000001410147221 */ /* 0x001fe20000010000 */
[----:B------:R-:W-:Y:S01]  /*2c40*/  FADD.FTZ R21, R17, R21 ;  /* 0x0000001511157221 */ /* 0x000fe20000010000 */
[----:B------:R-:W-:Y:S01]  /*2c50*/  FADD.FTZ R22, R18, R22 ;  /* 0x0000001612167221 */ /* 0x000fe20000010000 */
[----:B------:R-:W-:Y:S01]  /*2c60*/  FADD.FTZ R23, R19, R23 ;  /* 0x0000001713177221 */ /* 0x000fe20000010000 */
[----:B-1----:R-:W-:Y:S01]  /*2c70*/  FADD.FTZ R36, R20, R24 ;  /* 0x0000001814247221 */ /* 0x002fe20000010000 */
[----:B------:R-:W0:Y:S01]  /*2c80*/  LDS.128 R16, [R7+0x1180] ;  /* 0x0011800007107984 */ /* 0x000e220000000c00 */
[----:B------:R-:W-:Y:S01]  /*2c90*/  FADD.FTZ R37, R21, R25 ;  /* 0x0000001915257221 */ /* 0x000fe20000010000 */
[----:B------:R-:W-:Y:S01]  /*2ca0*/  FADD.FTZ R67, R22, R26 ;  /* 0x0000001a16437221 */ /* 0x000fe20000010000 */
[----:B------:R-:W-:Y:S01]  /*2cb0*/  FADD.FTZ R68, R23, R27 ;  /* 0x0000001b17447221 */ /* 0x000fe20000010000 */
[----:B--2---:R-:W-:Y:S01]  /*2cc0*/  FADD.FTZ R28, R36, R28 ;  /* 0x0000001c241c7221 */ /* 0x004fe20000010000 */
[----:B------:R-:W1:Y:S01]  /*2cd0*/  LDS.128 R20, [R7+0x1500] ;  /* 0x0015000007147984 */ /* 0x000e620000000c00 */
[----:B------:R-:W-:Y:S01]  /*2ce0*/  FADD.FTZ R29, R37, R29 ;  /* 0x0000001d251d7221 */ /* 0x000fe20000010000 */
[----:B------:R-:W-:Y:S01]  /*2cf0*/  FADD.FTZ R30, R67, R30 ;  /* 0x0000001e431e7221 */ /* 0x000fe20000010000 */
[----:B------:R-:W-:Y:S01]  /*2d00*/  FADD.FTZ R31, R68, R31 ;  /* 0x0000001f441f7221 */ /* 0x000fe20000010000 */
[----:B------:R-:W2:Y:S01]  /*2d10*/  LDS.128 R24, [R7+0x1880] ;  /* 0x0018800007187984 */ /* 0x000ea20000000c00 */
[----:B---3--:R-:W-:Y:S01]  /*2d20*/  FADD.FTZ R28, R28, R32 ;  /* 0x000000201c1c7221 */ /* 0x008fe20000010000 */
[----:B------:R-:W-:Y:S01]  /*2d30*/  FADD.FTZ R32, R29, R33 ;  /* 0x000000211d207221 */ /* 0x000fe20000010000 */
[----:B------:R-:W-:Y:S01]  /*2d40*/  FADD.FTZ R29, R30, R34 ;  /* 0x000000221e1d7221 */ /* 0x000fe20000010000 */
[----:B------:R-:W-:Y:S01]  /*2d50*/  FADD.FTZ R30, R31, R35 ;  /* 0x000000231f1e7221 */ /* 0x000fe20000010000 */
[----:B0-----:R-:W-:Y:S01]  /*2d60*/  FADD.FTZ R31, R28, R16 ;  /* 0x000000101c1f7221 */ /* 0x001fe20000010000 */
[----:B------:R-:W-:Y:S01]  /*2d70*/  FADD.FTZ R32, R32, R17 ;  /* 0x0000001120207221 */ /* 0x000fe20000010000 */
[----:B------:R-:W-:Y:S01]  /*2d80*/  FADD.FTZ R29, R29, R18 ;  /* 0x000000121d1d7221 */ /* 0x000fe20000010000 */
[----:B------:R-:W-:Y:S01]  /*2d90*/  FADD.FTZ R30, R30, R19 ;  /* 0x000000131e1e7221 */ /* 0x000fe20000010000 */
[----:B-1----:R-:W-:Y:S01]  /*2da0*/  FADD.FTZ R31, R31, R20 ;  /* 0x000000141f1f7221 */ /* 0x002fe20000010000 */
[----:B------:R-:W-:Y:S01]  /*2db0*/  FADD.FTZ R32, R32, R21 ;  /* 0x0000001520207221 */ /* 0x000fe20000010000 */
[----:B------:R-:W-:Y:S01]  /*2dc0*/  FADD.FTZ R29, R29, R22 ;  /* 0x000000161d1d7221 */ /* 0x000fe20000010000 */
[----:B------:R-:W-:Y:S01]  /*2dd0*/  FADD.FTZ R30, R30, R23 ;  /* 0x000000171e1e7221 */ /* 0x000fe20000010000 */
[----:B--2---:R-:W-:Y:S01]  /*2de0*/  FADD.FTZ R16, R31, R24 ;  /* 0x000000181f107221 */ /* 0x004fe20000010000 */
[----:B------:R-:W-:Y:S01]  /*2df0*/  FADD.FTZ R17, R32, R25 ;  /* 0x0000001920117221 */ /* 0x000fe20000010000 */
[----:B------:R-:W-:Y:S01]  /*2e00*/  FADD.FTZ R18, R29, R26 ;  /* 0x0000001a1d127221 */ /* 0x000fe20000010000 */
[----:B------:R-:W-:-:S07]  /*2e10*/  FADD.FTZ R19, R30, R27 ;  /* 0x0000001b1e137221 */ /* 0x000fce0000010000 */
.L_x_15:
[----:B------:R-:W-:Y:S05]  /*2e20*/  BSYNC B0 ;  /* 0x0000000000007941 */ /* 0x000fea0003800000 */
.L_x_14:
[----:B------:R-:W0:Y:S01]  /*2e30*/  LDC.64 R20, c[0x0][0x268] ;  /* 0x00009a00ff147b82 */ /* 0x000e220000000a00 */
[----:B------:R-:W-:Y:S01]  /*2e40*/  BSSY B0, `(.L_x_16) ;  /* 0x0000011000007945 */ /* 0x000fe20003800000 */
[----:B------:R-:W-:Y:S01]  /*2e50*/  PRMT R37, R52, 0x7632, R37 ;  /* 0x0000763234257816 */ /* 0x000fe20000000025 */
[----:B0-----:R-:W-:Y:S02]  /*2e60*/  IMAD.WIDE R20, R55, 0x4, R20 ;  /* 0x0000000437147825 */ /* 0x001fe400078e0214 */
[----:B------:R-:W-:Y:S05]  /*2e70*/  @P6 BRA `(.L_x_17) ;  /* 0x0000000000346947 */ /* 0x000fea0003800000 */
[----:B------:R-:W0:Y:S01]  /*2e80*/  LDC.64 R26, c[0x0][0x288] ;  /* 0x0000a200ff1a7b82 */ /* 0x000e220000000a00 */
[----:B------:R-:W-:Y:S01]  /*2e90*/  MOV R23, UR7 ;  /* 0x0000000700177c02 */ /* 0x000fe20008000f00 */
[----:B------:R1:W-:Y:S01]  /*2ea0*/  REDG.E.ADD.F32.FTZ.RN.STRONG.GPU desc[UR14][R20.64], R16 ;  /* 0x00000010140079a6 */ /* 0x0003e2000c10f38e */
[----:B------:R-:W-:Y:S02]  /*2eb0*/  MOV R25, UR8 ;  /* 0x0000000800197c02 */ /* 0x000fe40008000f00 */
[----:B------:R-:W-:-:S04]  /*2ec0*/  LEA R22, P6, R23, R20, 0x2 ;  /* 0x0000001417167211 */ /* 0x000fc800078c10ff */
[----:B------:R-:W-:Y:S02]  /*2ed0*/  IADD3.X R23, R21, UR9, RZ, P6, !PT ;  /* 0x0000000915177c10 */ /* 0x000fe4000b7fe4ff */
[----:B------:R-:W-:-:S03]  /*2ee0*/  LEA R24, P6, R25, R20, 0x2 ;  /* 0x0000001419187211 */ /* 0x000fc600078c10ff */
[----:B------:R1:W-:Y:S01]  /*2ef0*/  REDG.E.ADD.F32.FTZ.RN.STRONG.GPU desc[UR14][R22.64], R17 ;  /* 0x00000011160079a6 */ /* 0x0003e2000c10f38e */
[----:B------:R-:W-:Y:S02]  /*2f00*/  IADD3.X R25, R21, UR10, RZ, P6, !PT ;  /* 0x0000000a15197c10 */ /* 0x000fe4000b7fe4ff */
[----:B0-----:R-:W-:-:S04]  /*2f10*/  LEA R28, P6, R26, R20, 0x2 ;  /* 0x000000141a1c7211 */ /* 0x001fc800078c10ff */
[----:B------:R-:W-:-:S05]  /*2f20*/  LEA.HI.X R29, R26, R21, R27, 0x2, P6 ;  /* 0x000000151a1d7211 */ /* 0x000fca00030f141b */
[----:B------:R1:W-:Y:S04]  /*2f30*/  REDG.E.ADD.F32.FTZ.RN.STRONG.GPU desc[UR14][R28.64], R18 ;  /* 0x000000121c0079a6 */ /* 0x0003e8000c10f38e */
[----:B------:R1:W-:Y:S02]  /*2f40*/  REDG.E.ADD.F32.FTZ.RN.STRONG.GPU desc[UR14][R24.64], R19 ;  /* 0x00000013180079a6 */ /* 0x0003e4000c10f38e */
.L_x_17:
[----:B------:R-:W-:Y:S05]  /*2f50*/  BSYNC B0 ;  /* 0x0000000000007941 */ /* 0x000fea0003800000 */
.L_x_16:
[----:B------:R-:W-:Y:S02]  /*2f60*/  ISETP.GE.U32.AND P6, PT, R6, 0x2, PT ;  /* 0x000000020600780c */ /* 0x000fe40003fc6070 */
[----:B------:R-:W-:Y:S02]  /*2f70*/  PRMT R35, R51, 0x7632, R35 ;  /* 0x0000763233237816 */ /* 0x000fe40000000023 */
[----:B------:R-:W-:Y:S02]  /*2f80*/  PRMT R34, R41, 0x7632, R34 ;  /* 0x0000763229227816 */ /* 0x000fe40000000022 */
[----:B------:R-:W-:Y:S02]  /*2f90*/  PRMT R55, R50, 0x7632, R55 ;  /* 0x0000763232377816 */ /* 0x000fe40000000037 */
[----:B------:R-:W-:Y:S02]  /*2fa0*/  PRMT R36, R40, 0x7632, R36 ;  /* 0x0000763228247816 */ /* 0x000fe40000000024 */
[----:B------:R-:W-:-:S02]  /*2fb0*/  PRMT R33, R48, 0x7632, R33 ;  /* 0x0000763230217816 */ /* 0x000fc40000000021 */
[----:B------:R-:W-:Y:S02]  /*2fc0*/  PRMT R32, R49, 0x7632, R32 ;  /* 0x0000763231207816 */ /* 0x000fe40000000020 */
[----:B------:R-:W-:Y:S02]  /*2fd0*/  PRMT R31, R47, 0x7632, R31 ;  /* 0x000076322f1f7816 */ /* 0x000fe4000000001f */
[----:B------:R-:W-:Y:S02]  /*2fe0*/  PRMT R30, R4, 0x7632, R30 ;  /* 0x00007632041e7816 */ /* 0x000fe4000000001e */
[----:B-1----:R-:W-:Y:S02]  /*2ff0*/  PRMT R29, R45, 0x7632, R29 ;  /* 0x000076322d1d7816 */ /* 0x002fe4000000001d */
[----:B------:R-:W-:Y:S02]  /*3000*/  PRMT R28, R46, 0x7632, R28 ;  /* 0x000076322e1c7816 */ /* 0x000fe4000000001c */
[----:B------:R-:W-:-:S02]  /*3010*/  PRMT R27, R44, 0x7632, R27 ;  /* 0x000076322c1b7816 */ /* 0x000fc4000000001b */
[----:B------:R-:W-:Y:S02]  /*3020*/  PRMT R26, R3, 0x7632, R26 ;  /* 0x00007632031a7816 */ /* 0x000fe4000000001a */
[----:B------:R-:W-:Y:S02]  /*3030*/  PRMT R7, R43, 0x7632, R7 ;  /* 0x000076322b077816 */ /* 0x000fe40000000007 */
[----:B------:R-:W-:Y:S02]  /*3040*/  PRMT R16, R5, 0x7632, R16 ;  /* 0x0000763205107816 */ /* 0x000fe40000000010 */
[----:B------:R-:W-:Y:S01]  /*3050*/  PRMT R17, R42, 0x7632, R17 ;  /* 0x000076322a117816 */ /* 0x000fe20000000011 */
[----:B------:R-:W-:Y:S06]  /*3060*/  @!P6 BRA `(.L_x_18) ;  /* 0x0000001000a4e947 */ /* 0x000fec0003800000 */
[----:B------:R-:W0:Y:S01]  /*3070*/  LDC R18, c[0x0][0x10] ;  /* 0x00000400ff127b82 */ /* 0x000e220000000800 */
[----:B------:R-:W1:Y:S01]  /*3080*/  S2R R19, SR_CTAID.Y ;  /* 0x0000000000137919 */ /* 0x000e620000002600 */
[----:B------:R-:W-:-:S06]  /*3090*/  ULOP3.LUT UR11, UR4, 0x1, URZ, 0xc0, !UPT ;  /* 0x00000001040b7892 */ /* 0x000fcc000f8ec03f */
[----:B------:R-:W2:Y:S08]  /*30a0*/  LDC.64 R20, c[0x0][0x258] ;  /* 0x00009600ff147b82 */ /* 0x000eb00000000a00 */
[----:B------:R-:W3:Y:S01]  /*30b0*/  LDC.64 R22, c[0x0][0x260] ;  /* 0x00009800ff167b82 */ /* 0x000ee20000000a00 */
[----:B0-----:R-:W-:-:S04]  /*30c0*/  IMAD R25, R18, UR11, RZ ;  /* 0x0000000b12197c24 */ /* 0x001fc8000f8e02ff */
[C---:B------:R-:W-:Y:S01]  /*30d0*/  IMAD R24, R25.reuse, R6, RZ ;  /* 0x0000000619187224 */ /* 0x040fe200078e02ff */
[----:B-1----:R-:W-:-:S04]  /*30e0*/  IADD3 R25, R25, R19, RZ ;  /* 0x0000001319197210 */ /* 0x002fc80007ffe0ff */
[----:B------:R-:W-:Y:S01]  /*30f0*/  SHF.L.U32 R24, R24, 0x1, RZ ;  /* 0x0000000118187819 */ /* 0x000fe200000006ff */
[----:B--2---:R-:W-:-:S04]  /*3100*/  IMAD.WIDE.U32 R20, R25, 0x4, R20 ;  /* 0x0000000419147825 */ /* 0x004fc800078e0014 */
[----:B---3--:R-:W-:Y:S01]  /*3110*/  IMAD.WIDE R22, R24, 0x4, R22 ;  /* 0x0000000418167825 */ /* 0x008fe200078e0216 */
[----:B------:R-:W-:Y:S06]  /*3120*/  @P0 BRA `(.L_x_19) ;  /* 0x0000000000680947 */ /* 0x000fec0003800000 */
[----:B------:R-:W0:Y:S01]  /*3130*/  S2R R65, SR_LANEID ;  /* 0x0000000000417919 */ /* 0x000e220000000000 */
[----:B------:R-:W-:Y:S01]  /*3140*/  VOTEU.ANY UR12, UPT, PT ;  /* 0x00000000000c7886 */ /* 0x000fe200038e0100 */
[----:B------:R-:W-:Y:S01]  /*3150*/  ULOP3.LUT UP0, URZ, UR4, 0x2, URZ, 0xc0, !UPT ;  /* 0x00000002043f7892 */ /* 0x000fe2000f80c03f */
[----:B------:R-:W-:Y:S01]  /*3160*/  IMAD R24, R18, UR16, R19 ;  /* 0x0000001012187c24 */ /* 0x000fe2000f8e0213 */
[----:B------:R-:W-:Y:S02]  /*3170*/  UPOPC UR13, UR12 ;  /* 0x0000000c000d72bf */ /* 0x000fe40008000000 */
[----:B------:R-:W-:Y:S01]  /*3180*/  UFLO.U32 UR12, UR12 ;  /* 0x0000000c000c72bd */ /* 0x000fe200080e0000 */
[----:B------:R-:W-:Y:S01]  /*3190*/  IMAD.WIDE.U32 R24, R24, 0x8, R22 ;  /* 0x0000000818187825 */ /* 0x000fe200078e0016 */
[----:B------:R-:W-:Y:S02]  /*31a0*/  UMOV UR11, 0x1 ;  /* 0x00000001000b7882 */ /* 0x000fe40000000000 */
[----:B------:R-:W-:-:S02]  /*31b0*/  USEL UR11, UR11, 0xffffffff, !UP0 ;  /* 0xffffffff0b0b7887 */ /* 0x000fc4000c000000 */
[----:B------:R1:W-:Y:S02]  /*31c0*/  STG.E.64 desc[UR14][R24.64], R38 ;  /* 0x0000002618007986 */ /* 0x0003e4000c101b0e */
[----:B------:R-:W-:-:S06]  /*31d0*/  UIMAD UR11, UR11, UR13, URZ ;  /* 0x0000000d0b0b72a4 */ /* 0x000fcc000f8e023f */
[----:B-1----:R-:W-:Y:S02]  /*31e0*/  MOV R24, UR11 ;  /* 0x0000000b00187c02 */ /* 0x002fe40008000f00 */
[----:B0-----:R-:W-:-:S13]  /*31f0*/  ISETP.EQ.U32.AND P6, PT, R65, UR12, PT ;  /* 0x0000000c41007c0c */ /* 0x001fda000bfc2070 */
[----:B------:R-:W-:Y:S06]  /*3200*/  @P6 MEMBAR.ALL.GPU ;  /* 0x0000000000006992 */ /* 0x000fec000000a000 */
[----:B------:R-:W-:-:S00]  /*3210*/  @P6 ERRBAR ;  /* 0x00000000000069ab */ /* 0x000fc00000000000 */
[----:B------:R-:W-:Y:S06]  /*3220*/  @P6 CGAERRBAR ;  /* 0x00000000000065ab */ /* 0x000fec0000000000 */
[----:B------:R0:W-:Y:S01]  /*3230*/  @P6 REDG.E.ADD.S32.STRONG.GPU desc[UR14][R20.64], R24 ;  /* 0x000000181400698e */ /* 0x0001e2000c10e38e */
[----:B------:R-:W-:-:S04]  /*3240*/  PLOP3.LUT P6, PT, PT, PT, UP0, 0x40, 0x0 ;  /* 0x000000000000781c */ /* 0x000fc80003fce808 */
[----:B0-----:R-:W-:-:S04]  /*3250*/  SEL R24, R6, RZ, P6 ;  /* 0x000000ff06187207 */ /* 0x001fc80003000000 */
[----:B------:R-:W-:-:S13]  /*3260*/  ISETP.NE.AND P6, PT, R24, -0x1, PT ;  /* 0xffffffff1800780c */ /* 0x000fda0003fc5270 */
[----:B------:R-:W-:Y:S05]  /*3270*/  @!P6 BRA `(.L_x_19) ;  /* 0x000000000014e947 */ /* 0x000fea0003800000 */
.L_x_20:
[----:B------:R-:W2:Y:S04]  /*3280*/  LDG.E.STRONG.GPU R25, desc[UR14][R20.64] ;  /* 0x0000000e14197981 */ /* 0x000ea8000c1ef900 */
[----:B--2---:R-:W-:Y:S01]  /*3290*/  CCTL.IVALL ;  /* 0x00000000ff00798f */ /* 0x004fe20002000000 */
[----:B------:R-:W-:Y:S05]  /*32a0*/  YIELD ;  /* 0x0000000000007946 */ /* 0x000fea0003800000 */
[----:B------:R-:W-:-:S13]  /*32b0*/  ISETP.NE.AND P6, PT, R25, R24, PT ;  /* 0x000000181900720c */ /* 0x000fda0003fc5270 */
[----:B------:R-:W-:Y:S05]  /*32c0*/  @P6 BRA `(.L_x_20) ;  /* 0xfffffffc00ec6947 */ /* 0x000fea000383ffff */
.L_x_19:
[----:B------:R-:W-:Y:S01]  /*32d0*/  ISETP.NE.AND P6, PT, R6, RZ, PT ;  /* 0x000000ff0600720c */ /* 0x000fe20003fc5270 */
[----:B------:R-:W-:Y:S05]  /*32e0*/  WARPSYNC.ALL ;  /* 0x0000000000007948 */ /* 0x000fea0003800000 */
[----:B------:R-:W-:Y:S07]  /*32f0*/  BAR.SYNC.DEFER_BLOCKING 0x0 ;  /* 0x0000000000007b1d */ /* 0x000fee0000010000 */
[----:B------:R-:W-:Y:S05]  /*3300*/  @!P6 BRA `(.L_x_18) ;  /* 0x0000000c00fce947 */ /* 0x000fea0003800000 */
[----:B------:R-:W-:Y:S01]  /*3310*/  IADD3 R21, R6, -0x1, RZ ;  /* 0xffffffff06157810 */ /* 0x000fe20007ffe0ff */
[----:B------:R-:W-:-:S03]  /*3320*/  HFMA2.MMA R20, -RZ, RZ, 0, 0 ;  /* 0x00000000ff147435 */ /* 0x000fc600000001ff */
[----:B------:R-:W-:-:S13]  /*3330*/  ISETP.GE.U32.AND P6, PT, R21, 0x3, PT ;  /* 0x000000031500780c */ /* 0x000fda0003fc6070 */
[----:B------:R-:W-:Y:S05]  /*3340*/  @!P6 BRA `(.L_x_21) ;  /* 0x0000000c007ce947 */ /* 0x000fea0003800000 */
[----:B------:R-:W-:Y:S02]  /*3350*/  LOP3.LUT R21, R6, 0x3, RZ, 0xc0, !PT ;  /* 0x0000000306157812 */ /* 0x000fe400078ec0ff */
[----:B------:R-:W-:Y:S02]  /*3360*/  MOV R20, RZ ;  /* 0x000000ff00147202 */ /* 0x000fe40000000f00 */
[----:B------:R-:W-:-:S04]  /*3370*/  IADD3 R21, -R21, R6, RZ ;  /* 0x0000000615157210 */ /* 0x000fc80007ffe1ff */
[C---:B------:R-:W-:Y:S02]  /*3380*/  ISETP.GT.AND P6, PT, R21.reuse, RZ, PT ;  /* 0x000000ff1500720c */ /* 0x040fe40003fc4270 */
[----:B------:R-:W-:-:S11]  /*3390*/  R2UR UR11, R21 ;  /* 0x00000000150b72ca */ /* 0x000fd600000e0000 */
[----:B------:R-:W-:Y:S05]  /*33a0*/  @!P6 BRA `(.L_x_22) ;  /* 0x0000000800e8e947 */ /* 0x000fea0003800000 */
[----:B------:R-:W-:Y:S02]  /*33b0*/  UISETP.GT.AND UP1, UPT, UR11, 0xc, UPT ;  /* 0x0000000c0b00788c */ /* 0x000fe4000bf24270 */
[----:B------:R-:W-:-:S04]  /*33c0*/  UPLOP3.LUT UP0, UPT, UPT, UPT, UPT, 0x80, 0x0 ;  /* 0x000000000000789c */ /* 0x000fc80003f0f070 */
[----:B------:R-:W-:-:S13]  /*33d0*/  PLOP3.LUT P6, PT, PT, PT, UP1, 0x40, 0x0 ;  /* 0x000000000000781c */ /* 0x000fda0003fce818 */
[----:B------:R-:W-:Y:S05]  /*33e0*/  @P6 BRA `(.L_x_23) ;  /* 0x0000000400d46947 */ /* 0x000fea0003800000 */
[----:B------:R-:W-:-:S11]  /*33f0*/  UPLOP3.LUT UP0, UPT, UPT, UPT, UPT, 0x40, 0x0 ;  /* 0x000000000000789c */ /* 0x000fd60003f0e870 */
.L_x_24:
[----:B------:R-:W-:-:S13]  /*3400*/  ISETP.EQ.OR P6, PT, R20, UR16, P0 ;  /* 0x0000001014007c0c */ /* 0x000fda00087c2670 */
[----:B------:R-:W-:-:S04]  /*3410*/  @!P6 IMAD R24, R18, R20, R19 ;  /* 0x000000141218e224 */ /* 0x000fc800078e0213 */
[----:B------:R-:W-:-:S06]  /*3420*/  @!P6 IMAD.WIDE.U32 R24, R24, 0x8, R22 ;  /* 0x000000081818e825 */ /* 0x000fcc00078e0016 */
[----:B------:R-:W2:Y:S01]  /*3430*/  @!P6 LDG.E.64 R24, desc[UR14][R24.64] ;  /* 0x0000000e1818e981 */ /* 0x000ea2000c1e1b00 */
[----:B------:R-:W-:Y:S01]  /*3440*/  IADD3 R21, R20, 0x1, RZ ;  /* 0x0000000114157810 */ /* 0x000fe20007ffe0ff */
[----:B--2---:R-:W-:Y:S01]  /*3450*/  @!P6 FADD.FTZ R38, R38, R24 ;  /* 0x000000182626e221 */ /* 0x004fe20000010000 */
[----:B------:R-:W-:Y:S02]  /*3460*/  @!P6 FADD.FTZ R39, R39, R25 ;  /* 0x000000192727e221 */ /* 0x000fe40000010000 */
        /* <DEDUP_REMOVED lines=102> */
[----:B------:R-:W-:Y:S01]  /*3ad0*/  UIADD3 UR11, UR11, -0x10, URZ ;  /* 0xfffffff00b0b7890 */ /* 0x000fe2000fffe03f */
[----:B------:R-:W-:-:S03]  /*3ae0*/  IADD3 R20, R20, 0x10, RZ ;  /* 0x0000001014147810 */ /* 0x000fc60007ffe0ff */
[----:B------:R-:W-:Y:S01]  /*3af0*/  UISETP.GT.AND UP1, UPT, UR11, 0xc, UPT ;  /* 0x0000000c0b00788c */ /* 0x000fe2000bf24270 */
[----:B--2---:R-:W-:Y:S01]  /*3b00*/  @!P6 FADD.FTZ R38, R38, R24 ;  /* 0x000000182626e221 */ /* 0x004fe20000010000 */
[----:B------:R-:W-:-:S04]  /*3b10*/  @!P6 FADD.FTZ R39, R39, R25 ;  /* 0x000000192727e221 */ /* 0x000fc80000010000 */
[----:B------:R-:W-:-:S13]  /*3b20*/  PLOP3.LUT P6, PT, PT, PT, UP1, 0x80, 0x0 ;  /* 0x000000000000781c */ /* 0x000fda0003fcf018 */
[----:B------:R-:W-:Y:S05]  /*3b30*/  @P6 BRA `(.L_x_24) ;  /* 0xfffffff800306947 */ /* 0x000fea000383ffff */
.L_x_23:
[----:B------:R-:W-:-:S06]  /*3b40*/  UISETP.GT.AND UP1, UPT, UR11, 0x4, UPT ;  /* 0x000000040b00788c */ /* 0x000fcc000bf24270 */
[----:B------:R-:W-:-:S13]  /*3b50*/  PLOP3.LUT P6, PT, PT, PT, UP1, 0x40, 0x0 ;  /* 0x000000000000781c */ /* 0x000fda0003fce818 */
[----:B------:R-:W-:Y:S05]  /*3b60*/  @P6 BRA `(.L_x_25) ;  /* 0x0000000000ec6947 */ /* 0x000fea0003800000 */
        /* <DEDUP_REMOVED lines=24> */
[----:B------:R-:W2:Y:S02]  /*3cf0*/  @!P6 LDG.E.64 R24, desc[UR14][R24.64] ;  /* 0x0000000e1818e981 */ /* 0x000ea4000c1e1b00 */
[----:B--2---:R-:W-:Y:S01]  /*3d00*/  @!P6 FADD.FTZ R38, R38, R24 ;  /* 0x000000182626e221 */ /* 0x004fe20000010000 */
[----:B------:R-:W-:Y:S01]  /*3d10*/  IADD3 R24, R20, 0x4, RZ ;  /* 0x0000000414187810 */ /* 0x000fe20007ffe0ff */
[----:B------:R-:W-:-:S03]  /*3d20*/  @!P6 FADD.FTZ R39, R39, R25 ;  /* 0x000000192727e221 */ /* 0x000fc60000010000 */
        /* <DEDUP_REMOVED lines=24> */
[----:B------:R-:W2:Y:S01]  /*3eb0*/  @!P6 LDG.E.64 R20, desc[UR14][R20.64] ;  /* 0x0000000e1414e981 */ /* 0x000ea2000c1e1b00 */
[----:B------:R-:W-:Y:S02]  /*3ec0*/  UIADD3 UR11, UR11, -0x4, URZ ;  /* 0xfffffffc0b0b7890 */ /* 0x000fe4000fffe03f */
[----:B------:R-:W-:Y:S02]  /*3ed0*/  UPLOP3.LUT UP0, UPT, UPT, UPT, UPT, 0x40, 0x0 ;  /* 0x000000000000789c */ /* 0x000fe40003f0e870 */
[----:B------:R-:W-:Y:S01]  /*3ee0*/  UIADD3 UR11, UR11, -0x4, URZ ;  /* 0xfffffffc0b0b7890 */ /* 0x000fe2000fffe03f */
[----:B--2---:R-:W-:Y:S01]  /*3ef0*/  @!P6 FADD.FTZ R38, R38, R20 ;  /* 0x000000142626e221 */ /* 0x004fe20000010000 */
[----:B------:R-:W-:Y:S01]  /*3f00*/  @!P6 FADD.FTZ R39, R39, R21 ;  /* 0x000000152727e221 */ /* 0x000fe20000010000 */
[----:B------:R-:W-:-:S09]  /*3f10*/  IADD3 R20, R24, 0x4, RZ ;  /* 0x0000000418147810 */ /* 0x000fd20007ffe0ff */
.L_x_25:
[----:B------:R-:W-:-:S06]  /*3f20*/  UISETP.NE.OR UP0, UPT, UR11, URZ, UP0 ;  /* 0x0000003f0b00728c */ /* 0x000fcc0008705670 */
[----:B------:R-:W-:-:S13]  /*3f30*/  PLOP3.LUT P6, PT, PT, PT, UP0, 0x80, 0x0 ;  /* 0x000000000000781c */ /* 0x000fda0003fcf008 */
[----:B------:R-:W-:Y:S05]  /*3f40*/  @!P6 BRA `(.L_x_21) ;  /* 0x00000000007ce947 */ /* 0x000fea0003800000 */
.L_x_22:
        /* <DEDUP_REMOVED lines=26> */
[----:B------:R-:W-:Y:S01]  /*40f0*/  IADD3 R20, R20, 0x4, RZ ;  /* 0x0000000414147810 */ /* 0x000fe20007ffe0ff */
[----:B--2---:R-:W-:Y:S01]  /*4100*/  @!P6 FADD.FTZ R38, R38, R24 ;  /* 0x000000182626e221 */ /* 0x004fe20000010000 */
[----:B------:R-:W-:-:S03]  /*4110*/  @!P6 FADD.FTZ R39, R39, R25 ;  /* 0x000000192727e221 */ /* 0x000fc60000010000 */
[----:B------:R-:W-:-:S13]  /*4120*/  ISETP.NE.AND P6, PT, RZ, UR11, PT ;  /* 0x0000000bff007c0c */ /* 0x000fda000bfc5270 */
[----:B------:R-:W-:Y:S05]  /*4130*/  @P6 BRA `(.L_x_22) ;  /* 0xfffffffc00846947 */ /* 0x000fea000383ffff */
.L_x_21:
[----:B------:R-:W-:-:S13]  /*4140*/  LOP3.LUT P6, R6, R6, 0x3, RZ, 0xc0, !PT ;  /* 0x0000000306067812 */ /* 0x000fda00078cc0ff */
[----:B------:R-:W-:Y:S05]  /*4150*/  @!P6 BRA `(.L_x_18) ;  /* 0x000000000068e947 */ /* 0x000fea0003800000 */
[----:B------:R-:W-:Y:S01]  /*4160*/  ISETP.EQ.OR P6, PT, R20, UR16, P0 ;  /* 0x0000001014007c0c */ /* 0x000fe200087c2670 */
[----:B------:R-:W-:-:S12]  /*4170*/  BSSY B0, `(.L_x_26) ;  /* 0x0000007000007945 */ /* 0x000fd80003800000 */
[----:B------:R-:W-:Y:S05]  /*4180*/  @P6 BRA `(.L_x_27) ;  /* 0x0000000000146947 */ /* 0x000fea0003800000 */
[----:B------:R-:W-:-:S04]  /*4190*/  IMAD R24, R18, R20, R19 ;  /* 0x0000001412187224 */ /* 0x000fc800078e0213 */
[----:B------:R-:W-:-:S06]  /*41a0*/  IMAD.WIDE.U32 R24, R24, 0x8, R22 ;  /* 0x0000000818187825 */ /* 0x000fcc00078e0016 */
[----:B------:R-:W2:Y:S02]  /*41b0*/  LDG.E.64 R24, desc[UR14][R24.64] ;  /* 0x0000000e18187981 */ /* 0x000ea4000c1e1b00 */
[----:B--2---:R-:W-:Y:S01]  /*41c0*/  FADD.FTZ R38, R38, R24 ;  /* 0x0000001826267221 */ /* 0x004fe20000010000 */
[----:B------:R-:W-:-:S07]  /*41d0*/  FADD.FTZ R39, R39, R25 ;  /* 0x0000001927277221 */ /* 0x000fce0000010000 */
.L_x_27:
[----:B------:R-:W-:Y:S05]  /*41e0*/  BSYNC B0 ;  /* 0x0000000000007941 */ /* 0x000fea0003800000 */
.L_x_26:
[----:B------:R-:W-:-:S13]  /*41f0*/  ISETP.NE.AND P6, PT, R6, 0x1, PT ;  /* 0x000000010600780c */ /* 0x000fda0003fc5270 */
[----:B------:R-:W-:Y:S05]  /*4200*/  @!P6 BRA `(.L_x_18) ;  /* 0x00000000003ce947 */ /* 0x000fea0003800000 */
[----:B------:R-:W-:-:S04]  /*4210*/  IADD3 R21, R20, 0x1, RZ ;  /* 0x0000000114157810 */ /* 0x000fc80007ffe0ff */
[----:B------:R-:W-:-:S13]  /*4220*/  ISETP.EQ.OR P6, PT, R21, UR16, P0 ;  /* 0x0000001015007c0c */ /* 0x000fda00087c2670 */
[----:B------:R-:W-:-:S04]  /*4230*/  @!P6 IMAD R24, R21, R18, R19 ;  /* 0x000000121518e224 */ /* 0x000fc800078e0213 */
[----:B------:R-:W-:-:S06]  /*4240*/  @!P6 IMAD.WIDE.U32 R24, R24, 0x8, R22 ;  /* 0x000000081818e825 */ /* 0x000fcc00078e0016 */
[----:B------:R-:W2:Y:S01]  /*4250*/  @!P6 LDG.E.64 R24, desc[UR14][R24.64] ;  /* 0x0000000e1818e981 */ /* 0x000ea2000c1e1b00 */
[----:B------:R-:W-:Y:S01]  /*4260*/  IADD3 R20, R20, 0x2, RZ ;  /* 0x0000000214147810 */ /* 0x000fe20007ffe0ff */
[----:B--2---:R-:W-:Y:S01]  /*4270*/  @!P6 FADD.FTZ R38, R38, R24 ;  /* 0x000000182626e221 */ /* 0x004fe20000010000 */
[----:B------:R-:W-:Y:S02]  /*4280*/  @!P6 FADD.FTZ R39, R39, R25 ;  /* 0x000000192727e221 */ /* 0x000fe40000010000 */
[----:B------:R-:W-:-:S04]  /*4290*/  ISETP.EQ.OR P6, PT, R20, UR16, P0 ;  /* 0x0000001014007c0c */ /* 0x000fc800087c2670 */
[----:B------:R-:W-:-:S13]  /*42a0*/  ISETP.EQ.OR P6, PT, R6, 0x2, P6 ;  /* 0x000000020600780c */ /* 0x000fda00037c2670 */
[----:B------:R-:W-:-:S04]  /*42b0*/  @!P6 IMAD R19, R20, R18, R19 ;  /* 0x000000121413e224 */ /* 0x000fc800078e0213 */
[----:B------:R-:W-:-:S06]  /*42c0*/  @!P6 IMAD.WIDE.U32 R22, R19, 0x8, R22 ;  /* 0x000000081316e825 */ /* 0x000fcc00078e0016 */
[----:B------:R-:W2:Y:S02]  /*42d0*/  @!P6 LDG.E.64 R22, desc[UR14][R22.64] ;  /* 0x0000000e1616e981 */ /* 0x000ea4000c1e1b00 */
[----:B--2---:R-:W-:Y:S01]  /*42e0*/  @!P6 FADD.FTZ R38, R38, R22 ;  /* 0x000000162626e221 */ /* 0x004fe20000010000 */
[----:B------:R-:W-:-:S07]  /*42f0*/  @!P6 FADD.FTZ R39, R39, R23 ;  /* 0x000000172727e221 */ /* 0x000fce0000010000 */
.L_x_18:
[----:B------:R-:W0:Y:S01]  /*4300*/  S2UR UR12, SR_CgaCtaId ;  /* 0x00000000000c79c3 */ /* 0x000e220000008800 */
[----:B------:R-:W-:Y:S01]  /*4310*/  UMOV UR11, 0x400 ;  /* 0x00000400000b7882 */ /* 0x000fe20000000000 */
[----:B------:R-:W-:Y:S02]  /*4320*/  ISETP.NE.AND P6, PT, RZ, UR17, PT ;  /* 0x00000011ff007c0c */ /* 0x000fe4000bfc5270 */
[----:B------:R-:W-:Y:S02]  /*4330*/  SHF.L.U32 R52, R52, 0x10, RZ ;  /* 0x0000001034347819 */ /* 0x000fe400000006ff */
[----:B------:R-:W-:Y:S02]  /*4340*/  SHF.L.U32 R37, R37, 0x10, RZ ;  /* 0x0000001025257819 */ /* 0x000fe400000006ff */
[----:B------:R-:W1:Y:S01]  /*4350*/  LDC R23, c[0x0][0x2ac] ;  /* 0x0000ab00ff177b82 */ /* 0x000e620000000800 */
[----:B------:R-:W-:Y:S01]  /*4360*/  FADD.FTZ R25, R52, -UR18 ;  /* 0x8000001234197e21 */ /* 0x000fe20008010000 */
[----:B------:R-:W-:Y:S01]  /*4370*/  SHF.L.U32 R51, R51, 0x10, RZ ;  /* 0x0000001033337819 */ /* 0x000fe200000006ff */
[----:B------:R-:W-:Y:S01]  /*4380*/  FADD.FTZ R24, R37, -UR18 ;  /* 0x8000001225187e21 */ /* 0x000fe20008010000 */
[----:B------:R-:W-:Y:S01]  /*4390*/  SHF.L.U32 R35, R35, 0x10, RZ ;  /* 0x0000001023237819 */ /* 0x000fe200000006ff */
[----:B------:R-:W-:Y:S01]  /*43a0*/  FMUL.FTZ R25, R25, UR19 ;  /* 0x0000001319197c20 */ /* 0x000fe20008410000 */
[----:B------:R-:W-:Y:S01]  /*43b0*/  SHF.L.U32 R41, R41, 0x10, RZ ;  /* 0x0000001029297819 */ /* 0x000fe200000006ff */
[----:B------:R-:W-:Y:S01]  /*43c0*/  FMUL.FTZ R24, R24, UR19 ;  /* 0x0000001318187c20 */ /* 0x000fe20008410000 */
[----:B------:R-:W-:Y:S01]  /*43d0*/  SHF.L.U32 R34, R34, 0x10, RZ ;  /* 0x0000001022227819 */ /* 0x000fe200000006ff */
[----:B0-----:R-:W-:-:S09]  /*43e0*/  ULEA UR11, UR12, UR11, 0x18 ;  /* 0x0000000b0c0b7291 */ /* 0x001fd2000f8ec03f */
[----:B------:R-:W-:Y:S01]  /*43f0*/  @!P0 STS.64 [UR11+0x88], R38 ;  /* 0x00008826ff008988 */ /* 0x000fe20008000a0b */
[----:B------:R-:W-:Y:S06]  /*4400*/  BAR.SYNC.DEFER_BLOCKING 0x0 ;  /* 0x0000000000007b1d */ /* 0x000fec0000010000 */
[----:B------:R-:W0:Y:S01]  /*4410*/  LDS.64 R18, [UR11+0x88] ;  /* 0x0000880bff127984 */ /* 0x000e220008000a00 */
[----:B------:R-:W-:Y:S02]  /*4420*/  ULDC UR11, c[0x0][0x2bc] ;  /* 0x0000af00000b7ab9 */ /* 0x000fe40000000800 */
[----:B0-----:R-:W-:Y:S01]  /*4430*/  FMUL.FTZ R6, R18, UR11 ;  /* 0x0000000b12067c20 */ /* 0x001fe20008410000 */
[----:B------:R-:W-:Y:S01]  /*4440*/  FMUL.FTZ R22, R19, UR11 ;  /* 0x0000000b13167c20 */ /* 0x000fe20008410000 */
[----:B-1----:R-:W-:Y:S06]  /*4450*/  @!P6 BRA `(.L_x_28) ;  /* 0x000000000048e947 */ /* 0x002fec0003800000 */
        /* <DEDUP_REMOVED lines=18> */
.L_x_28:
[----:B------:R-:W-:Y:S01]  /*4580*/  ISETP.NE.AND P0, PT, R54, RZ, PT ;  /* 0x000000ff3600720c */ /* 0x000fe20003f05270 */
[----:B------:R-:W-:-:S12]  /*4590*/  BSSY B0, `(.L_x_29) ;  /* 0x0000015000007945 */ /* 0x000fd80003800000 */
[----:B------:R-:W-:Y:S05]  /*45a0*/  @!P0 BRA `(.L_x_30) ;  /* 0x00000000004c8947 */ /* 0x000fea0003800000 */
[----:B------:R-:W-:Y:S01]  /*45b0*/  SHF.R.S32.HI R18, RZ, 0x1f, R2 ;  /* 0x0000001fff127819 */ /* 0x000fe20000011402 */
[----:B------:R-:W-:Y:S01]  /*45c0*/  ULDC.64 UR12, c[0x0][0x288] ;  /* 0x0000a200000c7ab9 */ /* 0x000fe20000000a00 */
[----:B------:R-:W-:Y:S01]  /*45d0*/  MOV R19, R11 ;  /* 0x0000000b00137202 */ /* 0x000fe20000000f00 */
[----:B------:R-:W-:Y:S02]  /*45e0*/  FFMA.FTZ R24, R6, R24, R22 ;  /* 0x0000001806187223 */ /* 0x000fe40000010016 */
[----:B------:R-:W-:Y:S01]  /*45f0*/  IMAD R21, R18, UR12, RZ ;  /* 0x0000000c12157c24 */ /* 0x000fe2000f8e02ff */
[----:B------:R-:W-:Y:S01]  /*4600*/  MOV R18, R8 ;  /* 0x0000000800127202 */ /* 0x000fe20000000f00 */
[----:B------:R-:W-:Y:S02]  /*4610*/  FFMA.FTZ R24, R35, R13, -R24 ;  /* 0x0000000d23187223 */ /* 0x000fe40000010818 */
[C---:B------:R-:W-:Y:S02]  /*4620*/  IMAD R21, R2.reuse, UR13, R21 ;  /* 0x0000000d02157c24 */ /* 0x040fe4000f8e0215 */
[----:B------:R-:W-:Y:S01]  /*4630*/  IMAD.WIDE.U32 R18, R2, UR12, R18 ;  /* 0x0000000c02127c25 */ /* 0x000fe2000f8e0012 */
[----:B------:R-:W-:-:S04]  /*4640*/  ULDC.64 UR12, c[0x0][0x210] ;  /* 0x00008400000c7ab9 */ /* 0x000fc80000000a00 */
[----:B------:R-:W-:Y:S02]  /*4650*/  IADD3 R21, R19, R21, RZ ;  /* 0x0000001513157210 */ /* 0x000fe40007ffe0ff */
[----:B------:R-:W-:-:S04]  /*4660*/  LEA R20, P0, R18, UR12, 0x1 ;  /* 0x0000000c12147c11 */ /* 0x000fc8000f8008ff */
[----:B------:R-:W-:Y:S01]  /*4670*/  LEA.HI.X R21, R18, UR13, R21, 0x1, P0 ;  /* 0x0000000d12157c11 */ /* 0x000fe200080f0c15 */
[----:B------:R-:W-:-:S04]  /*4680*/  FFMA.FTZ R18, R6, R25, R22 ;  /* 0x0000001906127223 */ /* 0x000fc80000010016 */
[----:B------:R-:W-:-:S04]  /*4690*/  FFMA.FTZ R18, R51, R12, -R18 ;  /* 0x0000000c33127223 */ /* 0x000fc80000010812 */
[----:B------:R-:W-:Y:S01]  /*46a0*/  FMUL.FTZ R19, R18, UR19 ;  /* 0x0000001312137c20 */ /* 0x000fe20008410000 */
[----:B------:R-:W-:-:S05]  /*46b0*/  FMUL.FTZ R18, R24, UR19 ;  /* 0x0000001318127c20 */ /* 0x000fca0008410000 */
[----:B------:R-:W-:-:S05]  /*46c0*/  F2FP.BF16.F32.PACK_AB R19, R18, R19 ;  /* 0x000000131213723e */ /* 0x000fca00000010ff */
[----:B------:R0:W-:Y:S02]  /*46d0*/  STG.E desc[UR14][R20.64], R19 ;  /* 0x0000001314007986 */ /* 0x0001e4000c10190e */
.L_x_30:
[----:B------:R-:W-:Y:S05]  /*46e0*/  BSYNC B0 ;  /* 0x0000000000007941 */ /* 0x000fea0003800000 */
.L_x_29:
[----:B------:R-:W-:Y:S01]  /*46f0*/  ISETP.NE.AND P6, PT, RZ, UR17, PT ;  /* 0x00000011ff007c0c */ /* 0x000fe2000bfc5270 */
[----:B------:R-:W-:Y:S01]  /*4700*/  FADD.FTZ R35, R41, -UR18 ;  /* 0x8000001229237e21 */ /* 0x000fe20008010000 */
[----:B------:R-:W-:Y:S01]  /*4710*/  FADD.FTZ R34, R34, -UR18 ;  /* 0x8000001222227e21 */ /* 0x000fe20008010000 */
[----:B------:R-:W-:Y:S02]  /*4720*/  SHF.L.U32 R25, R50, 0x10, RZ ;  /* 0x0000001032197819 */ /* 0x000fe400000006ff */
[----:B------:R-:W-:Y:S01]  /*4730*/  SHF.L.U32 R24, R55, 0x10, RZ ;  /* 0x0000001037187819 */ /* 0x000fe200000006ff */
[----:B------:R-:W-:Y:S01]  /*4740*/  FMUL.FTZ R35, R35, UR19 ;  /* 0x0000001323237c20 */ /* 0x000fe20008410000 */
[----:B------:R-:W-:Y:S01]  /*4750*/  SHF.L.U32 R40, R40, 0x10, RZ ;  /* 0x0000001028287819 */ /* 0x000fe200000006ff */
[----:B------:R-:W-:Y:S01]  /*4760*/  FMUL.FTZ R34, R34, UR19 ;  /* 0x0000001322227c20 */ /* 0x000fe20008410000 */
[----:B------:R-:W-:-:S04]  /*4770*/  SHF.L.U32 R36, R36, 0x10, RZ ;  /* 0x0000001024247819 */ /* 0x000fc800000006ff */
[----:B------:R-:W-:Y:S05]  /*4780*/  @!P6 BRA `(.L_x_31) ;  /* 0x000000000048e947 */ /* 0x000fea0003800000 */
[----:B------:R-:W-:Y:S01]  /*4790*/  FFMA.FTZ R18, R34, R13, R15 ;  /* 0x0000000d22127223 */ /* 0x000fe2000001000f */
[----:B0-----:R-:W-:-:S03]  /*47a0*/  FFMA.FTZ R19, R35, R12, R14 ;  /* 0x0000000c23137223 */ /* 0x001fc6000001000e */
        /* <DEDUP_REMOVED lines=16> */
.L_x_31:
[----:B------:R-:W-:Y:S04]  /*48b0*/  BSSY B0, `(.L_x_32) ;  /* 0x0000015000007945 */ /* 0x000fe80003800000 */
[----:B------:R-:W-:Y:S05]  /*48c0*/  @!P5 BRA `(.L_x_33) ;  /* 0x00000000004cd947 */ /* 0x000fea0003800000 */
[----:B------:R-:W-:Y:S01]  /*48d0*/  SHF.R.S32.HI R18, RZ, 0x1f, R64 ;  /* 0x0000001fff127819 */ /* 0x000fe20000011440 */
[----:B------:R-:W-:Y:S01]  /*48e0*/  ULDC.64 UR12, c[0x0][0x288] ;  /* 0x0000a200000c7ab9 */ /* 0x000fe20000000a00 */
[----:B0-----:R-:W-:-:S03]  /*48f0*/  MOV R19, R11 ;  /* 0x0000000b00137202 */ /* 0x001fc60000000f00 */
[----:B------:R-:W-:Y:S01]  /*4900*/  IMAD R21, R18, UR12, RZ ;  /* 0x0000000c12157c24 */ /* 0x000fe2000f8e02ff */
[----:B------:R-:W-:-:S03]  /*4910*/  MOV R18, R8 ;  /* 0x0000000800127202 */ /* 0x000fc60000000f00 */
[C---:B------:R-:W-:Y:S02]  /*4920*/  IMAD R21, R64.reuse, UR13, R21 ;  /* 0x0000000d40157c24 */ /* 0x040fe4000f8e0215 */
[----:B------:R-:W-:Y:S01]  /*4930*/  IMAD.WIDE.U32 R18, R64, UR12, R18 ;  /* 0x0000000c40127c25 */ /* 0x000fe2000f8e0012 */
[----:B------:R-:W-:-:S04]  /*4940*/  ULDC.64 UR12, c[0x0][0x210] ;  /* 0x00008400000c7ab9 */ /* 0x000fc80000000a00 */
[----:B------:R-:W-:Y:S01]  /*4950*/  IADD3 R21, R19, R21, RZ ;  /* 0x0000001513157210 */ /* 0x000fe20007ffe0ff */
[----:B------:R-:W-:Y:S01]  /*4960*/  FFMA.FTZ R19, R6, R34, R22 ;  /* 0x0000002206137223 */ /* 0x000fe20000010016 */
[----:B------:R-:W-:-:S03]  /*4970*/  LEA R20, P0, R18, UR12, 0x1 ;  /* 0x0000000c12147c11 */ /* 0x000fc6000f8008ff */
[----:B------:R-:W-:Y:S01]  /*4980*/  FFMA.FTZ R24, R24, R13, -R19 ;  /* 0x0000000d18187223 */ /* 0x000fe20000010813 */
[----:B------:R-:W-:Y:S01]  /*4990*/  LEA.HI.X R21, R18, UR13, R21, 0x1, P0 ;  /* 0x0000000d12157c11 */ /* 0x000fe200080f0c15 */
[----:B------:R-:W-:-:S04]  /*49a0*/  FFMA.FTZ R18, R6, R35, R22 ;  /* 0x0000002306127223 */ /* 0x000fc80000010016 */
[----:B------:R-:W-:-:S04]  /*49b0*/  FFMA.FTZ R18, R25, R12, -R18 ;  /* 0x0000000c19127223 */ /* 0x000fc80000010812 */
[----:B------:R-:W-:Y:S01]  /*49c0*/  FMUL.FTZ R19, R18, UR19 ;  /* 0x0000001312137c20 */ /* 0x000fe20008410000 */
[----:B------:R-:W-:-:S05]  /*49d0*/  FMUL.FTZ R18, R24, UR19 ;  /* 0x0000001318127c20 */ /* 0x000fca0008410000 */
[----:B------:R-:W-:-:S05]  /*49e0*/  F2FP.BF16.F32.PACK_AB R19, R18, R19 ;  /* 0x000000131213723e */ /* 0x000fca00000010ff */
[----:B------:R1:W-:Y:S02]  /*49f0*/  STG.E desc[UR14][R20.64], R19 ;  /* 0x0000001314007986 */ /* 0x0003e4000c10190e */
.L_x_33:
[----:B------:R-:W-:Y:S05]  /*4a00*/  BSYNC B0 ;  /* 0x0000000000007941 */ /* 0x000fea0003800000 */
.L_x_32:
[----:B------:R-:W-:Y:S01]  /*4a10*/  SHF.L.U32 R24, R33, 0x10, RZ ;  /* 0x0000001021187819 */ /* 0x000fe200000006ff */
[----:B------:R-:W-:Y:S01]  /*4a20*/  FADD.FTZ R33, R40, -UR18 ;  /* 0x8000001228217e21 */ /* 0x000fe20008010000 */
[----:B------:R-:W-:Y:S01]  /*4a30*/  FADD.FTZ R34, R36, -UR18 ;  /* 0x8000001224227e21 */ /* 0x000fe20008010000 */
[----:B------:R-:W-:Y:S02]  /*4a40*/  SHF.L.U32 R25, R48, 0x10, RZ ;  /* 0x0000001030197819 */ /* 0x000fe400000006ff */
[----:B------:R-:W-:Y:S01]  /*4a50*/  SHF.L.U32 R49, R49, 0x10, RZ ;  /* 0x0000001031317819 */ /* 0x000fe200000006ff */
[----:B------:R-:W-:Y:S01]  /*4a60*/  FMUL.FTZ R33, R33, UR19 ;  /* 0x0000001321217c20 */ /* 0x000fe20008410000 */
[----:B------:R-:W-:Y:S01]  /*4a70*/  SHF.L.U32 R32, R32, 0x10, RZ ;  /* 0x0000001020207819 */ /* 0x000fe200000006ff */
[----:B------:R-:W-:Y:S01]  /*4a80*/  FMUL.FTZ R34, R34, UR19 ;  /* 0x0000001322227c20 */ /* 0x000fe20008410000 */
[----:B------:R-:W-:Y:S06]  /*4a90*/  @!P6 BRA `(.L_x_34) ;  /* 0x000000000048e947 */ /* 0x000fec0003800000 */
[----:B------:R-:W-:Y:S01]  /*4aa0*/  FFMA.FTZ R18, R34, R13, R15 ;  /* 0x0000000d22127223 */ /* 0x000fe2000001000f */
[----:B01----:R-:W-:-:S03]  /*4ab0*/  FFMA.FTZ R19, R33, R12, R14 ;  /* 0x0000000c21137223 */ /* 0x003fc6000001000e */
        /* <DEDUP_REMOVED lines=16> */
.L_x_34:
[----:B------:R-:W-:Y:S04]  /*4bc0*/  BSSY B0, `(.L_x_35) ;  /* 0x0000015000007945 */ /* 0x000fe80003800000 */
[----:B------:R-:W-:Y:S05]  /*4bd0*/  @!P4 BRA `(.L_x_36) ;  /* 0x00000000004cc947 */ /* 0x000fea0003800000 */
[----:B------:R-:W-:Y:S01]  /*4be0*/  SHF.R.S32.HI R18, RZ, 0x1f, R63 ;  /* 0x0000001fff127819 */ /* 0x000fe2000001143f */
[----:B------:R-:W-:Y:S01]  /*4bf0*/  ULDC.64 UR12, c[0x0][0x288] ;  /* 0x0000a200000c7ab9 */ /* 0x000fe20000000a00 */
[----:B01----:R-:W-:-:S03]  /*4c00*/  MOV R19, R11 ;  /* 0x0000000b00137202 */ /* 0x003fc60000000f00 */
        /* <DEDUP_REMOVED lines=16> */
.L_x_36:
[----:B------:R-:W-:Y:S05]  /*4d10*/  BSYNC B0 ;  /* 0x0000000000007941 */ /* 0x000fea0003800000 */
.L_x_35:
        /* <DEDUP_REMOVED lines=9> */
[----:B012---:R-:W-:-:S03]  /*4db0*/  FFMA.FTZ R19, R31, R13, R15 ;  /* 0x0000000d1f137223 */ /* 0x007fc6000001000f */
        /* <DEDUP_REMOVED lines=16> */
.L_x_37:
[----:B------:R-:W-:Y:S04]  /*4ec0*/  BSSY B0, `(.L_x_38) ;  /* 0x0000015000007945 */ /* 0x000fe80003800000 */
[----:B------:R-:W-:Y:S05]  /*4ed0*/  @!P3 BRA `(.L_x_39) ;  /* 0x00000000004cb947 */ /* 0x000fea0003800000 */
[----:B------:R-:W-:Y:S01]  /*4ee0*/  SHF.R.S32.HI R18, RZ, 0x1f, R62 ;  /* 0x0000001fff127819 */ /* 0x000fe2000001143e */
[----:B------:R-:W-:Y:S01]  /*4ef0*/  ULDC.64 UR12, c[0x0][0x288] ;  /* 0x0000a200000c7ab9 */ /* 0x000fe20000000a00 */
[----:B012---:R-:W-:Y:S01]  /*4f00*/  MOV R19, R11 ;  /* 0x0000000b00137202 */ /* 0x007fe20000000f00 */
        /* <DEDUP_REMOVED lines=16> */
.L_x_39:
[----:B------:R-:W-:Y:S05]  /*5010*/  BSYNC B0 ;  /* 0x0000000000007941 */ /* 0x000fea0003800000 */
.L_x_38:
[----:B------:R-:W-:Y:S02]  /*5020*/  SHF.L.U32 R18, R30, 0x10, RZ ;  /* 0x000000101e127819 */ /* 0x000fe400000006ff */
[----:B------:R-:W-:Y:S01]  /*5030*/  SHF.L.U32 R30, R29, 0x10, RZ ;  /* 0x000000101d1e7819 */ /* 0x000fe200000006ff */
[----:B------:R-:W-:Y:S01]  /*5040*/  FADD.FTZ R29, R4, -UR18 ;  /* 0x80000012041d7e21 */ /* 0x000fe20008010000 */
[----:B0123--:R-:W-:Y:S01]  /*5050*/  SHF.R.U32.HI R19, RZ, 0x3, R0 ;  /* 0x00000003ff137819 */ /* 0x00ffe20000011600 */
[----:B------:R-:W-:Y:S01]  /*5060*/  FADD.FTZ R4, R18, -UR18 ;  /* 0x8000001212047e21 */ /* 0x000fe20008010000 */
[----:B------:R-:W-:Y:S01]  /*5070*/  SHF.L.U32 R45, R45, 0x10, RZ ;  /* 0x000000102d2d7819 */ /* 0x000fe200000006ff */
[----:B------:R-:W-:Y:S01]  /*5080*/  FMUL.FTZ R29, R29, UR19 ;  /* 0x000000131d1d7c20 */ /* 0x000fe20008410000 */
[----:B------:R-:W-:Y:S01]  /*5090*/  SHF.L.U32 R46, R46, 0x10, RZ ;  /* 0x000000102e2e7819 */ /* 0x000fe200000006ff */
[----:B------:R-:W-:Y:S01]  /*50a0*/  IMAD.WIDE.U32 R18, R19, 0x24924925, RZ ;  /* 0x2492492513127825 */ /* 0x000fe200078e00ff */
[----:B------:R-:W-:-:S03]  /*50b0*/  SHF.L.U32 R28, R28, 0x10, RZ ;  /* 0x000000101c1c7819 */ /* 0x000fc600000006ff */
        /* <DEDUP_REMOVED lines=20> */
.L_x_40:
[----:B------:R-:W-:Y:S04]  /*5200*/  BSSY B0, `(.L_x_41) ;  /* 0x0000015000007945 */ /* 0x000fe80003800000 */
[----:B------:R-:W-:Y:S05]  /*5210*/  @!P2 BRA `(.L_x_42) ;  /* 0x00000000004ca947 */ /* 0x000fea0003800000 */
[----:B------:R-:W-:Y:S01]  /*5220*/  SHF.R.S32.HI R20, RZ, 0x1f, R61 ;  /* 0x0000001fff147819 */ /* 0x000fe2000001143d */
[----:B------:R-:W-:Y:S01]  /*5230*/  ULDC.64 UR12, c[0x0][0x288] ;  /* 0x0000a200000c7ab9 */ /* 0x000fe20000000a00 */
[----:B------:R-:W-:-:S03]  /*5240*/  MOV R21, R11 ;  /* 0x0000000b00157202 */ /* 0x000fc60000000f00 */
        /* <DEDUP_REMOVED lines=10> */
[----:B------:R-:W-:Y:S02]  /*52f0*/  FFMA.FTZ R20, R6, R29, R22 ;  /* 0x0000001d06147223 */ /* 0x000fe40000010016 */
[----:B------:R-:W-:Y:S02]  /*5300*/  FMUL.FTZ R4, R4, UR19 ;  /* 0x0000001304047c20 */ /* 0x000fe40008410000 */
[----:B------:R-:W-:-:S04]  /*5310*/  FFMA.FTZ R20, R45, R12, -R20 ;  /* 0x0000000c2d147223 */ /* 0x000fc80000010814 */
[----:B------:R-:W-:-:S05]  /*5320*/  FMUL.FTZ R21, R20, UR19 ;  /* 0x0000001314157c20 */ /* 0x000fca0008410000 */
[----:B------:R-:W-:-:S05]  /*5330*/  F2FP.BF16.F32.PACK_AB R21, R4, R21 ;  /* 0x000000150415723e */ /* 0x000fca00000010ff */
[----:B------:R0:W-:Y:S02]  /*5340*/  STG.E desc[UR14][R24.64], R21 ;  /* 0x0000001518007986 */ /* 0x0001e4000c10190e */
.L_x_42:
[----:B------:R-:W-:Y:S05]  /*5350*/  BSYNC B0 ;  /* 0x0000000000007941 */ /* 0x000fea0003800000 */
.L_x_41:
[----:B------:R-:W-:Y:S01]  /*5360*/  FADD.FTZ R46, R46, -UR18 ;  /* 0x800000122e2e7e21 */ /* 0x000fe20008010000 */
[----:B0-----:R-:W-:Y:S01]  /*5370*/  FADD.FTZ R24, R28, -UR18 ;  /* 0x800000121c187e21 */ /* 0x001fe20008010000 */
[----:B------:R-:W-:Y:S01]  /*5380*/  SHF.L.U32 R4, R27, 0x10, RZ ;  /* 0x000000101b047819 */ /* 0x000fe200000006ff */
[----:B------:R-:W-:Y:S01]  /*5390*/  IMAD R23, R23, UR16, R19 ;  /* 0x0000001017177c24 */ /* 0x000fe2000f8e0213 */
        /* <DEDUP_REMOVED lines=23> */
.L_x_43:
[----:B------:R-:W-:Y:S04]  /*5510*/  BSSY B0, `(.L_x_44) ;  /* 0x0000014000007945 */ /* 0x000fe80003800000 */
[----:B------:R-:W-:Y:S05]  /*5520*/  @!P1 BRA `(.L_x_45) ;  /* 0x0000000000489947 */ /* 0x000fea0003800000 */
[----:B------:R-:W-:Y:S01]  /*5530*/  ULDC.64 UR12, c[0x0][0x288] ;  /* 0x0000a200000c7ab9 */ /* 0x000fe20000000a00 */
[----:B------:R-:W-:Y:S01]  /*5540*/  MOV R18, R8 ;  /* 0x0000000800127202 */ /* 0x000fe20000000f00 */
        /* <DEDUP_REMOVED lines=16> */
.L_x_45:
[----:B------:R-:W-:Y:S05]  /*5650*/  BSYNC B0 ;  /* 0x0000000000007941 */ /* 0x000fea0003800000 */
.L_x_44:
[----:B------:R-:W-:Y:S01]  /*5660*/  SHF.L.U32 R26, R26, 0x10, RZ ;  /* 0x000000101a1a7819 */ /* 0x000fe200000006ff */
[----:B------:R-:W-:Y:S01]  /*5670*/  FADD.FTZ R3, R3, -UR18 ;  /* 0x8000001203037e21 */ /* 0x000fe20008010000 */
[----:B------:R-:W-:Y:S01]  /*5680*/  IADD3 R28, R23, 0x30, RZ ;  /* 0x00000030171c7810 */ /* 0x000fe20007ffe0ff */
[----:B------:R-:W-:Y:S01]  /*5690*/  ULDC.64 UR12, c[0x0][0x290] ;  /* 0x0000a400000c7ab9 */ /* 0x000fe20000000a00 */
[----:B------:R-:W-:Y:S01]  /*56a0*/  SHF.L.U32 R43, R43, 0x10, RZ ;  /* 0x000000102b2b7819 */ /* 0x000fe200000006ff */
[----:B------:R-:W-:Y:S01]  /*56b0*/  FADD.FTZ R26, R26, -UR18 ;  /* 0x800000121a1a7e21 */ /* 0x000fe20008010000 */
[----:B------:R-:W-:Y:S01]  /*56c0*/  SHF.L.U32 R4, R7, 0x10, RZ ;  /* 0x0000001007047819 */ /* 0x000fe200000006ff */
[----:B------:R-:W-:Y:S01]  /*56d0*/  FMUL.FTZ R27, R3, UR19 ;  /* 0x00000013031b7c20 */ /* 0x000fe20008410000 */
[----:B------:R-:W-:Y:S01]  /*56e0*/  SHF.R.S32.HI R29, RZ, 0x1f, R28 ;  /* 0x0000001fff1d7819 */ /* 0x000fe2000001141c */
[----:B------:R-:W-:Y:S01]  /*56f0*/  FMUL.FTZ R25, R26, UR19 ;  /* 0x000000131a197c20 */ /* 0x000fe20008410000 */
[----:B------:R-:W-:Y:S06]  /*5700*/  @!P6 BRA `(.L_x_46) ;  /* 0x000000000048e947 */ /* 0x000fec0003800000 */
[----:B------:R-:W-:Y:S01]  /*5710*/  FFMA.FTZ R7, R25, R13, R15 ;  /* 0x0000000d19077223 */ /* 0x000fe2000001000f */
[----:B------:R-:W-:-:S03]  /*5720*/  FFMA.FTZ R3, R27, R12, R14 ;  /* 0x0000000c1b037223 */ /* 0x000fc6000001000e */
[----:B0-----:R-:W-:Y:S01]  /*5730*/  FMUL.FTZ R21, R7, -1.4426950216293334961 ;  /* 0xbfb8aa3b07157820 */ /* 0x001fe20000410000 */
        /* <DEDUP_REMOVED lines=15> */
.L_x_46:
[----:B------:R-:W-:Y:S01]  /*5830*/  ISETP.GE.U32.AND P0, PT, R28, UR12, PT ;  /* 0x0000000c1c007c0c */ /* 0x000fe2000bf06070 */
[----:B------:R-:W-:Y:S03]  /*5840*/  BSSY B0, `(.L_x_47) ;  /* 0x0000017000007945 */ /* 0x000fe60003800000 */
[----:B------:R-:W-:-:S04]  /*5850*/  ISETP.GE.AND.EX P0, PT, R29, UR13, PT, P0 ;  /* 0x0000000d1d007c0c */ /* 0x000fc8000bf06300 */
[----:B------:R-:W-:-:S13]  /*5860*/  ISETP.LT.U32.AND P0, PT, R0, 0x1c0, !P0 ;  /* 0x000001c00000780c */ /* 0x000fda0004701070 */
[----:B------:R-:W-:Y:S05]  /*5870*/  @!P0 BRA `(.L_x_48) ;  /* 0x00000000004c8947 */ /* 0x000fea0003800000 */
[----:B------:R-:W-:Y:S01]  /*5880*/  SHF.R.S32.HI R3, RZ, 0x1f, R59 ;  /* 0x0000001fff037819 */ /* 0x000fe2000001143b */
[----:B------:R-:W-:Y:S01]  /*5890*/  ULDC.64 UR20, c[0x0][0x288] ;  /* 0x0000a20000147ab9 */ /* 0x000fe20000000a00 */
[----:B------:R-:W-:Y:S02]  /*58a0*/  MOV R18, R8 ;  /* 0x0000000800127202 */ /* 0x000fe40000000f00 */
[----:B0-----:R-:W-:Y:S01]  /*58b0*/  MOV R19, R11 ;  /* 0x0000000b00137202 */ /* 0x001fe20000000f00 */
[----:B------:R-:W-:Y:S02]  /*58c0*/  IMAD R20, R3, UR20, RZ ;  /* 0x0000001403147c24 */ /* 0x000fe4000f8e02ff */
[----:B------:R-:W-:-:S04]  /*58d0*/  IMAD.WIDE.U32 R18, R59, UR20, R18 ;  /* 0x000000143b127c25 */ /* 0x000fc8000f8e0012 */
[----:B------:R-:W-:Y:S01]  /*58e0*/  IMAD R3, R59, UR21, R20 ;  /* 0x000000153b037c24 */ /* 0x000fe2000f8e0214 */
[----:B------:R-:W-:Y:S02]  /*58f0*/  ULDC.64 UR20, c[0x0][0x210] ;  /* 0x0000840000147ab9 */ /* 0x000fe40000000a00 */
[----:B------:R-:W-:Y:S02]  /*5900*/  LEA R20, P0, R18, UR20, 0x1 ;  /* 0x0000001412147c11 */ /* 0x000fe4000f8008ff */
[----:B------:R-:W-:-:S04]  /*5910*/  IADD3 R3, R19, R3, RZ ;  /* 0x0000000313037210 */ /* 0x000fc80007ffe0ff */
[----:B------:R-:W-:Y:S01]  /*5920*/  LEA.HI.X R21, R18, UR21, R3, 0x1, P0 ;  /* 0x0000001512157c11 */ /* 0x000fe200080f0c03 */
[C-C-:B------:R-:W-:Y:S01]  /*5930*/  FFMA.FTZ R18, R6.reuse, R27, R22.reuse ;  /* 0x0000001b06127223 */ /* 0x140fe20000010016 */
[----:B------:R-:W-:-:S03]  /*5940*/  FFMA.FTZ R3, R6, R25, R22 ;  /* 0x0000001906037223 */ /* 0x000fc60000010016 */
[----:B------:R-:W-:Y:S01]  /*5950*/  FFMA.FTZ R18, R43, R12, -R18 ;  /* 0x0000000c2b127223 */ /* 0x000fe20000010812 */
[----:B------:R-:W-:-:S03]  /*5960*/  FFMA.FTZ R3, R4, R13, -R3 ;  /* 0x0000000d04037223 */ /* 0x000fc60000010803 */
[----:B------:R-:W-:Y:S01]  /*5970*/  FMUL.FTZ R18, R18, UR19 ;  /* 0x0000001312127c20 */ /* 0x000fe20008410000 */
[----:B------:R-:W-:-:S05]  /*5980*/  FMUL.FTZ R3, R3, UR19 ;  /* 0x0000001303037c20 */ /* 0x000fca0008410000 */
[----:B------:R-:W-:-:S05]  /*5990*/  F2FP.BF16.F32.PACK_AB R3, R3, R18 ;  /* 0x000000120303723e */ /* 0x000fca00000010ff */
[----:B------:R1:W-:Y:S02]  /*59a0*/  STG.E desc[UR14][R20.64], R3 ;  /* 0x0000000314007986 */ /* 0x0003e4000c10190e */
.L_x_48:
[----:B------:R-:W-:Y:S05]  /*59b0*/  BSYNC B0 ;  /* 0x0000000000007941 */ /* 0x000fea0003800000 */
.L_x_47:
[----:B------:R-:W-:Y:S02]  /*59c0*/  SHF.L.U32 R5, R5, 0x10, RZ ;  /* 0x0000001005057819 */ /* 0x000fe400000006ff */
[----:B------:R-:W-:Y:S02]  /*59d0*/  SHF.L.U32 R16, R16, 0x10, RZ ;  /* 0x0000001010107819 */ /* 0x000fe400000006ff */
[----:B------:R-:W-:Y:S01]  /*59e0*/  ISETP.GE.U32.AND P0, PT, R56, UR12, PT ;  /* 0x0000000c38007c0c */ /* 0x000fe2000bf06070 */
[----:B------:R-:W-:Y:S01]  /*59f0*/  FADD.FTZ R5, R5, -UR18 ;  /* 0x8000001205057e21 */ /* 0x000fe20008010000 */
[----:B-1----:R-:W-:Y:S01]  /*5a00*/  SHF.L.U32 R3, R42, 0x10, RZ ;  /* 0x000000102a037819 */ /* 0x002fe200000006ff */
[----:B------:R-:W-:Y:S01]  /*5a10*/  FADD.FTZ R16, R16, -UR18 ;  /* 0x8000001210107e21 */ /* 0x000fe20008010000 */
[----:B------:R-:W-:Y:S01]  /*5a20*/  ISETP.GE.AND.EX P0, PT, R57, UR13, PT, P0 ;  /* 0x0000000d39007c0c */ /* 0x000fe2000bf06300 */
[----:B------:R-:W-:Y:S01]  /*5a30*/  FMUL.FTZ R25, R5, UR19 ;  /* 0x0000001305197c20 */ /* 0x000fe20008410000 */
[----:B------:R-:W-:Y:S01]  /*5a40*/  SHF.L.U32 R4, R17, 0x10, RZ ;  /* 0x0000001011047819 */ /* 0x000fe200000006ff */
[----:B------:R-:W-:Y:S01]  /*5a50*/  FMUL.FTZ R23, R16, UR19 ;  /* 0x0000001310177c20 */ /* 0x000fe20008410000 */
[----:B------:R-:W-:Y:S01]  /*5a60*/  ISETP.GT.U32.OR P0, PT, R0, 0x1bf, P0 ;  /* 0x000001bf0000780c */ /* 0x000fe20000704470 */
[----:B------:R-:W-:-:S12]  /*5a70*/  @!P6 BRA `(.L_x_49) ;  /* 0x000000000048e947 */ /* 0x000fd80003800000 */
[----:B------:R-:W-:Y:S01]  /*5a80*/  FFMA.FTZ R14, R25, R12, R14 ;  /* 0x0000000c190e7223 */ /* 0x000fe2000001000e */
[----:B------:R-:W-:-:S03]  /*5a90*/  FFMA.FTZ R15, R23, R13, R15 ;  /* 0x0000000d170f7223 */ /* 0x000fc6000001000f */
[----:B------:R-:W-:Y:S01]  /*5aa0*/  FMUL.FTZ R5, R14, -1.4426950216293334961 ;  /* 0xbfb8aa3b0e057820 */ /* 0x000fe20000410000 */
[----:B------:R-:W-:-:S05]  /*5ab0*/  FMUL.FTZ R17, R15, -1.4426950216293334961 ;  /* 0xbfb8aa3b0f117820 */ /* 0x000fca0000410000 */
[----:B------:R-:W1:Y:S08]  /*5ac0*/  MUFU.EX2 R5, R5 ;  /* 0x0000000500057308 */ /* 0x000e700000000800 */
[----:B------:R-:W2:Y:S01]  /*5ad0*/  MUFU.EX2 R17, R17 ;  /* 0x0000001100117308 */ /* 0x000ea20000000800 */
[----:B-1----:R-:W-:-:S07]  /*5ae0*/  FADD.FTZ R7, R5, 1 ;  /* 0x3f80000005077421 */ /* 0x002fce0000010000 */
[----:B------:R-:W1:Y:S01]  /*5af0*/  MUFU.RCP R16, R7 ;  /* 0x0000000700107308 */ /* 0x000e620000001000 */
[----:B--2---:R-:W-:-:S07]  /*5b00*/  FADD.FTZ R18, R17, 1 ;  /* 0x3f80000011127421 */ /* 0x004fce0000010000 */
[----:B0-----:R-:W0:Y:S01]  /*5b10*/  MUFU.RCP R19, R18 ;  /* 0x0000001200137308 */ /* 0x001e220000001000 */
[----:B-1----:R-:W-:Y:S01]  /*5b20*/  FADD.FTZ R21, -R16, 1 ;  /* 0x3f80000010157421 */ /* 0x002fe20000010100 */
[----:B------:R-:W-:-:S03]  /*5b30*/  FMUL.FTZ R3, R3, R16 ;  /* 0x0000001003037220 */ /* 0x000fc60000410000 */
[----:B------:R-:W-:Y:S01]  /*5b40*/  FFMA.FTZ R14, R14, R21, 1 ;  /* 0x3f8000000e0e7423 */ /* 0x000fe20000010015 */
[----:B0-----:R-:W-:Y:S01]  /*5b50*/  FADD.FTZ R20, -R19, 1 ;  /* 0x3f80000013147421 */ /* 0x001fe20000010100 */
[----:B------:R-:W-:Y:S02]  /*5b60*/  FMUL.FTZ R4, R4, R19 ;  /* 0x0000001304047220 */ /* 0x000fe40000410000 */
[----:B------:R-:W-:Y:S01]  /*5b70*/  FMUL.FTZ R3, R3, R14 ;  /* 0x0000000e03037220 */ /* 0x000fe20000410000 */
[----:B------:R-:W-:-:S04]  /*5b80*/  FFMA.FTZ R15, R15, R20, 1 ;  /* 0x3f8000000f0f7423 */ /* 0x000fc80000010014 */
[----:B------:R-:W-:-:S07]  /*5b90*/  FMUL.FTZ R4, R4, R15 ;  /* 0x0000000f04047220 */ /* 0x000fce0000410000 */
.L_x_49:
[----:B------:R-:W-:Y:S04]  /*5ba0*/  BSSY B0, `(.L_x_50) ;  /* 0x0000013000007945 */ /* 0x000fe80003800000 */
[----:B------:R-:W-:Y:S05]  /*5bb0*/  @P0 BRA `(.L_x_51) ;  /* 0x0000000000440947 */ /* 0x000fea0003800000 */
[----:B------:R-:W-:Y:S01]  /*5bc0*/  ULDC.64 UR12, c[0x0][0x288] ;  /* 0x0000a200000c7ab9 */ /* 0x000fe20000000a00 */
[----:B------:R-:W-:Y:S01]  /*5bd0*/  MOV R9, R11 ;  /* 0x0000000b00097202 */ /* 0x000fe20000000f00 */
[C-C-:B------:R-:W-:Y:S01]  /*5be0*/  FFMA.FTZ R10, R6.reuse, R25, R22.reuse ;  /* 0x00000019060a7223 */ /* 0x140fe20000010016 */
[----:B------:R-:W-:Y:S01]  /*5bf0*/  FFMA.FTZ R5, R6, R23, R22 ;  /* 0x0000001706057223 */ /* 0x000fe20000010016 */
[----:B------:R-:W-:Y:S02]  /*5c00*/  IMAD R57, R57, UR12, RZ ;  /* 0x0000000c39397c24 */ /* 0x000fe4000f8e02ff */
[----:B------:R-:W-:Y:S01]  /*5c10*/  FFMA.FTZ R10, R3, R12, -R10 ;  /* 0x0000000c030a7223 */ /* 0x000fe2000001080a */
[----:B------:R-:W-:Y:S01]  /*5c20*/  FFMA.FTZ R5, R4, R13, -R5 ;  /* 0x0000000d04057223 */ /* 0x000fe20000010805 */
[----:B------:R-:W-:-:S04]  /*5c30*/  IMAD.WIDE.U32 R8, R56, UR12, R8 ;  /* 0x0000000c38087c25 */ /* 0x000fc8000f8e0008 */
[----:B------:R-:W-:Y:S01]  /*5c40*/  FMUL.FTZ R3, R10, UR19 ;  /* 0x000000130a037c20 */ /* 0x000fe20008410000 */
[----:B------:R-:W-:Y:S01]  /*5c50*/  FMUL.FTZ R6, R5, UR19 ;  /* 0x0000001305067c20 */ /* 0x000fe20008410000 */
[----:B------:R-:W-:Y:S01]  /*5c60*/  IMAD R57, R56, UR13, R57 ;  /* 0x0000000d38397c24 */ /* 0x000fe2000f8e0239 */
[----:B------:R-:W-:Y:S02]  /*5c70*/  ULDC.64 UR12, c[0x0][0x210] ;  /* 0x00008400000c7ab9 */ /* 0x000fe40000000a00 */
[----:B------:R-:W-:Y:S02]  /*5c80*/  LEA R4, P0, R8, UR12, 0x1 ;  /* 0x0000000c08047c11 */ /* 0x000fe4000f8008ff */
[----:B------:R-:W-:Y:S02]  /*5c90*/  IADD3 R57, R9, R57, RZ ;  /* 0x0000003909397210 */ /* 0x000fe40007ffe0ff */
[----:B------:R-:W-:Y:S02]  /*5ca0*/  F2FP.BF16.F32.PACK_AB R3, R6, R3 ;  /* 0x000000030603723e */ /* 0x000fe400000010ff */
[----:B------:R-:W-:-:S05]  /*5cb0*/  LEA.HI.X R5, R8, UR13, R57, 0x1, P0 ;  /* 0x0000000d08057c11 */ /* 0x000fca00080f0c39 */
[----:B------:R1:W-:Y:S02]  /*5cc0*/  STG.E desc[UR14][R4.64], R3 ;  /* 0x0000000304007986 */ /* 0x0003e4000c10190e */
.L_x_51:
[----:B------:R-:W-:Y:S05]  /*5cd0*/  BSYNC B0 ;  /* 0x0000000000007941 */ /* 0x000fea0003800000 */
.L_x_50:
[----:B------:R-:W-:Y:S01]  /*5ce0*/  ULDC UR11, c[0x0][0x10] ;  /* 0x00000400000b7ab9 */ /* 0x000fe20000000800 */
[----:B------:R-:W-:Y:S02]  /*5cf0*/  UIADD3 UR4, UR4, 0x1, URZ ;  /* 0x0000000104047890 */ /* 0x000fe4000fffe03f */
[----:B------:R-:W-:-:S04]  /*5d00*/  UIADD3 UR6, UR11, UR6, URZ ;  /* 0x000000060b067290 */ /* 0x000fc8000fffe03f */
[----:B------:R-:W-:-:S06]  /*5d10*/  UISETP.GE.AND UP0, UPT, UR6, UR5, UPT ;  /* 0x000000050600728c */ /* 0x000fcc000bf06270 */
[----:B------:R-:W-:-:S13]  /*5d20*/  PLOP3.LUT P0, PT, PT, PT, UP0, 0x80, 0x0 ;  /* 0x000000000000781c */ /* 0x000fda0003f0f008 */
[----:B------:R-:W-:Y:S05]  /*5d30*/  @!P0 BRA `(.L_x_52) ;  /* 0xffffffa400c88947 */ /* 0x000fea000383ffff */
.L_x_1:
[----:B------:R-:W2:Y:S01]  /*5d40*/  LDC R6, c[0x0][0xc] ;  /* 0x00000300ff067b82 */ /* 0x000ea20000000800 */
[----:B------:R-:W-:Y:S01]  /*5d50*/  ISETP.NE.AND P1, PT, R0, RZ, PT ;  /* 0x000000ff0000720c */ /* 0x000fe20003f25270 */
[----:B------:R-:W-:Y:S06]  /*5d60*/  BSSY B0, `(.L_x_53) ;  /* 0x0000011000007945 */ /* 0x000fec0003800000 */
[----:B------:R-:W3:Y:S08]  /*5d70*/  LDC R7, c[0x0][0x10] ;  /* 0x00000400ff077b82 */ /* 0x000ef00000000800 */
[----:B-1----:R-:W1:Y:S01]  /*5d80*/  LDC.64 R2, c[0x0][0x258] ;  /* 0x00009600ff027b82 */ /* 0x002e620000000a00 */
[----:B--2---:R-:W-:-:S02]  /*5d90*/  ISETP.NE.AND P0, PT, R6, 0x1, PT ;  /* 0x000000010600780c */ /* 0x004fc40003f05270 */
[----:B---3--:R-:W-:-:S04]  /*5da0*/  SHF.L.U32 R4, R7, 0x1, RZ ;  /* 0x0000000107047819 */ /* 0x008fc800000006ff */
[----:B------:R-:W-:-:S05]  /*5db0*/  SEL R5, R4, RZ, P0 ;  /* 0x000000ff04057207 */ /* 0x000fca0000000000 */
[----:B-1----:R-:W-:Y:S01]  /*5dc0*/  IMAD.WIDE.U32 R2, R5, 0x4, R2 ;  /* 0x0000000405027825 */ /* 0x002fe200078e0002 */
[----:B------:R-:W-:Y:S06]  /*5dd0*/  @P1 BRA `(.L_x_54) ;  /* 0x0000000000241947 */ /* 0x000fec0003800000 */
[----:B------:R-:W1:Y:S01]  /*5de0*/  S2R R4, SR_LANEID ;  /* 0x0000000000047919 */ /* 0x000e620000000000 */
[----:B------:R-:W-:Y:S02]  /*5df0*/  VOTEU.ANY UR4, UPT, PT ;  /* 0x0000000000047886 */ /* 0x000fe400038e0100 */
[----:B------:R-:W-:Y:S02]  /*5e00*/  UFLO.U32 UR5, UR4 ;  /* 0x00000004000572bd */ /* 0x000fe400080e0000 */
[----:B------:R-:W2:Y:S04]  /*5e10*/  POPC R5, UR4 ;  /* 0x0000000400057d09 */ /* 0x000ea80008000000 */
[----:B-1----:R-:W-:-:S13]  /*5e20*/  ISETP.EQ.U32.AND P0, PT, R4, UR5, PT ;  /* 0x0000000504007c0c */ /* 0x002fda000bf02070 */
[----:B------:R-:W-:Y:S06]  /*5e30*/  @P0 MEMBAR.ALL.GPU ;  /* 0x0000000000000992 */ /* 0x000fec000000a000 */
[----:B------:R-:W-:-:S00]  /*5e40*/  @P0 ERRBAR ;  /* 0x00000000000009ab */ /* 0x000fc00000000000 */
[----:B------:R-:W-:Y:S06]  /*5e50*/  @P0 CGAERRBAR ;  /* 0x00000000000005ab */ /* 0x000fec0000000000 */
[----:B--2---:R1:W-:Y:S02]  /*5e60*/  @P0 REDG.E.ADD.S32.STRONG.GPU desc[UR14][R2.64], R5 ;  /* 0x000000050200098e */ /* 0x0043e4000c10e38e */
.L_x_54:
[----:B------:R-:W-:Y:S05]  /*5e70*/  BSYNC B0 ;  /* 0x0000000000007941 */ /* 0x000fea0003800000 */
.L_x_53:
[----:B------:R-:W2:Y:S01]  /*5e80*/  S2UR UR4, SR_CTAID.X ;  /* 0x00000000000479c3 */ /* 0x000ea20000002500 */
[----:B------:R-:W-:Y:S02]  /*5e90*/  IADD3 R4, R6, -0x1, RZ ;  /* 0xffffffff06047810 */ /* 0x000fe40007ffe0ff */
[----:B-1----:R-:W-:-:S05]  /*5ea0*/  IADD3 R5, R7, -0x1, RZ ;  /* 0xffffffff07057810 */ /* 0x002fca0007ffe0ff */
[----:B------:R-:W1:Y:S01]  /*5eb0*/  S2UR UR5, SR_CTAID.Y ;  /* 0x00000000000579c3 */ /* 0x000e620000002600 */
[----:B--2---:R-:W-:-:S04]  /*5ec0*/  ISETP.NE.AND P0, PT, R4, UR4, PT ;  /* 0x0000000404007c0c */ /* 0x004fc8000bf05270 */
[----:B-1----:R-:W-:-:S13]  /*5ed0*/  ISETP.NE.OR P0, PT, R5, UR5, P0 ;  /* 0x0000000505007c0c */ /* 0x002fda0008705670 */
[----:B------:R-:W-:Y:S05]  /*5ee0*/  @P0 EXIT ;  /* 0x000000000000094d */ /* 0x000fea0003800000 */
[----:B------:R-:W-:Y:S05]  /*5ef0*/  @P1 BRA `(.L_x_55) ;  /* 0x0000000000201947 */ /* 0x000fea0003800000 */
[----:B------:R-:W-:-:S05]  /*5f00*/  IMAD R4, R6, R7, RZ ;  /* 0x0000000706047224 */ /* 0x000fca00078e02ff */
[----:B------:R-:W-:-:S13]  /*5f10*/  ISETP.NE.AND P0, PT, R4, -0x1, PT ;  /* 0xffffffff0400780c */ /* 0x000fda0003f05270 */
[----:B------:R-:W-:Y:S05]  /*5f20*/  @!P0 BRA `(.L_x_55) ;  /* 0x0000000000148947 */ /* 0x000fea0003800000 */
.L_x_56:
[----:B------:R-:W2:Y:S04]  /*5f30*/  LDG.E.STRONG.GPU R5, desc[UR14][R2.64] ;  /* 0x0000000e02057981 */ /* 0x000ea8000c1ef900 */
[----:B--2---:R-:W-:Y:S01]  /*5f40*/  CCTL.IVALL ;  /* 0x00000000ff00798f */ /* 0x004fe20002000000 */
[----:B------:R-:W-:Y:S05]  /*5f50*/  YIELD ;  /* 0x0000000000007946 */ /* 0x000fea0003800000 */
[----:B------:R-:W-:-:S13]  /*5f60*/  ISETP.NE.AND P0, PT, R5, R4, PT ;  /* 0x000000040500720c */ /* 0x000fda0003f05270 */
[----:B------:R-:W-:Y:S05]  /*5f70*/  @P0 BRA `(.L_x_56) ;  /* 0xfffffffc00ec0947 */ /* 0x000fea000383ffff */
.L_x_55:
[----:B------:R-:W-:Y:S05]  /*5f80*/  WARPSYNC.ALL ;  /* 0x0000000000007948 */ /* 0x000fea0003800000 */
[----:B------:R-:W1:Y:S01]  /*5f90*/  LDC.64 R22, c[0x0][0x288] ;  /* 0x0000a200ff167b82 */ /* 0x000e620000000a00 */
[----:B------:R-:W-:-:S07]  /*5fa0*/  SHF.R.S32.HI R4, RZ, 0x1f, R0 ;  /* 0x0000001fff047819 */ /* 0x000fce0000011400 */
[----:B------:R-:W-:Y:S01]  /*5fb0*/  BAR.SYNC.DEFER_BLOCKING 0x0 ;  /* 0x0000000000007b1d */ /* 0x000fe20000010000 */
[----:B-1----:R-:W-:-:S04]  /*5fc0*/  LEA.HI R2, P0, R23, R22, RZ, 0x1 ;  /* 0x0000001617027211 */ /* 0x002fc800078108ff */
[----:B------:R-:W-:-:S04]  /*5fd0*/  IADD3.X R3, RZ, R23, RZ, P0, !PT ;  /* 0x00000017ff037210 */ /* 0x000fc800007fe4ff */
[--C-:B------:R-:W-:Y:S02]  /*5fe0*/  SHF.R.S64 R25, R2, 0x1, R3.reuse ;  /* 0x0000000102197819 */ /* 0x100fe40000001003 */
[----:B------:R-:W-:Y:S02]  /*5ff0*/  SHF.R.S32.HI R24, RZ, 0x1, R3 ;  /* 0x00000001ff187819 */ /* 0x000fe40000011403 */
[----:B------:R-:W-:-:S04]  /*6000*/  ISETP.GT.U32.AND P0, PT, R25, R0, PT ;  /* 0x000000001900720c */ /* 0x000fc80003f04070 */
[----:B------:R-:W-:-:S13]  /*6010*/  ISETP.GT.AND.EX P0, PT, R24, R4, PT, P0 ;  /* 0x000000041800720c */ /* 0x000fda0003f04300 */
[----:B------:R-:W-:Y:S05]  /*6020*/  @!P0 EXIT ;  /* 0x000000000000894d */ /* 0x000fea0003800000 */
[C---:B------:R-:W-:Y:S01]  /*6030*/  IMAD.WIDE.U32 R2, R22.reuse, 0x3, RZ ;  /* 0x0000000316027825 */ /* 0x040fe200078e00ff */
[----:B------:R-:W-:Y:S01]  /*6040*/  LEA R5, R23, R23, 0x1 ;  /* 0x0000001717057211 */ /* 0x000fe200078e08ff */
[----:B------:R-:W1:Y:S01]  /*6050*/  LDC.64 R14, c[0x0][0x218] ;  /* 0x00008600ff0e7b82 */ /* 0x000e620000000a00 */
[----:B------:R-:W-:Y:S01]  /*6060*/  MOV R7, R4 ;  /* 0x0000000400077202 */ /* 0x000fe20000000f00 */
[----:B------:R-:W-:Y:S01]  /*6070*/  ULDC.64 UR4, c[0x0][0x268] ;  /* 0x00009a0000047ab9 */ /* 0x000fe20000000a00 */
[----:B------:R-:W-:Y:S02]  /*6080*/  IADD3 R5, R3, R5, RZ ;  /* 0x0000000503057210 */ /* 0x000fe40007ffe0ff */
[----:B------:R-:W-:Y:S02]  /*6090*/  SHF.L.U64.HI R23, R22, 0x2, R23 ;  /* 0x0000000216177819 */ /* 0x000fe40000010217 */
[----:B------:R-:W-:Y:S01]  /*60a0*/  LEA.HI R2, P0, R5, R2, RZ, 0x1 ;  /* 0x0000000205027211 */ /* 0x000fe200078108ff */
[----:B------:R-:W2:Y:S01]  /*60b0*/  LDC.64 R16, c[0x0][0x220] ;  /* 0x00008800ff107b82 */ /* 0x000ea20000000a00 */
[----:B------:R-:W-:-:S02]  /*60c0*/  SHF.L.U64.HI R31, R25, 0x2, R24 ;  /* 0x00000002191f7819 */ /* 0x000fc40000010218 */
[----:B------:R-:W-:-:S04]  /*60d0*/  IADD3.X R5, RZ, R5, RZ, P0, !PT ;  /* 0x00000005ff057210 */ /* 0x000fc800007fe4ff */
[--C-:B------:R-:W-:Y:S02]  /*60e0*/  SHF.R.S64 R27, R2, 0x1, R5.reuse ;  /* 0x00000001021b7819 */ /* 0x100fe40000001005 */
[----:B------:R-:W-:-:S04]  /*60f0*/  SHF.R.S32.HI R2, RZ, 0x1, R5 ;  /* 0x00000001ff027819 */ /* 0x000fc80000011405 */
[----:B------:R-:W-:-:S07]  /*6100*/  SHF.L.U64.HI R29, R27, 0x2, R2 ;  /* 0x000000021b1d7819 */ /* 0x000fce0000010202 */
.L_x_57:
[----:B------:R-:W-:-:S04]  /*6110*/  LEA R6, P0, R0, UR4, 0x2 ;  /* 0x0000000400067c11 */ /* 0x000fc8000f8010ff */
[----:B------:R-:W-:Y:S02]  /*6120*/  LEA.HI.X R7, R0, UR5, R7, 0x2, P0 ;  /* 0x0000000500077c11 */ /* 0x000fe400080f1407 */
[-C--:B------:R-:W-:Y:S02]  /*6130*/  LEA R8, P0, R25, R6.reuse, 0x2 ;  /* 0x0000000619087211 */ /* 0x080fe400078010ff */
[-C--:B------:R-:W-:Y:S01]  /*6140*/  LEA R12, P1, R22, R6.reuse, 0x2 ;  /* 0x00000006160c7211 */ /* 0x080fe200078210ff */
[----:B---3--:R3:W4:Y:S01]  /*6150*/  LDG.E R18, desc[UR14][R6.64] ;  /* 0x0000000e06127981 */ /* 0x008722000c1e1900 */
[----:B------:R-:W-:Y:S02]  /*6160*/  LEA R10, P2, R27, R6, 0x2 ;  /* 0x000000061b0a7211 */ /* 0x000fe400078410ff */
[----:B------:R-:W-:Y:S02]  /*6170*/  IADD3.X R9, R7, R31, RZ, P0, !PT ;  /* 0x0000001f07097210 */ /* 0x000fe400007fe4ff */
[----:B------:R-:W-:-:S02]  /*6180*/  IADD3.X R13, R23, R7, RZ, P1, !PT ;  /* 0x00000007170d7210 */ /* 0x000fc40000ffe4ff */
[----:B------:R-:W-:Y:S01]  /*6190*/  IADD3.X R11, R7, R29, RZ, P2, !PT ;  /* 0x0000001d070b7210 */ /* 0x000fe200017fe4ff */
[----:B0-----:R-:W4:Y:S04]  /*61a0*/  LDG.E R19, desc[UR14][R8.64] ;  /* 0x0000000e08137981 */ /* 0x001f28000c1e1900 */
[----:B------:R-:W5:Y:S04]  /*61b0*/  LDG.E R20, desc[UR14][R12.64] ;  /* 0x0000000e0c147981 */ /* 0x000f68000c1e1900 */
[----:B------:R-:W5:Y:S01]  /*61c0*/  LDG.E R21, desc[UR14][R10.64] ;  /* 0x0000000e0a157981 */ /* 0x000f62000c1e1900 */
[----:B------:R-:W-:-:S02]  /*61d0*/  SHF.L.U32 R5, R0, 0x1, RZ ;  /* 0x0000000100057819 */ /* 0x000fc400000006ff */
[----:B------:R-:W-:-:S03]  /*61e0*/  IADD3 R0, R0, 0x1c0, RZ ;  /* 0x000001c000007810 */ /* 0x000fc60007ffe0ff */
[----:B-1----:R-:W-:-:S04]  /*61f0*/  IMAD.WIDE R2, R5, 0x4, R14 ;  /* 0x0000000405027825 */ /* 0x002fc800078e020e */
[----:B--2---:R-:W-:Y:S01]  /*6200*/  IMAD.WIDE R4, R5, 0x4, R16 ;  /* 0x0000000405047825 */ /* 0x004fe200078e0210 */
[----:B------:R-:W-:Y:S02]  /*6210*/  ISETP.GT.U32.AND P0, PT, R25, R0, PT ;  /* 0x000000001900720c */ /* 0x000fe40003f04070 */
[----:B---3--:R-:W-:-:S04]  /*6220*/  SHF.R.S32.HI R7, RZ, 0x1f, R0 ;  /* 0x0000001fff077819 */ /* 0x008fc80000011400 */
[----:B------:R-:W-:Y:S01]  /*6230*/  ISETP.GT.AND.EX P0, PT, R24, R7, PT, P0 ;  /* 0x000000071800720c */ /* 0x000fe20003f04300 */
[----:B----4-:R3:W-:Y:S04]  /*6240*/  STG.E.64 desc[UR14][R2.64], R18 ;  /* 0x0000001202007986 */ /* 0x0107e8000c101b0e */
[----:B-----5:R3:W-:Y:S08]  /*6250*/  STG.E.64 desc[UR14][R4.64], R20 ;  /* 0x0000001404007986 */ /* 0x0207f0000c101b0e */
[----:B------:R-:W-:Y:S05]  /*6260*/  @P0 BRA `(.L_x_57) ;  /* 0xfffffffc00a80947 */ /* 0x000fea000383ffff */
[----:B------:R-:W-:Y:S05]  /*6270*/  EXIT ;  /* 0x000000000000794d */ /* 0x000fea0003800000 */
.L_x_58:
        /* <DEDUP_REMOVED lines=16> */
.L_x_5594:


//--------------------- .text._Z35group_norm_nhwc_bwd_one_pass_kernelI11Bf16IOFp32WLi128ELi112ELi448EEv26Group_norm_nhwc_bwd_params --------------------------
	.section	.text._Z35group_norm_nhwc_bwd_one_pass_kernelI11Bf16IOFp32WLi128ELi112ELi448EEv26Group_norm_nhwc_bwd_params,"ax",@progbits
	.align	128
        .global         _Z35group_norm_nhwc_bwd_one_pass_kernelI11Bf16IOFp32WLi128ELi112ELi448EEv26Group_norm_nhwc_bwd_params
        .type           _Z35group_norm_nhwc_bwd_one_pass_kernelI11Bf16IOFp32WLi128ELi112ELi448EEv26Group_norm_nhwc_bwd_params,@function
        .size           _Z35group_norm_nhwc_bwd_one_pass_kernelI11Bf16IOFp32WLi128ELi112ELi448EEv26Group_norm_nhwc_bwd_params,(.L_x_5595 - _Z35group_norm_nhwc_bwd_one_pass_kernelI11Bf16IOFp32WLi128ELi112ELi448EEv26Group_norm_nhwc_bwd_params)
        .other          _Z35group_norm_nhwc_bwd_one_pass_kernelI11Bf16IOFp32WLi128ELi112ELi448EEv26Group_norm_nhwc_bwd_params,@"STO_CUDA_ENTRY STV_DEFAULT"
_Z35group_norm_nhwc_bwd_one_pass_kernelI11Bf16IOFp32WLi128ELi112ELi448EEv26Group_norm_nhwc_bwd_params:
.text._Z35group_norm_nhwc_bwd_one_pass_kernelI11Bf16IOFp32WLi128ELi112ELi448EEv26Group_norm_nhwc_bwd_params:
[----:B------:R-:W-:Y:S01]  /*0000*/  LDC R1, c[0x0][0x28] ;  /* 0x00000a00ff017b82 */ /* 0x000fe20000000800 */
[----:B------:R-:W0:Y:S01]  /*0010*/  S2R R0, SR_CTAID.Y ;  /* 0x0000000000007919 */ /* 0x000e220000002600 */
[----:B------:R-:W-:Y:S01]  /*0020*/  ULDC UR4, c[0x0][0x2a0] ;  /* 0x0000a80000047ab9 */ /* 0x000fe20000000800 */
[----:B------:R-:W-:-:S05]  /*0030*/  ULDC UR5, c[0x0][0x270] ;  /* 0x00009c0000057ab9 */ /* 0x000fca0000000800 */
[----:B------:R-:W1:Y:S01]  /*0040*/  S2UR UR7, SR_CTAID.X ;  /* 0x00000000000779c3 */ /* 0x000e620000002500 */
[----:B------:R-:W-:Y:S01]  /*0050*/  UIMAD UR4, UR4, UR5, URZ ;  /* 0x00000005040472a4 */ /* 0x000fe2000f8e023f */
[----:B------:R-:W2:Y:S01]  /*0060*/  S2R R2, SR_TID.X ;  /* 0x0000000000027919 */ /* 0x000ea20000002100 */
[----:B------:R-:W-:-:S04]  /*0070*/  ULDC.64 UR8, c[0x0][0x208] ;  /* 0x0000820000087ab9 */ /* 0x000fc80000000a00 */
[----:B0-----:R-:W-:-:S13]  /*0080*/  ISETP.GE.AND P0, PT, R0, UR4, PT ;  /* 0x0000000400007c0c */ /* 0x001fda000bf06270 */
[----:B-12---:R-:W-:Y:S05]  /*0090*/  @P0 BRA `(.L_x_59) ;  /* 0x0000009800740947 */ /* 0x006fea0003800000 */
[----:B------:R-:W0:Y:S01]  /*00a0*/  LDC R3, c[0x0][0x2ac] ;  /* 0x0000ab00ff037b82 */ /* 0x000e220000000800 */
[--C-:B------:R-:W-:Y:S01]  /*00b0*/  SHF.R.U32.HI R12, RZ, 0x3, R2.reuse ;  /* 0x00000003ff0c7819 */ /* 0x100fe20000011602 */
[----:B------:R-:W-:Y:S01]  /*00c0*/  ULDC.64 UR10, c[0x0][0x290] ;  /* 0x0000a400000a7ab9 */ /* 0x000fe20000000a00 */
[----:B------:R-:W-:Y:S01]  /*00d0*/  ISETP.GE.U32.AND P1, PT, R2, 0x1c0, PT ;  /* 0x000001c00200780c */ /* 0x000fe20003f26070 */
[----:B------:R-:W-:Y:S01]  /*00e0*/  UMOV UR5, 0x400 ;  /* 0x0000040000057882 */ /* 0x000fe20000000000 */
[----:B------:R-:W-:Y:S01]  /*00f0*/  LOP3.LUT R23, R23, 0xffffffbf, RZ, 0xc0, !PT ;  /* 0xffffffbf17177812 */ /* 0x000fe200078ec0ff */
[----:B------:R-:W-:Y:S01]  /*0100*/  IMAD.WIDE.U32 R12, R12, 0x24924925, RZ ;  /* 0x249249250c0c7825 */ /* 0x000fe200078e00ff */
[--C-:B------:R-:W-:Y:S01]  /*0110*/  SHF.R.S32.HI R15, RZ, 0x1f, R2.reuse ;  /* 0x0000001fff0f7819 */ /* 0x100fe20000011402 */
[----:B------:R-:W1:Y:S01]  /*0120*/  LDC.64 R10, c[0x0][0x288] ;  /* 0x0000a200ff0a7b82 */ /* 0x000e620000000a00 */
[----:B------:R-:W-:Y:S01]  /*0130*/  HFMA2.MMA R12, -RZ, RZ, 0, 0 ;  /* 0x00000000ff0c7435 */ /* 0x000fe200000001ff */
[----:B------:R-:W-:Y:S01]  /*0140*/  IMAD R16, R13, -0x38, R2 ;  /* 0xffffffc80d107824 */ /* 0x000fe200078e0202 */
[----:B------:R-:W-:-:S02]  /*0150*/  LEA.HI R15, R15, R2, RZ, 0x5 ;  /* 0x000000020f0f7211 */ /* 0x000fc400078f28ff */
[----:B------:R-:W-:Y:S02]  /*0160*/  MOV R14, R0 ;  /* 0x00000000000e7202 */ /* 0x000fe40000000f00 */
[----:B------:R-:W-:Y:S01]  /*0170*/  SHF.R.S32.HI R19, RZ, 0x5, R15 ;  /* 0x00000005ff137819 */ /* 0x000fe2000001140f */
[----:B------:R-:W2:Y:S01]  /*0180*/  S2UR UR6, SR_CgaCtaId ;  /* 0x00000000000679c3 */ /* 0x000ea20000008800 */
[----:B------:R-:W-:Y:S01]  /*0190*/  SHF.L.U32 R16, R16, 0x1, RZ ;  /* 0x0000000110107819 */ /* 0x000fe200000006ff */
[----:B0-----:R-:W-:-:S05]  /*01a0*/  IMAD R3, R3, UR7, R13 ;  /* 0x0000000703037c24 */ /* 0x001fca000f8e020d */
[C---:B------:R-:W-:Y:S02]  /*01b0*/  IADD3 R4, R3.reuse, 0x18, RZ ;  /* 0x0000001803047810 */ /* 0x040fe40007ffe0ff */
[----:B------:R-:W-:Y:S02]  /*01c0*/  IADD3 R5, R3, 0x20, RZ ;  /* 0x0000002003057810 */ /* 0x000fe40007ffe0ff */
[----:B------:R-:W-:Y:S02]  /*01d0*/  ISETP.LT.U32.AND P0, PT, R4, UR10, PT ;  /* 0x0000000a04007c0c */ /* 0x000fe4000bf01070 */
[----:B------:R-:W-:Y:S02]  /*01e0*/  SHF.R.S32.HI R4, RZ, 0x1f, R4 ;  /* 0x0000001fff047819 */ /* 0x000fe40000011404 */
[----:B------:R-:W-:Y:S02]  /*01f0*/  ISETP.LT.U32.AND P2, PT, R5, UR10, PT ;  /* 0x0000000a05007c0c */ /* 0x000fe4000bf41070 */
[----:B------:R-:W-:Y:S01]  /*0200*/  ISETP.LT.AND.EX P0, PT, R4, UR11, !P1, P0 ;  /* 0x0000000b04007c0c */ /* 0x000fe2000cf01300 */
[----:B--2---:R-:W-:Y:S01]  /*0210*/  ULEA UR5, UR6, UR5, 0x18 ;  /* 0x0000000506057291 */ /* 0x004fe2000f8ec03f */
[----:B------:R-:W-:-:S02]  /*0220*/  SHF.R.S32.HI R5, RZ, 0x1f, R5 ;  /* 0x0000001fff057819 */ /* 0x000fc40000011405 */
[----:B------:R-:W-:Y:S02]  /*0230*/  IADD3 R6, R3, 0x28, RZ ;  /* 0x0000002803067810 */ /* 0x000fe40007ffe0ff */
[----:B------:R-:W-:Y:S02]  /*0240*/  ISETP.LT.AND.EX P2, PT, R5, UR11, !P1, P2 ;  /* 0x0000000b05007c0c */ /* 0x000fe4000cf41320 */
[----:B------:R-:W-:Y:S02]  /*0250*/  ISETP.LT.U32.AND P3, PT, R6, UR10, PT ;  /* 0x0000000a06007c0c */ /* 0x000fe4000bf61070 */
[----:B------:R-:W-:Y:S02]  /*0260*/  SHF.R.S32.HI R6, RZ, 0x1f, R6 ;  /* 0x0000001fff067819 */ /* 0x000fe40000011406 */
[----:B------:R-:W-:Y:S02]  /*0270*/  IADD3 R4, R3, 0x30, RZ ;  /* 0x0000003003047810 */ /* 0x000fe40007ffe0ff */
[----:B------:R-:W-:-:S02]  /*0280*/  @P0 LOP3.LUT R23, R23, 0x40, RZ, 0xfc, !PT ;  /* 0x0000004017170812 */ /* 0x000fc400078efcff */
[----:B------:R-:W-:Y:S02]  /*0290*/  ISETP.LT.AND.EX P0, PT, R6, UR11, !P1, P3 ;  /* 0x0000000b06007c0c */ /* 0x000fe4000cf01330 */
[----:B------:R-:W-:Y:S02]  /*02a0*/  LOP3.LUT R23, R23, 0xffffffdf, RZ, 0xc0, !PT ;  /* 0xffffffdf17177812 */ /* 0x000fe400078ec0ff */
[----:B------:R-:W-:Y:S02]  /*02b0*/  ISETP.LT.U32.AND P3, PT, R4, UR10, PT ;  /* 0x0000000a04007c0c */ /* 0x000fe4000bf61070 */
[----:B------:R-:W-:Y:S02]  /*02c0*/  SHF.R.S32.HI R4, RZ, 0x1f, R4 ;  /* 0x0000001fff047819 */ /* 0x000fe40000011404 */
[----:B------:R-:W-:Y:S02]  /*02d0*/  @P2 LOP3.LUT R23, R23, 0x20, RZ, 0xfc, !PT ;  /* 0x0000002017172812 */ /* 0x000fe400078efcff */
[----:B------:R-:W-:-:S02]  /*02e0*/  IADD3 R5, R3, 0x38, RZ ;  /* 0x0000003803057810 */ /* 0x000fc40007ffe0ff */
        /* <DEDUP_REMOVED lines=14> */
[----:B------:R-:W-:Y:S02]  /*03d0*/  SHF.R.S32.HI R6, RZ, 0x1f, R4 ;  /* 0x0000001fff067819 */ /* 0x000fe40000011404 */
[----:B------:R-:W-:Y:S02]  /*03e0*/  ISETP.LT.U32.AND P5, PT, R4, UR10, PT ;  /* 0x0000000a04007c0c */ /* 0x000fe4000bfa1070 */
[----:B------:R-:W-:Y:S02]  /*03f0*/  IADD3 R5, R3, 0x50, RZ ;  /* 0x0000005003057810 */ /* 0x000fe40007ffe0ff */
[----:B------:R-:W-:-:S02]  /*0400*/  @P2 LOP3.LUT R23, R23, 0x4, RZ, 0xfc, !PT ;  /* 0x0000000417172812 */ /* 0x000fc400078efcff */
[----:B------:R-:W-:Y:S02]  /*0410*/  IADD3 R4, R3, 0x58, RZ ;  /* 0x0000005803047810 */ /* 0x000fe40007ffe0ff */
[----:B------:R-:W-:Y:S02]  /*0420*/  ISETP.LT.AND.EX P5, PT, R6, UR11, !P1, P5 ;  /* 0x0000000b06007c0c */ /* 0x000fe4000cfa1350 */
[----:B------:R-:W-:Y:S02]  /*0430*/  SHF.R.S32.HI R6, RZ, 0x1f, R5 ;  /* 0x0000001fff067819 */ /* 0x000fe40000011405 */
[----:B------:R-:W-:Y:S02]  /*0440*/  ISETP.LT.U32.AND P4, PT, R5, UR10, PT ;  /* 0x0000000a05007c0c */ /* 0x000fe4000bf81070 */
[----:B------:R-:W-:Y:S02]  /*0450*/  LOP3.LUT R23, R23, 0xfffffffd, RZ, 0xc0, !PT ;  /* 0xfffffffd17177812 */ /* 0x000fe400078ec0ff */
[----:B------:R-:W-:-:S02]  /*0460*/  SHF.R.S32.HI R5, RZ, 0x1f, R4 ;  /* 0x0000001fff057819 */ /* 0x000fc40000011404 */
[----:B------:R-:W-:Y:S02]  /*0470*/  ISETP.LT.U32.AND P3, PT, R4, UR10, PT ;  /* 0x0000000a04007c0c */ /* 0x000fe4000bf61070 */
[----:B------:R-:W-:Y:S02]  /*0480*/  @P0 LOP3.LUT R23, R23, 0x2, RZ, 0xfc, !PT ;  /* 0x0000000217170812 */ /* 0x000fe400078efcff */
[----:B------:R-:W-:Y:S02]  /*0490*/  ISETP.LT.AND.EX P3, PT, R5, UR11, !P1, P3 ;  /* 0x0000000b05007c0c */ /* 0x000fe4000cf61330 */
[----:B------:R-:W-:Y:S02]  /*04a0*/  SHF.R.S32.HI R5, RZ, 0x1f, R3 ;  /* 0x0000001fff057819 */ /* 0x000fe40000011403 */
[----:B------:R-:W-:Y:S02]  /*04b0*/  ISETP.LT.U32.AND P0, PT, R3, UR10, PT ;  /* 0x0000000a03007c0c */ /* 0x000fe4000bf01070 */
[----:B------:R-:W-:-:S02]  /*04c0*/  ISETP.LT.AND.EX P4, PT, R6, UR11, !P1, P4 ;  /* 0x0000000b06007c0c */ /* 0x000fc4000cf81340 */
[----:B------:R-:W-:Y:S02]  /*04d0*/  ISETP.LT.AND.EX P0, PT, R5, UR11, !P1, P0 ;  /* 0x0000000b05007c0c */ /* 0x000fe4000cf01300 */
[----:B------:R-:W-:Y:S02]  /*04e0*/  IADD3 R4, R3, 0x8, RZ ;  /* 0x0000000803047810 */ /* 0x000fe40007ffe0ff */
[----:B------:R-:W-:Y:S02]  /*04f0*/  LOP3.LUT R23, R23, 0xffffff7f, RZ, 0xc0, !PT ;  /* 0xffffff7f17177812 */ /* 0x000fe400078ec0ff */
[----:B------:R-:W-:Y:S02]  /*0500*/  IADD3 R6, R3, 0x10, RZ ;  /* 0x0000001003067810 */ /* 0x000fe40007ffe0ff */
[----:B------:R-:W-:Y:S02]  /*0510*/  SHF.R.S32.HI R7, RZ, 0x1f, R4 ;  /* 0x0000001fff077819 */ /* 0x000fe40000011404 */
[----:B------:R-:W-:-:S02]  /*0520*/  ISETP.LT.U32.AND P2, PT, R4, UR10, PT ;  /* 0x0000000a04007c0c */ /* 0x000fc4000bf41070 */
[----:B------:R-:W-:Y:S02]  /*0530*/  SHF.R.S32.HI R9, RZ, 0x1f, R6 ;  /* 0x0000001fff097819 */ /* 0x000fe40000011406 */
[----:B------:R-:W-:Y:S02]  /*0540*/  @P0 LOP3.LUT R23, R23, 0x80, RZ, 0xfc, !PT ;  /* 0x0000008017170812 */ /* 0x000fe400078efcff */
[----:B------:R-:W-:Y:S01]  /*0550*/  ISETP.LT.U32.AND P0, PT, R6, UR10, PT ;  /* 0x0000000a06007c0c */ /* 0x000fe2000bf01070 */
[----:B------:R-:W-:Y:S01]  /*0560*/  ULDC.U8 UR10, c[0x0][0x2a4] ;  /* 0x0000a900000a7ab9 */ /* 0x000fe20000000000 */
[----:B------:R-:W-:Y:S02]  /*0570*/  ISETP.LT.AND.EX P2, PT, R7, UR11, !P1, P2 ;  /* 0x0000000b07007c0c */ /* 0x000fe4000cf41320 */
[----:B------:R-:W-:Y:S02]  /*0580*/  ISETP.LT.AND.EX P1, PT, R9, UR11, !P1, P0 ;  /* 0x0000000b09007c0c */ /* 0x000fe4000cf21300 */
[----:B-1----:R-:W-:-:S02]  /*0590*/  LEA.HI R17, P0, R11, R10, RZ, 0x1 ;  /* 0x0000000a0b117211 */ /* 0x002fc400078108ff */
[-C--:B------:R-:W-:Y:S02]  /*05a0*/  LEA R25, R11, R11.reuse, 0x1 ;  /* 0x0000000b0b197211 */ /* 0x080fe400078e08ff */
[----:B------:R-:W-:Y:S01]  /*05b0*/  IADD3.X R22, RZ, R11, RZ, P0, !PT ;  /* 0x0000000bff167210 */ /* 0x000fe200007fe4ff */
[----:B------:R-:W-:Y:S01]  /*05c0*/  IMAD.WIDE.U32 R10, R10, 0x3, RZ ;  /* 0x000000030a0a7825 */ /* 0x000fe200078e00ff */
[----:B------:R-:W-:Y:S02]  /*05d0*/  LEA R19, R19, UR5, 0x3 ;  /* 0x0000000513137c11 */ /* 0x000fe4000f8e18ff */
[--C-:B------:R-:W-:Y:S02]  /*05e0*/  SHF.R.S64 R17, R17, 0x1, R22.reuse ;  /* 0x0000000111117819 */ /* 0x100fe40000001016 */
[----:B------:R-:W-:Y:S02]  /*05f0*/  IADD3 R25, R11, R25, RZ ;  /* 0x000000190b197210 */ /* 0x000fe40007ffe0ff */
[----:B------:R-:W0:Y:S01]  /*0600*/  LDC R11, c[0x0][0x10] ;  /* 0x00000400ff0b7b82 */ /* 0x000e220000000800 */
[----:B------:R-:W-:-:S02]  /*0610*/  SHF.R.S32.HI R22, RZ, 0x1, R22 ;  /* 0x00000001ff167819 */ /* 0x000fc40000011416 */
[----:B------:R-:W-:Y:S02]  /*0620*/  LEA.HI R18, P0, R25, R10, RZ, 0x1 ;  /* 0x0000000a19127211 */ /* 0x000fe400078108ff */
[----:B------:R-:W1:Y:S01]  /*0630*/  S2R R10, SR_LANEID ;  /* 0x00000000000a7919 */ /* 0x000e620000000000 */
[----:B------:R-:W-:Y:S02]  /*0640*/  SHF.L.U64.HI R21, R17, 0x2, R22 ;  /* 0x0000000211157819 */ /* 0x000fe40000010216 */
[----:B------:R-:W2:Y:S01]  /*0650*/  LDC R8, c[0x0][0xc] ;  /* 0x00000300ff087b82 */ /* 0x000ea20000000800 */
[----:B------:R-:W-:Y:S02]  /*0660*/  IADD3.X R25, RZ, R25, RZ, P0, !PT ;  /* 0x00000019ff197210 */ /* 0x000fe400007fe4ff */
[----:B------:R-:W-:Y:S02]  /*0670*/  IADD3 R20, R3, 0x78, RZ ;  /* 0x0000007803147810 */ /* 0x000fe40007ffe0ff */
[----:B------:R-:W-:-:S02]  /*0680*/  SHF.R.S64 R18, R18, 0x1, R25 ;  /* 0x0000000112127819 */ /* 0x000fc40000001019 */
[----:B------:R-:W-:-:S04]  /*0690*/  SHF.R.S32.HI R25, RZ, 0x1, R25 ;  /* 0x00000001ff197819 */ /* 0x000fc80000011419 */
[----:B------:R-:W-:Y:S01]  /*06a0*/  SHF.L.U64.HI R22, R18, 0x2, R25 ;  /* 0x0000000212167819 */ /* 0x000fe20000010219 */
[----:B0-----:R-:W-:Y:S01]  /*06b0*/  IMAD R13, R11, UR7, R0 ;  /* 0x000000070b0d7c24 */ /* 0x001fe2000f8e0200 */
[----:B-12---:R-:W-:-:S07]  /*06c0*/  LOP3.LUT R15, R8, 0x3, RZ, 0xc0, !PT ;  /* 0x00000003080f7812 */ /* 0x006fce00078ec0ff */
.L_x_142:
[----:B0-----:R-:W0:Y:S01]  /*06d0*/  LDC R31, c[0x0][0x2a0] ;  /* 0x0000a800ff1f7b82 */ /* 0x001e220000000800 */
[----:B------:R-:W-:Y:S01]  /*06e0*/  LOP3.LUT P6, RZ, R23, 0x80, RZ, 0xc0, !PT ;  /* 0x0000008017ff7812 */ /* 0x000fe200078cc0ff */
[----:B------:R-:W-:Y:S01]  /*06f0*/  ULDC.64 UR12, c[0x0][0x298] ;  /* 0x0000a600000c7ab9 */ /* 0x000fe20000000a00 */
[----:B------:R-:W-:Y:S02]  /*0700*/  P2R R78, PR, RZ, 0x4 ;  /* 0x00000004ff4e7803 */ /* 0x000fe40000000000 */
[C---:B------:R-:W-:Y:S02]  /*0710*/  IADD3 R59, R3.reuse, 0x58, RZ ;  /* 0x00000058033b7810 */ /* 0x040fe40007ffe0ff */
[----:B------:R-:W-:Y:S01]  /*0720*/  SHF.R.U32.HI R76, RZ, 0x3, R2 ;  /* 0x00000003ff4c7819 */ /* 0x000fe20000011602 */
[----:B-1----:R-:W1:Y:S01]  /*0730*/  @P2 LDC.64 R88, c[0x0][0x230] ;  /* 0x00008c00ff582b82 */ /* 0x002e620000000a00 */
[----:B------:R-:W-:Y:S02]  /*0740*/  IADD3 R65, R3, 0x60, RZ ;  /* 0x0000006003417810 */ /* 0x000fe40007ffe0ff */
[----:B------:R-:W-:Y:S01]  /*0750*/  P2R R30, PR, RZ, 0x20 ;  /* 0x00000020ff1e7803 */ /* 0x000fe20000000000 */
[----:B------:R-:W-:Y:S01]  /*0760*/  IMAD.WIDE.U32 R76, R76, 0x24924925, RZ ;  /* 0x249249254c4c7825 */ /* 0x000fe200078e00ff */
        /* <DEDUP_REMOVED lines=8> */
[----:B------:R-:W4:Y:S01]  /*07f0*/  @P3 LDC.64 R56, c[0x0][0x288] ;  /* 0x0000a200ff383b82 */ /* 0x000f220000000a00 */
[----:B---3--:R-:W-:-:S04]  /*0800*/  IADD3 R24, R26, 0xffffffe, RZ ;  /* 0x0ffffffe1a187810 */ /* 0x008fc80007ffe0ff */
[----:B------:R3:W1:Y:S02]  /*0810*/  F2I.FTZ.U32.TRUNC.NTZ R25, R24 ;  /* 0x0000001800197305 */ /* 0x000664000021f000 */
[----:B---3--:R-:W-:Y:S02]  /*0820*/  MOV R24, RZ ;  /* 0x000000ff00187202 */ /* 0x008fe40000000f00 */
[----:B-1----:R-:W-:-:S05]  /*0830*/  IADD3 R28, RZ, -R25, RZ ;  /* 0x80000019ff1c7210 */ /* 0x002fca0007ffe0ff */
[----:B------:R-:W-:Y:S01]  /*0840*/  IMAD R27, R28, R29, RZ ;  /* 0x0000001d1c1b7224 */ /* 0x000fe200078e02ff */
[----:B------:R-:W-:-:S03]  /*0850*/  IABS R28, R14 ;  /* 0x0000000e001c7213 */ /* 0x000fc60000000000 */
[----:B------:R-:W-:Y:S01]  /*0860*/  IMAD.HI.U32 R25, R25, R27, R24 ;  /* 0x0000001b19197227 */ /* 0x000fe200078e0018 */
[----:B------:R-:W-:-:S05]  /*0870*/  LOP3.LUT R24, R14, R31, RZ, 0x3c, !PT ;  /* 0x0000001f0e187212 */ /* 0x000fca00078e3cff */
[----:B------:R-:W-:-:S05]  /*0880*/  IMAD.HI.U32 R25, R25, R28, RZ ;  /* 0x0000001c19197227 */ /* 0x000fca00078e00ff */
[----:B------:R-:W-:-:S05]  /*0890*/  IADD3 R26, -R25, RZ, RZ ;  /* 0x000000ff191a7210 */ /* 0x000fca0007ffe1ff */
[----:B------:R-:W-:-:S05]  /*08a0*/  IMAD R26, R29, R26, R28 ;  /* 0x0000001a1d1a7224 */ /* 0x000fca00078e021c */
[----:B------:R-:W-:-:S13]  /*08b0*/  ISETP.GT.U32.AND P0, PT, R29, R26, PT ;  /* 0x0000001a1d00720c */ /* 0x000fda0003f04070 */
[-C--:B------:R-:W-:Y:S02]  /*08c0*/  @!P0 IADD3 R26, R26, -R29.reuse, RZ ;  /* 0x8000001d1a1a8210 */ /* 0x080fe40007ffe0ff */
[----:B------:R-:W-:Y:S02]  /*08d0*/  @!P0 IADD3 R25, R25, 0x1, RZ ;  /* 0x0000000119198810 */ /* 0x000fe40007ffe0ff */
[----:B------:R-:W-:Y:S02]  /*08e0*/  IADD3 R27, R26, -R29, RZ ;  /* 0x8000001d1a1b7210 */ /* 0x000fe40007ffe0ff */
[----:B------:R-:W-:-:S04]  /*08f0*/  ISETP.GT.U32.AND P0, PT, R29, R26, PT ;  /* 0x0000001a1d00720c */ /* 0x000fc80003f04070 */
[----:B------:R-:W-:Y:S02]  /*0900*/  SEL R27, R27, R26, !P0 ;  /* 0x0000001a1b1b7207 */ /* 0x000fe40004000000 */
[----:B------:R-:W-:Y:S02]  /*0910*/  ISETP.GE.U32.AND P0, PT, R26, R29, PT ;  /* 0x0000001d1a00720c */ /* 0x000fe40003f06070 */
[----:B------:R-:W-:-:S11]  /*0920*/  IADD3 R29, R3, 0x18, RZ ;  /* 0x00000018031d7810 */ /* 0x000fd60007ffe0ff */
[----:B------:R-:W-:Y:S02]  /*0930*/  @P0 IADD3 R25, R25, 0x1, RZ ;  /* 0x0000000119190810 */ /* 0x000fe40007ffe0ff */
[----:B------:R-:W-:-:S13]  /*0940*/  ISETP.GE.AND P0, PT, R14, RZ, PT ;  /* 0x000000ff0e00720c */ /* 0x000fda0003f06270 */
[----:B------:R-:W-:Y:S02]  /*0950*/  @!P0 IADD3 R27, -R27, RZ, RZ ;  /* 0x000000ff1b1b8210 */ /* 0x000fe40007ffe1ff */
[----:B------:R-:W-:Y:S02]  /*0960*/  ISETP.GE.AND P0, PT, R24, RZ, PT ;  /* 0x000000ff1800720c */ /* 0x000fe40003f06270 */
[----:B------:R-:W-:-:S11]  /*0970*/  LOP3.LUT R24, RZ, R31, RZ, 0x33, !PT ;  /* 0x0000001fff187212 */ /* 0x000fd600078e33ff */
[----:B------:R-:W-:Y:S02]  /*0980*/  @!P0 IADD3 R25, -R25, RZ, RZ ;  /* 0x000000ff19198210 */ /* 0x000fe40007ffe1ff */
[----:B------:R-:W-:-:S04]  /*0990*/  ISETP.NE.AND P0, PT, R31, RZ, PT ;  /* 0x000000ff1f00720c */ /* 0x000fc80003f05270 */
[C---:B------:R-:W-:Y:S02]  /*09a0*/  SEL R31, R24.reuse, R27, !P0 ;  /* 0x0000001b181f7207 */ /* 0x040fe40004000000 */
[----:B------:R-:W1:Y:S01]  /*09b0*/  @P6 LDC.64 R26, c[0x0][0x288] ;  /* 0x0000a200ff1a6b82 */ /* 0x000e620000000a00 */
[----:B------:R-:W-:Y:S02]  /*09c0*/  SEL R25, R24, R25, !P0 ;  /* 0x0000001918197207 */ /* 0x000fe40004000000 */
[----:B------:R-:W-:Y:S01]  /*09d0*/  IMAD R97, R31, 0x70, RZ ;  /* 0x000000701f617824 */ /* 0x000fe200078e02ff */
[----:B------:R-:W-:-:S04]  /*09e0*/  SHF.R.S32.HI R24, RZ, 0x1f, R16 ;  /* 0x0000001fff187819 */ /* 0x000fc80000011410 */
[----:B------:R-:W-:-:S04]  /*09f0*/  IADD3 R98, P0, R16, R97, RZ ;  /* 0x0000006110627210 */ /* 0x000fc80007f1e0ff */
[----:B------:R-:W-:Y:S02]  /*0a00*/  LEA.HI.X.SX32 R99, R97, R24, 0x1, P0 ;  /* 0x0000001861637211 */ /* 0x000fe400000f0eff */
[----:B------:R-:W-:Y:S01]  /*0a10*/  SHF.R.S32.HI R24, RZ, 0x1f, R25 ;  /* 0x0000001fff187819 */ /* 0x000fe20000011419 */
[----:B------:R-:W-:-:S04]  /*0a20*/  IMAD.WIDE.U32 R98, R25, UR12, R98 ;  /* 0x0000000c19627c25 */ /* 0x000fc8000f8e0062 */
[----:B------:R-:W-:Y:S01]  /*0a30*/  IMAD R24, R24, UR12, RZ ;  /* 0x0000000c18187c24 */ /* 0x000fe2000f8e02ff */
[----:B------:R-:W-:-:S03]  /*0a40*/  @P6 MOV R100, R98 ;  /* 0x0000006200646202 */ /* 0x000fc60000000f00 */
[----:B------:R-:W-:Y:S01]  /*0a50*/  IMAD R101, R25, UR13, R24 ;  /* 0x0000000d19657c24 */ /* 0x000fe2000f8e0218 */
[----:B------:R-:W-:Y:S01]  /*0a60*/  ULDC.64 UR12, c[0x0][0x290] ;  /* 0x0000a400000c7ab9 */ /* 0x000fe20000000a00 */
[----:B-1----:R-:W-:-:S03]  /*0a70*/  @P6 IMAD R24, R5, R26, RZ ;  /* 0x0000001a05186224 */ /* 0x002fc600078e02ff */
[----:B------:R-:W-:Y:S01]  /*0a80*/  IADD3 R101, R99, R101, RZ ;  /* 0x0000006563657210 */ /* 0x000fe20007ffe0ff */
[C---:B------:R-:W-:Y:S02]  /*0a90*/  @P6 IMAD R27, R3.reuse, R27, R24 ;  /* 0x0000001b031b6224 */ /* 0x040fe400078e0218 */
[----:B------:R-:W-:-:S05]  /*0aa0*/  @P6 IMAD.WIDE.U32 R24, R3, R26, R100 ;  /* 0x0000001a03186225 */ /* 0x000fca00078e0064 */
[----:B------:R-:W-:Y:S02]  /*0ab0*/  @P6 IADD3 R25, R25, R27, RZ ;  /* 0x0000001b19196210 */ /* 0x000fe40007ffe0ff */
[----:B------:R-:W1:Y:S01]  /*0ac0*/  @P6 LDC.64 R26, c[0x0][0x228] ;  /* 0x00008a00ff1a6b82 */ /* 0x000e620000000a00 */
[C---:B------:R-:W-:Y:S02]  /*0ad0*/  @P6 SHF.L.U32 R81, R24.reuse, 0x1, RZ ;  /* 0x0000000118516819 */ /* 0x040fe400000006ff */
[----:B------:R-:W-:Y:S02]  /*0ae0*/  @P6 SHF.L.U64.HI R24, R24, 0x1, R25 ;  /* 0x0000000118186819 */ /* 0x000fe40000010219 */
[----:B--2---:R-:W-:Y:S02]  /*0af0*/  @P6 IADD3 R90, P0, R81, R90, RZ ;  /* 0x0000005a515a6210 */ /* 0x004fe40007f1e0ff */
[----:B------:R-:W-:Y:S02]  /*0b00*/  @P2 MOV R25, R101 ;  /* 0x0000006500192202 */ /* 0x000fe40000000f00 */
[----:B------:R-:W-:-:S02]  /*0b10*/  @P6 IADD3.X R91, R24, R91, RZ, P0, !PT ;  /* 0x0000005b185b6210 */ /* 0x000fc400007fe4ff */
[----:B-1----:R-:W-:-:S04]  /*0b20*/  @P6 IADD3 R80, P0, R81, R26, RZ ;  /* 0x0000001a51506210 */ /* 0x002fc80007f1e0ff */
[----:B------:R-:W-:Y:S02]  /*0b30*/  @P6 IADD3.X R81, R24, R27, RZ, P0, !PT ;  /* 0x0000001b18516210 */ /* 0x000fe400007fe4ff */
[----:B------:R-:W1:Y:S01]  /*0b40*/  @P2 LDC.64 R26, c[0x0][0x288] ;  /* 0x0000a200ff1a2b82 */ /* 0x000e620000000a00 */
[----:B------:R-:W-:-:S13]  /*0b50*/  LOP3.LUT P6, RZ, R23, 0x40, RZ, 0xc0, !PT ;  /* 0x0000004017ff7812 */ /* 0x000fda00078cc0ff */
[----:B------:R-:W2:Y:S01]  /*0b60*/  @P6 LDC.64 R70, c[0x0][0x230] ;  /* 0x00008c00ff466b82 */ /* 0x000ea20000000a00 */
[----:B-1----:R-:W-:-:S04]  /*0b70*/  @P2 IMAD R24, R7, R26, RZ ;  /* 0x0000001a07182224 */ /* 0x002fc800078e02ff */
[----:B------:R-:W-:Y:S01]  /*0b80*/  @P2 IMAD R27, R4, R27, R24 ;  /* 0x0000001b041b2224 */ /* 0x000fe200078e0218 */
[----:B------:R-:W-:-:S05]  /*0b90*/  @P2 MOV R24, R98 ;  /* 0x0000006200182202 */ /* 0x000fca0000000f00 */
[----:B------:R-:W-:-:S05]  /*0ba0*/  @P2 IMAD.WIDE.U32 R24, R4, R26, R24 ;  /* 0x0000001a04182225 */ /* 0x000fca00078e0018 */
[----:B------:R-:W-:Y:S02]  /*0bb0*/  @P2 IADD3 R25, R25, R27, RZ ;  /* 0x0000001b19192210 */ /* 0x000fe40007ffe0ff */
[----:B------:R-:W1:Y:S01]  /*0bc0*/  @P2 LDC.64 R26, c[0x0][0x228] ;  /* 0x00008a00ff1a2b82 */ /* 0x000e620000000a00 */
[C---:B------:R-:W-:Y:S02]  /*0bd0*/  @P2 SHF.L.U32 R83, R24.reuse, 0x1, RZ ;  /* 0x0000000118532819 */ /* 0x040fe400000006ff */
[----:B------:R-:W-:Y:S02]  /*0be0*/  @P2 SHF.L.U64.HI R24, R24, 0x1, R25 ;  /* 0x0000000118182819 */ /* 0x000fe40000010219 */
[----:B------:R-:W-:Y:S02]  /*0bf0*/  @P2 IADD3 R88, P0, R83, R88, RZ ;  /* 0x0000005853582210 */ /* 0x000fe40007f1e0ff */
[----:B------:R-:W-:Y:S02]  /*0c00*/  @P1 MOV R25, R101 ;  /* 0x0000006500191202 */ /* 0x000fe40000000f00 */
[----:B------:R-:W-:-:S02]  /*0c10*/  @P2 IADD3.X R89, R24, R89, RZ, P0, !PT ;  /* 0x0000005918592210 */ /* 0x000fc400007fe4ff */
[----:B-1----:R-:W-:-:S04]  /*0c20*/  @P2 IADD3 R82, P0, R83, R26, RZ ;  /* 0x0000001a53522210 */ /* 0x002fc80007f1e0ff */
[----:B------:R-:W-:Y:S02]  /*0c30*/  @P2 IADD3.X R83, R24, R27, RZ, P0, !PT ;  /* 0x0000001b18532210 */ /* 0x000fe400007fe4ff */
[----:B------:R-:W1:Y:S01]  /*0c40*/  @P1 LDC.64 R26, c[0x0][0x288] ;  /* 0x0000a200ff1a1b82 */ /* 0x000e620000000a00 */
[----:B------:R-:W-:-:S13]  /*0c50*/  LOP3.LUT P2, RZ, R23, 0x20, RZ, 0xc0, !PT ;  /* 0x0000002017ff7812 */ /* 0x000fda000784c0ff */
[----:B------:R-:W3:Y:S01]  /*0c60*/  @P2 LDC.64 R66, c[0x0][0x230] ;  /* 0x00008c00ff422b82 */ /* 0x000ee20000000a00 */
        /* <DEDUP_REMOVED lines=8> */
[----:B0-----:R-:W-:Y:S02]  /*0cf0*/  @P1 IADD3 R86, P0, R85, R86, RZ ;  /* 0x0000005655561210 */ /* 0x001fe40007f1e0ff */
[----:B------:R-:W-:Y:S02]  /*0d00*/  SHF.R.S32.HI R25, RZ, 0x1f, R29 ;  /* 0x0000001fff197819 */ /* 0x000fe4000001141d */
[----:B------:R-:W-:-:S02]  /*0d10*/  @P1 IADD3.X R87, R24, R87, RZ, P0, !PT ;  /* 0x0000005718571210 */ /* 0x000fc400007fe4ff */
[----:B-1----:R-:W-:-:S04]  /*0d20*/  @P1 IADD3 R84, P0, R85, R26, RZ ;  /* 0x0000001a55541210 */ /* 0x002fc80007f1e0ff */
[----:B------:R-:W-:Y:S02]  /*0d30*/  @P1 IADD3.X R85, R24, R27, RZ, P0, !PT ;  /* 0x0000001b18551210 */ /* 0x000fe400007fe4ff */
[----:B------:R-:W0:Y:S02]  /*0d40*/  @P6 LDC.64 R26, c[0x0][0x288] ;  /* 0x0000a200ff1a6b82 */ /* 0x000e240000000a00 */
[----:B0-----:R-:W-:Y:S01]  /*0d50*/  @P6 IMAD R24, R25, R26, RZ ;  /* 0x0000001a19186224 */ /* 0x001fe200078e02ff */
[----:B------:R-:W-:-:S03]  /*0d60*/  @P6 MOV R25, R101 ;  /* 0x0000006500196202 */ /* 0x000fc60000000f00 */
[----:B------:R-:W-:Y:S01]  /*0d70*/  @P6 IMAD R27, R29, R27, R24 ;  /* 0x0000001b1d1b6224 */ /* 0x000fe200078e0218 */
[----:B------:R-:W-:-:S05]  /*0d80*/  @P6 MOV R24, R98 ;  /* 0x0000006200186202 */ /* 0x000fca0000000f00 */
[----:B------:R-:W-:Y:S01]  /*0d90*/  @P6 IMAD.WIDE.U32 R24, R29, R26, R24 ;  /* 0x0000001a1d186225 */ /* 0x000fe200078e0018 */
[----:B------:R-:W-:-:S04]  /*0da0*/  IADD3 R29, R3, 0x20, RZ ;  /* 0x00000020031d7810 */ /* 0x000fc80007ffe0ff */
[----:B------:R-:W-:Y:S02]  /*0db0*/  @P6 IADD3 R25, R25, R27, RZ ;  /* 0x0000001b19196210 */ /* 0x000fe40007ffe0ff */
[----:B------:R-:W0:Y:S01]  /*0dc0*/  @P6 LDC.64 R26, c[0x0][0x228] ;  /* 0x00008a00ff1a6b82 */ /* 0x000e220000000a00 */
[C---:B------:R-:W-:Y:S02]  /*0dd0*/  @P6 SHF.L.U32 R69, R24.reuse, 0x1, RZ ;  /* 0x0000000118456819 */ /* 0x040fe400000006ff */
[----:B------:R-:W-:Y:S02]  /*0de0*/  @P6 SHF.L.U64.HI R24, R24, 0x1, R25 ;  /* 0x0000000118186819 */ /* 0x000fe40000010219 */
[----:B--2---:R-:W-:Y:S02]  /*0df0*/  @P6 IADD3 R70, P0, R69, R70, RZ ;  /* 0x0000004645466210 */ /* 0x004fe40007f1e0ff */
[----:B------:R-:W-:Y:S02]  /*0e00*/  SHF.R.S32.HI R25, RZ, 0x1f, R29 ;  /* 0x0000001fff197819 */ /* 0x000fe4000001141d */
[----:B------:R-:W-:-:S02]  /*0e10*/  @P6 IADD3.X R71, R24, R71, RZ, P0, !PT ;  /* 0x0000004718476210 */ /* 0x000fc400007fe4ff */
[----:B0-----:R-:W-:-:S04]  /*0e20*/  @P6 IADD3 R68, P0, R69, R26, RZ ;  /* 0x0000001a45446210 */ /* 0x001fc80007f1e0ff */
[----:B------:R-:W-:Y:S02]  /*0e30*/  @P6 IADD3.X R69, R24, R27, RZ, P0, !PT ;  /* 0x0000001b18456210 */ /* 0x000fe400007fe4ff */
[----:B------:R-:W0:Y:S01]  /*0e40*/  @P2 LDC.64 R26, c[0x0][0x288] ;  /* 0x0000a200ff1a2b82 */ /* 0x000e220000000a00 */
[----:B------:R-:W-:-:S13]  /*0e50*/  LOP3.LUT P6, RZ, R23, 0x10, RZ, 0xc0, !PT ;  /* 0x0000001017ff7812 */ /* 0x000fda00078cc0ff */
[----:B------:R-:W1:Y:S01]  /*0e60*/  @P6 LDC.64 R52, c[0x0][0x230] ;  /* 0x00008c00ff346b82 */ /* 0x000e620000000a00 */
        /* <DEDUP_REMOVED lines=10> */
[----:B---3--:R-:W-:Y:S02]  /*0f10*/  @P2 IADD3 R66, P0, R55, R66, RZ ;  /* 0x0000004237422210 */ /* 0x008fe40007f1e0ff */
[----:B------:R-:W-:Y:S02]  /*0f20*/  SHF.R.S32.HI R25, RZ, 0x1f, R29 ;  /* 0x0000001fff197819 */ /* 0x000fe4000001141d */
[----:B------:R-:W-:-:S02]  /*0f30*/  @P2 IADD3.X R67, R24, R67, RZ, P0, !PT ;  /* 0x0000004318432210 */ /* 0x000fc400007fe4ff */
[----:B0-----:R-:W-:-:S04]  /*0f40*/  @P2 IADD3 R54, P0, R55, R26, RZ ;  /* 0x0000001a37362210 */ /* 0x001fc80007f1e0ff */
[----:B------:R-:W-:Y:S02]  /*0f50*/  @P2 IADD3.X R55, R24, R27, RZ, P0, !PT ;  /* 0x0000001b18372210 */ /* 0x000fe400007fe4ff */
[----:B------:R-:W0:Y:S01]  /*0f60*/  @P6 LDC.64 R26, c[0x0][0x288] ;  /* 0x0000a200ff1a6b82 */ /* 0x000e220000000a00 */
[----:B------:R-:W-:-:S13]  /*0f70*/  LOP3.LUT P2, RZ, R23, 0x8, RZ, 0xc0, !PT ;  /* 0x0000000817ff7812 */ /* 0x000fda000784c0ff */
[----:B------:R-:W2:Y:S01]  /*0f80*/  @P2 LDC.64 R48, c[0x0][0x230] ;  /* 0x00008c00ff302b82 */ /* 0x000ea20000000a00 */
        /* <DEDUP_REMOVED lines=10> */
[----:B-1----:R-:W-:Y:S02]  /*1030*/  @P6 IADD3 R52, P0, R51, R52, RZ ;  /* 0x0000003433346210 */ /* 0x002fe40007f1e0ff */
        /* <DEDUP_REMOVED lines=57> */
[----:B------:R-:W-:Y:S02]  /*13d0*/  IADD3 R73, R3, 0x68, RZ ;  /* 0x0000006803497810 */ /* 0x000fe40007ffe0ff */
[----:B------:R-:W-:Y:S01]  /*13e0*/  LOP3.LUT P2, RZ, R23, 0x80, RZ, 0xc0, !PT ;  /* 0x0000008017ff7812 */ /* 0x000fe2000784c0ff */
        /* <DEDUP_REMOVED lines=10> */
[----:B----4-:R-:W-:Y:S02]  /*1490*/  @P5 IADD3 R36, P0, R35, R36, RZ ;  /* 0x0000002423245210 */ /* 0x010fe40007f1e0ff */
[----:B------:R-:W-:Y:S02]  /*14a0*/  SHF.R.S32.HI R25, RZ, 0x1f, R29 ;  /* 0x0000001fff197819 */ /* 0x000fe4000001141d */
[----:B------:R-:W-:-:S02]  /*14b0*/  @P5 IADD3.X R37, R24, R37, RZ, P0, !PT ;  /* 0x0000002518255210 */ /* 0x000fc400007fe4ff */
[----:B0-----:R-:W-:-:S04]  /*14c0*/  @P5 IADD3 R34, P0, R35, R26, RZ ;  /* 0x0000001a23225210 */ /* 0x001fc80007f1e0ff */
[----:B------:R-:W-:Y:S02]  /*14d0*/  @P5 IADD3.X R35, R24, R27, RZ, P0, !PT ;  /* 0x0000001b18235210 */ /* 0x000fe400007fe4ff */
[----:B------:R-:W0:Y:S01]  /*14e0*/  @P4 LDC.64 R26, c[0x0][0x288] ;  /* 0x0000a200ff1a4b82 */ /* 0x000e220000000a00 */
[----:B------:R-:W-:Y:S02]  /*14f0*/  SHF.R.S32.HI R75, RZ, 0x1f, R73 ;  /* 0x0000001fff4b7819 */ /* 0x000fe40000011449 */
[----:B------:R-:W-:-:S04]  /*1500*/  LOP3.LUT P5, RZ, R23, 0x8, RZ, 0xc0, !PT ;  /* 0x0000000817ff7812 */ /* 0x000fc800078ac0ff */
[----:B------:R-:W-:Y:S02]  /*1510*/  P2R R92, PR, RZ, 0x20 ;  /* 0x00000020ff5c7803 */ /* 0x000fe40000000000 */
[----:B------:R-:W-:-:S04]  /*1520*/  LOP3.LUT P5, RZ, R23, 0x10, RZ, 0xc0, !PT ;  /* 0x0000001017ff7812 */ /* 0x000fc800078ac0ff */
[----:B------:R-:W-:Y:S02]  /*1530*/  P2R R93, PR, RZ, 0x20 ;  /* 0x00000020ff5d7803 */ /* 0x000fe40000000000 */
[----:B------:R-:W-:-:S04]  /*1540*/  LOP3.LUT P5, RZ, R23, 0x20, RZ, 0xc0, !PT ;  /* 0x0000002017ff7812 */ /* 0x000fc800078ac0ff */
[----:B------:R-:W-:Y:S02]  /*1550*/  P2R R94, PR, RZ, 0x20 ;  /* 0x00000020ff5e7803 */ /* 0x000fe40000000000 */
[----:B------:R-:W-:Y:S01]  /*1560*/  LOP3.LUT P5, RZ, R23, 0x40, RZ, 0xc0, !PT ;  /* 0x0000004017ff7812 */ /* 0x000fe200078ac0ff */
[----:B0-----:R-:W-:Y:S01]  /*1570*/  @P4 IMAD R24, R25, R26, RZ ;  /* 0x0000001a19184224 */ /* 0x001fe200078e02ff */
[----:B------:R-:W-:-:S03]  /*1580*/  @P4 MOV R25, R101 ;  /* 0x0000006500194202 */ /* 0x000fc60000000f00 */
[----:B------:R-:W-:Y:S01]  /*1590*/  @P4 IMAD R27, R29, R27, R24 ;  /* 0x0000001b1d1b4224 */ /* 0x000fe200078e0218 */
[----:B------:R-:W-:-:S05]  /*15a0*/  @P4 MOV R24, R98 ;  /* 0x0000006200184202 */ /* 0x000fca0000000f00 */
[----:B------:R-:W-:Y:S02]  /*15b0*/  @P4 IMAD.WIDE.U32 R24, R29, R26, R24 ;  /* 0x0000001a1d184225 */ /* 0x000fe400078e0018 */
[----:B------:R-:W0:Y:S03]  /*15c0*/  @P4 LDC.64 R28, c[0x0][0x228] ;  /* 0x00008a00ff1c4b82 */ /* 0x000e260000000a00 */
[----:B------:R-:W-:Y:S02]  /*15d0*/  @P4 IADD3 R27, R25, R27, RZ ;  /* 0x0000001b191b4210 */ /* 0x000fe40007ffe0ff */
[C---:B------:R-:W-:Y:S02]  /*15e0*/  @P4 SHF.L.U32 R25, R24.reuse, 0x1, RZ ;  /* 0x0000000118194819 */ /* 0x040fe400000006ff */
[----:B------:R-:W-:Y:S02]  /*15f0*/  @P4 SHF.L.U64.HI R26, R24, 0x1, R27 ;  /* 0x00000001181a4819 */ /* 0x000fe4000001021b */
[----:B------:R-:W-:-:S04]  /*1600*/  @P4 IADD3 R32, P0, R25, R32, RZ ;  /* 0x0000002019204210 */ /* 0x000fc80007f1e0ff */
[----:B------:R-:W-:Y:S02]  /*1610*/  @P4 IADD3.X R33, R26, R33, RZ, P0, !PT ;  /* 0x000000211a214210 */ /* 0x000fe400007fe4ff */
[----:B0-----:R-:W-:-:S04]  /*1620*/  @P4 IADD3 R24, P0, R25, R28, RZ ;  /* 0x0000001c19184210 */ /* 0x001fc80007f1e0ff */
[----:B------:R-:W-:Y:S02]  /*1630*/  @P4 IADD3.X R25, R26, R29, RZ, P0, !PT ;  /* 0x0000001d1a194210 */ /* 0x000fe400007fe4ff */
[----:B------:R-:W-:Y:S01]  /*1640*/  SHF.R.S32.HI R29, RZ, 0x1f, R59 ;  /* 0x0000001fff1d7819 */ /* 0x000fe2000001143b */
[----:B------:R-:W0:Y:S04]  /*1650*/  @P3 LDC.64 R26, c[0x0][0x230] ;  /* 0x00008c00ff1a3b82 */ /* 0x000e280000000a00 */
[----:B------:R-:W-:Y:S01]  /*1660*/  @P3 IMAD R28, R29, R56, RZ ;  /* 0x000000381d1c3224 */ /* 0x000fe200078e02ff */
[----:B------:R-:W-:-:S03]  /*1670*/  @P3 MOV R29, R101 ;  /* 0x00000065001d3202 */ /* 0x000fc60000000f00 */
[----:B------:R-:W-:Y:S01]  /*1680*/  @P3 IMAD R57, R59, R57, R28 ;  /* 0x000000393b393224 */ /* 0x000fe200078e021c */
[----:B------:R-:W-:-:S05]  /*1690*/  @P3 MOV R28, R98 ;  /* 0x00000062001c3202 */ /* 0x000fca0000000f00 */
[----:B------:R-:W-:Y:S02]  /*16a0*/  @P3 IMAD.WIDE.U32 R28, R59, R56, R28 ;  /* 0x000000383b1c3225 */ /* 0x000fe400078e001c */
[----:B------:R-:W1:Y:S03]  /*16b0*/  @P3 LDC.64 R58, c[0x0][0x228] ;  /* 0x00008a00ff3a3b82 */ /* 0x000e660000000a00 */
[----:B------:R-:W-:Y:S02]  /*16c0*/  @P3 IADD3 R57, R29, R57, RZ ;  /* 0x000000391d393210 */ /* 0x000fe40007ffe0ff */
[C---:B------:R-:W-:Y:S02]  /*16d0*/  @P3 SHF.L.U32 R29, R28.reuse, 0x1, RZ ;  /* 0x000000011c1d3819 */ /* 0x040fe400000006ff */
[----:B------:R-:W-:Y:S02]  /*16e0*/  @P3 SHF.L.U64.HI R56, R28, 0x1, R57 ;  /* 0x000000011c383819 */ /* 0x000fe40000010239 */
[----:B------:R-:W2:Y:S01]  /*16f0*/  LDC R57, c[0x0][0x2ac] ;  /* 0x0000ab00ff397b82 */ /* 0x000ea20000000800 */
[----:B0-----:R-:W-:-:S04]  /*1700*/  @P3 IADD3 R26, P0, R29, R26, RZ ;  /* 0x0000001a1d1a3210 */ /* 0x001fc80007f1e0ff */
[----:B------:R-:W-:Y:S02]  /*1710*/  @P3 IADD3.X R27, R56, R27, RZ, P0, !PT ;  /* 0x0000001b381b3210 */ /* 0x000fe400007fe4ff */
[----:B-1----:R-:W-:-:S04]  /*1720*/  @P3 IADD3 R28, P0, R29, R58, RZ ;  /* 0x0000003a1d1c3210 */ /* 0x002fc80007f1e0ff */
[----:B------:R-:W-:Y:S01]  /*1730*/  @P3 IADD3.X R29, R56, R59, RZ, P0, !PT ;  /* 0x0000003b381d3210 */ /* 0x000fe200007fe4ff */
[----:B--2---:R-:W-:-:S05]  /*1740*/  IMAD R76, R57, UR7, R77 ;  /* 0x00000007394c7c24 */ /* 0x004fca000f8e024d */
[----:B------:R-:W-:-:S04]  /*1750*/  IADD3 R56, R76, 0x60, RZ ;  /* 0x000000604c387810 */ /* 0x000fc80007ffe0ff */
[----:B------:R-:W-:Y:S02]  /*1760*/  SHF.R.S32.HI R57, RZ, 0x1f, R56 ;  /* 0x0000001fff397819 */ /* 0x000fe40000011438 */
[----:B------:R-:W-:-:S04]  /*1770*/  ISETP.GE.U32.AND P0, PT, R56, UR12, PT ;  /* 0x0000000c38007c0c */ /* 0x000fc8000bf06070 */
[----:B------:R-:W-:-:S04]  /*1780*/  ISETP.GE.AND.EX P0, PT, R57, UR13, PT, P0 ;  /* 0x0000000d39007c0c */ /* 0x000fc8000bf06300 */
[----:B------:R-:W-:-:S13]  /*1790*/  ISETP.LT.U32.AND P0, PT, R2, 0x1c0, !P0 ;  /* 0x000001c00200780c */ /* 0x000fda0004701070 */
[----:B------:R-:W0:Y:S08]  /*17a0*/  @P0 LDC.64 R58, c[0x0][0x288] ;  /* 0x0000a200ff3a0b82 */ /* 0x000e300000000a00 */
[----:B------:R-:W1:Y:S01]  /*17b0*/  @P0 LDC.64 R56, c[0x0][0x230] ;  /* 0x00008c00ff380b82 */ /* 0x000e620000000a00 */
[----:B0-----:R-:W-:Y:S01]  /*17c0*/  @P0 IMAD R60, R61, R58, RZ ;  /* 0x0000003a3d3c0224 */ /* 0x001fe200078e02ff */
[----:B------:R-:W-:-:S03]  /*17d0*/  @P0 MOV R61, R101 ;  /* 0x00000065003d0202 */ /* 0x000fc60000000f00 */
[----:B------:R-:W-:Y:S01]  /*17e0*/  @P0 IMAD R63, R65, R59, R60 ;  /* 0x0000003b413f0224 */ /* 0x000fe200078e023c */
[----:B------:R-:W-:-:S05]  /*17f0*/  @P0 MOV R60, R98 ;  /* 0x00000062003c0202 */ /* 0x000fca0000000f00 */
[----:B------:R-:W-:-:S05]  /*1800*/  @P0 IMAD.WIDE.U32 R58, R65, R58, R60 ;  /* 0x0000003a413a0225 */ /* 0x000fca00078e003c */
[----:B------:R-:W-:Y:S02]  /*1810*/  @P0 IADD3 R59, R59, R63, RZ ;  /* 0x0000003f3b3b0210 */ /* 0x000fe40007ffe0ff */
[C---:B------:R-:W-:Y:S02]  /*1820*/  @P0 SHF.L.U32 R65, R58.reuse, 0x1, RZ ;  /* 0x000000013a410819 */ /* 0x040fe400000006ff */
[----:B------:R-:W-:Y:S02]  /*1830*/  @P0 SHF.L.U64.HI R60, R58, 0x1, R59 ;  /* 0x000000013a3c0819 */ /* 0x000fe4000001023b */
[----:B-1----:R-:W-:-:S04]  /*1840*/  @P0 IADD3 R58, P6, R65, R56, RZ ;  /* 0x00000038413a0210 */ /* 0x002fc80007fde0ff */
[----:B------:R-:W-:Y:S02]  /*1850*/  @P0 IADD3.X R59, R60, R57, RZ, P6, !PT ;  /* 0x000000393c3b0210 */ /* 0x000fe400037fe4ff */
[----:B------:R-:W0:Y:S02]  /*1860*/  @P0 LDC.64 R56, c[0x0][0x228] ;  /* 0x00008a00ff380b82 */ /* 0x000e240000000a00 */
[----:B0-----:R-:W-:-:S04]  /*1870*/  @P0 IADD3 R64, P6, R65, R56, RZ ;  /* 0x0000003841400210 */ /* 0x001fc80007fde0ff */
[----:B------:R-:W-:Y:S02]  /*1880*/  @P0 IADD3.X R65, R60, R57, RZ, P6, !PT ;  /* 0x000000393c410210 */ /* 0x000fe400037fe4ff */
[----:B------:R-:W-:Y:S02]  /*1890*/  CS2R R56, SRZ ;  /* 0x0000000000387805 */ /* 0x000fe4000001ff00 */
[----:B------:R-:W-:-:S04]  /*18a0*/  IADD3 R60, R76, 0x68, RZ ;  /* 0x000000684c3c7810 */ /* 0x000fc80007ffe0ff */
[----:B------:R-:W-:Y:S01]  /*18b0*/  SHF.R.S32.HI R61, RZ, 0x1f, R60 ;  /* 0x0000001fff3d7819 */ /* 0x000fe2000001143c */
[----:B------:R0:W5:Y:S04]  /*18c0*/  @P0 LDG.E R56, desc[UR8][R58.64] ;  /* 0x000000083a380981 */ /* 0x000168000c1e1900 */
[----:B------:R-:W5:Y:S01]  /*18d0*/  @P0 LDG.E R57, desc[UR8][R64.64] ;  /* 0x0000000840390981 */ /* 0x000f62000c1e1900 */
[----:B------:R-:W-:-:S04]  /*18e0*/  ISETP.GE.U32.AND P0, PT, R60, UR12, PT ;  /* 0x0000000c3c007c0c */ /* 0x000fc8000bf06070 */
[----:B------:R-:W-:-:S04]  /*18f0*/  ISETP.GE.AND.EX P0, PT, R61, UR13, PT, P0 ;  /* 0x0000000d3d007c0c */ /* 0x000fc8000bf06300 */
[----:B------:R-:W-:-:S13]  /*1900*/  ISETP.LT.U32.AND P0, PT, R2, 0x1c0, !P0 ;  /* 0x000001c00200780c */ /* 0x000fda0004701070 */
[----:B------:R-:W1:Y:S01]  /*1910*/  @P0 LDC.64 R60, c[0x0][0x288] ;  /* 0x0000a200ff3c0b82 */ /* 0x000e620000000a00 */
[----:B0-----:R-:W-:-:S07]  /*1920*/  @P0 MOV R59, R101 ;  /* 0x00000065003b0202 */ /* 0x001fce0000000f00 */
[----:B------:R-:W0:Y:S01]  /*1930*/  @P0 LDC.64 R62, c[0x0][0x230] ;  /* 0x00008c00ff3e0b82 */ /* 0x000e220000000a00 */
[----:B-1----:R-:W-:-:S04]  /*1940*/  @P0 IMAD R58, R75, R60, RZ ;  /* 0x0000003c4b3a0224 */ /* 0x002fc800078e02ff */
[----:B------:R-:W-:Y:S01]  /*1950*/  @P0 IMAD R61, R73, R61, R58 ;  /* 0x0000003d493d0224 */ /* 0x000fe200078e023a */
[----:B------:R-:W-:-:S05]  /*1960*/  @P0 MOV R58, R98 ;  /* 0x00000062003a0202 */ /* 0x000fca0000000f00 */
[----:B------:R-:W-:Y:S02]  /*1970*/  @P0 IMAD.WIDE.U32 R58, R73, R60, R58 ;  /* 0x0000003c493a0225 */ /* 0x000fe400078e003a */
[----:B------:R-:W1:Y:S03]  /*1980*/  @P0 LDC.64 R72, c[0x0][0x228] ;  /* 0x00008a00ff480b82 */ /* 0x000e660000000a00 */
[----:B------:R-:W-:Y:S02]  /*1990*/  @P0 IADD3 R61, R59, R61, RZ ;  /* 0x0000003d3b3d0210 */ /* 0x000fe40007ffe0ff */
[C---:B------:R-:W-:Y:S02]  /*19a0*/  @P0 SHF.L.U32 R59, R58.reuse, 0x1, RZ ;  /* 0x000000013a3b0819 */ /* 0x040fe400000006ff */
[----:B------:R-:W-:Y:S02]  /*19b0*/  @P0 SHF.L.U64.HI R58, R58, 0x1, R61 ;  /* 0x000000013a3a0819 */ /* 0x000fe4000001023d */
[----:B0-----:R-:W-:-:S04]  /*19c0*/  @P0 IADD3 R62, P6, R59, R62, RZ ;  /* 0x0000003e3b3e0210 */ /* 0x001fc80007fde0ff */
[----:B------:R-:W-:Y:S02]  /*19d0*/  @P0 IADD3.X R63, R58, R63, RZ, P6, !PT ;  /* 0x0000003f3a3f0210 */ /* 0x000fe400037fe4ff */
[----:B------:R-:W-:Y:S02]  /*19e0*/  IADD3 R60, R76, 0x70, RZ ;  /* 0x000000704c3c7810 */ /* 0x000fe40007ffe0ff */
[----:B-1----:R-:W-:-:S04]  /*19f0*/  @P0 IADD3 R72, P6, R59, R72, RZ ;  /* 0x000000483b480210 */ /* 0x002fc80007fde0ff */
[----:B------:R-:W-:Y:S02]  /*1a00*/  @P0 IADD3.X R73, R58, R73, RZ, P6, !PT ;  /* 0x000000493a490210 */ /* 0x000fe400037fe4ff */
[----:B------:R-:W-:Y:S02]  /*1a10*/  CS2R R58, SRZ ;  /* 0x00000000003a7805 */ /* 0x000fe4000001ff00 */
[----:B------:R-:W-:-:S04]  /*1a20*/  SHF.R.S32.HI R61, RZ, 0x1f, R60 ;  /* 0x0000001fff3d7819 */ /* 0x000fc8000001143c */
[----:B------:R0:W5:Y:S04]  /*1a30*/  @P0 LDG.E R58, desc[UR8][R62.64] ;  /* 0x000000083e3a0981 */ /* 0x000168000c1e1900 */
[----:B------:R-:W5:Y:S01]  /*1a40*/  @P0 LDG.E R59, desc[UR8][R72.64] ;  /* 0x00000008483b0981 */ /* 0x000f62000c1e1900 */
[----:B------:R-:W-:Y:S02]  /*1a50*/  ISETP.GE.U32.AND P0, PT, R60, UR12, PT ;  /* 0x0000000c3c007c0c */ /* 0x000fe4000bf06070 */
[----:B------:R-:W-:Y:S02]  /*1a60*/  IADD3 R75, R3, 0x70, RZ ;  /* 0x00000070034b7810 */ /* 0x000fe40007ffe0ff */
[----:B------:R-:W-:Y:S02]  /*1a70*/  ISETP.GE.AND.EX P0, PT, R61, UR13, PT, P0 ;  /* 0x0000000d3d007c0c */ /* 0x000fe4000bf06300 */
[----:B------:R-:W-:-:S02]  /*1a80*/  SHF.R.S32.HI R77, RZ, 0x1f, R75 ;  /* 0x0000001fff4d7819 */ /* 0x000fc4000001144b */
        /* <DEDUP_REMOVED lines=15> */
[----:B-1----:R-:W-:Y:S02]  /*1b80*/  @P0 IADD3 R74, P6, R61, R74, RZ ;  /* 0x0000004a3d4a0210 */ /* 0x002fe40007fde0ff */
[----:B------:R-:W-:Y:S02]  /*1b90*/  CS2R R60, SRZ ;  /* 0x00000000003c7805 */ /* 0x000fe4000001ff00 */
[----:B------:R-:W-:Y:S02]  /*1ba0*/  @P0 IADD3.X R75, R62, R75, RZ, P6, !PT ;  /* 0x0000004b3e4b0210 */ /* 0x000fe400037fe4ff */
[----:B------:R-:W-:-:S02]  /*1bb0*/  SHF.R.S32.HI R62, RZ, 0x1f, R76 ;  /* 0x0000001fff3e7819 */ /* 0x000fc4000001144c */
[----:B------:R0:W5:Y:S04]  /*1bc0*/  @P0 LDG.E R60, desc[UR8][R64.64] ;  /* 0x00000008403c0981 */ /* 0x000168000c1e1900 */
[----:B------:R1:W5:Y:S01]  /*1bd0*/  @P0 LDG.E R61, desc[UR8][R74.64] ;  /* 0x000000084a3d0981 */ /* 0x000362000c1e1900 */
[----:B------:R-:W-:Y:S02]  /*1be0*/  ISETP.GE.U32.AND P0, PT, R76, UR12, PT ;  /* 0x0000000c4c007c0c */ /* 0x000fe4000bf06070 */
[----:B------:R-:W-:Y:S02]  /*1bf0*/  SHF.R.S32.HI R77, RZ, 0x1f, R20 ;  /* 0x0000001fff4d7819 */ /* 0x000fe40000011414 */
[----:B------:R-:W-:-:S04]  /*1c00*/  ISETP.GE.AND.EX P0, PT, R62, UR13, PT, P0 ;  /* 0x0000000d3e007c0c */ /* 0x000fc8000bf06300 */
[----:B------:R-:W-:-:S13]  /*1c10*/  ISETP.LT.U32.AND P0, PT, R2, 0x1c0, !P0 ;  /* 0x000001c00200780c */ /* 0x000fda0004701070 */
[----:B------:R-:W2:Y:S01]  /*1c20*/  @P0 LDC.64 R62, c[0x0][0x288] ;  /* 0x0000a200ff3e0b82 */ /* 0x000ea20000000a00 */
[----:B0-----:R-:W-:Y:S02]  /*1c30*/  @P0 MOV R64, R98 ;  /* 0x0000006200400202 */ /* 0x001fe40000000f00 */
[----:B------:R-:W-:-:S05]  /*1c40*/  @P0 MOV R65, R101 ;  /* 0x0000006500410202 */ /* 0x000fca0000000f00 */
[----:B------:R-:W0:Y:S08]  /*1c50*/  @P0 LDC.64 R72, c[0x0][0x230] ;  /* 0x00008c00ff480b82 */ /* 0x000e300000000a00 */
[----:B-1----:R-:W1:Y:S01]  /*1c60*/  @P0 LDC.64 R74, c[0x0][0x228] ;  /* 0x00008a00ff4a0b82 */ /* 0x002e620000000a00 */
[-C--:B--2---:R-:W-:Y:S02]  /*1c70*/  @P0 IMAD R76, R77, R62.reuse, RZ ;  /* 0x0000003e4d4c0224 */ /* 0x084fe400078e02ff */
[----:B------:R-:W-:-:S04]  /*1c80*/  @P0 IMAD.WIDE.U32 R64, R20, R62, R64 ;  /* 0x0000003e14400225 */ /* 0x000fc800078e0040 */
[----:B------:R-:W-:-:S05]  /*1c90*/  @P0 IMAD R63, R20, R63, R76 ;  /* 0x0000003f143f0224 */ /* 0x000fca00078e024c */
[----:B------:R-:W-:Y:S02]  /*1ca0*/  @P0 IADD3 R65, R65, R63, RZ ;  /* 0x0000003f41410210 */ /* 0x000fe40007ffe0ff */
[C---:B------:R-:W-:Y:S02]  /*1cb0*/  @P0 SHF.L.U32 R63, R64.reuse, 0x1, RZ ;  /* 0x00000001403f0819 */ /* 0x040fe400000006ff */
[----:B------:R-:W-:Y:S02]  /*1cc0*/  @P0 SHF.L.U64.HI R64, R64, 0x1, R65 ;  /* 0x0000000140400819 */ /* 0x000fe40000010241 */
[----:B0-----:R-:W-:-:S04]  /*1cd0*/  @P0 IADD3 R72, P6, R63, R72, RZ ;  /* 0x000000483f480210 */ /* 0x001fc80007fde0ff */
[C---:B------:R-:W-:Y:S02]  /*1ce0*/  @P0 IADD3.X R73, R64.reuse, R73, RZ, P6, !PT ;  /* 0x0000004940490210 */ /* 0x040fe400037fe4ff */
[----:B-1----:R-:W-:Y:S02]  /*1cf0*/  @P0 IADD3 R74, P6, R63, R74, RZ ;  /* 0x0000004a3f4a0210 */ /* 0x002fe40007fde0ff */
[----:B------:R-:W-:Y:S02]  /*1d00*/  CS2R R62, SRZ ;  /* 0x00000000003e7805 */ /* 0x000fe4000001ff00 */
[----:B------:R-:W-:Y:S02]  /*1d10*/  @P0 IADD3.X R75, R64, R75, RZ, P6, !PT ;  /* 0x0000004b404b0210 */ /* 0x000fe400037fe4ff */
[----:B------:R-:W0:Y:S02]  /*1d20*/  LDC.64 R64, c[0x0][0x248] ;  /* 0x00009200ff407b82 */ /* 0x000e240000000a00 */
[----:B------:R1:W5:Y:S01]  /*1d30*/  @P0 LDG.E R62, desc[UR8][R72.64] ;  /* 0x00000008483e0981 */ /* 0x000362000c1e1900 */
[----:B------:R-:W-:-:S03]  /*1d40*/  LOP3.LUT P6, RZ, R23, 0x2, RZ, 0xc0, !PT ;  /* 0x0000000217ff7812 */ /* 0x000fc600078cc0ff */
[----:B------:R2:W5:Y:S01]  /*1d50*/  @P0 LDG.E R63, desc[UR8][R74.64] ;  /* 0x000000084a3f0981 */ /* 0x000562000c1e1900 */
[----:B0-----:R-:W-:-:S05]  /*1d60*/  IMAD.WIDE R76, R14, 0x8, R64 ;  /* 0x000000080e4c7825 */ /* 0x001fca00078e0240 */
[----:B------:R-:W3:Y:S01]  /*1d70*/  LDG.E.64 R64, desc[UR8][R76.64] ;  /* 0x000000084c407981 */ /* 0x000ee2000c1e1b00 */
[----:B-1----:R-:W-:-:S06]  /*1d80*/  CS2R R72, SRZ ;  /* 0x0000000000487805 */ /* 0x002fcc000001ff00 */
[----:B------:R-:W5:Y:S04]  /*1d90*/  @P2 LDG.E R72, desc[UR8][R90.64] ;  /* 0x000000085a482981 */ /* 0x000f68000c1e1900 */
[----:B------:R0:W5:Y:S01]  /*1da0*/  @P2 LDG.E R73, desc[UR8][R80.64] ;  /* 0x0000000850492981 */ /* 0x000162000c1e1900 */
[----:B------:R-:W-:Y:S02]  /*1db0*/  ISETP.NE.AND P2, PT, R78, RZ, PT ;  /* 0x000000ff4e00720c */ /* 0x000fe40003f45270 */
[----:B--2---:R-:W-:Y:S02]  /*1dc0*/  CS2R R74, SRZ ;  /* 0x00000000004a7805 */ /* 0x004fe4000001ff00 */
[----:B0-----:R-:W-:-:S09]  /*1dd0*/  CS2R R80, SRZ ;  /* 0x0000000000507805 */ /* 0x001fd2000001ff00 */
[----:B------:R0:W5:Y:S01]  /*1de0*/  @P2 LDG.E R75, desc[UR8][R82.64] ;  /* 0x00000008524b2981 */ /* 0x000162000c1e1900 */
[----:B------:R-:W-:Y:S02]  /*1df0*/  CS2R R76, SRZ ;  /* 0x00000000004c7805 */ /* 0x000fe4000001ff00 */
[----:B------:R-:W-:Y:S01]  /*1e00*/  CS2R R90, SRZ ;  /* 0x00000000005a7805 */ /* 0x000fe2000001ff00 */
[----:B------:R-:W5:Y:S04]  /*1e10*/  @P2 LDG.E R74, desc[UR8][R88.64] ;  /* 0x00000008584a2981 */ /* 0x000f68000c1e1900 */
[----:B------:R1:W5:Y:S01]  /*1e20*/  @P1 LDG.E R77, desc[UR8][R84.64] ;  /* 0x00000008544d1981 */ /* 0x000362000c1e1900 */
[----:B0-----:R-:W-:-:S03]  /*1e30*/  CS2R R82, SRZ ;  /* 0x0000000000527805 */ /* 0x001fc6000001ff00 */
[----:B------:R0:W5:Y:S01]  /*1e40*/  @P1 LDG.E R76, desc[UR8][R86.64] ;  /* 0x00000008564c1981 */ /* 0x000162000c1e1900 */
[----:B-1----:R-:W-:Y:S02]  /*1e50*/  CS2R R84, SRZ ;  /* 0x0000000000547805 */ /* 0x002fe4000001ff00 */
[----:B------:R-:W-:-:S06]  /*1e60*/  CS2R R88, SRZ ;  /* 0x0000000000587805 */ /* 0x000fcc000001ff00 */
[----:B------:R-:W5:Y:S04]  /*1e70*/  @P6 LDG.E R88, desc[UR8][R40.64] ;  /* 0x0000000828586981 */ /* 0x000f68000c1e1900 */
[----:B------:R-:W5:Y:S01]  /*1e80*/  @P6 LDG.E R89, desc[UR8][R38.64] ;  /* 0x0000000826596981 */ /* 0x000f62000c1e1900 */
[----:B---3--:R-:W-:-:S05]  /*1e90*/  FFMA.FTZ R96, -R64, R64, R65 ;  /* 0x0000004040607223 */ /* 0x008fca0000010141 */
[----:B------:R-:W-:-:S13]  /*1ea0*/  FSETP.GTU.FTZ.AND P0, PT, R96, RZ, PT ;  /* 0x000000ff6000720b */ /* 0x000fda0003f1c000 */
[----:B------:R-:W1:Y:S01]  /*1eb0*/  @P0 LDC R79, c[0x0][0x250] ;  /* 0x00009400ff4f0b82 */ /* 0x000e620000000800 */
[----:B------:R-:W-:Y:S01]  /*1ec0*/  MOV R65, 0x3f800000 ;  /* 0x3f80000000417802 */ /* 0x000fe20000000f00 */
[----:B-1----:R-:W-:-:S05]  /*1ed0*/  @P0 FADD.FTZ R79, R96, R79 ;  /* 0x0000004f604f0221 */ /* 0x002fca0000010000 */
[----:B------:R1:W2:Y:S02]  /*1ee0*/  @P0 MUFU.RSQ R65, R79 ;  /* 0x0000004f00410308 */ /* 0x0002a40000001400 */
[----:B-1----:R-:W-:-:S06]  /*1ef0*/  CS2R R78, SRZ ;  /* 0x00000000004e7805 */ /* 0x002fcc000001ff00 */
[----:B------:R-:W5:Y:S04]  /*1f00*/  @P5 LDG.E R78, desc[UR8][R70.64] ;  /* 0x00000008464e5981 */ /* 0x000f68000c1e1900 */
[----:B------:R1:W5:Y:S01]  /*1f10*/  @P5 LDG.E R79, desc[UR8][R68.64] ;  /* 0x00000008444f5981 */ /* 0x000362000c1e1900 */
[----:B------:R-:W-:-:S13]  /*1f20*/  ISETP.NE.AND P5, PT, R94, RZ, PT ;  /* 0x000000ff5e00720c */ /* 0x000fda0003fa5270 */
[----:B------:R3:W5:Y:S04]  /*1f30*/  @P5 LDG.E R80, desc[UR8][R66.64] ;  /* 0x0000000842505981 */ /* 0x000768000c1e1900 */
[----:B------:R4:W5:Y:S01]  /*1f40*/  @P5 LDG.E R81, desc[UR8][R54.64] ;  /* 0x0000000836515981 */ /* 0x000962000c1e1900 */
[----:B------:R-:W-:-:S13]  /*1f50*/  ISETP.NE.AND P5, PT, R93, RZ, PT ;  /* 0x000000ff5d00720c */ /* 0x000fda0003fa5270 */
[----:B------:R4:W5:Y:S04]  /*1f60*/  @P5 LDG.E R82, desc[UR8][R52.64] ;  /* 0x0000000834525981 */ /* 0x000968000c1e1900 */
[----:B------:R4:W5:Y:S01]  /*1f70*/  @P5 LDG.E R83, desc[UR8][R50.64] ;  /* 0x0000000832535981 */ /* 0x000962000c1e1900 */
[----:B------:R-:W-:Y:S02]  /*1f80*/  ISETP.NE.AND P5, PT, R92, RZ, PT ;  /* 0x000000ff5c00720c */ /* 0x000fe40003fa5270 */
[----:B------:R-:W-:Y:S02]  /*1f90*/  CS2R R92, SRZ ;  /* 0x00000000005c7805 */ /* 0x000fe4000001ff00 */
[----:B------:R-:W-:-:S04]  /*1fa0*/  CS2R R94, SRZ ;  /* 0x00000000005e7805 */ /* 0x000fc8000001ff00 */
[----:B------:R4:W5:Y:S04]  /*1fb0*/  @P4 LDG.E R92, desc[UR8][R32.64] ;  /* 0x00000008205c4981 */ /* 0x000968000c1e1900 */
[----:B------:R4:W5:Y:S04]  /*1fc0*/  @P4 LDG.E R93, desc[UR8][R24.64] ;  /* 0x00000008185d4981 */ /* 0x000968000c1e1900 */
[----:B------:R4:W5:Y:S04]  /*1fd0*/  @P5 LDG.E R84, desc[UR8][R48.64] ;  /* 0x0000000830545981 */ /* 0x000968000c1e1900 */
[----:B------:R4:W5:Y:S01]  /*1fe0*/  @P5 LDG.E R85, desc[UR8][R46.64] ;  /* 0x000000082e555981 */ /* 0x000962000c1e1900 */
[----:B------:R-:W-:-:S03]  /*1ff0*/  ISETP.NE.AND P5, PT, R30, RZ, PT ;  /* 0x000000ff1e00720c */ /* 0x000fc60003fa5270 */
[----:B------:R4:W5:Y:S04]  /*2000*/  @P3 LDG.E R94, desc[UR8][R26.64] ;  /* 0x000000081a5e3981 */ /* 0x000968000c1e1900 */
[----:B------:R4:W5:Y:S06]  /*2010*/  @P3 LDG.E R95, desc[UR8][R28.64] ;  /* 0x000000081c5f3981 */ /* 0x00096c000c1e1900 */
[----:B------:R4:W5:Y:S04]  /*2020*/  @P5 LDG.E R90, desc[UR8][R36.64] ;  /* 0x00000008245a5981 */ /* 0x000968000c1e1900 */
[----:B------:R4:W5:Y:S01]  /*2030*/  @P5 LDG.E R91, desc[UR8][R34.64] ;  /* 0x00000008225b5981 */ /* 0x000962000c1e1900 */
[----:B------:R-:W-:-:S02]  /*2040*/  LOP3.LUT P0, RZ, R23, 0x4, RZ, 0xc0, !PT ;  /* 0x0000000417ff7812 */ /* 0x000fc4000780c0ff */
[----:B0-----:R-:W-:-:S11]  /*2050*/  CS2R R86, SRZ ;  /* 0x0000000000567805 */ /* 0x001fd6000001ff00 */
[----:B------:R4:W5:Y:S04]  /*2060*/  @P0 LDG.E R86, desc[UR8][R44.64] ;  /* 0x000000082c560981 */ /* 0x000968000c1e1900 */
[----:B------:R4:W5:Y:S01]  /*2070*/  @P0 LDG.E R87, desc[UR8][R42.64] ;  /* 0x000000082a570981 */ /* 0x000962000c1e1900 */
[----:B------:R-:W-:Y:S01]  /*2080*/  ISETP.GT.U32.AND P0, PT, R2, 0x1bf, PT ;  /* 0x000001bf0200780c */ /* 0x000fe20003f04070 */
[----:B------:R-:W-:Y:S01]  /*2090*/  BSSY B0, `(.L_x_60) ;  /* 0x000000e000007945 */ /* 0x000fe20003800000 */
[----:B-1----:R-:W-:Y:S02]  /*20a0*/  CS2R R68, SRZ ;  /* 0x0000000000447805 */ /* 0x002fe4000001ff00 */
[----:B---3--:R-:W-:-:S09]  /*20b0*/  CS2R R66, SRZ ;  /* 0x0000000000427805 */ /* 0x008fd2000001ff00 */
[----:B--2-4-:R-:W-:Y:S05]  /*20c0*/  @P0 BRA `(.L_x_61) ;  /* 0x0000000000280947 */ /* 0x014fea0003800000 */
        /* <DEDUP_REMOVED lines=8> */
[----:B0-----:R-:W-:-:S05]  /*2150*/  IMAD.WIDE R26, R97, 0x4, R26 ;  /* 0x00000004611a7825 */ /* 0x001fca00078e021a */
[----:B------:R1:W5:Y:S02]  /*2160*/  LDG.E.64 R68, desc[UR8][R26.64] ;  /* 0x000000081a447981 */ /* 0x000364000c1e1b00 */
.L_x_61:
[----:B------:R-:W-:Y:S05]  /*2170*/  BSYNC B0 ;  /* 0x0000000000007941 */ /* 0x000fea0003800000 */
.L_x_60:
[----:B------:R-:W-:Y:S02]  /*2180*/  ISETP.NE.AND P0, PT, RZ, UR10, PT ;  /* 0x0000000aff007c0c */ /* 0x000fe4000bf05270 */
[C---:B-1---5:R-:W-:Y:S02]  /*2190*/  PRMT R24, R72.reuse, 0x7632, R24 ;  /* 0x0000763248187816 */ /* 0x062fe40000000018 */
[----:B------:R-:W-:Y:S02]  /*21a0*/  SHF.L.U32 R25, R72, 0x10, RZ ;  /* 0x0000001048197819 */ /* 0x000fe400000006ff */
[----:B------:R-:W-:Y:S02]  /*21b0*/  PRMT R26, R73, 0x7632, R26 ;  /* 0x00007632491a7816 */ /* 0x000fe4000000001a */
[----:B------:R-:W-:Y:S02]  /*21c0*/  PRMT R28, R74, 0x7632, R28 ;  /* 0x000076324a1c7816 */ /* 0x000fe4000000001c */
[----:B------:R-:W-:Y:S01]  /*21d0*/  SHF.L.U32 R29, R24, 0x10, RZ ;  /* 0x00000010181d7819 */ /* 0x000fe200000006ff */
[----:B------:R-:W-:Y:S01]  /*21e0*/  FADD.FTZ R24, -R64, R25 ;  /* 0x0000001940187221 */ /* 0x000fe20000010100 */
[----:B------:R-:W-:-:S02]  /*21f0*/  SHF.L.U32 R33, R74, 0x10, RZ ;  /* 0x000000104a217819 */ /* 0x000fc400000006ff */
[----:B------:R-:W-:Y:S01]  /*2200*/  SHF.L.U32 R32, R26, 0x10, RZ ;  /* 0x000000101a207819 */ /* 0x000fe200000006ff */
[----:B------:R-:W-:Y:S01]  /*2210*/  FADD.FTZ R26, -R64, R29 ;  /* 0x0000001d401a7221 */ /* 0x000fe20000010100 */
[----:B------:R-:W-:Y:S01]  /*2220*/  SHF.L.U32 R35, R28, 0x10, RZ ;  /* 0x000000101c237819 */ /* 0x000fe200000006ff */
[----:B------:R-:W-:Y:S01]  /*2230*/  FADD.FTZ R40, -R64, R33 ;  /* 0x0000002140287221 */ /* 0x000fe20000010100 */
[----:B------:R-:W-:Y:S01]  /*2240*/  PRMT R34, R75, 0x7632, R34 ;  /* 0x000076324b227816 */ /* 0x000fe20000000022 */
[-C--:B------:R-:W-:Y:S01]  /*2250*/  FMUL.FTZ R25, R24, R65.reuse ;  /* 0x0000004118197220 */ /* 0x080fe20000410000 */
[----:B------:R-:W-:Y:S01]  /*2260*/  LOP3.LUT R23, R23, 0xfffffeff, RZ, 0xc0, !PT ;  /* 0xfffffeff17177812 */ /* 0x000fe200078ec0ff */
[----:B------:R-:W-:Y:S01]  /*2270*/  FADD.FTZ R42, -R64, R35 ;  /* 0x00000023402a7221 */ /* 0x000fe20000010100 */
[----:B------:R-:W-:Y:S01]  /*2280*/  SHF.L.U32 R30, R73, 0x10, RZ ;  /* 0x00000010491e7819 */ /* 0x000fe200000006ff */
[----:B------:R-:W-:Y:S01]  /*2290*/  FMUL.FTZ R26, R26, R65 ;  /* 0x000000411a1a7220 */ /* 0x000fe20000410000 */
[----:B------:R-:W-:-:S02]  /*22a0*/  SHF.L.U32 R27, R75, 0x10, RZ ;  /* 0x000000104b1b7819 */ /* 0x000fc400000006ff */
[----:B------:R-:W-:Y:S02]  /*22b0*/  SHF.L.U32 R28, R34, 0x10, RZ ;  /* 0x00000010221c7819 */ /* 0x000fe400000006ff */
[----:B------:R-:W-:Y:S01]  /*22c0*/  @P0 LOP3.LUT R23, R23, 0x100, RZ, 0xfc, !PT ;  /* 0x0000010017170812 */ /* 0x000fe200078efcff */
        /* <DEDUP_REMOVED lines=19> */
.L_x_62:
[----:B------:R-:W-:Y:S01]  /*2400*/  FMUL.FTZ R24, R30, R68 ;  /* 0x000000441e187220 */ /* 0x000fe20000410000 */
[C---:B------:R-:W-:Y:S01]  /*2410*/  FFMA.FTZ R44, R25.reuse, R30, RZ ;  /* 0x0000001e192c7223 */ /* 0x040fe200000100ff */
[----:B------:R-:W-:Y:S01]  /*2420*/  FMUL.FTZ R43, R40, R65 ;  /* 0x00000041282b7220 */ /* 0x000fe20000410000 */
[----:B------:R-:W-:Y:S01]  /*2430*/  FMUL.FTZ R29, R32, R69 ;  /* 0x00000045201d7220 */ /* 0x000fe20000410000 */
[----:B------:R-:W-:Y:S01]  /*2440*/  FFMA.FTZ R25, R25, R24, RZ ;  /* 0x0000001819197223 */ /* 0x000fe200000100ff */
[----:B------:R-:W-:Y:S01]  /*2450*/  FADD.FTZ R24, RZ, R24 ;  /* 0x00000018ff187221 */ /* 0x000fe20000010000 */
[----:B------:R-:W-:Y:S01]  /*2460*/  FMUL.FTZ R42, R42, R65 ;  /* 0x000000412a2a7220 */ /* 0x000fe20000410000 */
        /* <DEDUP_REMOVED lines=19> */
.L_x_63:
[----:B------:R-:W-:Y:S01]  /*25a0*/  FADD.FTZ R30, RZ, R30 ;  /* 0x0000001eff1e7221 */ /* 0x000fe20000010000 */
[----:B------:R-:W-:Y:S01]  /*25b0*/  FFMA.FTZ R33, R26, R29, R25 ;  /* 0x0000001d1a217223 */ /* 0x000fe20000010019 */
[----:B------:R-:W-:Y:S01]  /*25c0*/  FADD.FTZ R35, R29, R24 ;  /* 0x000000181d237221 */ /* 0x000fe20000010000 */
[----:B------:R-:W-:Y:S01]  /*25d0*/  FFMA.FTZ R44, R43, R27, R44 ;  /* 0x0000001b2b2c7223 */ /* 0x000fe2000001002c */
[----:B------:R-:W-:Y:S01]  /*25e0*/  FMUL.FTZ R24, R27, R68 ;  /* 0x000000441b187220 */ /* 0x000fe20000410000 */
[--C-:B------:R-:W-:Y:S01]  /*25f0*/  FADD.FTZ R70, R30, R27.reuse ;  /* 0x0000001b1e467221 */ /* 0x100fe20000010000 */
[----:B------:R-:W-:Y:S01]  /*2600*/  FFMA.FTZ R29, R26, R32, RZ ;  /* 0x000000201a1d7223 */ /* 0x000fe200000100ff */
[----:B------:R-:W-:Y:S01]  /*2610*/  FADD.FTZ R25, RZ, R32 ;  /* 0x00000020ff197221 */ /* 0x000fe20000010000 */
[----:B------:R-:W-:Y:S01]  /*2620*/  PRMT R27, R76, 0x7632, R27 ;  /* 0x000076324c1b7816 */ /* 0x000fe2000000001b */
[----:B------:R-:W-:Y:S01]  /*2630*/  FFMA.FTZ R26, R43, R24, R33 ;  /* 0x000000182b1a7223 */ /* 0x000fe20000010021 */
[----:B------:R-:W-:Y:S01]  /*2640*/  FFMA.FTZ R111, R42, R28, R29 ;  /* 0x0000001c2a6f7223 */ /* 0x000fe2000001001d */
[----:B------:R-:W-:Y:S01]  /*2650*/  FADD.FTZ R39, R25, R28 ;  /* 0x0000001c19277221 */ /* 0x000fe20000010000 */
[----:B------:R-:W-:Y:S01]  /*2660*/  FMUL.FTZ R25, R28, R69 ;  /* 0x000000451c197220 */ /* 0x000fe20000410000 */
[----:B------:R-:W-:Y:S01]  /*2670*/  SHF.L.U32 R29, R76, 0x10, RZ ;  /* 0x000000104c1d7819 */ /* 0x000fe200000006ff */
[----:B------:R-:W-:Y:S01]  /*2680*/  FADD.FTZ R24, R35, R24 ;  /* 0x0000001823187221 */ /* 0x000fe20000010000 */
[----:B------:R-:W-:Y:S01]  /*2690*/  SHF.L.U32 R27, R27, 0x10, RZ ;  /* 0x000000101b1b7819 */ /* 0x000fe200000006ff */
[--C-:B------:R-:W-:Y:S01]  /*26a0*/  FFMA.FTZ R41, R42, R25, R26.reuse ;  /* 0x000000192a297223 */ /* 0x100fe2000001001a */
[----:B------:R-:W-:Y:S01]  /*26b0*/  PRMT R26, R77, 0x7632, R26 ;  /* 0x000076324d1a7816 */ /* 0x000fe2000000001a */
[----:B------:R-:W-:-:S02]  /*26c0*/  FADD.FTZ R28, -R64, R29 ;  /* 0x0000001d401c7221 */ /* 0x000fc40000010100 */
[----:B------:R-:W-:Y:S01]  /*26d0*/  FADD.FTZ R30, -R64, R27 ;  /* 0x0000001b401e7221 */ /* 0x000fe20000010100 */
[----:B------:R-:W-:Y:S01]  /*26e0*/  SHF.L.U32 R27, R77, 0x10, RZ ;  /* 0x000000104d1b7819 */ /* 0x000fe200000006ff */
[-C--:B------:R-:W-:Y:S01]  /*26f0*/  FMUL.FTZ R43, R28, R65.reuse ;  /* 0x000000411c2b7220 */ /* 0x080fe20000410000 */
[----:B------:R-:W-:Y:S01]  /*2700*/  SHF.L.U32 R26, R26, 0x10, RZ ;  /* 0x000000101a1a7819 */ /* 0x000fe200000006ff */
        /* <DEDUP_REMOVED lines=20> */
.L_x_64:
[----:B------:R-:W-:Y:S01]  /*2850*/  FMUL.FTZ R28, R27, R68 ;  /* 0x000000441b1c7220 */ /* 0x000fe20000410000 */
[----:B------:R-:W-:Y:S01]  /*2860*/  FADD.FTZ R29, R25, R24 ;  /* 0x00000018191d7221 */ /* 0x000fe20000010000 */
[--C-:B------:R-:W-:Y:S01]  /*2870*/  FADD.FTZ R70, R70, R27.reuse ;  /* 0x0000001b46467221 */ /* 0x100fe20000010000 */
[C---:B------:R-:W-:Y:S01]  /*2880*/  FFMA.FTZ R116, R43.reuse, R27, R44 ;  /* 0x0000001b2b747223 */ /* 0x040fe2000001002c */
[----:B------:R-:W-:Y:S01]  /*2890*/  PRMT R27, R78, 0x7632, R27 ;  /* 0x000076324e1b7816 */ /* 0x000fe2000000001b */
[----:B------:R-:W-:Y:S01]  /*28a0*/  FFMA.FTZ R24, R43, R28, R41 ;  /* 0x0000001c2b187223 */ /* 0x000fe20000010029 */
[----:B------:R-:W-:Y:S01]  /*28b0*/  FADD.FTZ R28, R29, R28 ;  /* 0x0000001c1d1c7221 */ /* 0x000fe20000010000 */
[----:B------:R-:W-:Y:S01]  /*28c0*/  FMUL.FTZ R25, R26, R69 ;  /* 0x000000451a197220 */ /* 0x000fe20000410000 */
[----:B------:R-:W-:Y:S01]  /*28d0*/  SHF.L.U32 R29, R78, 0x10, RZ ;  /* 0x000000104e1d7819 */ /* 0x000fe200000006ff */
[C---:B------:R-:W-:Y:S01]  /*28e0*/  FFMA.FTZ R111, R38.reuse, R26, R111 ;  /* 0x0000001a266f7223 */ /* 0x040fe2000001006f */
[----:B------:R-:W-:Y:S01]  /*28f0*/  SHF.L.U32 R27, R27, 0x10, RZ ;  /* 0x000000101b1b7819 */ /* 0x000fe200000006ff */
[----:B------:R-:W-:Y:S01]  /*2900*/  FFMA.FTZ R38, R38, R25, R24 ;  /* 0x0000001926267223 */ /* 0x000fe20000010018 */
[----:B------:R-:W-:Y:S01]  /*2910*/  PRMT R109, R79, 0x7632, R109 ;  /* 0x000076324f6d7816 */ /* 0x000fe2000000006d */
[C---:B------:R-:W-:Y:S01]  /*2920*/  FADD.FTZ R24, -R64.reuse, R29 ;  /* 0x0000001d40187221 */ /* 0x040fe20000010100 */
[----:B------:R-:W-:Y:S01]  /*2930*/  FADD.FTZ R112, R39, R26 ;  /* 0x0000001a27707221 */ /* 0x000fe20000010000 */
[----:B------:R-:W-:Y:S01]  /*2940*/  FADD.FTZ R110, -R64, R27 ;  /* 0x0000001b406e7221 */ /* 0x000fe20000010100 */
[----:B------:R-:W-:Y:S01]  /*2950*/  SHF.L.U32 R71, R79, 0x10, RZ ;  /* 0x000000104f477819 */ /* 0x000fe200000006ff */
[-C--:B------:R-:W-:Y:S01]  /*2960*/  FMUL.FTZ R113, R24, R65.reuse ;  /* 0x0000004118717220 */ /* 0x080fe20000410000 */
[----:B------:R-:W-:Y:S01]  /*2970*/  PRMT R36, R80, 0x7632, R36 ;  /* 0x0000763250247816 */ /* 0x000fe20000000024 */
[----:B------:R-:W-:Y:S01]  /*2980*/  FMUL.FTZ R110, R110, R65 ;  /* 0x000000416e6e7220 */ /* 0x000fe20000410000 */
[----:B------:R-:W-:Y:S01]  /*2990*/  SHF.L.U32 R109, R109, 0x10, RZ ;  /* 0x000000106d6d7819 */ /* 0x000fe200000006ff */
        /* <DEDUP_REMOVED lines=19> */
.L_x_65:
[----:B------:R-:W-:Y:S01]  /*2ad0*/  FMUL.FTZ R24, R71, R68 ;  /* 0x0000004447187220 */ /* 0x000fe20000410000 */
[----:B------:R-:W-:Y:S01]  /*2ae0*/  FADD.FTZ R27, R25, R28 ;  /* 0x0000001c191b7221 */ /* 0x000fe20000010000 */
[----:B------:R-:W-:Y:S02]  /*2af0*/  SHF.L.U32 R29, R80, 0x10, RZ ;  /* 0x00000010501d7819 */ /* 0x000fe400000006ff */
[----:B------:R-:W-:Y:S01]  /*2b00*/  SHF.L.U32 R33, R36, 0x10, RZ ;  /* 0x0000001024217819 */ /* 0x000fe200000006ff */
[----:B------:R-:W-:Y:S01]  /*2b10*/  FFMA.FTZ R25, R113, R24, R38 ;  /* 0x0000001871197223 */ /* 0x000fe20000010026 */
[----:B------:R-:W-:Y:S01]  /*2b20*/  FADD.FTZ R27, R27, R24 ;  /* 0x000000181b1b7221 */ /* 0x000fe20000010000 */
[C---:B------:R-:W-:Y:S01]  /*2b30*/  FADD.FTZ R24, -R64.reuse, R29 ;  /* 0x0000001d40187221 */ /* 0x040fe20000010100 */
[C---:B------:R-:W-:Y:S01]  /*2b40*/  PRMT R107, R81.reuse, 0x7632, R107 ;  /* 0x00007632516b7816 */ /* 0x040fe2000000006b */
[----:B------:R-:W-:Y:S01]  /*2b50*/  FADD.FTZ R106, -R64, R33 ;  /* 0x00000021406a7221 */ /* 0x000fe20000010100 */
[----:B------:R-:W-:Y:S01]  /*2b60*/  SHF.L.U32 R108, R81, 0x10, RZ ;  /* 0x00000010516c7819 */ /* 0x000fe200000006ff */
[----:B------:R-:W-:Y:S01]  /*2b70*/  FMUL.FTZ R105, R24, R65 ;  /* 0x0000004118697220 */ /* 0x000fe20000410000 */
[----:B------:R-:W-:Y:S01]  /*2b80*/  SHF.L.U32 R107, R107, 0x10, RZ ;  /* 0x000000106b6b7819 */ /* 0x000fe200000006ff */
[----:B------:R-:W-:Y:S01]  /*2b90*/  FMUL.FTZ R24, R109, R69 ;  /* 0x000000456d187220 */ /* 0x000fe20000410000 */
        /* <DEDUP_REMOVED lines=20> */
.L_x_66:
[----:B------:R-:W-:Y:S01]  /*2ce0*/  FFMA.FTZ R28, R110, R24, R25 ;  /* 0x000000186e1c7223 */ /* 0x000fe20000010019 */
[----:B------:R-:W-:Y:S01]  /*2cf0*/  FADD.FTZ R27, R24, R27 ;  /* 0x0000001b181b7221 */ /* 0x000fe20000010000 */
[----:B------:R-:W-:Y:S01]  /*2d00*/  PRMT R24, R82, 0x7632, R24 ;  /* 0x0000763252187816 */ /* 0x000fe20000000018 */
[----:B------:R-:W-:Y:S01]  /*2d10*/  FMUL.FTZ R26, R108, R68 ;  /* 0x000000446c1a7220 */ /* 0x000fe20000410000 */
[----:B------:R-:W-:Y:S02]  /*2d20*/  SHF.L.U32 R29, R82, 0x10, RZ ;  /* 0x00000010521d7819 */ /* 0x000fe400000006ff */
[----:B------:R-:W-:Y:S01]  /*2d30*/  SHF.L.U32 R33, R24, 0x10, RZ ;  /* 0x0000001018217819 */ /* 0x000fe200000006ff */
[----:B------:R-:W-:Y:S01]  /*2d40*/  FFMA.FTZ R25, R105, R26, R28 ;  /* 0x0000001a69197223 */ /* 0x000fe2000001001c */
[----:B------:R-:W-:Y:S01]  /*2d50*/  PRMT R103, R83, 0x7632, R103 ;  /* 0x0000763253677816 */ /* 0x000fe20000000067 */
[C---:B------:R-:W-:Y:S01]  /*2d60*/  FADD.FTZ R24, -R64.reuse, R29 ;  /* 0x0000001d40187221 */ /* 0x040fe20000010100 */
[----:B------:R-:W-:Y:S01]  /*2d70*/  FADD.FTZ R27, R27, R26 ;  /* 0x0000001a1b1b7221 */ /* 0x000fe20000010000 */
[----:B------:R-:W-:Y:S01]  /*2d80*/  FADD.FTZ R102, -R64, R33 ;  /* 0x0000002140667221 */ /* 0x000fe20000010100 */
[----:B------:R-:W-:Y:S01]  /*2d90*/  SHF.L.U32 R104, R83, 0x10, RZ ;  /* 0x0000001053687819 */ /* 0x000fe200000006ff */
[----:B------:R-:W-:Y:S01]  /*2da0*/  FMUL.FTZ R97, R24, R65 ;  /* 0x0000004118617220 */ /* 0x000fe20000410000 */
[----:B------:R-:W-:Y:S01]  /*2db0*/  PRMT R36, R84, 0x7632, R36 ;  /* 0x0000763254247816 */ /* 0x000fe20000000024 */
[----:B------:R-:W-:Y:S01]  /*2dc0*/  FMUL.FTZ R24, R107, R69 ;  /* 0x000000456b187220 */ /* 0x000fe20000410000 */
        /* <DEDUP_REMOVED lines=21> */
.L_x_67:
[----:B------:R-:W-:Y:S01]  /*2f20*/  SHF.L.U32 R29, R84, 0x10, RZ ;  /* 0x00000010541d7819 */ /* 0x000fe200000006ff */
[----:B------:R-:W-:Y:S01]  /*2f30*/  FFMA.FTZ R28, R106, R24, R25 ;  /* 0x000000186a1c7223 */ /* 0x000fe20000010019 */
[----:B------:R-:W-:Y:S01]  /*2f40*/  SHF.L.U32 R33, R36, 0x10, RZ ;  /* 0x0000001024217819 */ /* 0x000fe200000006ff */
[----:B------:R-:W-:Y:S01]  /*2f50*/  FADD.FTZ R27, R24, R27 ;  /* 0x0000001b181b7221 */ /* 0x000fe20000010000 */
[----:B------:R-:W-:Y:S01]  /*2f60*/  FMUL.FTZ R26, R104, R68 ;  /* 0x00000044681a7220 */ /* 0x000fe20000410000 */
[C---:B------:R-:W-:Y:S01]  /*2f70*/  FADD.FTZ R24, -R64.reuse, R29 ;  /* 0x0000001d40187221 */ /* 0x040fe20000010100 */
[----:B------:R-:W-:Y:S01]  /*2f80*/  PRMT R55, R85, 0x7632, R55 ;  /* 0x0000763255377816 */ /* 0x000fe20000000037 */
[----:B------:R-:W-:Y:S01]  /*2f90*/  FADD.FTZ R54, -R64, R33 ;  /* 0x0000002140367221 */ /* 0x000fe20000010100 */
[----:B------:R-:W-:Y:S01]  /*2fa0*/  FFMA.FTZ R25, R97, R26, R28 ;  /* 0x0000001a61197223 */ /* 0x000fe2000001001c */
[----:B------:R-:W-:Y:S01]  /*2fb0*/  FMUL.FTZ R53, R24, R65 ;  /* 0x0000004118357220 */ /* 0x000fe20000410000 */
[----:B------:R-:W-:Y:S01]  /*2fc0*/  FADD.FTZ R27, R27, R26 ;  /* 0x0000001a1b1b7221 */ /* 0x000fe20000010000 */
[----:B------:R-:W-:Y:S01]  /*2fd0*/  SHF.L.U32 R96, R85, 0x10, RZ ;  /* 0x0000001055607819 */ /* 0x000fe200000006ff */
        /* <DEDUP_REMOVED lines=22> */
.L_x_68:
        /* <DEDUP_REMOVED lines=36> */
.L_x_69:
        /* <DEDUP_REMOVED lines=34> */
.L_x_70:
[--C-:B------:R-:W-:Y:S01]  /*35a0*/  FADD.FTZ R33, R24, R27.reuse ;  /* 0x0000001b18217221 */ /* 0x100fe20000010000 */
[----:B------:R-:W-:Y:S01]  /*35b0*/  PRMT R27, R90, 0x7632, R27 ;  /* 0x000076325a1b7816 */ /* 0x000fe2000000001b */
[----:B------:R-:W-:Y:S01]  /*35c0*/  FFMA.FTZ R28, R50, R24, R25 ;  /* 0x00000018321c7223 */ /* 0x000fe20000010019 */
[----:B------:R-:W-:Y:S01]  /*35d0*/  FMUL.FTZ R26, R48, R68 ;  /* 0x00000044301a7220 */ /* 0x000fe20000410000 */
[----:B------:R-:W-:Y:S02]  /*35e0*/  SHF.L.U32 R29, R90, 0x10, RZ ;  /* 0x000000105a1d7819 */ /* 0x000fe400000006ff */
[----:B------:R-:W-:Y:S01]  /*35f0*/  SHF.L.U32 R27, R27, 0x10, RZ ;  /* 0x000000101b1b7819 */ /* 0x000fe200000006ff */
[----:B------:R-:W-:Y:S01]  /*3600*/  FFMA.FTZ R25, R45, R26, R28 ;  /* 0x0000001a2d197223 */ /* 0x000fe2000001001c */
[----:B------:R-:W-:Y:S01]  /*3610*/  PRMT R43, R91, 0x7632, R43 ;  /* 0x000076325b2b7816 */ /* 0x000fe2000000002b */
[C---:B------:R-:W-:Y:S01]  /*3620*/  FADD.FTZ R28, -R64.reuse, R29 ;  /* 0x0000001d401c7221 */ /* 0x040fe20000010100 */
[--C-:B------:R-:W-:Y:S01]  /*3630*/  FADD.FTZ R24, R33, R26.reuse ;  /* 0x0000001a21187221 */ /* 0x100fe20000010000 */
        /* <DEDUP_REMOVED lines=26> */
.L_x_71:
[----:B------:R-:W-:Y:S01]  /*37e0*/  FFMA.FTZ R30, R46, R27, R25 ;  /* 0x0000001b2e1e7223 */ /* 0x000fe20000010019 */
[----:B------:R-:W-:Y:S01]  /*37f0*/  FADD.FTZ R33, R27, R24 ;  /* 0x000000181b217221 */ /* 0x000fe20000010000 */
[----:B------:R-:W-:Y:S01]  /*3800*/  SHF.L.U32 R27, R92, 0x10, RZ ;  /* 0x000000105c1b7819 */ /* 0x000fe200000006ff */
[----:B------:R-:W-:Y:S01]  /*3810*/  FMUL.FTZ R28, R44, R68 ;  /* 0x000000442c1c7220 */ /* 0x000fe20000410000 */
[----:B------:R-:W-:Y:S02]  /*3820*/  SHF.L.U32 R29, R26, 0x10, RZ ;  /* 0x000000101a1d7819 */ /* 0x000fe400000006ff */
[----:B------:R-:W-:Y:S01]  /*3830*/  PRMT R39, R93, 0x7632, R39 ;  /* 0x000076325d277816 */ /* 0x000fe20000000027 */
[C---:B------:R-:W-:Y:S01]  /*3840*/  FADD.FTZ R26, -R64.reuse, R27 ;  /* 0x0000001b401a7221 */ /* 0x040fe20000010100 */
[----:B------:R-:W-:Y:S01]  /*3850*/  FFMA.FTZ R25, R41, R28, R30 ;  /* 0x0000001c29197223 */ /* 0x000fe2000001001e */
[----:B------:R-:W-:Y:S01]  /*3860*/  FADD.FTZ R38, -R64, R29 ;  /* 0x0000001d40267221 */ /* 0x000fe20000010100 */
[----:B------:R-:W-:Y:S01]  /*3870*/  FADD.FTZ R24, R33, R28 ;  /* 0x0000001c21187221 */ /* 0x000fe20000010000 */
        /* <DEDUP_REMOVED lines=24> */
.L_x_72:
        /* <DEDUP_REMOVED lines=36> */
.L_x_73:
[----:B------:R-:W-:Y:S01]  /*3c40*/  FFMA.FTZ R30, R38, R27, R25 ;  /* 0x0000001b261e7223 */ /* 0x000fe20000010019 */
[----:B------:R-:W-:Y:S01]  /*3c50*/  FADD.FTZ R115, R27, R24 ;  /* 0x000000181b737221 */ /* 0x000fe20000010000 */
[----:B------:R-:W-:Y:S01]  /*3c60*/  FMUL.FTZ R28, R36, R68 ;  /* 0x00000044241c7220 */ /* 0x000fe20000410000 */
[----:B------:R-:W-:Y:S02]  /*3c70*/  SHF.L.U32 R27, R56, 0x10, RZ ;  /* 0x00000010381b7819 */ /* 0x000fe400000006ff */
[----:B------:R-:W-:Y:S01]  /*3c80*/  SHF.L.U32 R29, R26, 0x10, RZ ;  /* 0x000000101a1d7819 */ /* 0x000fe200000006ff */
[----:B------:R-:W-:Y:S01]  /*3c90*/  FFMA.FTZ R25, R33, R28, R30 ;  /* 0x0000001c21197223 */ /* 0x000fe2000001001e */
[----:B------:R-:W-:Y:S01]  /*3ca0*/  FADD.FTZ R24, R115, R28 ;  /* 0x0000001c73187221 */ /* 0x000fe20000010000 */
[C---:B------:R-:W-:Y:S01]  /*3cb0*/  PRMT R30, R57.reuse, 0x7632, R30 ;  /* 0x00007632391e7816 */ /* 0x040fe2000000001e */
[C---:B------:R-:W-:Y:S01]  /*3cc0*/  FADD.FTZ R26, -R64.reuse, R27 ;  /* 0x0000001b401a7221 */ /* 0x040fe20000010100 */
[----:B------:R-:W-:Y:S01]  /*3cd0*/  FADD.FTZ R28, -R64, R29 ;  /* 0x0000001d401c7221 */ /* 0x000fe20000010100 */
[----:B------:R-:W-:Y:S01]  /*3ce0*/  SHF.L.U32 R32, R57, 0x10, RZ ;  /* 0x0000001039207819 */ /* 0x000fe200000006ff */
[----:B------:R-:W-:Y:S01]  /*3cf0*/  FMUL.FTZ R27, R35, R69 ;  /* 0x00000045231b7220 */ /* 0x000fe20000410000 */
[----:B------:R-:W-:Y:S01]  /*3d00*/  SHF.L.U32 R30, R30, 0x10, RZ ;  /* 0x000000101e1e7819 */ /* 0x000fe200000006ff */
[-C--:B------:R-:W-:Y:S01]  /*3d10*/  FMUL.FTZ R29, R26, R65.reuse ;  /* 0x000000411a1d7220 */ /* 0x080fe20000410000 */
        /* <DEDUP_REMOVED lines=20> */
.L_x_74:
[----:B------:R-:W-:Y:S01]  /*3e60*/  FFMA.FTZ R114, R34, R27, R25 ;  /* 0x0000001b22727223 */ /* 0x000fe20000010019 */
[----:B------:R-:W-:Y:S01]  /*3e70*/  FMUL.FTZ R26, R32, R68 ;  /* 0x00000044201a7220 */ /* 0x000fe20000410000 */
[--C-:B------:R-:W-:Y:S01]  /*3e80*/  FADD.FTZ R27, R27, R24.reuse ;  /* 0x000000181b1b7221 */ /* 0x100fe20000010000 */
        /* <DEDUP_REMOVED lines=8> */
[C---:B------:R-:W-:Y:S01]  /*3f10*/  FADD.FTZ R24, -R64.reuse, R27 ;  /* 0x0000001b40187221 */ /* 0x040fe20000010100 */
[C---:B------:R-:W-:Y:S01]  /*3f20*/  PRMT R26, R59.reuse, 0x7632, R26 ;  /* 0x000076323b1a7816 */ /* 0x040fe2000000001a */
        /* <DEDUP_REMOVED lines=19> */
[----:B-1----:R-:W-:Y:S01]  /*4060*/  FMUL.FTZ R26, R26, R123 ;  /* 0x0000007b1a1a7220 */ /* 0x002fe20000410000 */
[----:B------:R-:W-:Y:S02]  /*4070*/  FADD.FTZ R123, -R123, 1 ;  /* 0x3f8000007b7b7421 */ /* 0x000fe40000010100 */
[----:B------:R-:W-:Y:S02]  /*4080*/  FMUL.FTZ R27, R27, R124 ;  /* 0x0000007c1b1b7220 */ /* 0x000fe40000410000 */
[----:B------:R-:W-:-:S04]  /*4090*/  FFMA.FTZ R123, R118, R123, 1 ;  /* 0x3f800000767b7423 */ /* 0x000fc8000001007b */
[----:B------:R-:W-:-:S07]  /*40a0*/  FMUL.FTZ R26, R26, R123 ;  /* 0x0000007b1a1a7220 */ /* 0x000fce0000410000 */
.L_x_75:
[----:B------:R-:W-:Y:S01]  /*40b0*/  FMUL.FTZ R118, R27, R68 ;  /* 0x000000441b767220 */ /* 0x000fe20000410000 */
[----:B------:R-:W-:Y:S01]  /*40c0*/  FADD.FTZ R115, R70, R71 ;  /* 0x0000004746737221 */ /* 0x000fe20000010000 */
[----:B------:R-:W-:Y:S01]  /*40d0*/  PRMT R70, R60, 0x7632, R70 ;  /* 0x000076323c467816 */ /* 0x000fe20000000046 */
[----:B------:R-:W-:Y:S01]  /*40e0*/  FFMA.FTZ R116, R113, R71, R116 ;  /* 0x0000004771747223 */ /* 0x000fe20000010074 */
[----:B------:R-:W-:Y:S01]  /*40f0*/  FFMA.FTZ R71, R25, R118, R114 ;  /* 0x0000007619477223 */ /* 0x000fe20000010072 */
[----:B------:R-:W-:Y:S01]  /*4100*/  FADD.FTZ R118, R117, R118 ;  /* 0x0000007675767221 */ /* 0x000fe20000010000 */
[----:B------:R-:W-:Y:S01]  /*4110*/  FMUL.FTZ R113, R26, R69 ;  /* 0x000000451a717220 */ /* 0x000fe20000410000 */
[----:B------:R-:W-:Y:S02]  /*4120*/  SHF.L.U32 R117, R60, 0x10, RZ ;  /* 0x000000103c757819 */ /* 0x000fe400000006ff */
[----:B------:R-:W-:Y:S01]  /*4130*/  SHF.L.U32 R119, R70, 0x10, RZ ;  /* 0x0000001046777819 */ /* 0x000fe200000006ff */
[----:B------:R-:W-:Y:S01]  /*4140*/  FFMA.FTZ R70, R24, R113, R71 ;  /* 0x0000007118467223 */ /* 0x000fe20000010047 */
[--C-:B------:R-:W-:Y:S01]  /*4150*/  FADD.FTZ R71, R113, R118.reuse ;  /* 0x0000007671477221 */ /* 0x100fe20000010000 */
[C---:B------:R-:W-:Y:S01]  /*4160*/  PRMT R118, R61.reuse, 0x7632, R118 ;  /* 0x000076323d767816 */ /* 0x040fe20000000076 */
[C---:B------:R-:W-:Y:S01]  /*4170*/  FADD.FTZ R114, -R64.reuse, R117 ;  /* 0x0000007540727221 */ /* 0x040fe20000010100 */
[----:B------:R-:W-:Y:S01]  /*4180*/  FADD.FTZ R120, -R64, R119 ;  /* 0x0000007740787221 */ /* 0x000fe20000010100 */
[----:B------:R-:W-:-:S02]  /*4190*/  SHF.L.U32 R119, R61, 0x10, RZ ;  /* 0x000000103d777819 */ /* 0x000fc400000006ff */
        /* <DEDUP_REMOVED lines=22> */
.L_x_76:
[----:B------:R-:W-:Y:S01]  /*4300*/  FMUL.FTZ R114, R119, R68 ;  /* 0x0000004477727220 */ /* 0x000fe20000410000 */
[----:B------:R-:W-:-:S03]  /*4310*/  SHF.L.U32 R121, R62, 0x10, RZ ;  /* 0x000000103e797819 */ /* 0x000fc600000006ff */
[----:B------:R-:W-:Y:S01]  /*4320*/  FFMA.FTZ R113, R117, R114, R70 ;  /* 0x0000007275717223 */ /* 0x000fe20000010046 */
[----:B------:R-:W-:Y:S01]  /*4330*/  FADD.FTZ R114, R71, R114 ;  /* 0x0000007247727221 */ /* 0x000fe20000010000 */
[----:B------:R-:W-:Y:S01]  /*4340*/  FMUL.FTZ R71, R118, R69 ;  /* 0x0000004576477220 */ /* 0x000fe20000410000 */
[----:B------:R-:W-:-:S03]  /*4350*/  FADD.FTZ R122, -R64, R121 ;  /* 0x00000079407a7221 */ /* 0x000fc60000010100 */
[--C-:B------:R-:W-:Y:S01]  /*4360*/  FFMA.FTZ R70, R120, R71, R113.reuse ;  /* 0x0000004778467223 */ /* 0x100fe20000010071 */
[----:B------:R-:W-:Y:S01]  /*4370*/  PRMT R113, R62, 0x7632, R113 ;  /* 0x000076323e717816 */ /* 0x000fe20000000071 */
[--C-:B------:R-:W-:Y:S01]  /*4380*/  FADD.FTZ R71, R71, R114.reuse ;  /* 0x0000007247477221 */ /* 0x100fe20000010000 */
[----:B------:R-:W-:Y:S01]  /*4390*/  PRMT R114, R63, 0x7632, R114 ;  /* 0x000076323f727816 */ /* 0x000fe20000000072 */
[----:B------:R-:W-:Y:S01]  /*43a0*/  FMUL.FTZ R121, R122, R65 ;  /* 0x000000417a797220 */ /* 0x000fe20000410000 */
[----:B------:R-:W-:Y:S02]  /*43b0*/  SHF.L.U32 R113, R113, 0x10, RZ ;  /* 0x0000001071717819 */ /* 0x000fe400000006ff */
[----:B------:R-:W-:-:S03]  /*43c0*/  SHF.L.U32 R114, R114, 0x10, RZ ;  /* 0x0000001072727819 */ /* 0x000fc600000006ff */
[----:B------:R-:W-:Y:S01]  /*43d0*/  FADD.FTZ R124, -R64, R113 ;  /* 0x00000071407c7221 */ /* 0x000fe20000010100 */
[----:B------:R-:W-:-:S03]  /*43e0*/  SHF.L.U32 R113, R63, 0x10, RZ ;  /* 0x000000103f717819 */ /* 0x000fc600000006ff */
[----:B------:R-:W-:Y:S01]  /*43f0*/  FMUL.FTZ R122, R124, R65 ;  /* 0x000000417c7a7220 */ /* 0x000fe20000410000 */
[----:B------:R-:W-:Y:S06]  /*4400*/  @!P0 BRA `(.L_x_77) ;  /* 0x0000000000488947 */ /* 0x000fec0003800000 */
[----:B------:R-:W-:-:S04]  /*4410*/  FFMA.FTZ R123, R121, R68, R66 ;  /* 0x00000044797b7223 */ /* 0x000fc80000010042 */
[----:B------:R-:W-:-:S06]  /*4420*/  FMUL.FTZ R124, R123, -1.4426950216293334961 ;  /* 0xbfb8aa3b7b7c7820 */ /* 0x000fcc0000410000 */
[----:B------:R-:W0:Y:S02]  /*4430*/  MUFU.EX2 R124, R124 ;  /* 0x0000007c007c7308 */ /* 0x000e240000000800 */
[----:B0-----:R-:W-:-:S06]  /*4440*/  FADD.FTZ R125, R124, 1 ;  /* 0x3f8000007c7d7421 */ /* 0x001fcc0000010000 */
[----:B------:R-:W0:Y:S02]  /*4450*/  MUFU.RCP R125, R125 ;  /* 0x0000007d007d7308 */ /* 0x000e240000001000 */
[----:B0-----:R-:W-:Y:S01]  /*4460*/  FADD.FTZ R124, -R125, 1 ;  /* 0x3f8000007d7c7421 */ /* 0x001fe20000010100 */
[----:B------:R-:W-:-:S03]  /*4470*/  FMUL.FTZ R113, R113, R125 ;  /* 0x0000007d71717220 */ /* 0x000fc60000410000 */
[----:B------:R-:W-:-:S04]  /*4480*/  FFMA.FTZ R123, R123, R124, 1 ;  /* 0x3f8000007b7b7423 */ /* 0x000fc8000001007c */
[----:B------:R-:W-:Y:S01]  /*4490*/  FMUL.FTZ R113, R113, R123 ;  /* 0x0000007b71717220 */ /* 0x000fe20000410000 */
        /* <DEDUP_REMOVED lines=8> */
[----:B------:R-:W-:-:S07]  /*4520*/  FMUL.FTZ R114, R114, R123 ;  /* 0x0000007b72727220 */ /* 0x000fce0000410000 */
.L_x_77:
[----:B------:R-:W-:Y:S01]  /*4530*/  FMUL.FTZ R124, R113, R68 ;  /* 0x00000044717c7220 */ /* 0x000fe20000410000 */
[----:B------:R-:W-:Y:S01]  /*4540*/  ISETP.GT.AND P0, PT, R10, 0x1e, PT ;  /* 0x0000001e0a00780c */ /* 0x000fe20003f04270 */
[----:B------:R-:W-:Y:S01]  /*4550*/  FFMA.FTZ R111, R110, R109, R111 ;  /* 0x0000006d6e6f7223 */ /* 0x000fe2000001006f */
        /* <DEDUP_REMOVED lines=12> */
[----:B------:R-:W0:Y:S01]  /*4620*/  SHFL.DOWN PT, R123, R70, 0x1, 0x1f ;  /* 0x08201f00467b7f89 */ /* 0x000e2200000e0000 */
[----:B------:R-:W-:Y:S01]  /*4630*/  FADD.FTZ R115, R115, R104 ;  /* 0x0000006873737221 */ /* 0x000fe20000010000 */
[----:B------:R-:W-:Y:S01]  /*4640*/  FADD.FTZ R112, R112, R103 ;  /* 0x0000006770707221 */ /* 0x000fe20000010000 */
[----:B------:R-:W-:Y:S01]  /*4650*/  FFMA.FTZ R116, R53, R96, R116 ;  /* 0x0000006035747223 */ /* 0x000fe20000010074 */
[----:B------:R-:W1:Y:S01]  /*4660*/  SHFL.DOWN PT, R124, R71, 0x1, 0x1f ;  /* 0x08201f00477c7f89 */ /* 0x000e6200000e0000 */
[----:B------:R-:W-:Y:S01]  /*4670*/  FFMA.FTZ R111, R54, R55, R111 ;  /* 0x00000037366f7223 */ /* 0x000fe2000001006f */
[----:B------:R-:W-:Y:S01]  /*4680*/  FADD.FTZ R115, R115, R96 ;  /* 0x0000006073737221 */ /* 0x000fe20000010000 */
[----:B------:R-:W-:Y:S01]  /*4690*/  FADD.FTZ R112, R112, R55 ;  /* 0x0000003770707221 */ /* 0x000fe20000010000 */
[----:B------:R-:W-:Y:S01]  /*46a0*/  FFMA.FTZ R116, R49, R52, R116 ;  /* 0x0000003431747223 */ /* 0x000fe20000010074 */
[----:B------:R-:W-:Y:S01]  /*46b0*/  FFMA.FTZ R111, R50, R51, R111 ;  /* 0x00000033326f7223 */ /* 0x000fe2000001006f */
[----:B------:R-:W-:Y:S01]  /*46c0*/  FADD.FTZ R115, R115, R52 ;  /* 0x0000003473737221 */ /* 0x000fe20000010000 */
[----:B------:R-:W-:Y:S01]  /*46d0*/  FADD.FTZ R112, R112, R51 ;  /* 0x0000003370707221 */ /* 0x000fe20000010000 */
[----:B------:R-:W2:Y:S01]  /*46e0*/  S2UR UR11, SR_CgaCtaId ;  /* 0x00000000000b79c3 */ /* 0x000ea20000008800 */
[----:B------:R-:W-:Y:S01]  /*46f0*/  FFMA.FTZ R116, R45, R48, R116 ;  /* 0x000000302d747223 */ /* 0x000fe20000010074 */
[----:B------:R-:W-:Y:S01]  /*4700*/  FFMA.FTZ R111, R46, R47, R111 ;  /* 0x0000002f2e6f7223 */ /* 0x000fe2000001006f */
[----:B------:R-:W-:Y:S01]  /*4710*/  FADD.FTZ R115, R115, R48 ;  /* 0x0000003073737221 */ /* 0x000fe20000010000 */
[----:B------:R-:W-:Y:S01]  /*4720*/  FADD.FTZ R112, R112, R47 ;  /* 0x0000002f70707221 */ /* 0x000fe20000010000 */
[----:B------:R-:W-:Y:S01]  /*4730*/  FFMA.FTZ R116, R41, R44, R116 ;  /* 0x0000002c29747223 */ /* 0x000fe20000010074 */
[----:B------:R-:W-:Y:S01]  /*4740*/  FFMA.FTZ R111, R42, R43, R111 ;  /* 0x0000002b2a6f7223 */ /* 0x000fe2000001006f */
[----:B------:R-:W-:Y:S01]  /*4750*/  FADD.FTZ R115, R115, R44 ;  /* 0x0000002c73737221 */ /* 0x000fe20000010000 */
[----:B------:R-:W-:Y:S01]  /*4760*/  FADD.FTZ R112, R112, R43 ;  /* 0x0000002b70707221 */ /* 0x000fe20000010000 */
[----:B------:R-:W-:Y:S01]  /*4770*/  FFMA.FTZ R116, R37, R40, R116 ;  /* 0x0000002825747223 */ /* 0x000fe20000010074 */
[----:B------:R-:W-:Y:S01]  /*4780*/  FFMA.FTZ R111, R38, R39, R111 ;  /* 0x00000027266f7223 */ /* 0x000fe2000001006f */
[----:B------:R-:W-:Y:S01]  /*4790*/  FADD.FTZ R115, R115, R40 ;  /* 0x0000002873737221 */ /* 0x000fe20000010000 */
[----:B0-----:R-:W-:Y:S01]  /*47a0*/  @!P0 FADD.FTZ R70, R70, R123 ;  /* 0x0000007b46468221 */ /* 0x001fe20000010000 */
[----:B------:R-:W-:Y:S01]  /*47b0*/  FADD.FTZ R112, R112, R39 ;  /* 0x0000002770707221 */ /* 0x000fe20000010000 */
[----:B------:R-:W-:Y:S01]  /*47c0*/  FFMA.FTZ R116, R33, R36, R116 ;  /* 0x0000002421747223 */ /* 0x000fe20000010074 */
[----:B------:R-:W-:Y:S01]  /*47d0*/  FFMA.FTZ R111, R34, R35, R111 ;  /* 0x00000023226f7223 */ /* 0x000fe2000001006f */
[----:B-1----:R-:W-:Y:S01]  /*47e0*/  @!P0 FADD.FTZ R71, R71, R124 ;  /* 0x0000007c47478221 */ /* 0x002fe20000010000 */
[----:B------:R-:W0:Y:S01]  /*47f0*/  SHFL.DOWN PT, R123, R70, 0x2, 0x1f ;  /* 0x08401f00467b7f89 */ /* 0x000e2200000e0000 */
[----:B------:R-:W-:Y:S01]  /*4800*/  ISETP.GT.AND P0, PT, R10, 0x1d, PT ;  /* 0x0000001d0a00780c */ /* 0x000fe20003f04270 */
[----:B------:R-:W-:Y:S01]  /*4810*/  FADD.FTZ R115, R115, R36 ;  /* 0x0000002473737221 */ /* 0x000fe20000010000 */
[----:B------:R-:W-:Y:S01]  /*4820*/  FADD.FTZ R35, R112, R35 ;  /* 0x0000002370237221 */ /* 0x000fe20000010000 */
[----:B------:R-:W1:Y:S01]  /*4830*/  SHFL.DOWN PT, R124, R71, 0x2, 0x1f ;  /* 0x08401f00477c7f89 */ /* 0x000e6200000e0000 */
[----:B------:R-:W-:Y:S01]  /*4840*/  FFMA.FTZ R116, R29, R32, R116 ;  /* 0x000000201d747223 */ /* 0x000fe20000010074 */
[----:B------:R-:W-:Y:S01]  /*4850*/  FADD.FTZ R32, R115, R32 ;  /* 0x0000002073207221 */ /* 0x000fe20000010000 */
[----:B------:R-:W-:Y:S01]  /*4860*/  FFMA.FTZ R111, R28, R30, R111 ;  /* 0x0000001e1c6f7223 */ /* 0x000fe2000001006f */
[----:B------:R-:W-:Y:S01]  /*4870*/  FADD.FTZ R35, R35, R30 ;  /* 0x0000001e23237221 */ /* 0x000fe20000010000 */
[----:B------:R-:W-:Y:S01]  /*4880*/  UMOV UR6, 0x400 ;  /* 0x0000040000067882 */ /* 0x000fe20000000000 */
[----:B------:R-:W-:Y:S01]  /*4890*/  FFMA.FTZ R116, R25, R27, R116 ;  /* 0x0000001b19747223 */ /* 0x000fe20000010074 */
[----:B------:R-:W-:Y:S01]  /*48a0*/  UIADD3 UR5, UR6, 0x90, URZ ;  /* 0x0000009006057890 */ /* 0x000fe2000fffe03f */
[----:B------:R-:W-:Y:S01]  /*48b0*/  FADD.FTZ R32, R32, R27 ;  /* 0x0000001b20207221 */ /* 0x000fe20000010000 */
[----:B------:R-:W-:Y:S01]  /*48c0*/  FFMA.FTZ R111, R24, R26, R111 ;  /* 0x0000001a186f7223 */ /* 0x000fe2000001006f */
[----:B------:R-:W-:Y:S01]  /*48d0*/  FADD.FTZ R35, R35, R26 ;  /* 0x0000001a23237221 */ /* 0x000fe20000010000 */
[----:B--2---:R-:W-:Y:S01]  /*48e0*/  ULEA UR5, UR11, UR5, 0x18 ;  /* 0x000000050b057291 */ /* 0x004fe2000f8ec03f */
[----:B------:R-:W-:Y:S01]  /*48f0*/  FFMA.FTZ R116, R117, R119, R116 ;  /* 0x0000007775747223 */ /* 0x000fe20000010074 */
[----:B------:R-:W-:Y:S01]  /*4900*/  FADD.FTZ R32, R32, R119 ;  /* 0x0000007720207221 */ /* 0x000fe20000010000 */
[----:B------:R-:W-:Y:S01]  /*4910*/  FFMA.FTZ R111, R120, R118, R111 ;  /* 0x00000076786f7223 */ /* 0x000fe2000001006f */
[----:B------:R-:W-:Y:S01]  /*4920*/  FADD.FTZ R35, R35, R118 ;  /* 0x0000007623237221 */ /* 0x000fe20000010000 */
[----:B------:R-:W-:Y:S01]  /*4930*/  FFMA.FTZ R24, R121, R113, R116 ;  /* 0x0000007179187223 */ /* 0x000fe20000010074 */
[----:B------:R-:W-:Y:S01]  /*4940*/  FADD.FTZ R26, R32, R113 ;  /* 0x00000071201a7221 */ /* 0x000fe20000010000 */
[----:B------:R-:W-:Y:S01]  /*4950*/  FFMA.FTZ R25, R122, R114, R111 ;  /* 0x000000727a197223 */ /* 0x000fe2000001006f */
[----:B------:R-:W-:Y:S01]  /*4960*/  FADD.FTZ R27, R35, R114 ;  /* 0x00000072231b7221 */ /* 0x000fe20000010000 */
[----:B0-----:R-:W-:Y:S01]  /*4970*/  @!P0 FADD.FTZ R70, R70, R123 ;  /* 0x0000007b46468221 */ /* 0x001fe20000010000 */
[----:B------:R-:W-:Y:S01]  /*4980*/  LEA R97, R2, UR5, 0x4 ;  /* 0x0000000502617c11 */ /* 0x000fe2000f8e20ff */
[----:B------:R-:W0:Y:S01]  /*4990*/  LDC.64 R102, c[0x0][0x268] ;  /* 0x00009a00ff667b82 */ /* 0x000e220000000a00 */
[----:B------:R-:W-:Y:S01]  /*49a0*/  BSSY B0, `(.L_x_78) ;  /* 0x000003a000007945 */ /* 0x000fe20003800000 */
[----:B-1----:R-:W-:Y:S01]  /*49b0*/  @!P0 FADD.FTZ R71, R71, R124 ;  /* 0x0000007c47478221 */ /* 0x002fe20000010000 */
[----:B------:R-:W1:Y:S01]  /*49c0*/  SHFL.DOWN PT, R123, R70, 0x4, 0x1f ;  /* 0x08801f00467b7f89 */ /* 0x000e6200000e0000 */
[----:B------:R-:W-:Y:S01]  /*49d0*/  ISETP.GT.AND P0, PT, R10, 0x1b, PT ;  /* 0x0000001b0a00780c */ /* 0x000fe20003f04270 */
[----:B------:R-:W-:-:S02]  /*49e0*/  IMAD R96, R31, 0x38, R2 ;  /* 0x000000381f607824 */ /* 0x000fc400078e0202 */
[----:B------:R-:W2:Y:S04]  /*49f0*/  SHFL.DOWN PT, R124, R71, 0x4, 0x1f ;  /* 0x08801f00477c7f89 */ /* 0x000ea800000e0000 */
[----:B------:R-:W-:Y:S06]  /*4a00*/  STS.128 [R97], R24 ;  /* 0x0000001861007388 */ /* 0x000fec0000000c00 */
        /* <DEDUP_REMOVED lines=21> */
[----:B------:R-:W3:Y:S04]  /*4b60*/  LDS.128 R36, [UR5+0x40] ;  /* 0x00004005ff247984 */ /* 0x000ee80008000c00 */
[----:B------:R-:W4:Y:S04]  /*4b70*/  LDS.128 R40, [UR5+0x50] ;  /* 0x00005005ff287984 */ /* 0x000f280008000c00 */
[----:B------:R-:W5:Y:S01]  /*4b80*/  LDS.128 R44, [UR5+0x60] ;  /* 0x00006005ff2c7984 */ /* 0x000f620008000c00 */
[----:B0-----:R-:W-:Y:S01]  /*4b90*/  FADD.FTZ R51, R70, R48 ;  /* 0x0000003046337221 */ /* 0x001fe20000010000 */
[----:B------:R-:W-:-:S03]  /*4ba0*/  FADD.FTZ R52, R71, R49 ;  /* 0x0000003147347221 */ /* 0x000fc60000010000 */
[----:B-1----:R-:W-:Y:S01]  /*4bb0*/  FADD.FTZ R53, R51, R28 ;  /* 0x0000001c33357221 */ /* 0x002fe20000010000 */
[----:B------:R-:W-:Y:S01]  /*4bc0*/  FADD.FTZ R52, R52, R29 ;  /* 0x0000001d34347221 */ /* 0x000fe20000010000 */
[----:B------:R-:W0:Y:S02]  /*4bd0*/  LDS.128 R48, [UR5+0x70] ;  /* 0x00007005ff307984 */ /* 0x000e240008000c00 */
[----:B------:R-:W-:Y:S01]  /*4be0*/  FADD.FTZ R53, R53, R30 ;  /* 0x0000001e35357221 */ /* 0x000fe20000010000 */
[----:B------:R-:W-:-:S03]  /*4bf0*/  FADD.FTZ R52, R52, R31 ;  /* 0x0000001f34347221 */ /* 0x000fc60000010000 */
[----:B--2---:R-:W-:Y:S01]  /*4c00*/  FADD.FTZ R53, R53, R32 ;  /* 0x0000002035357221 */ /* 0x004fe20000010000 */
[----:B------:R-:W-:-:S03]  /*4c10*/  FADD.FTZ R52, R52, R33 ;  /* 0x0000002134347221 */ /* 0x000fc60000010000 */
[----:B------:R-:W-:Y:S01]  /*4c20*/  FADD.FTZ R53, R53, R34 ;  /* 0x0000002235357221 */ /* 0x000fe20000010000 */
[----:B------:R-:W-:-:S03]  /*4c30*/  FADD.FTZ R52, R52, R35 ;  /* 0x0000002334347221 */ /* 0x000fc60000010000 */
[----:B---3--:R-:W-:Y:S01]  /*4c40*/  FADD.FTZ R53, R53, R36 ;  /* 0x0000002435357221 */ /* 0x008fe20000010000 */
[----:B------:R-:W-:-:S03]  /*4c50*/  FADD.FTZ R52, R52, R37 ;  /* 0x0000002534347221 */ /* 0x000fc60000010000 */
[----:B------:R-:W-:Y:S01]  /*4c60*/  FADD.FTZ R53, R53, R38 ;  /* 0x0000002635357221 */ /* 0x000fe20000010000 */
[----:B------:R-:W-:-:S03]  /*4c70*/  FADD.FTZ R52, R52, R39 ;  /* 0x0000002734347221 */ /* 0x000fc60000010000 */
[----:B----4-:R-:W-:Y:S01]  /*4c80*/  FADD.FTZ R53, R53, R40 ;  /* 0x0000002835357221 */ /* 0x010fe20000010000 */
[----:B------:R-:W-:-:S03]  /*4c90*/  FADD.FTZ R52, R52, R41 ;  /* 0x0000002934347221 */ /* 0x000fc60000010000 */
[----:B------:R-:W-:Y:S01]  /*4ca0*/  FADD.FTZ R53, R53, R42 ;  /* 0x0000002a35357221 */ /* 0x000fe20000010000 */
[----:B------:R-:W-:-:S03]  /*4cb0*/  FADD.FTZ R52, R52, R43 ;  /* 0x0000002b34347221 */ /* 0x000fc60000010000 */
[----:B-----5:R-:W-:Y:S01]  /*4cc0*/  FADD.FTZ R53, R53, R44 ;  /* 0x0000002c35357221 */ /* 0x020fe20000010000 */
[----:B------:R-:W-:-:S03]  /*4cd0*/  FADD.FTZ R52, R52, R45 ;  /* 0x0000002d34347221 */ /* 0x000fc60000010000 */
[----:B------:R-:W-:Y:S01]  /*4ce0*/  FADD.FTZ R53, R53, R46 ;  /* 0x0000002e35357221 */ /* 0x000fe20000010000 */
[----:B------:R-:W-:-:S03]  /*4cf0*/  FADD.FTZ R52, R52, R47 ;  /* 0x0000002f34347221 */ /* 0x000fc60000010000 */
[----:B0-----:R-:W-:Y:S01]  /*4d00*/  FADD.FTZ R53, R53, R48 ;  /* 0x0000003035357221 */ /* 0x001fe20000010000 */
[----:B------:R-:W-:-:S03]  /*4d10*/  FADD.FTZ R52, R52, R49 ;  /* 0x0000003134347221 */ /* 0x000fc60000010000 */
[----:B------:R-:W-:Y:S01]  /*4d20*/  FADD.FTZ R70, R53, R50 ;  /* 0x0000003235467221 */ /* 0x000fe20000010000 */
[----:B------:R-:W-:-:S07]  /*4d30*/  FADD.FTZ R71, R52, R51 ;  /* 0x0000003334477221 */ /* 0x000fce0000010000 */
.L_x_79:
[----:B------:R-:W-:Y:S05]  /*4d40*/  BSYNC B0 ;  /* 0x0000000000007941 */ /* 0x000fea0003800000 */
.L_x_78:
[----:B------:R-:W-:Y:S01]  /*4d50*/  BAR.SYNC.DEFER_BLOCKING 0x0 ;  /* 0x0000000000007b1d */ /* 0x000fe20000010000 */
[----:B------:R-:W-:Y:S02]  /*4d60*/  ISETP.GT.U32.AND P6, PT, R2, 0x37, PT ;  /* 0x000000370200780c */ /* 0x000fe40003fc4070 */
[----:B------:R-:W-:-:S03]  /*4d70*/  LOP3.LUT R23, R23, 0xfffffffe, RZ, 0xc0, !PT ;  /* 0xfffffffe17177812 */ /* 0x000fc600078ec0ff */
[----:B------:R-:W-:Y:S08]  /*4d80*/  BSSY B0, `(.L_x_80) ;  /* 0x0000026000007945 */ /* 0x000ff00003800000 */
[----:B------:R-:W-:Y:S01]  /*4d90*/  @P6 LOP3.LUT R23, R23, 0x1, RZ, 0xfc, !PT ;  /* 0x0000000117176812 */ /* 0x000fe200078efcff */
[----:B------:R-:W-:Y:S06]  /*4da0*/  @P6 BRA `(.L_x_81) ;  /* 0x00000000008c6947 */ /* 0x000fec0003800000 */
[----:B------:R-:W0:Y:S04]  /*4db0*/  LDS.128 R28, [R97+0x380] ;  /* 0x00038000611c7984 */ /* 0x000e280000000c00 */
[----:B------:R-:W1:Y:S04]  /*4dc0*/  LDS.128 R32, [R97+0x700] ;  /* 0x0007000061207984 */ /* 0x000e680000000c00 */
[----:B------:R-:W2:Y:S04]  /*4dd0*/  LDS.128 R36, [R97+0xa80] ;  /* 0x000a800061247984 */ /* 0x000ea80000000c00 */
[----:B------:R-:W3:Y:S04]  /*4de0*/  LDS.128 R40, [R97+0xe00] ;  /* 0x000e000061287984 */ /* 0x000ee80000000c00 */
[----:B------:R-:W4:Y:S04]  /*4df0*/  LDS.128 R44, [R97+0x1180] ;  /* 0x00118000612c7984 */ /* 0x000f280000000c00 */
[----:B------:R-:W5:Y:S04]  /*4e00*/  LDS.128 R48, [R97+0x1500] ;  /* 0x0015000061307984 */ /* 0x000f680000000c00 */
[----:B------:R-:W5:Y:S01]  /*4e10*/  LDS.128 R52, [R97+0x1880] ;  /* 0x0018800061347984 */ /* 0x000f620000000c00 */
        /* <DEDUP_REMOVED lines=11> */
[----:B------:R-:W-:Y:S01]  /*4ed0*/  FADD.FTZ R26, R26, R39 ;  /* 0x000000271a1a7221 */ /* 0x000fe20000010000 */
[----:B---3--:R-:W-:Y:S01]  /*4ee0*/  FADD.FTZ R105, R105, R40 ;  /* 0x0000002869697221 */ /* 0x008fe20000010000 */
[----:B------:R-:W-:Y:S01]  /*4ef0*/  FADD.FTZ R24, R24, R41 ;  /* 0x0000002918187221 */ /* 0x000fe20000010000 */
[----:B------:R-:W-:Y:S01]  /*4f00*/  FADD.FTZ R25, R25, R42 ;  /* 0x0000002a19197221 */ /* 0x000fe20000010000 */
[----:B------:R-:W-:Y:S01]  /*4f10*/  FADD.FTZ R26, R26, R43 ;  /* 0x0000002b1a1a7221 */ /* 0x000fe20000010000 */
[----:B----4-:R-:W-:Y:S01]  /*4f20*/  FADD.FTZ R105, R105, R44 ;  /* 0x0000002c69697221 */ /* 0x010fe20000010000 */
[----:B------:R-:W-:Y:S01]  /*4f30*/  FADD.FTZ R24, R24, R45 ;  /* 0x0000002d18187221 */ /* 0x000fe20000010000 */
[----:B------:R-:W-:Y:S01]  /*4f40*/  FADD.FTZ R25, R25, R46 ;  /* 0x0000002e19197221 */ /* 0x000fe20000010000 */
[----:B------:R-:W-:Y:S01]  /*4f50*/  FADD.FTZ R26, R26, R47 ;  /* 0x0000002f1a1a7221 */ /* 0x000fe20000010000 */
[----:B-----5:R-:W-:Y:S01]  /*4f60*/  FADD.FTZ R105, R105, R48 ;  /* 0x0000003069697221 */ /* 0x020fe20000010000 */
[----:B------:R-:W-:Y:S01]  /*4f70*/  FADD.FTZ R28, R24, R49 ;  /* 0x00000031181c7221 */ /* 0x000fe20000010000 */
[----:B------:R-:W-:Y:S01]  /*4f80*/  FADD.FTZ R27, R25, R50 ;  /* 0x00000032191b7221 */ /* 0x000fe20000010000 */
[----:B------:R-:W-:Y:S01]  /*4f90*/  FADD.FTZ R30, R26, R51 ;  /* 0x000000331a1e7221 */ /* 0x000fe20000010000 */
[----:B------:R-:W-:Y:S01]  /*4fa0*/  FADD.FTZ R24, R105, R52 ;  /* 0x0000003469187221 */ /* 0x000fe20000010000 */
[----:B------:R-:W-:Y:S01]  /*4fb0*/  FADD.FTZ R25, R28, R53 ;  /* 0x000000351c197221 */ /* 0x000fe20000010000 */
[----:B------:R-:W-:Y:S01]  /*4fc0*/  FADD.FTZ R26, R27, R54 ;  /* 0x000000361b1a7221 */ /* 0x000fe20000010000 */
[----:B------:R-:W-:-:S07]  /*4fd0*/  FADD.FTZ R27, R30, R55 ;  /* 0x000000371e1b7221 */ /* 0x000fce0000010000 */
.L_x_81:
[----:B------:R-:W-:Y:S05]  /*4fe0*/  BSYNC B0 ;  /* 0x0000000000007941 */ /* 0x000fea0003800000 */
.L_x_80:
[----:B------:R-:W-:Y:S01]  /*4ff0*/  BSSY B0, `(.L_x_82) ;  /* 0x0000010000007945 */ /* 0x000fe20003800000 */
[----:B------:R-:W-:Y:S01]  /*5000*/  PRMT R31, R72, 0x7632, R31 ;  /* 0x00007632481f7816 */ /* 0x000fe2000000001f */
[----:B------:R-:W-:Y:S01]  /*5010*/  IMAD.WIDE R96, R96, 0x4, R102 ;  /* 0x0000000460607825 */ /* 0x000fe200078e0266 */
[----:B------:R-:W-:Y:S01]  /*5020*/  PRMT R30, R73, 0x7632, R30 ;  /* 0x00007632491e7816 */ /* 0x000fe2000000001e */
[----:B------:R-:W-:Y:S06]  /*5030*/  @P6 BRA `(.L_x_83) ;  /* 0x00000000002c6947 */ /* 0x000fec0003800000 */
[----:B------:R-:W0:Y:S01]  /*5040*/  LDC.64 R28, c[0x0][0x288] ;  /* 0x0000a200ff1c7b82 */ /* 0x000e220000000a00 */
[-C--:B------:R-:W-:Y:S01]  /*5050*/  LEA R36, P6, R17, R96.reuse, 0x2 ;  /* 0x0000006011247211 */ /* 0x080fe200078c10ff */
[----:B------:R1:W-:Y:S03]  /*5060*/  REDG.E.ADD.F32.FTZ.RN.STRONG.GPU desc[UR8][R96.64], R24 ;  /* 0x00000018600079a6 */ /* 0x0003e6000c10f388 */
[----:B------:R-:W-:Y:S02]  /*5070*/  IADD3.X R37, R97, R21, RZ, P6, !PT ;  /* 0x0000001561257210 */ /* 0x000fe400037fe4ff */
[----:B------:R-:W-:-:S03]  /*5080*/  LEA R32, P6, R18, R96, 0x2 ;  /* 0x0000006012207211 */ /* 0x000fc600078c10ff */
[----:B------:R1:W-:Y:S01]  /*5090*/  REDG.E.ADD.F32.FTZ.RN.STRONG.GPU desc[UR8][R36.64], R25 ;  /* 0x00000019240079a6 */ /* 0x0003e2000c10f388 */
[----:B------:R-:W-:Y:S02]  /*50a0*/  IADD3.X R33, R97, R22, RZ, P6, !PT ;  /* 0x0000001661217210 */ /* 0x000fe400037fe4ff */
[----:B0-----:R-:W-:-:S04]  /*50b0*/  LEA R34, P6, R28, R96, 0x2 ;  /* 0x000000601c227211 */ /* 0x001fc800078c10ff */
[----:B------:R-:W-:-:S05]  /*50c0*/  LEA.HI.X R35, R28, R97, R29, 0x2, P6 ;  /* 0x000000611c237211 */ /* 0x000fca00030f141d */
[----:B------:R1:W-:Y:S04]  /*50d0*/  REDG.E.ADD.F32.FTZ.RN.STRONG.GPU desc[UR8][R34.64], R26 ;  /* 0x0000001a220079a6 */ /* 0x0003e8000c10f388 */
[----:B------:R1:W-:Y:S02]  /*50e0*/  REDG.E.ADD.F32.FTZ.RN.STRONG.GPU desc[UR8][R32.64], R27 ;  /* 0x0000001b200079a6 */ /* 0x0003e4000c10f388 */
.L_x_83:
[----:B------:R-:W-:Y:S05]  /*50f0*/  BSYNC B0 ;  /* 0x0000000000007941 */ /* 0x000fea0003800000 */
.L_x_82:
[----:B------:R-:W-:Y:S02]  /*5100*/  ISETP.GE.U32.AND P6, PT, R8, 0x2, PT ;  /* 0x000000020800780c */ /* 0x000fe40003fc6070 */
[----:B-1----:R-:W-:Y:S02]  /*5110*/  PRMT R97, R74, 0x7632, R97 ;  /* 0x000076324a617816 */ /* 0x002fe40000000061 */
[----:B------:R-:W-:Y:S02]  /*5120*/  PRMT R96, R75, 0x7632, R96 ;  /* 0x000076324b607816 */ /* 0x000fe40000000060 */
[----:B------:R-:W-:Y:S02]  /*5130*/  PRMT R55, R76, 0x7632, R55 ;  /* 0x000076324c377816 */ /* 0x000fe40000000037 */
[----:B------:R-:W-:Y:S02]  /*5140*/  PRMT R54, R77, 0x7632, R54 ;  /* 0x000076324d367816 */ /* 0x000fe40000000036 */
[----:B------:R-:W-:-:S02]  /*5150*/  PRMT R53, R78, 0x7632, R53 ;  /* 0x000076324e357816 */ /* 0x000fc40000000035 */
[----:B------:R-:W-:Y:S02]  /*5160*/  PRMT R52, R79, 0x7632, R52 ;  /* 0x000076324f347816 */ /* 0x000fe40000000034 */
        /* <DEDUP_REMOVED lines=23> */
[----:B------:R-:W-:Y:S01]  /*52e0*/  PRMT R26, R63, 0x7632, R26 ;  /* 0x000076323f1a7816 */ /* 0x000fe2000000001a */
[----:B------:R-:W-:Y:S06]  /*52f0*/  @!P6 BRA `(.L_x_84) ;  /* 0x0000001000a8e947 */ /* 0x000fec0003800000 */
[----:B------:R-:W0:Y:S01]  /*5300*/  LDC.64 R24, c[0x0][0x258] ;  /* 0x00009600ff187b82 */ /* 0x000e220000000a00 */
[----:B------:R-:W-:-:S05]  /*5310*/  LOP3.LUT R102, R12, 0x1, RZ, 0xc0, !PT ;  /* 0x000000010c667812 */ /* 0x000fca00078ec0ff */
[----:B------:R-:W-:Y:S02]  /*5320*/  IMAD R103, R102, R11, RZ ;  /* 0x0000000b66677224 */ /* 0x000fe400078e02ff */
[----:B------:R-:W1:Y:S02]  /*5330*/  LDC.64 R104, c[0x0][0x260] ;  /* 0x00009800ff687b82 */ /* 0x000e640000000a00 */
[C---:B------:R-:W-:Y:S01]  /*5340*/  IMAD R102, R103.reuse, R8, RZ ;  /* 0x0000000867667224 */ /* 0x040fe200078e02ff */
[----:B------:R-:W-:-:S04]  /*5350*/  IADD3 R103, R103, R0, RZ ;  /* 0x0000000067677210 */ /* 0x000fc80007ffe0ff */
[----:B------:R-:W-:Y:S01]  /*5360*/  SHF.L.U32 R107, R102, 0x1, RZ ;  /* 0x00000001666b7819 */ /* 0x000fe200000006ff */
[----:B0-----:R-:W-:-:S04]  /*5370*/  IMAD.WIDE.U32 R24, R103, 0x4, R24 ;  /* 0x0000000467187825 */ /* 0x001fc800078e0018 */
[----:B-1----:R-:W-:Y:S01]  /*5380*/  IMAD.WIDE R104, R107, 0x4, R104 ;  /* 0x000000046b687825 */ /* 0x002fe200078e0268 */
[----:B------:R-:W-:Y:S06]  /*5390*/  @P0 BRA `(.L_x_85) ;  /* 0x0000000000680947 */ /* 0x000fec0003800000 */
[----:B------:R-:W0:Y:S01]  /*53a0*/  S2R R10, SR_LANEID ;  /* 0x00000000000a7919 */ /* 0x000e220000000000 */
[C---:B------:R-:W-:Y:S01]  /*53b0*/  LEA R102, P6, R13.reuse, R104, 0x3 ;  /* 0x000000680d667211 */ /* 0x040fe200078c18ff */
[----:B------:R-:W-:Y:S01]  /*53c0*/  HFMA2.MMA R106, -RZ, RZ, 0, 5.9604644775390625e-08 ;  /* 0x00000001ff6a7435 */ /* 0x000fe200000001ff */
[----:B------:R-:W-:Y:S01]  /*53d0*/  VOTEU.ANY UR5, UPT, PT ;  /* 0x0000000000057886 */ /* 0x000fe200038e0100 */
[----:B------:R-:W-:Y:S01]  /*53e0*/  P2R R108, PR, RZ, 0x1 ;  /* 0x00000001ff6c7803 */ /* 0x000fe20000000000 */
[----:B------:R-:W-:Y:S01]  /*53f0*/  UPOPC UR6, UR5 ;  /* 0x00000005000672bf */ /* 0x000fe20008000000 */
[----:B------:R-:W-:Y:S01]  /*5400*/  LEA.HI.X R103, R13, R105, RZ, 0x3, P6 ;  /* 0x000000690d677211 */ /* 0x000fe200030f1cff */
[----:B------:R-:W-:Y:S01]  /*5410*/  UFLO.U32 UR5, UR5 ;  /* 0x00000005000572bd */ /* 0x000fe200080e0000 */
[----:B------:R-:W-:-:S03]  /*5420*/  LOP3.LUT P6, RZ, R12, 0x2, RZ, 0xc0, !PT ;  /* 0x000000020cff7812 */ /* 0x000fc600078cc0ff */
[----:B------:R1:W-:Y:S01]  /*5430*/  STG.E.64 desc[UR8][R102.64], R70 ;  /* 0x0000004666007986 */ /* 0x0003e2000c101b08 */
[----:B------:R-:W-:Y:S02]  /*5440*/  SEL R109, R8, RZ, !P6 ;  /* 0x000000ff086d7207 */ /* 0x000fe40007000000 */
[----:B------:R-:W-:Y:S02]  /*5450*/  SEL R106, R106, 0xffffffff, !P6 ;  /* 0xffffffff6a6a7807 */ /* 0x000fe40007000000 */
[----:B------:R-:W-:-:S03]  /*5460*/  ISETP.NE.AND P6, PT, R109, -0x1, PT ;  /* 0xffffffff6d00780c */ /* 0x000fc60003fc5270 */
[----:B------:R-:W-:Y:S01]  /*5470*/  IMAD R107, R106, UR6, RZ ;  /* 0x000000066a6b7c24 */ /* 0x000fe2000f8e02ff */
[----:B0-----:R-:W-:-:S13]  /*5480*/  ISETP.EQ.U32.AND P0, PT, R10, UR5, PT ;  /* 0x000000050a007c0c */ /* 0x001fda000bf02070 */
[----:B------:R-:W-:Y:S06]  /*5490*/  @P0 MEMBAR.ALL.GPU ;  /* 0x0000000000000992 */ /* 0x000fec000000a000 */
[----:B------:R-:W-:-:S00]  /*54a0*/  @P0 ERRBAR ;  /* 0x00000000000009ab */ /* 0x000fc00000000000 */
[----:B------:R-:W-:Y:S06]  /*54b0*/  @P0 CGAERRBAR ;  /* 0x00000000000005ab */ /* 0x000fec0000000000 */
[----:B------:R1:W-:Y:S01]  /*54c0*/  @P0 REDG.E.ADD.S32.STRONG.GPU desc[UR8][R24.64], R107 ;  /* 0x0000006b1800098e */ /* 0x0003e2000c10e388 */
[----:B------:R-:W-:Y:S01]  /*54d0*/  ISETP.NE.AND P0, PT, R108, RZ, PT ;  /* 0x000000ff6c00720c */ /* 0x000fe20003f05270 */
[----:B------:R-:W-:-:S12]  /*54e0*/  @!P6 BRA `(.L_x_85) ;  /* 0x000000000014e947 */ /* 0x000fd80003800000 */
.L_x_86:
[----:B-1----:R-:W2:Y:S04]  /*54f0*/  LDG.E.STRONG.GPU R102, desc[UR8][R24.64] ;  /* 0x0000000818667981 */ /* 0x002ea8000c1ef900 */
[----:B--2---:R-:W-:Y:S01]  /*5500*/  CCTL.IVALL ;  /* 0x00000000ff00798f */ /* 0x004fe20002000000 */
[----:B------:R-:W-:Y:S05]  /*5510*/  YIELD ;  /* 0x0000000000007946 */ /* 0x000fea0003800000 */
[----:B------:R-:W-:-:S13]  /*5520*/  ISETP.NE.AND P6, PT, R102, R109, PT ;  /* 0x0000006d6600720c */ /* 0x000fda0003fc5270 */
[----:B------:R-:W-:Y:S05]  /*5530*/  @P6 BRA `(.L_x_86) ;  /* 0xfffffffc00ec6947 */ /* 0x000fea000383ffff */
.L_x_85:
[----:B------:R-:W-:Y:S01]  /*5540*/  ISETP.NE.AND P6, PT, R8, RZ, PT ;  /* 0x000000ff0800720c */ /* 0x000fe20003fc5270 */
[----:B------:R-:W-:Y:S05]  /*5550*/  WARPSYNC.ALL ;  /* 0x0000000000007948 */ /* 0x000fea0003800000 */
[----:B------:R-:W-:Y:S07]  /*5560*/  BAR.SYNC.DEFER_BLOCKING 0x0 ;  /* 0x0000000000007b1d */ /* 0x000fee0000010000 */
[----:B------:R-:W-:Y:S05]  /*5570*/  @!P6 BRA `(.L_x_84) ;  /* 0x000000100008e947 */ /* 0x000fea0003800000 */
[----:B-1----:R-:W-:Y:S02]  /*5580*/  IADD3 R24, R8, -0x1, RZ ;  /* 0xffffffff08187810 */ /* 0x002fe40007ffe0ff */
[----:B------:R-:W-:Y:S02]  /*5590*/  MOV R103, RZ ;  /* 0x000000ff00677202 */ /* 0x000fe40000000f00 */
[----:B------:R-:W-:-:S13]  /*55a0*/  ISETP.GE.U32.AND P6, PT, R24, 0x3, PT ;  /* 0x000000031800780c */ /* 0x000fda0003fc6070 */
[----:B------:R-:W-:Y:S05]  /*55b0*/  @!P6 BRA `(.L_x_87) ;  /* 0x0000000c0088e947 */ /* 0x000fea0003800000 */
[----:B------:R-:W-:Y:S01]  /*55c0*/  IADD3 R102, -R15, R8, RZ ;  /* 0x000000080f667210 */ /* 0x000fe20007ffe1ff */
[----:B------:R-:W-:-:S03]  /*55d0*/  HFMA2.MMA R103, -RZ, RZ, 0, 0 ;  /* 0x00000000ff677435 */ /* 0x000fc600000001ff */
[----:B------:R-:W-:-:S13]  /*55e0*/  ISETP.GT.AND P6, PT, R102, RZ, PT ;  /* 0x000000ff6600720c */ /* 0x000fda0003fc4270 */
[----:B------:R-:W-:Y:S05]  /*55f0*/  @!P6 BRA `(.L_x_88) ;  /* 0x0000000800fce947 */ /* 0x000fea0003800000 */
[----:B------:R-:W-:Y:S02]  /*5600*/  P2R R24, PR, RZ, 0x1 ;  /* 0x00000001ff187803 */ /* 0x000fe40000000000 */
[----:B------:R-:W-:Y:S02]  /*5610*/  ISETP.GT.AND P6, PT, R102, 0xc, PT ;  /* 0x0000000c6600780c */ /* 0x000fe40003fc4270 */
[----:B------:R-:W-:Y:S02]  /*5620*/  PLOP3.LUT P0, PT, PT, PT, PT, 0x80, 0x0 ;  /* 0x000000000000781c */ /* 0x000fe40003f0f070 */
[----:B------:R-:W-:-:S11]  /*5630*/  LOP3.LUT R23, R23, 0xfffffffe, RZ, 0xc0, !PT ;  /* 0xfffffffe17177812 */ /* 0x000fd600078ec0ff */
[----:B------:R-:W-:Y:S02]  /*5640*/  @P0 LOP3.LUT R23, R23, 0x1, RZ, 0xfc, !PT ;  /* 0x0000000117170812 */ /* 0x000fe400078efcff */
[----:B------:R-:W-:Y:S01]  /*5650*/  ISETP.NE.AND P0, PT, R24, RZ, PT ;  /* 0x000000ff1800720c */ /* 0x000fe20003f05270 */
[----:B------:R-:W-:-:S12]  /*5660*/  @!P6 BRA `(.L_x_89) ;  /* 0x0000000400d8e947 */ /* 0x000fd80003800000 */
[----:B------:R-:W-:Y:S02]  /*5670*/  PLOP3.LUT P6, PT, PT, PT, PT, 0x8, 0x0 ;  /* 0x000000000000781c */ /* 0x000fe40003fce170 */
[----:B------:R-:W-:-:S11]  /*5680*/  LOP3.LUT R23, R23, 0xfffffffe, RZ, 0xc0, !PT ;  /* 0xfffffffe17177812 */ /* 0x000fd600078ec0ff */
[----:B------:R-:W-:-:S07]  /*5690*/  @P6 LOP3.LUT R23, R23, 0x1, RZ, 0xfc, !PT ;  /* 0x0000000117176812 */ /* 0x000fce00078efcff */
.L_x_90:
[----:B------:R-:W-:-:S13]  /*56a0*/  ISETP.EQ.OR P6, PT, R103, UR7, P0 ;  /* 0x0000000767007c0c */ /* 0x000fda00087c2670 */
[----:B------:R-:W-:-:S04]  /*56b0*/  @!P6 IMAD R107, R11, R103, R0 ;  /* 0x000000670b6be224 */ /* 0x000fc800078e0200 */
[----:B------:R-:W-:-:S05]  /*56c0*/  @!P6 IMAD.WIDE.U32 R106, R107, 0x8, R104 ;  /* 0x000000086b6ae825 */ /* 0x000fca00078e0068 */
[----:B------:R-:W2:Y:S01]  /*56d0*/  @!P6 LDG.E.64 R24, desc[UR8][R106.64] ;  /* 0x000000086a18e981 */ /* 0x000ea2000c1e1b00 */
[----:B------:R-:W-:Y:S01]  /*56e0*/  IADD3 R109, R103, 0x1, RZ ;  /* 0x00000001676d7810 */ /* 0x000fe20007ffe0ff */
[----:B--2---:R-:W-:Y:S01]  /*56f0*/  @!P6 FADD.FTZ R70, R70, R24 ;  /* 0x000000184646e221 */ /* 0x004fe20000010000 */
[----:B------:R-:W-:Y:S02]  /*5700*/  @!P6 FADD.FTZ R71, R71, R25 ;  /* 0x000000194747e221 */ /* 0x000fe40000010000 */
[----:B------:R-:W-:-:S13]  /*5710*/  ISETP.EQ.OR P6, PT, R109, UR7, P0 ;  /* 0x000000076d007c0c */ /* 0x000fda00087c2670 */
[----:B------:R-:W-:-:S04]  /*5720*/  @!P6 IMAD R109, R11, R109, R0 ;  /* 0x0000006d0b6de224 */ /* 0x000fc800078e0200 */
[----:B------:R-:W-:-:S05]  /*5730*/  @!P6 IMAD.WIDE.U32 R108, R109, 0x8, R104 ;  /* 0x000000086d6ce825 */ /* 0x000fca00078e0068 */
[----:B------:R-:W2:Y:S02]  /*5740*/  @!P6 LDG.E.64 R24, desc[UR8][R108.64] ;  /* 0x000000086c18e981 */ /* 0x000ea4000c1e1b00 */
[----:B--2---:R-:W-:Y:S01]  /*5750*/  @!P6 FADD.FTZ R70, R70, R24 ;  /* 0x000000184646e221 */ /* 0x004fe20000010000 */
[----:B------:R-:W-:Y:S01]  /*5760*/  IADD3 R24, R103, 0x2, RZ ;  /* 0x0000000267187810 */ /* 0x000fe20007ffe0ff */
[----:B------:R-:W-:-:S03]  /*5770*/  @!P6 FADD.FTZ R71, R71, R25 ;  /* 0x000000194747e221 */ /* 0x000fc60000010000 */
        /* <DEDUP_REMOVED lines=95> */
[----:B------:R-:W-:Y:S02]  /*5d70*/  IADD3 R102, R102, -0x10, RZ ;  /* 0xfffffff066667810 */ /* 0x000fe40007ffe0ff */
[----:B------:R-:W-:Y:S01]  /*5d80*/  IADD3 R103, R103, 0x10, RZ ;  /* 0x0000001067677810 */ /* 0x000fe20007ffe0ff */
[----:B--2---:R-:W-:Y:S01]  /*5d90*/  @!P6 FADD.FTZ R70, R70, R24 ;  /* 0x000000184646e221 */ /* 0x004fe20000010000 */
[----:B------:R-:W-:Y:S01]  /*5da0*/  @!P6 FADD.FTZ R71, R71, R25 ;  /* 0x000000194747e221 */ /* 0x000fe20000010000 */
[----:B------:R-:W-:-:S13]  /*5db0*/  ISETP.GT.AND P6, PT, R102, 0xc, PT ;  /* 0x0000000c6600780c */ /* 0x000fda0003fc4270 */
[----:B------:R-:W-:Y:S05]  /*5dc0*/  @P6 BRA `(.L_x_90) ;  /* 0xfffffff800346947 */ /* 0x000fea000383ffff */
.L_x_89:
[----:B------:R-:W-:-:S13]  /*5dd0*/  ISETP.GT.AND P6, PT, R102, 0x4, PT ;  /* 0x000000046600780c */ /* 0x000fda0003fc4270 */
[----:B------:R-:W-:Y:S05]  /*5de0*/  @!P6 BRA `(.L_x_91) ;  /* 0x0000000000f4e947 */ /* 0x000fea0003800000 */
        /* <DEDUP_REMOVED lines=54> */
[----:B------:R-:W-:Y:S02]  /*6150*/  LOP3.LUT R23, R23, 0xfffffffe, RZ, 0xc0, !PT ;  /* 0xfffffffe17177812 */ /* 0x000fe400078ec0ff */
[----:B------:R-:W-:Y:S02]  /*6160*/  IADD3 R102, R102, -0x4, RZ ;  /* 0xfffffffc66667810 */ /* 0x000fe40007ffe0ff */
[----:B------:R-:W-:Y:S01]  /*6170*/  IADD3 R103, R103, 0x4, RZ ;  /* 0x0000000467677810 */ /* 0x000fe20007ffe0ff */
[----:B--2---:R-:W-:Y:S01]  /*6180*/  @!P6 FADD.FTZ R70, R70, R24 ;  /* 0x000000184646e221 */ /* 0x004fe20000010000 */
[----:B------:R-:W-:Y:S01]  /*6190*/  @!P6 FADD.FTZ R71, R71, R25 ;  /* 0x000000194747e221 */ /* 0x000fe20000010000 */
[----:B------:R-:W-:-:S13]  /*61a0*/  PLOP3.LUT P6, PT, PT, PT, PT, 0x8, 0x0 ;  /* 0x000000000000781c */ /* 0x000fda0003fce170 */
[----:B------:R-:W-:-:S07]  /*61b0*/  @P6 LOP3.LUT R23, R23, 0x1, RZ, 0xfc, !PT ;  /* 0x0000000117176812 */ /* 0x000fce00078efcff */
.L_x_91:
[----:B------:R-:W-:-:S04]  /*61c0*/  LOP3.LUT P6, RZ, R23, 0x1, RZ, 0xc0, !PT ;  /* 0x0000000117ff7812 */ /* 0x000fc800078cc0ff */
[----:B------:R-:W-:-:S13]  /*61d0*/  ISETP.NE.OR P6, PT, R102, RZ, P6 ;  /* 0x000000ff6600720c */ /* 0x000fda00037c5670 */
[----:B------:R-:W-:Y:S05]  /*61e0*/  @!P6 BRA `(.L_x_87) ;  /* 0x00000000007ce947 */ /* 0x000fea0003800000 */
.L_x_88:
        /* <DEDUP_REMOVED lines=29> */
[----:B------:R-:W-:-:S13]  /*63c0*/  ISETP.NE.AND P6, PT, R102, RZ, PT ;  /* 0x000000ff6600720c */ /* 0x000fda0003fc5270 */
[----:B------:R-:W-:Y:S05]  /*63d0*/  @P6 BRA `(.L_x_88) ;  /* 0xfffffffc00846947 */ /* 0x000fea000383ffff */
.L_x_87:
[----:B------:R-:W-:-:S13]  /*63e0*/  ISETP.NE.AND P6, PT, R15, RZ, PT ;  /* 0x000000ff0f00720c */ /* 0x000fda0003fc5270 */
        /* <DEDUP_REMOVED lines=9> */
.L_x_93:
[----:B------:R-:W-:Y:S05]  /*6480*/  BSYNC B0 ;  /* 0x0000000000007941 */ /* 0x000fea0003800000 */
.L_x_92:
[----:B------:R-:W-:-:S13]  /*6490*/  ISETP.NE.AND P6, PT, R15, 0x1, PT ;  /* 0x000000010f00780c */ /* 0x000fda0003fc5270 */
[----:B------:R-:W-:Y:S05]  /*64a0*/  @!P6 BRA `(.L_x_84) ;  /* 0x00000000003ce947 */ /* 0x000fea0003800000 */
[----:B------:R-:W-:-:S04]  /*64b0*/  IADD3 R107, R103, 0x1, RZ ;  /* 0x00000001676b7810 */ /* 0x000fc80007ffe0ff */
[----:B------:R-:W-:-:S13]  /*64c0*/  ISETP.EQ.OR P6, PT, R107, UR7, P0 ;  /* 0x000000076b007c0c */ /* 0x000fda00087c2670 */
[----:B------:R-:W-:-:S04]  /*64d0*/  @!P6 IMAD R107, R107, R11, R0 ;  /* 0x0000000b6b6be224 */ /* 0x000fc800078e0200 */
[----:B------:R-:W-:-:S05]  /*64e0*/  @!P6 IMAD.WIDE.U32 R106, R107, 0x8, R104 ;  /* 0x000000086b6ae825 */ /* 0x000fca00078e0068 */
[----:B------:R-:W2:Y:S02]  /*64f0*/  @!P6 LDG.E.64 R24, desc[UR8][R106.64] ;  /* 0x000000086a18e981 */ /* 0x000ea4000c1e1b00 */
[----:B--2---:R-:W-:Y:S01]  /*6500*/  @!P6 FADD.FTZ R71, R71, R25 ;  /* 0x000000194747e221 */ /* 0x004fe20000010000 */
[----:B------:R-:W-:Y:S01]  /*6510*/  IADD3 R25, R103, 0x2, RZ ;  /* 0x0000000267197810 */ /* 0x000fe20007ffe0ff */
[----:B------:R-:W-:-:S03]  /*6520*/  @!P6 FADD.FTZ R70, R70, R24 ;  /* 0x000000184646e221 */ /* 0x000fc60000010000 */
[----:B------:R-:W-:-:S04]  /*6530*/  ISETP.EQ.OR P6, PT, R25, UR7, P0 ;  /* 0x0000000719007c0c */ /* 0x000fc800087c2670 */
[----:B------:R-:W-:-:S13]  /*6540*/  ISETP.EQ.OR P6, PT, R15, 0x2, P6 ;  /* 0x000000020f00780c */ /* 0x000fda00037c2670 */
[----:B------:R-:W-:-:S04]  /*6550*/  @!P6 IMAD R25, R25, R11, R0 ;  /* 0x0000000b1919e224 */ /* 0x000fc800078e0200 */
[----:B------:R-:W-:-:S06]  /*6560*/  @!P6 IMAD.WIDE.U32 R24, R25, 0x8, R104 ;  /* 0x000000081918e825 */ /* 0x000fcc00078e0068 */
[----:B------:R-:W2:Y:S02]  /*6570*/  @!P6 LDG.E.64 R24, desc[UR8][R24.64] ;  /* 0x000000081818e981 */ /* 0x000ea4000c1e1b00 */
[----:B--2---:R-:W-:Y:S01]  /*6580*/  @!P6 FADD.FTZ R70, R70, R24 ;  /* 0x000000184646e221 */ /* 0x004fe20000010000 */
[----:B------:R-:W-:-:S07]  /*6590*/  @!P6 FADD.FTZ R71, R71, R25 ;  /* 0x000000194747e221 */ /* 0x000fce0000010000 */
.L_x_84:
[----:B------:R-:W0:Y:S01]  /*65a0*/  S2UR UR6, SR_CgaCtaId ;  /* 0x00000000000679c3 */ /* 0x000e220000008800 */
[----:B------:R-:W-:Y:S01]  /*65b0*/  UMOV UR5, 0x400 ;  /* 0x0000040000057882 */ /* 0x000fe20000000000 */
[----:B------:R-:W-:Y:S02]  /*65c0*/  ISETP.NE.AND P6, PT, RZ, UR10, PT ;  /* 0x0000000aff007c0c */ /* 0x000fe4000bfc5270 */
[----:B------:R-:W-:Y:S02]  /*65d0*/  SHF.L.U32 R105, R72, 0x10, RZ ;  /* 0x0000001048697819 */ /* 0x000fe400000006ff */
[----:B------:R-:W-:Y:S02]  /*65e0*/  SHF.L.U32 R31, R31, 0x10, RZ ;  /* 0x000000101f1f7819 */ /* 0x000fe400000006ff */
[----:B-1----:R-:W1:Y:S01]  /*65f0*/  LDC R102, c[0x0][0x2ac] ;  /* 0x0000ab00ff667b82 */ /* 0x002e620000000800 */
[----:B------:R-:W-:Y:S02]  /*6600*/  SHF.L.U32 R73, R73, 0x10, RZ ;  /* 0x0000001049497819 */ /* 0x000fe400000006ff */
[----:B------:R-:W-:-:S02]  /*6610*/  SHF.L.U32 R104, R30, 0x10, RZ ;  /* 0x000000101e687819 */ /* 0x000fc400000006ff */
[----:B------:R-:W-:Y:S01]  /*6620*/  SHF.L.U32 R97, R97, 0x10, RZ ;  /* 0x0000001061617819 */ /* 0x000fe200000006ff */
[----:B0-----:R-:W-:-:S09]  /*6630*/  ULEA UR5, UR6, UR5, 0x18 ;  /* 0x0000000506057291 */ /* 0x001fd2000f8ec03f */
[----:B------:R0:W-:Y:S01]  /*6640*/  @!P0 STS.64 [UR5+0x88], R70 ;  /* 0x00008846ff008988 */ /* 0x0001e20008000a05 */
[----:B------:R-:W-:Y:S01]  /*6650*/  BAR.SYNC.DEFER_BLOCKING 0x0 ;  /* 0x0000000000007b1d */ /* 0x000fe20000010000 */
[----:B0-----:R-:W-:Y:S01]  /*6660*/  FADD.FTZ R70, -R64, R31 ;  /* 0x0000001f40467221 */ /* 0x001fe20000010100 */
[----:B------:R-:W-:-:S03]  /*6670*/  SHF.L.U32 R71, R74, 0x10, RZ ;  /* 0x000000104a477819 */ /* 0x000fc600000006ff */
[----:B------:R-:W-:Y:S01]  /*6680*/  FMUL.FTZ R70, R70, R65 ;  /* 0x0000004146467220 */ /* 0x000fe20000410000 */
[----:B------:R-:W0:Y:S01]  /*6690*/  LDS.64 R24, [UR5+0x88] ;  /* 0x00008805ff187984 */ /* 0x000e220008000a00 */
[----:B------:R-:W-:Y:S02]  /*66a0*/  ULDC UR5, c[0x0][0x2bc] ;  /* 0x0000af0000057ab9 */ /* 0x000fe40000000800 */
[----:B0-----:R-:W-:Y:S01]  /*66b0*/  FMUL.FTZ R72, R24, UR5 ;  /* 0x0000000518487c20 */ /* 0x001fe20008410000 */
[----:B------:R-:W-:Y:S01]  /*66c0*/  FADD.FTZ R24, -R64, R105 ;  /* 0x0000006940187221 */ /* 0x000fe20000010100 */
[----:B------:R-:W-:-:S03]  /*66d0*/  FMUL.FTZ R103, R25, UR5 ;  /* 0x0000000519677c20 */ /* 0x000fc60008410000 */
[----:B------:R-:W-:Y:S01]  /*66e0*/  FMUL.FTZ R105, R24, R65 ;  /* 0x0000004118697220 */ /* 0x000fe20000410000 */
[----:B-1----:R-:W-:Y:S06]  /*66f0*/  @!P6 BRA `(.L_x_94) ;  /* 0x000000000048e947 */ /* 0x002fec0003800000 */
        /* <DEDUP_REMOVED lines=18> */
.L_x_94:
[----:B------:R-:W-:Y:S01]  /*6820*/  LOP3.LUT P0, RZ, R23, 0x80, RZ, 0xc0, !PT ;  /* 0x0000008017ff7812 */ /* 0x000fe2000780c0ff */
[----:B------:R-:W-:-:S12]  /*6830*/  BSSY B0, `(.L_x_95) ;  /* 0x0000014000007945 */ /* 0x000fd80003800000 */
        /* <DEDUP_REMOVED lines=15> */
[-C--:B------:R-:W-:Y:S01]  /*6930*/  FMUL.FTZ R25, R24, R65.reuse ;  /* 0x0000004118197220 */ /* 0x080fe20000410000 */
[----:B------:R-:W-:-:S05]  /*6940*/  FMUL.FTZ R24, R104, R65 ;  /* 0x0000004168187220 */ /* 0x000fca0000410000 */
[----:B------:R-:W-:-:S05]  /*6950*/  F2FP.BF16.F32.PACK_AB R25, R24, R25 ;  /* 0x000000191819723e */ /* 0x000fca00000010ff */
[----:B------:R0:W-:Y:S02]  /*6960*/  STG.E desc[UR8][R30.64], R25 ;  /* 0x000000191e007986 */ /* 0x0001e4000c101908 */
.L_x_96:
[----:B------:R-:W-:Y:S05]  /*6970*/  BSYNC B0 ;  /* 0x0000000000007941 */ /* 0x000fea0003800000 */
.L_x_95:
[----:B------:R-:W-:Y:S01]  /*6980*/  ISETP.NE.AND P6, PT, RZ, UR10, PT ;  /* 0x0000000aff007c0c */ /* 0x000fe2000bfc5270 */
[C---:B0-----:R-:W-:Y:S01]  /*6990*/  FADD.FTZ R30, -R64.reuse, R71 ;  /* 0x00000047401e7221 */ /* 0x041fe20000010100 */
[----:B------:R-:W-:Y:S01]  /*69a0*/  FADD.FTZ R24, -R64, R97 ;  /* 0x0000006140187221 */ /* 0x000fe20000010100 */
[----:B------:R-:W-:Y:S02]  /*69b0*/  SHF.L.U32 R75, R75, 0x10, RZ ;  /* 0x000000104b4b7819 */ /* 0x000fe400000006ff */
[----:B------:R-:W-:Y:S01]  /*69c0*/  SHF.L.U32 R96, R96, 0x10, RZ ;  /* 0x0000001060607819 */ /* 0x000fe200000006ff */
[-C--:B------:R-:W-:Y:S01]  /*69d0*/  FMUL.FTZ R107, R30, R65.reuse ;  /* 0x000000411e6b7220 */ /* 0x080fe20000410000 */
[----:B------:R-:W-:Y:S01]  /*69e0*/  SHF.L.U32 R71, R76, 0x10, RZ ;  /* 0x000000104c477819 */ /* 0x000fe200000006ff */
[----:B------:R-:W-:Y:S01]  /*69f0*/  FMUL.FTZ R104, R24, R65 ;  /* 0x0000004118687220 */ /* 0x000fe20000410000 */
[----:B------:R-:W-:-:S04]  /*6a00*/  SHF.L.U32 R55, R55, 0x10, RZ ;  /* 0x0000001037377819 */ /* 0x000fc800000006ff */
[----:B------:R-:W-:Y:S05]  /*6a10*/  @!P6 BRA `(.L_x_97) ;  /* 0x000000000048e947 */ /* 0x000fea0003800000 */
        /* <DEDUP_REMOVED lines=18> */
.L_x_97:
        /* <DEDUP_REMOVED lines=20> */
.L_x_99:
[----:B------:R-:W-:Y:S05]  /*6c80*/  BSYNC B0 ;  /* 0x0000000000007941 */ /* 0x000fea0003800000 */
.L_x_98:
[C---:B0-----:R-:W-:Y:S01]  /*6c90*/  FADD.FTZ R30, -R64.reuse, R71 ;  /* 0x00000047401e7221 */ /* 0x041fe20000010100 */
[----:B------:R-:W-:Y:S01]  /*6ca0*/  FADD.FTZ R24, -R64, R55 ;  /* 0x0000003740187221 */ /* 0x000fe20000010100 */
[----:B------:R-:W-:Y:S02]  /*6cb0*/  SHF.L.U32 R77, R77, 0x10, RZ ;  /* 0x000000104d4d7819 */ /* 0x000fe400000006ff */
[----:B------:R-:W-:Y:S01]  /*6cc0*/  SHF.L.U32 R54, R54, 0x10, RZ ;  /* 0x0000001036367819 */ /* 0x000fe200000006ff */
[-C--:B------:R-:W-:Y:S01]  /*6cd0*/  FMUL.FTZ R97, R30, R65.reuse ;  /* 0x000000411e617220 */ /* 0x080fe20000410000 */
[----:B------:R-:W-:Y:S01]  /*6ce0*/  SHF.L.U32 R55, R78, 0x10, RZ ;  /* 0x000000104e377819 */ /* 0x000fe200000006ff */
        /* <DEDUP_REMOVED lines=21> */
.L_x_100:
        /* <DEDUP_REMOVED lines=20> */
.L_x_102:
[----:B------:R-:W-:Y:S05]  /*6f80*/  BSYNC B0 ;  /* 0x0000000000007941 */ /* 0x000fea0003800000 */
.L_x_101:
        /* <DEDUP_REMOVED lines=27> */
.L_x_103:
[----:B------:R-:W-:Y:S01]  /*7140*/  LOP3.LUT P0, RZ, R23, 0x40, RZ, 0xc0, !PT ;  /* 0x0000004017ff7812 */ /* 0x000fe2000780c0ff */
[----:B------:R-:W-:-:S12]  /*7150*/  BSSY B0, `(.L_x_104) ;  /* 0x0000016000007945 */ /* 0x000fd80003800000 */
[----:B------:R-:W-:Y:S05]  /*7160*/  @!P0 BRA `(.L_x_105) ;  /* 0x0000000000508947 */ /* 0x000fea0003800000 */
[----:B------:R-:W-:Y:S01]  /*7170*/  IADD3 R31, R3, 0x18, RZ ;  /* 0x00000018031f7810 */ /* 0x000fe20007ffe0ff */
[----:B------:R-:W-:Y:S01]  /*7180*/  ULDC.64 UR12, c[0x0][0x288] ;  /* 0x0000a200000c7ab9 */ /* 0x000fe20000000a00 */
[----:B------:R-:W-:Y:S02]  /*7190*/  MOV R24, R98 ;  /* 0x0000006200187202 */ /* 0x000fe40000000f00 */
[----:B------:R-:W-:Y:S02]  /*71a0*/  SHF.R.S32.HI R30, RZ, 0x1f, R31 ;  /* 0x0000001fff1e7819 */ /* 0x000fe4000001141f */
[----:B------:R-:W-:-:S03]  /*71b0*/  MOV R25, R101 ;  /* 0x0000006500197202 */ /* 0x000fc60000000f00 */
[----:B------:R-:W-:Y:S02]  /*71c0*/  IMAD R30, R30, UR12, RZ ;  /* 0x0000000c1e1e7c24 */ /* 0x000fe4000f8e02ff */
[----:B------:R-:W-:-:S04]  /*71d0*/  IMAD.WIDE.U32 R24, R31, UR12, R24 ;  /* 0x0000000c1f187c25 */ /* 0x000fc8000f8e0018 */
[----:B------:R-:W-:Y:S01]  /*71e0*/  IMAD R31, R31, UR13, R30 ;  /* 0x0000000d1f1f7c24 */ /* 0x000fe2000f8e021e */
[----:B------:R-:W-:Y:S02]  /*71f0*/  ULDC.64 UR12, c[0x0][0x210] ;  /* 0x00008400000c7ab9 */ /* 0x000fe40000000a00 */
[----:B------:R-:W-:Y:S02]  /*7200*/  LEA R30, P0, R24, UR12, 0x1 ;  /* 0x0000000c181e7c11 */ /* 0x000fe4000f8008ff */
[----:B------:R-:W-:Y:S01]  /*7210*/  IADD3 R31, R25, R31, RZ ;  /* 0x0000001f191f7210 */ /* 0x000fe20007ffe0ff */
[----:B------:R-:W-:-:S03]  /*7220*/  FFMA.FTZ R25, R72, R76, R103 ;  /* 0x0000004c48197223 */ /* 0x000fc60000010067 */
[----:B------:R-:W-:Y:S01]  /*7230*/  LEA.HI.X R31, R24, UR13, R31, 0x1, P0 ;  /* 0x0000000d181f7c11 */ /* 0x000fe200080f0c1f */
[----:B------:R-:W-:Y:S01]  /*7240*/  FFMA.FTZ R24, R72, R75, R103 ;  /* 0x0000004b48187223 */ /* 0x000fe20000010067 */
[----:B------:R-:W-:-:S03]  /*7250*/  FFMA.FTZ R52, R52, R69, -R25 ;  /* 0x0000004534347223 */ /* 0x000fc60000010819 */
[----:B------:R-:W-:-:S04]  /*7260*/  FFMA.FTZ R24, R79, R68, -R24 ;  /* 0x000000444f187223 */ /* 0x000fc80000010818 */
[-C--:B------:R-:W-:Y:S01]  /*7270*/  FMUL.FTZ R25, R24, R65.reuse ;  /* 0x0000004118197220 */ /* 0x080fe20000410000 */
[----:B------:R-:W-:-:S05]  /*7280*/  FMUL.FTZ R24, R52, R65 ;  /* 0x0000004134187220 */ /* 0x000fca0000410000 */
[----:B------:R-:W-:-:S05]  /*7290*/  F2FP.BF16.F32.PACK_AB R25, R24, R25 ;  /* 0x000000191819723e */ /* 0x000fca00000010ff */
[----:B------:R0:W-:Y:S02]  /*72a0*/  STG.E desc[UR8][R30.64], R25 ;  /* 0x000000191e007986 */ /* 0x0001e4000c101908 */
.L_x_105:
[----:B------:R-:W-:Y:S05]  /*72b0*/  BSYNC B0 ;  /* 0x0000000000007941 */ /* 0x000fea0003800000 */
.L_x_104:
        /* <DEDUP_REMOVED lines=28> */
.L_x_106:
        /* <DEDUP_REMOVED lines=23> */
.L_x_108:
[----:B------:R-:W-:Y:S05]  /*75f0*/  BSYNC B0 ;  /* 0x0000000000007941 */ /* 0x000fea0003800000 */
.L_x_107:
        /* <DEDUP_REMOVED lines=28> */
.L_x_109:
        /* <DEDUP_REMOVED lines=23> */
.L_x_111:
[----:B------:R-:W-:Y:S05]  /*7930*/  BSYNC B0 ;  /* 0x0000000000007941 */ /* 0x000fea0003800000 */
.L_x_110:
        /* <DEDUP_REMOVED lines=28> */
.L_x_112:
        /* <DEDUP_REMOVED lines=23> */
.L_x_114:
[----:B------:R-:W-:Y:S05]  /*7c70*/  BSYNC B0 ;  /* 0x0000000000007941 */ /* 0x000fea0003800000 */
.L_x_113:
        /* <DEDUP_REMOVED lines=28> */
.L_x_115:
        /* <DEDUP_REMOVED lines=23> */
.L_x_117:
[----:B------:R-:W-:Y:S05]  /*7fb0*/  BSYNC B0 ;  /* 0x0000000000007941 */ /* 0x000fea0003800000 */
.L_x_116:
        /* <DEDUP_REMOVED lines=28> */
.L_x_118:
        /* <DEDUP_REMOVED lines=23> */
.L_x_120:
[----:B------:R-:W-:Y:S05]  /*82f0*/  BSYNC B0 ;  /* 0x0000000000007941 */ /* 0x000fea0003800000 */
.L_x_119:
[----:B------:R-:W-:Y:S01]  /*8300*/  ISETP.NE.AND P6, PT, RZ, UR10, PT ;  /* 0x0000000aff007c0c */ /* 0x000fe2000bfc5270 */
[C---:B------:R-:W-:Y:S01]  /*8310*/  FADD.FTZ R30, -R64.reuse, R51 ;  /* 0x00000033401e7221 */ /* 0x040fe20000010100 */
[----:B0-----:R-:W-:Y:S01]  /*8320*/  FADD.FTZ R24, -R64, R47 ;  /* 0x0000002f40187221 */ /* 0x001fe20000010100 */
[----:B------:R-:W-:Y:S02]  /*8330*/  SHF.L.U32 R91, R91, 0x10, RZ ;  /* 0x000000105b5b7819 */ /* 0x000fe400000006ff */
[----:B------:R-:W-:Y:S01]  /*8340*/  SHF.L.U32 R40, R40, 0x10, RZ ;  /* 0x0000001028287819 */ /* 0x000fe200000006ff */
[-C--:B------:R-:W-:Y:S01]  /*8350*/  FMUL.FTZ R47, R30, R65.reuse ;  /* 0x000000411e2f7220 */ /* 0x080fe20000410000 */
[----:B------:R-:W-:Y:S01]  /*8360*/  SHF.L.U32 R49, R92, 0x10, RZ ;  /* 0x000000105c317819 */ /* 0x000fe200000006ff */
[----:B------:R-:W-:-:S05]  /*8370*/  FMUL.FTZ R46, R24, R65 ;  /* 0x00000041182e7220 */ /* 0x000fca0000410000 */
        /* <DEDUP_REMOVED lines=19> */
.L_x_121:
[----:B------:R-:W-:Y:S04]  /*84b0*/  BSSY B0, `(.L_x_122) ;  /* 0x0000016000007945 */ /* 0x000fe80003800000 */
        /* <DEDUP_REMOVED lines=21> */
.L_x_123:
[----:B------:R-:W-:Y:S05]  /*8610*/  BSYNC B0 ;  /* 0x0000000000007941 */ /* 0x000fea0003800000 */
.L_x_122:
[----:B------:R-:W-:Y:S02]  /*8620*/  SHF.L.U32 R39, R39, 0x10, RZ ;  /* 0x0000001027277819 */ /* 0x000fe400000006ff */
[----:B------:R-:W-:Y:S01]  /*8630*/  SHF.L.U32 R40, R38, 0x10, RZ ;  /* 0x0000001026287819 */ /* 0x000fe200000006ff */
[C---:B------:R-:W-:Y:S01]  /*8640*/  FADD.FTZ R38, -R64.reuse, R49 ;  /* 0x0000003140267221 */ /* 0x040fe20000010100 */
[----:B0-----:R-:W-:Y:S01]  /*8650*/  SHF.R.U32.HI R24, RZ, 0x3, R2 ;  /* 0x00000003ff187819 */ /* 0x001fe20000011602 */
[----:B------:R-:W-:Y:S01]  /*8660*/  FADD.FTZ R30, -R64, R39 ;  /* 0x00000027401e7221 */ /* 0x000fe20000010100 */
[----:B------:R-:W-:Y:S01]  /*8670*/  SHF.L.U32 R93, R93, 0x10, RZ ;  /* 0x000000105d5d7819 */ /* 0x000fe200000006ff */
[----:B------:R-:W-:Y:S01]  /*8680*/  FMUL.FTZ R47, R38, R65 ;  /* 0x00000041262f7220 */ /* 0x000fe20000410000 */
[----:B------:R-:W-:Y:S01]  /*8690*/  SHF.L.U32 R51, R94, 0x10, RZ ;  /* 0x000000105e337819 */ /* 0x000fe200000006ff */
[----:B------:R-:W-:Y:S01]  /*86a0*/  IMAD.WIDE.U32 R24, R24, 0x24924925, RZ ;  /* 0x2492492518187825 */ /* 0x000fe200078e00ff */
[----:B------:R-:W-:-:S03]  /*86b0*/  SHF.L.U32 R45, R37, 0x10, RZ ;  /* 0x00000010252d7819 */ /* 0x000fc600000006ff */
        /* <DEDUP_REMOVED lines=20> */
.L_x_124:
[----:B------:R-:W-:Y:S04]  /*8800*/  BSSY B0, `(.L_x_125) ;  /* 0x0000016000007945 */ /* 0x000fe80003800000 */
[----:B------:R-:W-:Y:S05]  /*8810*/  @!P4 BRA `(.L_x_126) ;  /* 0x000000000050c947 */ /* 0x000fea0003800000 */
[----:B------:R-:W-:Y:S01]  /*8820*/  IADD3 R31, R3, 0x50, RZ ;  /* 0x00000050031f7810 */ /* 0x000fe20007ffe0ff */
[----:B------:R-:W-:Y:S01]  /*8830*/  ULDC.64 UR12, c[0x0][0x288] ;  /* 0x0000a200000c7ab9 */ /* 0x000fe20000000a00 */
[----:B------:R-:W-:Y:S01]  /*8840*/  MOV R38, R98 ;  /* 0x0000006200267202 */ /* 0x000fe20000000f00 */
[----:B------:R-:W-:Y:S01]  /*8850*/  FFMA.FTZ R37, R72, R44, R103 ;  /* 0x0000002c48257223 */ /* 0x000fe20000010067 */
[----:B------:R-:W-:Y:S02]  /*8860*/  SHF.R.S32.HI R30, RZ, 0x1f, R31 ;  /* 0x0000001fff1e7819 */ /* 0x000fe4000001141f */
[----:B------:R-:W-:Y:S01]  /*8870*/  MOV R39, R101 ;  /* 0x0000006500277202 */ /* 0x000fe20000000f00 */
[----:B------:R-:W-:Y:S02]  /*8880*/  FFMA.FTZ R40, R40, R69, -R37 ;  /* 0x0000004528287223 */ /* 0x000fe40000010825 */
[----:B------:R-:W-:Y:S02]  /*8890*/  IMAD R30, R30, UR12, RZ ;  /* 0x0000000c1e1e7c24 */ /* 0x000fe4000f8e02ff */
[----:B------:R-:W-:-:S04]  /*88a0*/  IMAD.WIDE.U32 R38, R31, UR12, R38 ;  /* 0x0000000c1f267c25 */ /* 0x000fc8000f8e0026 */
[----:B------:R-:W-:Y:S01]  /*88b0*/  FMUL.FTZ R37, R40, R65 ;  /* 0x0000004128257220 */ /* 0x000fe20000410000 */
[----:B------:R-:W-:Y:S01]  /*88c0*/  IMAD R31, R31, UR13, R30 ;  /* 0x0000000d1f1f7c24 */ /* 0x000fe2000f8e021e */
[----:B------:R-:W-:Y:S02]  /*88d0*/  ULDC.64 UR12, c[0x0][0x210] ;  /* 0x00008400000c7ab9 */ /* 0x000fe40000000a00 */
[----:B------:R-:W-:Y:S02]  /*88e0*/  LEA R30, P0, R38, UR12, 0x1 ;  /* 0x0000000c261e7c11 */ /* 0x000fe4000f8008ff */
[----:B------:R-:W-:-:S04]  /*88f0*/  IADD3 R31, R39, R31, RZ ;  /* 0x0000001f271f7210 */ /* 0x000fc80007ffe0ff */
[----:B------:R-:W-:Y:S01]  /*8900*/  LEA.HI.X R31, R38, UR13, R31, 0x1, P0 ;  /* 0x0000000d261f7c11 */ /* 0x000fe200080f0c1f */
[----:B------:R-:W-:-:S04]  /*8910*/  FFMA.FTZ R38, R72, R47, R103 ;  /* 0x0000002f48267223 */ /* 0x000fc80000010067 */
[----:B------:R-:W-:-:S04]  /*8920*/  FFMA.FTZ R38, R93, R68, -R38 ;  /* 0x000000445d267223 */ /* 0x000fc80000010826 */
[----:B------:R-:W-:-:S05]  /*8930*/  FMUL.FTZ R38, R38, R65 ;  /* 0x0000004126267220 */ /* 0x000fca0000410000 */
[----:B------:R-:W-:-:S05]  /*8940*/  F2FP.BF16.F32.PACK_AB R37, R37, R38 ;  /* 0x000000262525723e */ /* 0x000fca00000010ff */
[----:B------:R0:W-:Y:S02]  /*8950*/  STG.E desc[UR8][R30.64], R37 ;  /* 0x000000251e007986 */ /* 0x0001e4000c101908 */
.L_x_126:
[----:B------:R-:W-:Y:S05]  /*8960*/  BSYNC B0 ;  /* 0x0000000000007941 */ /* 0x000fea0003800000 */
.L_x_125:
[C---:B------:R-:W-:Y:S01]  /*8970*/  FADD.FTZ R40, -R64.reuse, R51 ;  /* 0x0000003340287221 */ /* 0x040fe20000010100 */
[----:B0-----:R-:W-:Y:S01]  /*8980*/  FADD.FTZ R30, -R64, R45 ;  /* 0x0000002d401e7221 */ /* 0x001fe20000010100 */
[----:B------:R-:W-:Y:S01]  /*8990*/  IMAD R24, R102, UR7, R25 ;  /* 0x0000000766187c24 */ /* 0x000fe2000f8e0219 */
        /* <DEDUP_REMOVED lines=24> */
.L_x_127:
        /* <DEDUP_REMOVED lines=18> */
[-C--:B------:R-:W-:Y:S01]  /*8c40*/  FMUL.FTZ R36, R36, R65.reuse ;  /* 0x0000004124247220 */ /* 0x080fe20000410000 */
[----:B------:R-:W-:-:S05]  /*8c50*/  FMUL.FTZ R25, R38, R65 ;  /* 0x0000004126197220 */ /* 0x000fca0000410000 */
[----:B------:R-:W-:-:S05]  /*8c60*/  F2FP.BF16.F32.PACK_AB R25, R25, R36 ;  /* 0x000000241919723e */ /* 0x000fca00000010ff */
[----:B------:R0:W-:Y:S02]  /*8c70*/  STG.E desc[UR8][R30.64], R25 ;  /* 0x000000191e007986 */ /* 0x0001e4000c101908 */
.L_x_129:
[----:B------:R-:W-:Y:S05]  /*8c80*/  BSYNC B0 ;  /* 0x0000000000007941 */ /* 0x000fea0003800000 */
.L_x_128:
[----:B------:R-:W-:Y:S01]  /*8c90*/  SHF.L.U32 R35, R35, 0x10, RZ ;  /* 0x0000001023237819 */ /* 0x000fe200000006ff */
[----:B------:R-:W-:Y:S01]  /*8ca0*/  ULDC.64 UR12, c[0x0][0x290] ;  /* 0x0000a400000c7ab9 */ /* 0x000fe20000000a00 */
[----:B------:R-:W-:Y:S01]  /*8cb0*/  SHF.L.U32 R36, R34, 0x10, RZ ;  /* 0x0000001022247819 */ /* 0x000fe200000006ff */
[----:B------:R-:W-:Y:S01]  /*8cc0*/  FADD.FTZ R34, -R64, R45 ;  /* 0x0000002d40227221 */ /* 0x000fe20000010100 */
[----:B------:R-:W-:Y:S01]  /*8cd0*/  IADD3 R42, R24, 0x60, RZ ;  /* 0x00000060182a7810 */ /* 0x000fe20007ffe0ff */
[----:B0-----:R-:W-:Y:S01]  /*8ce0*/  FADD.FTZ R30, -R64, R35 ;  /* 0x00000023401e7221 */ /* 0x001fe20000010100 */
[----:B------:R-:W-:Y:S01]  /*8cf0*/  SHF.L.U32 R57, R57, 0x10, RZ ;  /* 0x0000001039397819 */ /* 0x000fe200000006ff */
[-C--:B------:R-:W-:Y:S01]  /*8d00*/  FMUL.FTZ R41, R34, R65.reuse ;  /* 0x0000004122297220 */ /* 0x080fe20000410000 */
[----:B------:R-:W-:Y:S01]  /*8d10*/  SHF.R.S32.HI R43, RZ, 0x1f, R42 ;  /* 0x0000001fff2b7819 */ /* 0x000fe2000001142a */
        /* <DEDUP_REMOVED lines=20> */
.L_x_130:
[----:B------:R-:W-:Y:S01]  /*8e60*/  ISETP.GE.U32.AND P0, PT, R42, UR12, PT ;  /* 0x0000000c2a007c0c */ /* 0x000fe2000bf06070 */
[----:B------:R-:W-:Y:S01]  /*8e70*/  BSSY B0, `(.L_x_131) ;  /* 0x000001a000007945 */ /* 0x000fe20003800000 */
[----:B------:R-:W-:Y:S02]  /*8e80*/  SHF.L.U32 R37, R58, 0x10, RZ ;  /* 0x000000103a257819 */ /* 0x000fe400000006ff */
[----:B------:R-:W-:Y:S02]  /*8e90*/  ISETP.GE.AND.EX P0, PT, R43, UR13, PT, P0 ;  /* 0x0000000d2b007c0c */ /* 0x000fe4000bf06300 */
[----:B------:R-:W-:Y:S02]  /*8ea0*/  SHF.L.U32 R33, R33, 0x10, RZ ;  /* 0x0000001021217819 */ /* 0x000fe400000006ff */
[----:B------:R-:W-:-:S13]  /*8eb0*/  ISETP.LT.U32.AND P0, PT, R2, 0x1c0, !P0 ;  /* 0x000001c00200780c */ /* 0x000fda0004701070 */
        /* <DEDUP_REMOVED lines=21> */
.L_x_132:
[----:B------:R-:W-:Y:S05]  /*9010*/  BSYNC B0 ;  /* 0x0000000000007941 */ /* 0x000fea0003800000 */
.L_x_131:
[----:B------:R-:W-:Y:S01]  /*9020*/  FADD.FTZ R36, -R64, R37 ;  /* 0x0000002540247221 */ /* 0x000fe20000010100 */
[----:B------:R-:W-:Y:S01]  /*9030*/  IADD3 R40, R24, 0x68, RZ ;  /* 0x0000006818287810 */ /* 0x000fe20007ffe0ff */
[----:B0-----:R-:W-:Y:S01]  /*9040*/  FADD.FTZ R30, -R64, R33 ;  /* 0x00000021401e7221 */ /* 0x001fe20000010100 */
[----:B------:R-:W-:Y:S01]  /*9050*/  SHF.L.U32 R59, R59, 0x10, RZ ;  /* 0x000000103b3b7819 */ /* 0x000fe200000006ff */
[-C--:B------:R-:W-:Y:S01]  /*9060*/  FMUL.FTZ R39, R36, R65.reuse ;  /* 0x0000004124277220 */ /* 0x080fe20000410000 */
[----:B------:R-:W-:Y:S01]  /*9070*/  SHF.L.U32 R34, R32, 0x10, RZ ;  /* 0x0000001020227819 */ /* 0x000fe200000006ff */
[----:B------:R-:W-:Y:S01]  /*9080*/  FMUL.FTZ R38, R30, R65 ;  /* 0x000000411e267220 */ /* 0x000fe20000410000 */
[----:B------:R-:W-:Y:S01]  /*9090*/  SHF.R.S32.HI R41, RZ, 0x1f, R40 ;  /* 0x0000001fff297819 */ /* 0x000fe20000011428 */
        /* <DEDUP_REMOVED lines=19> */
.L_x_133:
        /* <DEDUP_REMOVED lines=27> */
.L_x_135:
[----:B------:R-:W-:Y:S05]  /*9380*/  BSYNC B0 ;  /* 0x0000000000007941 */ /* 0x000fea0003800000 */
.L_x_134:
        /* <DEDUP_REMOVED lines=27> */
.L_x_136:
[----:B------:R-:W-:Y:S01]  /*9540*/  ISETP.GE.U32.AND P0, PT, R38, UR12, PT ;  /* 0x0000000c26007c0c */ /* 0x000fe2000bf06070 */
[----:B------:R-:W-:Y:S01]  /*9550*/  BSSY B0, `(.L_x_137) ;  /* 0x000001c000007945 */ /* 0x000fe20003800000 */
[----:B------:R-:W-:Y:S02]  /*9560*/  SHF.L.U32 R25, R62, 0x10, RZ ;  /* 0x000000103e197819 */ /* 0x000fe400000006ff */
[----:B------:R-:W-:Y:S02]  /*9570*/  ISETP.GE.AND.EX P0, PT, R39, UR13, PT, P0 ;  /* 0x0000000d27007c0c */ /* 0x000fe4000bf06300 */
[----:B------:R-:W-:Y:S01]  /*9580*/  SHF.L.U32 R27, R27, 0x10, RZ ;  /* 0x000000101b1b7819 */ /* 0x000fe200000006ff */
[----:B------:R-:W-:Y:S01]  /*9590*/  FADD.FTZ R34, -R64, R25 ;  /* 0x0000001940227221 */ /* 0x000fe20000010100 */
[----:B------:R-:W-:-:S03]  /*95a0*/  ISETP.LT.U32.AND P0, PT, R2, 0x1c0, !P0 ;  /* 0x000001c00200780c */ /* 0x000fc60004701070 */
[----:B------:R-:W-:-:S10]  /*95b0*/  FADD.FTZ R64, -R64, R27 ;  /* 0x0000001b40407221 */ /* 0x000fd40000010100 */
        /* <DEDUP_REMOVED lines=21> */
.L_x_138:
[----:B------:R-:W-:Y:S05]  /*9710*/  BSYNC B0 ;  /* 0x0000000000007941 */ /* 0x000fea0003800000 */
.L_x_137:
[----:B------:R-:W-:Y:S01]  /*9720*/  IADD3 R32, R24, 0x78, RZ ;  /* 0x0000007818207810 */ /* 0x000fe20007ffe0ff */
[-C--:B------:R-:W-:Y:S01]  /*9730*/  FMUL.FTZ R33, R34, R65.reuse ;  /* 0x0000004122217220 */ /* 0x080fe20000410000 */
[----:B------:R-:W-:Y:S01]  /*9740*/  SHF.L.U32 R63, R63, 0x10, RZ ;  /* 0x000000103f3f7819 */ /* 0x000fe200000006ff */
[----:B------:R-:W-:Y:S01]  /*9750*/  FMUL.FTZ R64, R64, R65 ;  /* 0x0000004140407220 */ /* 0x000fe20000410000 */
[----:B------:R-:W-:Y:S02]  /*9760*/  SHF.L.U32 R26, R26, 0x10, RZ ;  /* 0x000000101a1a7819 */ /* 0x000fe400000006ff */
        /* <DEDUP_REMOVED lines=20> */
.L_x_139:
[----:B------:R-:W-:Y:S01]  /*98b0*/  ISETP.GE.U32.AND P0, PT, R32, UR12, PT ;  /* 0x0000000c20007c0c */ /* 0x000fe2000bf06070 */
[----:B------:R-:W-:Y:S03]  /*98c0*/  BSSY B0, `(.L_x_140) ;  /* 0x0000016000007945 */ /* 0x000fe60003800000 */
[----:B------:R-:W-:-:S04]  /*98d0*/  ISETP.GE.AND.EX P0, PT, R34, UR13, PT, P0 ;  /* 0x0000000d22007c0c */ /* 0x000fc8000bf06300 */
[----:B------:R-:W-:-:S13]  /*98e0*/  ISETP.LT.U32.AND P0, PT, R2, 0x1c0, !P0 ;  /* 0x000001c00200780c */ /* 0x000fda0004701070 */
[----:B------:R-:W-:Y:S05]  /*98f0*/  @!P0 BRA `(.L_x_141) ;  /* 0x0000000000488947 */ /* 0x000fea0003800000 */
[----:B0-----:R-:W-:Y:S01]  /*9900*/  SHF.R.S32.HI R25, RZ, 0x1f, R20 ;  /* 0x0000001fff197819 */ /* 0x001fe20000011414 */
[----:B------:R-:W-:Y:S01]  /*9910*/  ULDC.64 UR12, c[0x0][0x288] ;  /* 0x0000a200000c7ab9 */ /* 0x000fe20000000a00 */
[----:B------:R-:W-:Y:S01]  /*9920*/  MOV R99, R101 ;  /* 0x0000006500637202 */ /* 0x000fe20000000f00 */
[C-C-:B------:R-:W-:Y:S01]  /*9930*/  FFMA.FTZ R28, R72.reuse, R33, R103.reuse ;  /* 0x00000021481c7223 */ /* 0x140fe20000010067 */
[----:B------:R-:W-:Y:S01]  /*9940*/  FFMA.FTZ R103, R72, R64, R103 ;  /* 0x0000004048677223 */ /* 0x000fe20000010067 */
[----:B------:R-:W-:Y:S02]  /*9950*/  IMAD R25, R25, UR12, RZ ;  /* 0x0000000c19197c24 */ /* 0x000fe4000f8e02ff */
[----:B------:R-:W-:-:S04]  /*9960*/  IMAD.WIDE.U32 R98, R20, UR12, R98 ;  /* 0x0000000c14627c25 */ /* 0x000fc8000f8e0062 */
[----:B------:R-:W-:Y:S01]  /*9970*/  FFMA.FTZ R28, R63, R68, -R28 ;  /* 0x000000443f1c7223 */ /* 0x000fe2000001081c */
[----:B------:R-:W-:Y:S01]  /*9980*/  FFMA.FTZ R26, R26, R69, -R103 ;  /* 0x000000451a1a7223 */ /* 0x000fe20000010867 */
[----:B------:R-:W-:Y:S01]  /*9990*/  IMAD R25, R20, UR13, R25 ;  /* 0x0000000d14197c24 */ /* 0x000fe2000f8e0219 */
[----:B------:R-:W-:Y:S01]  /*99a0*/  ULDC.64 UR12, c[0x0][0x210] ;  /* 0x00008400000c7ab9 */ /* 0x000fe20000000a00 */
[-C--:B------:R-:W-:Y:S01]  /*99b0*/  FMUL.FTZ R27, R28, R65.reuse ;  /* 0x000000411c1b7220 */ /* 0x080fe20000410000 */
[----:B------:R-:W-:Y:S01]  /*99c0*/  FMUL.FTZ R26, R26, R65 ;  /* 0x000000411a1a7220 */ /* 0x000fe20000410000 */
[----:B------:R-:W-:Y:S02]  /*99d0*/  LEA R24, P0, R98, UR12, 0x1 ;  /* 0x0000000c62187c11 */ /* 0x000fe4000f8008ff */
[----:B------:R-:W-:Y:S02]  /*99e0*/  IADD3 R25, R99, R25, RZ ;  /* 0x0000001963197210 */ /* 0x000fe40007ffe0ff */
[----:B------:R-:W-:-:S02]  /*99f0*/  F2FP.BF16.F32.PACK_AB R27, R26, R27 ;  /* 0x0000001b1a1b723e */ /* 0x000fc400000010ff */
[----:B------:R-:W-:-:S05]  /*9a00*/  LEA.HI.X R25, R98, UR13, R25, 0x1, P0 ;  /* 0x0000000d62197c11 */ /* 0x000fca00080f0c19 */
[----:B------:R1:W-:Y:S02]  /*9a10*/  STG.E desc[UR8][R24.64], R27 ;  /* 0x0000001b18007986 */ /* 0x0003e4000c101908 */
.L_x_141:
[----:B------:R-:W-:Y:S05]  /*9a20*/  BSYNC B0 ;  /* 0x0000000000007941 */ /* 0x000fea0003800000 */
.L_x_140:
[----:B------:R-:W-:Y:S02]  /*9a30*/  IADD3 R14, R11, R14, RZ ;  /* 0x0000000e0b0e7210 */ /* 0x000fe40007ffe0ff */
[----:B------:R-:W-:Y:S02]  /*9a40*/  IADD3 R12, R12, 0x1, RZ ;  /* 0x000000010c0c7810 */ /* 0x000fe40007ffe0ff */
[----:B------:R-:W-:-:S13]  /*9a50*/  ISETP.GE.AND P0, PT, R14, UR4, PT ;  /* 0x000000040e007c0c */ /* 0x000fda000bf06270 */
[----:B------:R-:W-:Y:S05]  /*9a60*/  @!P0 BRA `(.L_x_142) ;  /* 0xffffff6c00188947 */ /* 0x000fea000383ffff */
.L_x_59:
[----:B------:R-:W2:Y:S01]  /*9a70*/  LDC R6, c[0x0][0xc] ;  /* 0x00000300ff067b82 */ /* 0x000ea20000000800 */
[----:B------:R-:W-:Y:S01]  /*9a80*/  ISETP.NE.AND P2, PT, R2, RZ, PT ;  /* 0x000000ff0200720c */ /* 0x000fe20003f45270 */
[----:B------:R-:W-:Y:S06]  /*9a90*/  BSSY B0, `(.L_x_143) ;  /* 0x0000015000007945 */ /* 0x000fec0003800000 */
[----:B------:R-:W3:Y:S08]  /*9aa0*/  LDC R9, c[0x0][0x10] ;  /* 0x00000400ff097b82 */ /* 0x000ef00000000800 */
[----:B------:R-:W4:Y:S01]  /*9ab0*/  LDC.64 R4, c[0x0][0x258] ;  /* 0x00009600ff047b82 */ /* 0x000f220000000a00 */
[----:B--2---:R-:W-:-:S02]  /*9ac0*/  IADD3 R3, R6, -0x1, RZ ;  /* 0xffffffff06037810 */ /* 0x004fc40007ffe0ff */
[----:B------:R-:W-:Y:S02]  /*9ad0*/  ISETP.NE.AND P1, PT, R6, 0x1, PT ;  /* 0x000000010600780c */ /* 0x000fe40003f25270 */
[----:B------:R-:W-:Y:S02]  /*9ae0*/  ISETP.NE.AND P0, PT, R3, UR7, PT ;  /* 0x0000000703007c0c */ /* 0x000fe4000bf05270 */
[C---:B---3--:R-:W-:Y:S02]  /*9af0*/  SHF.L.U32 R3, R9.reuse, 0x1, RZ ;  /* 0x0000000109037819 */ /* 0x048fe400000006ff */
[----:B------:R-:W-:Y:S02]  /*9b00*/  IADD3 R7, R9, -0x1, RZ ;  /* 0xffffffff09077810 */ /* 0x000fe40007ffe0ff */
[----:B------:R-:W-:Y:S02]  /*9b10*/  SEL R3, R3, RZ, P1 ;  /* 0x000000ff03037207 */ /* 0x000fe40000800000 */
[----:B------:R-:W-:-:S03]  /*9b20*/  ISETP.NE.OR P0, PT, R0, R7, P0 ;  /* 0x000000070000720c */ /* 0x000fc60000705670 */
[----:B----4-:R-:W-:Y:S01]  /*9b30*/  IMAD.WIDE.U32 R4, R3, 0x4, R4 ;  /* 0x0000000403047825 */ /* 0x010fe200078e0004 */
[----:B------:R-:W-:Y:S09]  /*9b40*/  @P2 BRA `(.L_x_144) ;  /* 0x0000000000242947 */ /* 0x000ff20003800000 */
[----:B------:R-:W2:Y:S01]  /*9b50*/  S2R R0, SR_LANEID ;  /* 0x0000000000007919 */ /* 0x000ea20000000000 */
[----:B------:R-:W-:Y:S02]  /*9b60*/  VOTEU.ANY UR4, UPT, PT ;  /* 0x0000000000047886 */ /* 0x000fe400038e0100 */
[----:B------:R-:W-:Y:S02]  /*9b70*/  UFLO.U32 UR5, UR4 ;  /* 0x00000004000572bd */ /* 0x000fe400080e0000 */
[----:B------:R-:W3:Y:S04]  /*9b80*/  POPC R3, UR4 ;  /* 0x0000000400037d09 */ /* 0x000ee80008000000 */
[----:B--2---:R-:W-:-:S13]  /*9b90*/  ISETP.EQ.U32.AND P1, PT, R0, UR5, PT ;  /* 0x0000000500007c0c */ /* 0x004fda000bf22070 */
[----:B------:R-:W-:Y:S06]  /*9ba0*/  @P1 MEMBAR.ALL.GPU ;  /* 0x0000000000001992 */ /* 0x000fec000000a000 */
[----:B------:R-:W-:-:S00]  /*9bb0*/  @P1 ERRBAR ;  /* 0x00000000000019ab */ /* 0x000fc00000000000 */
[----:B------:R-:W-:Y:S06]  /*9bc0*/  @P1 CGAERRBAR ;  /* 0x00000000000015ab */ /* 0x000fec0000000000 */
[----:B---3--:R2:W-:Y:S02]  /*9bd0*/  @P1 REDG.E.ADD.S32.STRONG.GPU desc[UR8][R4.64], R3 ;  /* 0x000000030400198e */ /* 0x0085e4000c10e388 */
.L_x_144:
[----:B------:R-:W-:Y:S05]  /*9be0*/  BSYNC B0 ;  /* 0x0000000000007941 */ /* 0x000fea0003800000 */
.L_x_143:
[----:B------:R-:W-:Y:S05]  /*9bf0*/  @P0 EXIT ;  /* 0x000000000000094d */ /* 0x000fea0003800000 */
[----:B------:R-:W-:Y:S05]  /*9c00*/  @P2 BRA `(.L_x_145) ;  /* 0x0000000000202947 */ /* 0x000fea0003800000 */
[----:B------:R-:W-:-:S05]  /*9c10*/  IMAD R0, R6, R9, RZ ;  /* 0x0000000906007224 */ /* 0x000fca00078e02ff */
[----:B------:R-:W-:-:S13]  /*9c20*/  ISETP.NE.AND P0, PT, R0, -0x1, PT ;  /* 0xffffffff0000780c */ /* 0x000fda0003f05270 */
[----:B------:R-:W-:Y:S05]  /*9c30*/  @!P0 BRA `(.L_x_145) ;  /* 0x0000000000148947 */ /* 0x000fea0003800000 */
.L_x_146:
[----:B--2---:R-:W2:Y:S04]  /*9c40*/  LDG.E.STRONG.GPU R3, desc[UR8][R4.64] ;  /* 0x0000000804037981 */ /* 0x004ea8000c1ef900 */
[----:B--2---:R-:W-:Y:S01]  /*9c50*/  CCTL.IVALL ;  /* 0x00000000ff00798f */ /* 0x004fe20002000000 */
[----:B------:R-:W-:Y:S05]  /*9c60*/  YIELD ;  /* 0x0000000000007946 */ /* 0x000fea0003800000 */
[----:B------:R-:W-:-:S13]  /*9c70*/  ISETP.NE.AND P0, PT, R3, R0, PT ;  /* 0x000000000300720c */ /* 0x000fda0003f05270 */
[----:B------:R-:W-:Y:S05]  /*9c80*/  @P0 BRA `(.L_x_146) ;  /* 0xfffffffc00ec0947 */ /* 0x000fea000383ffff */
.L_x_145:
[----:B------:R-:W-:Y:S05]  /*9c90*/  WARPSYNC.ALL ;  /* 0x0000000000007948 */ /* 0x000fea0003800000 */
[----:B01----:R-:W0:Y:S08]  /*9ca0*/  LDC.64 R24, c[0x0][0x288] ;  /* 0x0000a200ff187b82 */ /* 0x003e300000000a00 */
[----:B------:R-:W-:Y:S01]  /*9cb0*/  BAR.SYNC.DEFER_BLOCKING 0x0 ;  /* 0x0000000000007b1d */ /* 0x000fe20000010000 */
[----:B0-----:R-:W-:-:S04]  /*9cc0*/  LEA.HI R0, P0, R25, R24, RZ, 0x1 ;  /* 0x0000001819007211 */ /* 0x001fc800078108ff */
[----:B--2---:R-:W-:-:S04]  /*9cd0*/  IADD3.X R3, RZ, R25, RZ, P0, !PT ;  /* 0x00000019ff037210 */ /* 0x004fc800007fe4ff */
[--C-:B------:R-:W-:Y:S02]  /*9ce0*/  SHF.R.S64 R27, R0, 0x1, R3.reuse ;  /* 0x00000001001b7819 */ /* 0x100fe40000001003 */
[----:B------:R-:W-:Y:S02]  /*9cf0*/  SHF.R.S32.HI R0, RZ, 0x1f, R2 ;  /* 0x0000001fff007819 */ /* 0x000fe40000011402 */
[----:B------:R-:W-:Y:S02]  /*9d00*/  SHF.R.S32.HI R29, RZ, 0x1, R3 ;  /* 0x00000001ff1d7819 */ /* 0x000fe40000011403 */
[----:B------:R-:W-:-:S04]  /*9d10*/  ISETP.GT.U32.AND P0, PT, R27, R2, PT ;  /* 0x000000021b00720c */ /* 0x000fc80003f04070 */
[----:B------:R-:W-:-:S13]  /*9d20*/  ISETP.GT.AND.EX P0, PT, R29, R0, PT, P0 ;  /* 0x000000001d00720c */ /* 0x000fda0003f04300 */
[----:B------:R-:W-:Y:S05]  /*9d30*/  @!P0 EXIT ;  /* 0x000000000000894d */ /* 0x000fea0003800000 */
[----:B------:R-:W-:Y:S01]  /*9d40*/  IMAD.WIDE.U32 R4, R24, 0x3, RZ ;  /* 0x0000000318047825 */ /* 0x000fe200078e00ff */
[----:B------:R-:W-:Y:S01]  /*9d50*/  LEA R3, R25, R25, 0x1 ;  /* 0x0000001919037211 */ /* 0x000fe200078e08ff */
[----:B------:R-:W0:Y:S01]  /*9d60*/  LDC.64 R16, c[0x0][0x218] ;  /* 0x00008600ff107b82 */ /* 0x000e220000000a00 */
[----:B------:R-:W-:Y:S01]  /*9d70*/  SHF.L.U64.HI R33, R27, 0x2, R29 ;  /* 0x000000021b217819 */ /* 0x000fe2000001021d */
[----:B------:R-:W-:Y:S01]  /*9d80*/  ULDC.64 UR4, c[0x0][0x268] ;  /* 0x00009a0000047ab9 */ /* 0x000fe20000000a00 */
[----:B------:R-:W-:-:S04]  /*9d90*/  IADD3 R3, R5, R3, RZ ;  /* 0x0000000305037210 */ /* 0x000fc80007ffe0ff */
[----:B------:R-:W-:Y:S01]  /*9da0*/  LEA.HI R4, P0, R3, R4, RZ, 0x1 ;  /* 0x0000000403047211 */ /* 0x000fe200078108ff */
[----:B------:R-:W1:Y:S03]  /*9db0*/  LDC.64 R18, c[0x0][0x220] ;  /* 0x00008800ff127b82 */ /* 0x000e660000000a00 */
[----:B------:R-:W-:-:S04]  /*9dc0*/  IADD3.X R3, RZ, R3, RZ, P0, !PT ;  /* 0x00000003ff037210 */ /* 0x000fc800007fe4ff */
[--C-:B------:R-:W-:Y:S02]  /*9dd0*/  SHF.R.S64 R31, R4, 0x1, R3.reuse ;  /* 0x00000001041f7819 */ /* 0x100fe40000001003 */
[----:B------:R-:W-:Y:S02]  /*9de0*/  SHF.R.S32.HI R4, RZ, 0x1, R3 ;  /* 0x00000001ff047819 */ /* 0x000fe40000011403 */
[----:B------:R-:W-:Y:S02]  /*9df0*/  SHF.L.U64.HI R3, R24, 0x2, R25 ;  /* 0x0000000218037819 */ /* 0x000fe40000010219 */
[----:B------:R-:W-:-:S07]  /*9e00*/  SHF.L.U64.HI R25, R31, 0x2, R4 ;  /* 0x000000021f197819 */ /* 0x000fce0000010204 */
.L_x_147:
[----:B------:R-:W-:-:S04]  /*9e10*/  LEA R8, P0, R2, UR4, 0x2 ;  /* 0x0000000402087c11 */ /* 0x000fc8000f8010ff */
[----:B------:R-:W-:Y:S02]  /*9e20*/  LEA.HI.X R9, R2, UR5, R0, 0x2, P0 ;  /* 0x0000000502097c11 */ /* 0x000fe400080f1400 */
[-C--:B------:R-:W-:Y:S02]  /*9e30*/  LEA R10, P0, R27, R8.reuse, 0x2 ;  /* 0x000000081b0a7211 */ /* 0x080fe400078010ff */
[-C--:B------:R-:W-:Y:S01]  /*9e40*/  LEA R14, P1, R24, R8.reuse, 0x2 ;  /* 0x00000008180e7211 */ /* 0x080fe200078210ff */
[----:B--2---:R-:W2:Y:S01]  /*9e50*/  LDG.E R20, desc[UR8][R8.64] ;  /* 0x0000000808147981 */ /* 0x004ea2000c1e1900 */
[----:B------:R-:W-:Y:S02]  /*9e60*/  LEA R12, P2, R31, R8, 0x2 ;  /* 0x000000081f0c7211 */ /* 0x000fe400078410ff */
[----:B------:R-:W-:Y:S02]  /*9e70*/  IADD3.X R11, R9, R33, RZ, P0, !PT ;  /* 0x00000021090b7210 */ /* 0x000fe400007fe4ff */
[----:B------:R-:W-:-:S02]  /*9e80*/  IADD3.X R15, R3, R9, RZ, P1, !PT ;  /* 0x00000009030f7210 */ /* 0x000fc40000ffe4ff */
[----:B------:R-:W-:Y:S01]  /*9e90*/  IADD3.X R13, R9, R25, RZ, P2, !PT ;  /* 0x00000019090d7210 */ /* 0x000fe200017fe4ff */
[----:B------:R-:W2:Y:S04]  /*9ea0*/  LDG.E R21, desc[UR8][R10.64] ;  /* 0x000000080a157981 */ /* 0x000ea8000c1e1900 */
[----:B------:R-:W3:Y:S04]  /*9eb0*/  LDG.E R22, desc[UR8][R14.64] ;  /* 0x000000080e167981 */ /* 0x000ee8000c1e1900 */
[----:B------:R-:W3:Y:S01]  /*9ec0*/  LDG.E R23, desc[UR8][R12.64] ;  /* 0x000000080c177981 */ /* 0x000ee2000c1e1900 */
[----:B------:R-:W-:-:S02]  /*9ed0*/  SHF.L.U32 R7, R2, 0x1, RZ ;  /* 0x0000000102077819 */ /* 0x000fc400000006ff */
[----:B------:R-:W-:-:S03]  /*9ee0*/  IADD3 R2, R2, 0x1c0, RZ ;  /* 0x000001c002027810 */ /* 0x000fc60007ffe0ff */
[----:B0-----:R-:W-:-:S04]  /*9ef0*/  IMAD.WIDE R4, R7, 0x4, R16 ;  /* 0x0000000407047825 */ /* 0x001fc800078e0210 */
[----:B-1----:R-:W-:Y:S01]  /*9f00*/  IMAD.WIDE R6, R7, 0x4, R18 ;  /* 0x0000000407067825 */ /* 0x002fe200078e0212 */
[----:B------:R-:W-:Y:S02]  /*9f10*/  ISETP.GT.U32.AND P0, PT, R27, R2, PT ;  /* 0x000000021b00720c */ /* 0x000fe40003f04070 */
[----:B------:R-:W-:-:S04]  /*9f20*/  SHF.R.S32.HI R0, RZ, 0x1f, R2 ;  /* 0x0000001fff007819 */ /* 0x000fc80000011402 */
[----:B------:R-:W-:Y:S01]  /*9f30*/  ISETP.GT.AND.EX P0, PT, R29, R0, PT, P0 ;  /* 0x000000001d00720c */ /* 0x000fe20003f04300 */
[----:B--2---:R2:W-:Y:S04]  /*9f40*/  STG.E.64 desc[UR8][R4.64], R20 ;  /* 0x0000001404007986 */ /* 0x0045e8000c101b08 */
[----:B---3--:R2:W-:Y:S08]  /*9f50*/  STG.E.64 desc[UR8][R6.64], R22 ;  /* 0x0000001606007986 */ /* 0x0085f0000c101b08 */
[----:B------:R-:W-:Y:S05]  /*9f60*/  @P0 BRA `(.L_x_147) ;  /* 0xfffffffc00a80947 */ /* 0x000fea000383ffff */
[----:B------:R-:W-:Y:S05]  /*9f70*/  EXIT ;  /* 0x000000000000794d */ /* 0x000fea0003800000 */
.L_x_148:
        /* <DEDUP_REMOVED lines=16> */
.L_x_5595:


//--------------------- .text._Z35group_norm_nhwc_bwd_one_pass_kernelI11Bf16IOFp32WLi256ELi112ELi448EEv26Group_norm_nhwc_bwd_params --------------------------
	.section	.text._Z35group_norm_nhwc_bwd_one_pass_kernelI11Bf16IOFp32WLi256ELi112ELi448EEv26Group_norm_nhwc_bwd_params,"ax",@progbits
	.align	128
        .global         _Z35group_norm_nhwc_bwd_one_pass_kernelI11Bf16IOFp32WLi256ELi112ELi448EEv26Group_norm_nhwc_bwd_params
        .type           _Z35group_norm_nhwc_bwd_one_pass_kernelI11Bf16IOFp32WLi256ELi112ELi448EEv26Group_norm_nhwc_bwd_params,@function
        .size           _Z35group_norm_nhwc_bwd_one_pass_kernelI11Bf16IOFp32WLi256ELi112ELi448EEv26Group_norm_nhwc_bwd_params,(.L_x_5596 - _Z35group_norm_nhwc_bwd_one_pass_kernelI11Bf16IOFp32WLi256ELi112ELi448EEv26Group_norm_nhwc_bwd_params)
        .other          _Z35group_norm_nhwc_bwd_one_pass_kernelI11Bf16IOFp32WLi256ELi112ELi448EEv26Group_norm_nhwc_bwd_params,@"STO_CUDA_ENTRY STV_DEFAULT"
_Z35group_norm_nhwc_bwd_one_pass_kernelI11Bf16IOFp32WLi256ELi112ELi448EEv26Group_norm_nhwc_bwd_params:
.text._Z35group_norm_nhwc_bwd_one_pass_kernelI11Bf16IOFp32WLi256ELi112ELi448EEv26Group_norm_nhwc_bwd_params:
[----:B------:R-:W0:Y:S08]  /*0000*/  LDC R1, c[0x0][0x28] ;  /* 0x00000a00ff017b82 */ /* 0x000e300000000800 */
[----:B------:R-:W1:Y:S01]  /*0010*/  S2UR UR12, SR_CTAID.Y ;  /* 0x00000000000c79c3 */ /* 0x000e620000002600 */
[----:B------:R-:W-:Y:S01]  /*0020*/  ULDC UR4, c[0x0][0x2a0] ;  /* 0x0000a80000047ab9 */ /* 0x000fe20000000800 */
[----:B------:R-:W-:Y:S01]  /*0030*/  ULDC UR5, c[0x0][0x270] ;  /* 0x00009c0000057ab9 */ /* 0x000fe20000000800 */
[----:B------:R-:W2:Y:S01]  /*0040*/  S2R R75, SR_TID.X ;  /* 0x00000000004b7919 */ /* 0x000ea20000002100 */
[----:B------:R-:W-:Y:S01]  /*0050*/  UIMAD UR4, UR4, UR5, URZ ;  /* 0x00000005040472a4 */ /* 0x000fe2000f8e023f */
[----:B0-----:R-:W-:Y:S01]  /*0060*/  IADD3 R1, R1, -0xb0, RZ ;  /* 0xffffff5001017810 */ /* 0x001fe20007ffe0ff */
[----:B------:R-:W-:-:S02]  /*0070*/  ULDC.64 UR20, c[0x0][0x208] ;  /* 0x0000820000147ab9 */ /* 0x000fc40000000a00 */
[----:B-1----:R-:W-:-:S06]  /*0080*/  UISETP.GE.AND UP0, UPT, UR12, UR4, UPT ;  /* 0x000000040c00728c */ /* 0x002fcc000bf06270 */
[----:B------:R-:W-:-:S13]  /*0090*/  PLOP3.LUT P0, PT, PT, PT, UP0, 0x80, 0x0 ;  /* 0x000000000000781c */ /* 0x000fda0003f0f008 */
[----:B--2---:R-:W-:Y:S05]  /*00a0*/  @P0 BRA `(.L_x_149) ;  /* 0x0000012800f00947 */ /* 0x004fea0003800000 */
[----:B------:R-:W0:Y:S01]  /*00b0*/  S2UR UR22, SR_CTAID.X ;  /* 0x00000000001679c3 */ /* 0x000e220000002500 */
[----:B------:R-:W-:Y:S01]  /*00c0*/  SHF.R.U32.HI R2, RZ, 0x3, R75 ;  /* 0x00000003ff027819 */ /* 0x000fe2000001164b */
[----:B------:R-:W-:Y:S01]  /*00d0*/  ULDC.64 UR4, c[0x0][0x290] ;  /* 0x0000a40000047ab9 */ /* 0x000fe20000000a00 */
[----:B------:R-:W-:Y:S01]  /*00e0*/  ISETP.GE.U32.AND P2, PT, R75, 0x1c0, PT ;  /* 0x000001c04b00780c */ /* 0x000fe20003f46070 */
[----:B------:R-:W-:Y:S01]  /*00f0*/  ULDC.64 UR8, c[0x0][0x288] ;  /* 0x0000a20000087ab9 */ /* 0x000fe20000000a00 */
[----:B------:R-:W-:Y:S01]  /*0100*/  LOP3.LUT R73, R73, 0xffefffff, RZ, 0xc0, !PT ;  /* 0xffefffff49497812 */ /* 0x000fe200078ec0ff */
[----:B------:R-:W-:Y:S01]  /*0110*/  IMAD.WIDE.U32 R2, R2, 0x24924925, RZ ;  /* 0x2492492502027825 */ /* 0x000fe200078e00ff */
[----:B------:R-:W-:Y:S01]  /*0120*/  UIMAD UR11, UR9, 0x3, URZ ;  /* 0x00000003090b78a4 */ /* 0x000fe2000f8e023f */
[----:B------:R-:W0:Y:S08]  /*0130*/  LDC R5, c[0x0][0x2ac] ;  /* 0x0000ab00ff057b82 */ /* 0x000e300000000800 */
[----:B------:R-:W1:Y:S01]  /*0140*/  S2UR UR6, SR_CgaCtaId ;  /* 0x00000000000679c3 */ /* 0x000e620000008800 */
[----:B0-----:R-:W-:-:S05]  /*0150*/  IMAD R74, R5, UR22, R3 ;  /* 0x00000016054a7c24 */ /* 0x001fca000f8e0203 */
[C---:B------:R-:W-:Y:S02]  /*0160*/  IADD3 R0, R74.reuse, 0x78, RZ ;  /* 0x000000784a007810 */ /* 0x040fe40007ffe0ff */
[----:B------:R-:W-:Y:S02]  /*0170*/  IADD3 R2, R74, 0x80, RZ ;  /* 0x000000804a027810 */ /* 0x000fe40007ffe0ff */
[----:B------:R-:W-:Y:S02]  /*0180*/  ISETP.LT.U32.AND P0, PT, R0, UR4, PT ;  /* 0x0000000400007c0c */ /* 0x000fe4000bf01070 */
[----:B------:R-:W-:Y:S02]  /*0190*/  SHF.R.S32.HI R0, RZ, 0x1f, R0 ;  /* 0x0000001fff007819 */ /* 0x000fe40000011400 */
[----:B------:R-:W-:Y:S02]  /*01a0*/  ISETP.LT.U32.AND P1, PT, R2, UR4, PT ;  /* 0x0000000402007c0c */ /* 0x000fe4000bf21070 */
[----:B------:R-:W-:-:S02]  /*01b0*/  ISETP.LT.AND.EX P0, PT, R0, UR5, !P2, P0 ;  /* 0x0000000500007c0c */ /* 0x000fc4000d701300 */
[----:B------:R-:W-:Y:S02]  /*01c0*/  SHF.R.S32.HI R2, RZ, 0x1f, R2 ;  /* 0x0000001fff027819 */ /* 0x000fe40000011402 */
[----:B------:R-:W-:Y:S02]  /*01d0*/  IADD3 R3, R74, 0x88, RZ ;  /* 0x000000884a037810 */ /* 0x000fe40007ffe0ff */
[----:B------:R-:W-:Y:S02]  /*01e0*/  ISETP.LT.AND.EX P1, PT, R2, UR5, !P2, P1 ;  /* 0x0000000502007c0c */ /* 0x000fe4000d721310 */
[----:B------:R-:W-:Y:S02]  /*01f0*/  ISETP.LT.U32.AND P3, PT, R3, UR4, PT ;  /* 0x0000000403007c0c */ /* 0x000fe4000bf61070 */
[----:B------:R-:W-:Y:S02]  /*0200*/  SHF.R.S32.HI R3, RZ, 0x1f, R3 ;  /* 0x0000001fff037819 */ /* 0x000fe40000011403 */
[----:B------:R-:W-:-:S02]  /*0210*/  IADD3 R0, R74, 0x90, RZ ;  /* 0x000000904a007810 */ /* 0x000fc40007ffe0ff */
[----:B------:R-:W-:Y:S02]  /*0220*/  @P0 LOP3.LUT R73, R73, 0x100000, RZ, 0xfc, !PT ;  /* 0x0010000049490812 */ /* 0x000fe400078efcff */
[----:B------:R-:W-:Y:S02]  /*0230*/  ISETP.LT.AND.EX P0, PT, R3, UR5, !P2, P3 ;  /* 0x0000000503007c0c */ /* 0x000fe4000d701330 */
[----:B------:R-:W-:Y:S02]  /*0240*/  LOP3.LUT R73, R73, 0xfff7ffff, RZ, 0xc0, !PT ;  /* 0xfff7ffff49497812 */ /* 0x000fe400078ec0ff */
[----:B------:R-:W-:Y:S02]  /*0250*/  ISETP.LT.U32.AND P3, PT, R0, UR4, PT ;  /* 0x0000000400007c0c */ /* 0x000fe4000bf61070 */
[----:B------:R-:W-:Y:S02]  /*0260*/  SHF.R.S32.HI R0, RZ, 0x1f, R0 ;  /* 0x0000001fff007819 */ /* 0x000fe40000011400 */
[----:B------:R-:W-:-:S02]  /*0270*/  @P1 LOP3.LUT R73, R73, 0x80000, RZ, 0xfc, !PT ;  /* 0x0008000049491812 */ /* 0x000fc400078efcff */
[----:B------:R-:W-:Y:S02]  /*0280*/  IADD3 R2, R74, 0x98, RZ ;  /* 0x000000984a027810 */ /* 0x000fe40007ffe0ff */
        /* <DEDUP_REMOVED lines=11> */
[----:B------:R-:W-:Y:S02]  /*0340*/  ISETP.LT.AND.EX P0, PT, R3, UR5, !P2, P0 ;  /* 0x0000000503007c0c */ /* 0x000fe4000d701300 */
[----:B------:R-:W-:Y:S02]  /*0350*/  LOP3.LUT R73, R73, 0xfffeffff, RZ, 0xc0, !PT ;  /* 0xfffeffff49497812 */ /* 0x000fe400078ec0ff */
[----:B------:R-:W-:Y:S02]  /*0360*/  IADD3 R0, R74, 0xa8, RZ ;  /* 0x000000a84a007810 */ /* 0x000fe40007ffe0ff */
[----:B------:R-:W-:Y:S02]  /*0370*/  @P1 LOP3.LUT R73, R73, 0x10000, RZ, 0xfc, !PT ;  /* 0x0001000049491812 */ /* 0x000fe400078efcff */
[----:B------:R-:W-:Y:S02]  /*0380*/  SHF.R.S32.HI R3, RZ, 0x1f, R0 ;  /* 0x0000001fff037819 */ /* 0x000fe40000011400 */
[----:B------:R-:W-:-:S02]  /*0390*/  LOP3.LUT R73, R73, 0xffff7fff, RZ, 0xc0, !PT ;  /* 0xffff7fff49497812 */ /* 0x000fc400078ec0ff */
[----:B------:R-:W-:Y:S02]  /*03a0*/  IADD3 R2, R74, 0xb0, RZ ;  /* 0x000000b04a027810 */ /* 0x000fe40007ffe0ff */
[----:B------:R-:W-:Y:S02]  /*03b0*/  @P0 LOP3.LUT R73, R73, 0x8000, RZ, 0xfc, !PT ;  /* 0x0000800049490812 */ /* 0x000fe400078efcff */
[----:B------:R-:W-:Y:S02]  /*03c0*/  ISETP.LT.U32.AND P0, PT, R0, UR4, PT ;  /* 0x0000000400007c0c */ /* 0x000fe4000bf01070 */
[----:B------:R-:W-:Y:S02]  /*03d0*/  LOP3.LUT R73, R73, 0xffffbfff, RZ, 0xc0, !PT ;  /* 0xffffbfff49497812 */ /* 0x000fe400078ec0ff */
[----:B------:R-:W-:Y:S02]  /*03e0*/  ISETP.LT.AND.EX P0, PT, R3, UR5, !P2, P0 ;  /* 0x0000000503007c0c */ /* 0x000fe4000d701300 */
[----:B------:R-:W-:-:S02]  /*03f0*/  SHF.R.S32.HI R3, RZ, 0x1f, R2 ;  /* 0x0000001fff037819 */ /* 0x000fc40000011402 */
[C---:B------:R-:W-:Y:S02]  /*0400*/  IADD3 R0, R74.reuse, 0xb8, RZ ;  /* 0x000000b84a007810 */ /* 0x040fe40007ffe0ff */
[----:B------:R-:W-:Y:S02]  /*0410*/  SHF.R.S32.HI R9, RZ, 0x1f, R74 ;  /* 0x0000001fff097819 */ /* 0x000fe4000001144a */
[C---:B------:R-:W-:Y:S02]  /*0420*/  IADD3 R28, R74.reuse, 0x8, RZ ;  /* 0x000000084a1c7810 */ /* 0x040fe40007ffe0ff */
[----:B------:R-:W-:Y:S02]  /*0430*/  IADD3 R26, R74, 0x10, RZ ;  /* 0x000000104a1a7810 */ /* 0x000fe40007ffe0ff */
[----:B------:R-:W-:Y:S02]  /*0440*/  SHF.R.S32.HI R27, RZ, 0x1f, R28 ;  /* 0x0000001fff1b7819 */ /* 0x000fe4000001141c */
[----:B------:R-:W-:-:S02]  /*0450*/  @P0 LOP3.LUT R73, R73, 0x4000, RZ, 0xfc, !PT ;  /* 0x0000400049490812 */ /* 0x000fc400078efcff */
[----:B------:R-:W-:Y:S02]  /*0460*/  ISETP.LT.U32.AND P0, PT, R2, UR4, PT ;  /* 0x0000000402007c0c */ /* 0x000fe4000bf01070 */
[----:B------:R-:W-:Y:S02]  /*0470*/  LOP3.LUT R73, R73, 0xffffdfff, RZ, 0xc0, !PT ;  /* 0xffffdfff49497812 */ /* 0x000fe400078ec0ff */
[----:B------:R-:W-:Y:S02]  /*0480*/  ISETP.LT.AND.EX P0, PT, R3, UR5, !P2, P0 ;  /* 0x0000000503007c0c */ /* 0x000fe4000d701300 */
[----:B------:R-:W-:Y:S02]  /*0490*/  SHF.R.S32.HI R3, RZ, 0x1f, R0 ;  /* 0x0000001fff037819 */ /* 0x000fe40000011400 */
[----:B------:R-:W-:Y:S02]  /*04a0*/  IADD3 R2, R74, 0xc0, RZ ;  /* 0x000000c04a027810 */ /* 0x000fe40007ffe0ff */
[----:B------:R-:W-:-:S02]  /*04b0*/  SHF.R.S32.HI R25, RZ, 0x1f, R26 ;  /* 0x0000001fff197819 */ /* 0x000fc4000001141a */
[C---:B------:R-:W-:Y:S02]  /*04c0*/  IADD3 R24, R74.reuse, 0x18, RZ ;  /* 0x000000184a187810 */ /* 0x040fe40007ffe0ff */
[----:B------:R-:W-:Y:S02]  /*04d0*/  IADD3 R22, R74, 0x20, RZ ;  /* 0x000000204a167810 */ /* 0x000fe40007ffe0ff */
[----:B------:R-:W-:Y:S02]  /*04e0*/  SHF.R.S32.HI R23, RZ, 0x1f, R24 ;  /* 0x0000001fff177819 */ /* 0x000fe40000011418 */
[----:B------:R-:W-:Y:S02]  /*04f0*/  @P0 LOP3.LUT R73, R73, 0x2000, RZ, 0xfc, !PT ;  /* 0x0000200049490812 */ /* 0x000fe400078efcff */
[----:B------:R-:W-:Y:S02]  /*0500*/  ISETP.LT.U32.AND P0, PT, R0, UR4, PT ;  /* 0x0000000400007c0c */ /* 0x000fe4000bf01070 */
[----:B------:R-:W-:-:S02]  /*0510*/  SHF.R.S32.HI R0, RZ, 0x1f, R2 ;  /* 0x0000001fff007819 */ /* 0x000fc40000011402 */
[----:B------:R-:W-:Y:S02]  /*0520*/  ISETP.LT.AND.EX P1, PT, R3, UR5, !P2, P0 ;  /* 0x0000000503007c0c */ /* 0x000fe4000d721300 */
[----:B------:R-:W-:Y:S02]  /*0530*/  ISETP.LT.U32.AND P0, PT, R2, UR4, PT ;  /* 0x0000000402007c0c */ /* 0x000fe4000bf01070 */
[----:B------:R-:W-:Y:S02]  /*0540*/  LOP3.LUT R73, R73, 0xffffefff, RZ, 0xc0, !PT ;  /* 0xffffefff49497812 */ /* 0x000fe400078ec0ff */
[----:B------:R-:W-:Y:S02]  /*0550*/  ISETP.LT.AND.EX P0, PT, R0, UR5, !P2, P0 ;  /* 0x0000000500007c0c */ /* 0x000fe4000d701300 */
[----:B------:R-:W-:Y:S02]  /*0560*/  SHF.R.S32.HI R21, RZ, 0x1f, R22 ;  /* 0x0000001fff157819 */ /* 0x000fe40000011416 */
[----:B------:R-:W-:-:S02]  /*0570*/  IADD3 R20, R74, 0x28, RZ ;  /* 0x000000284a147810 */ /* 0x000fc40007ffe0ff */
[----:B------:R-:W-:Y:S02]  /*0580*/  IADD3 R18, R74, 0x30, RZ ;  /* 0x000000304a127810 */ /* 0x000fe40007ffe0ff */
[----:B------:R-:W-:Y:S02]  /*0590*/  @P1 LOP3.LUT R73, R73, 0x1000, RZ, 0xfc, !PT ;  /* 0x0000100049491812 */ /* 0x000fe400078efcff */
[----:B------:R-:W-:Y:S02]  /*05a0*/  SHF.R.S32.HI R19, RZ, 0x1f, R20 ;  /* 0x0000001fff137819 */ /* 0x000fe40000011414 */
[----:B------:R-:W-:Y:S02]  /*05b0*/  LOP3.LUT R73, R73, 0xfffff7ff, RZ, 0xc0, !PT ;  /* 0xfffff7ff49497812 */ /* 0x000fe400078ec0ff */
[----:B------:R-:W-:Y:S02]  /*05c0*/  SHF.R.S32.HI R17, RZ, 0x1f, R18 ;  /* 0x0000001fff117819 */ /* 0x000fe40000011412 */
[----:B------:R-:W-:-:S02]  /*05d0*/  @P0 LOP3.LUT R73, R73, 0x800, RZ, 0xfc, !PT ;  /* 0x0000080049490812 */ /* 0x000fc400078efcff */
[C---:B------:R-:W-:Y:S02]  /*05e0*/  ISETP.LT.U32.AND P0, PT, R74.reuse, UR4, PT ;  /* 0x000000044a007c0c */ /* 0x040fe4000bf01070 */
[----:B------:R-:W-:Y:S02]  /*05f0*/  LOP3.LUT R73, R73, 0xffdfffff, RZ, 0xc0, !PT ;  /* 0xffdfffff49497812 */ /* 0x000fe400078ec0ff */
[----:B------:R-:W-:Y:S02]  /*0600*/  ISETP.LT.AND.EX P0, PT, R9, UR5, !P2, P0 ;  /* 0x0000000509007c0c */ /* 0x000fe4000d701300 */
[C---:B------:R-:W-:Y:S02]  /*0610*/  IADD3 R16, R74.reuse, 0x38, RZ ;  /* 0x000000384a107810 */ /* 0x040fe40007ffe0ff */
[----:B------:R-:W-:Y:S02]  /*0620*/  IADD3 R14, R74, 0x40, RZ ;  /* 0x000000404a0e7810 */ /* 0x000fe40007ffe0ff */
[----:B------:R-:W-:-:S02]  /*0630*/  SHF.R.S32.HI R15, RZ, 0x1f, R16 ;  /* 0x0000001fff0f7819 */ /* 0x000fc40000011410 */
[----:B------:R-:W-:Y:S02]  /*0640*/  SHF.R.S32.HI R13, RZ, 0x1f, R14 ;  /* 0x0000001fff0d7819 */ /* 0x000fe4000001140e */
[C---:B------:R-:W-:Y:S02]  /*0650*/  IADD3 R12, R74.reuse, 0x48, RZ ;  /* 0x000000484a0c7810 */ /* 0x040fe40007ffe0ff */
[----:B------:R-:W-:Y:S02]  /*0660*/  IADD3 R10, R74, 0x50, RZ ;  /* 0x000000504a0a7810 */ /* 0x000fe40007ffe0ff */
[----:B------:R-:W-:Y:S02]  /*0670*/  @P0 LOP3.LUT R73, R73, 0x200000, RZ, 0xfc, !PT ;  /* 0x0020000049490812 */ /* 0x000fe400078efcff */
[----:B------:R-:W-:Y:S02]  /*0680*/  ISETP.LT.U32.AND P0, PT, R28, UR4, PT ;  /* 0x000000041c007c0c */ /* 0x000fe4000bf01070 */
[----:B------:R-:W-:-:S02]  /*0690*/  LOP3.LUT R73, R73, 0xfffffbff, RZ, 0xc0, !PT ;  /* 0xfffffbff49497812 */ /* 0x000fc400078ec0ff */
[----:B------:R-:W-:Y:S02]  /*06a0*/  ISETP.LT.AND.EX P1, PT, R27, UR5, !P2, P0 ;  /* 0x000000051b007c0c */ /* 0x000fe4000d721300 */
[----:B------:R-:W-:Y:S02]  /*06b0*/  ISETP.LT.U32.AND P0, PT, R26, UR4, PT ;  /* 0x000000041a007c0c */ /* 0x000fe4000bf01070 */
[----:B------:R-:W-:Y:S02]  /*06c0*/  SHF.R.S32.HI R11, RZ, 0x1f, R12 ;  /* 0x0000001fff0b7819 */ /* 0x000fe4000001140c */
[----:B------:R-:W-:Y:S02]  /*06d0*/  ISETP.LT.AND.EX P3, PT, R25, UR5, !P2, P0 ;  /* 0x0000000519007c0c */ /* 0x000fe4000d761300 */
[----:B------:R-:W-:Y:S02]  /*06e0*/  ISETP.LT.U32.AND P0, PT, R24, UR4, PT ;  /* 0x0000000418007c0c */ /* 0x000fe4000bf01070 */
[----:B------:R-:W-:-:S02]  /*06f0*/  SHF.R.S32.HI R9, RZ, 0x1f, R10 ;  /* 0x0000001fff097819 */ /* 0x000fc4000001140a */
[----:B------:R-:W-:Y:S02]  /*0700*/  IADD3 R8, R74, 0x58, RZ ;  /* 0x000000584a087810 */ /* 0x000fe40007ffe0ff */
[----:B------:R-:W-:Y:S02]  /*0710*/  @P1 LOP3.LUT R73, R73, 0x400, RZ, 0xfc, !PT ;  /* 0x0000040049491812 */ /* 0x000fe400078efcff */
[----:B------:R-:W-:Y:S02]  /*0720*/  ISETP.LT.AND.EX P1, PT, R23, UR5, !P2, P0 ;  /* 0x0000000517007c0c */ /* 0x000fe4000d721300 */
[----:B------:R-:W-:Y:S02]  /*0730*/  LOP3.LUT R73, R73, 0xfffffdff, RZ, 0xc0, !PT ;  /* 0xfffffdff49497812 */ /* 0x000fe400078ec0ff */
[----:B------:R-:W-:Y:S02]  /*0740*/  ISETP.LT.U32.AND P0, PT, R22, UR4, PT ;  /* 0x0000000416007c0c */ /* 0x000fe4000bf01070 */
[----:B------:R-:W-:-:S02]  /*0750*/  @P3 LOP3.LUT R73, R73, 0x200, RZ, 0xfc, !PT ;  /* 0x0000020049493812 */ /* 0x000fc400078efcff */
[----:B------:R-:W-:Y:S02]  /*0760*/  ISETP.LT.AND.EX P3, PT, R21, UR5, !P2, P0 ;  /* 0x0000000515007c0c */ /* 0x000fe4000d761300 */
[----:B------:R-:W-:Y:S02]  /*0770*/  LOP3.LUT R73, R73, 0xfffffeff, RZ, 0xc0, !PT ;  /* 0xfffffeff49497812 */ /* 0x000fe400078ec0ff */
[----:B------:R-:W-:Y:S02]  /*0780*/  ISETP.LT.U32.AND P0, PT, R20, UR4, PT ;  /* 0x0000000414007c0c */ /* 0x000fe4000bf01070 */
[----:B------:R-:W-:Y:S02]  /*0790*/  @P1 LOP3.LUT R73, R73, 0x100, RZ, 0xfc, !PT ;  /* 0x0000010049491812 */ /* 0x000fe400078efcff */
[----:B------:R-:W-:Y:S02]  /*07a0*/  ISETP.LT.AND.EX P1, PT, R19, UR5, !P2, P0 ;  /* 0x0000000513007c0c */ /* 0x000fe4000d721300 */
[----:B------:R-:W-:-:S02]  /*07b0*/  LOP3.LUT R73, R73, 0xffffff7f, RZ, 0xc0, !PT ;  /* 0xffffff7f49497812 */ /* 0x000fc400078ec0ff */
[----:B------:R-:W-:Y:S02]  /*07c0*/  ISETP.LT.U32.AND P0, PT, R18, UR4, PT ;  /* 0x0000000412007c0c */ /* 0x000fe4000bf01070 */
        /* <DEDUP_REMOVED lines=19> */
[C---:B------:R-:W-:Y:S02]  /*0900*/  IADD3 R7, R74.reuse, 0x60, RZ ;  /* 0x000000604a077810 */ /* 0x040fe40007ffe0ff */
[----:B------:R-:W-:Y:S02]  /*0910*/  @P1 LOP3.LUT R73, R73, 0x4, RZ, 0xfc, !PT ;  /* 0x0000000449491812 */ /* 0x000fe400078efcff */
[----:B------:R-:W-:Y:S02]  /*0920*/  IADD3 R6, R74, 0x68, RZ ;  /* 0x000000684a067810 */ /* 0x000fe40007ffe0ff */
[----:B------:R-:W-:-:S02]  /*0930*/  LOP3.LUT R73, R73, 0xfffffffd, RZ, 0xc0, !PT ;  /* 0xfffffffd49497812 */ /* 0x000fc400078ec0ff */
[----:B------:R-:W-:Y:S02]  /*0940*/  IADD3 R4, R74, 0x70, RZ ;  /* 0x000000704a047810 */ /* 0x000fe40007ffe0ff */
[----:B------:R-:W-:Y:S02]  /*0950*/  SHF.R.S32.HI R5, RZ, 0x1f, R8 ;  /* 0x0000001fff057819 */ /* 0x000fe40000011408 */
[----:B------:R-:W-:Y:S02]  /*0960*/  SHF.R.S32.HI R3, RZ, 0x1f, R7 ;  /* 0x0000001fff037819 */ /* 0x000fe40000011407 */
[----:B------:R-:W-:Y:S02]  /*0970*/  SHF.R.S32.HI R2, RZ, 0x1f, R6 ;  /* 0x0000001fff027819 */ /* 0x000fe40000011406 */
[----:B------:R-:W-:Y:S02]  /*0980*/  ISETP.LT.U32.AND P5, PT, R8, UR4, PT ;  /* 0x0000000408007c0c */ /* 0x000fe4000bfa1070 */
[----:B------:R-:W-:-:S02]  /*0990*/  @P0 LOP3.LUT R73, R73, 0x2, RZ, 0xfc, !PT ;  /* 0x0000000249490812 */ /* 0x000fc400078efcff */
[----:B------:R-:W-:Y:S02]  /*09a0*/  ISETP.LT.U32.AND P4, PT, R7, UR4, PT ;  /* 0x0000000407007c0c */ /* 0x000fe4000bf81070 */
[----:B------:R-:W-:Y:S02]  /*09b0*/  ISETP.LT.U32.AND P3, PT, R6, UR4, PT ;  /* 0x0000000406007c0c */ /* 0x000fe4000bf61070 */
[----:B------:R-:W-:Y:S02]  /*09c0*/  SHF.R.S32.HI R0, RZ, 0x1f, R4 ;  /* 0x0000001fff007819 */ /* 0x000fe40000011404 */
[----:B------:R-:W-:Y:S02]  /*09d0*/  ISETP.LT.U32.AND P0, PT, R4, UR4, PT ;  /* 0x0000000404007c0c */ /* 0x000fe4000bf01070 */
[----:B------:R-:W-:Y:S02]  /*09e0*/  ISETP.LT.AND.EX P5, PT, R5, UR5, !P2, P5 ;  /* 0x0000000505007c0c */ /* 0x000fe4000d7a1350 */
[----:B------:R-:W-:-:S02]  /*09f0*/  ISETP.LT.AND.EX P4, PT, R3, UR5, !P2, P4 ;  /* 0x0000000503007c0c */ /* 0x000fc4000d781340 */
[----:B------:R-:W-:Y:S02]  /*0a00*/  ISETP.LT.AND.EX P3, PT, R2, UR5, !P2, P3 ;  /* 0x0000000502007c0c */ /* 0x000fe4000d761330 */
[----:B------:R-:W-:Y:S01]  /*0a10*/  ISETP.LT.AND.EX P2, PT, R0, UR5, !P2, P0 ;  /* 0x0000000500007c0c */ /* 0x000fe2000d741300 */
[----:B------:R-:W-:Y:S01]  /*0a20*/  UIMAD.WIDE.U32 UR4, UR8, 0x3, URZ ;  /* 0x00000003080478a5 */ /* 0x000fe2000f8e003f */
[----:B------:R-:W-:Y:S01]  /*0a30*/  SHF.R.S32.HI R0, RZ, 0x1f, R75 ;  /* 0x0000001fff007819 */ /* 0x000fe2000001144b */
[----:B------:R-:W-:Y:S02]  /*0a40*/  ULEA.HI UR8, UP0, UR9, UR8, URZ, 0x1 ;  /* 0x0000000809087291 */ /* 0x000fe4000f81083f */
[----:B------:R-:W-:Y:S01]  /*0a50*/  UIADD3 UR11, UR5, UR11, URZ ;  /* 0x0000000b050b7290 */ /* 0x000fe2000fffe03f */
[----:B------:R-:W-:Y:S01]  /*0a60*/  LEA.HI R0, R0, R75, RZ, 0x5 ;  /* 0x0000004b00007211 */ /* 0x000fe200078f28ff */
[----:B------:R-:W-:Y:S02]  /*0a70*/  UIADD3.X UR10, URZ, UR9, URZ, UP0, !UPT ;  /* 0x000000093f0a7290 */ /* 0x000fe400087fe43f */
[----:B------:R-:W-:Y:S01]  /*0a80*/  ULEA.HI UR9, UP0, UR11, UR4, URZ, 0x1 ;  /* 0x000000040b097291 */ /* 0x000fe2000f81083f */
[----:B------:R-:W-:Y:S01]  /*0a90*/  SHF.R.S32.HI R0, RZ, 0x5, R0 ;  /* 0x00000005ff007819 */ /* 0x000fe20000011400 */
[----:B------:R-:W-:Y:S01]  /*0aa0*/  USHF.R.S64 UR8, UR8, 0x1, UR10 ;  /* 0x0000000108087899 */ /* 0x000fe2000800100a */
[----:B------:R-:W-:Y:S01]  /*0ab0*/  UMOV UR4, 0x400 ;  /* 0x0000040000047882 */ /* 0x000fe20000000000 */
[----:B------:R-:W-:-:S02]  /*0ac0*/  UIADD3.X UR11, URZ, UR11, URZ, UP0, !UPT ;  /* 0x0000000b3f0b7290 */ /* 0x000fc400087fe43f */
[----:B-1----:R-:W-:Y:S02]  /*0ad0*/  ULEA UR4, UR6, UR4, 0x18 ;  /* 0x0000000406047291 */ /* 0x002fe4000f8ec03f */
[----:B------:R-:W-:Y:S02]  /*0ae0*/  USHF.R.S64 UR9, UR9, 0x1, UR11 ;  /* 0x0000000109097899 */ /* 0x000fe4000800100b */
[----:B------:R-:W-:Y:S02]  /*0af0*/  USHF.R.S32.HI UR10, URZ, 0x1, UR10 ;  /* 0x000000013f0a7899 */ /* 0x000fe4000801140a */
[----:B------:R-:W-:Y:S01]  /*0b00*/  LEA R0, R0, UR4, 0x3 ;  /* 0x0000000400007c11 */ /* 0x000fe2000f8e18ff */
[----:B------:R-:W-:Y:S02]  /*0b10*/  USHF.R.S32.HI UR11, URZ, 0x1, UR11 ;  /* 0x000000013f0b7899 */ /* 0x000fe4000801140b */
[----:B------:R-:W-:Y:S02]  /*0b20*/  USHF.L.U64.HI UR10, UR8, 0x2, UR10 ;  /* 0x00000002080a7899 */ /* 0x000fe4000801020a */
[----:B------:R0:W-:Y:S01]  /*0b30*/  STL [R1+0x80], R0 ;  /* 0x0000800001007387 */ /* 0x0001e20000100800 */
[----:B------:R-:W-:Y:S01]  /*0b40*/  USHF.L.U64.HI UR11, UR9, 0x2, UR11 ;  /* 0x00000002090b7899 */ /* 0x000fe2000801020b */
[----:B------:R-:W-:-:S11]  /*0b50*/  UMOV UR4, URZ ;  /* 0x0000003f00047c82 */ /* 0x000fd60008000000 */
.L_x_296:
[----:B------:R-:W-:Y:S01]  /*0b60*/  ULDC UR15, c[0x0][0x2a0] ;  /* 0x0000a800000f7ab9 */ /* 0x000fe20000000800 */
[----:B------:R-:W-:Y:S01]  /*0b70*/  IABS R6, UR12 ;  /* 0x0000000c00067c13 */ /* 0x000fe20008000000 */
[----:B------:R-:W-:Y:S01]  /*0b80*/  UMOV UR6, URZ ;  /* 0x0000003f00067c82 */ /* 0x000fe20008000000 */
[----:B0-----:R-:W-:Y:S01]  /*0b90*/  MOV R2, UR15 ;  /* 0x0000000f00027c02 */ /* 0x001fe20008000f00 */
[----:B------:R-:W1:Y:S01]  /*0ba0*/  S2R R7, SR_TID.X ;  /* 0x0000000000077919 */ /* 0x000e620000002100 */
[----:B------:R-:W-:Y:S01]  /*0bb0*/  R2UR UR13, R6 ;  /* 0x00000000060d72ca */ /* 0x000fe200000e0000 */
[----:B------:R-:W-:Y:S01]  /*0bc0*/  UISETP.GE.AND UP3, UPT, UR12, URZ, UPT ;  /* 0x0000003f0c00728c */ /* 0x000fe2000bf66270 */
[----:B------:R-:W-:Y:S01]  /*0bd0*/  IABS R2, R2 ;  /* 0x0000000200027213 */ /* 0x000fe20000000000 */
[----:B------:R-:W-:Y:S01]  /*0be0*/  UISETP.NE.AND UP1, UPT, UR15, URZ, UPT ;  /* 0x0000003f0f00728c */ /* 0x000fe2000bf25270 */
[----:B------:R-:W-:Y:S01]  /*0bf0*/  P2R R5, PR, RZ, 0x8 ;  /* 0x00000008ff057803 */ /* 0x000fe20000000000 */
[----:B------:R-:W2:Y:S01]  /*0c00*/  @P5 LDC.64 R88, c[0x0][0x230] ;  /* 0x00008c00ff585b82 */ /* 0x000ea20000000a00 */
[----:B------:R-:W-:Y:S01]  /*0c10*/  R2UR UR16, R2 ;  /* 0x00000000021072ca */ /* 0x000fe200000e0000 */
[----:B------:R-:W-:Y:S01]  /*0c20*/  HFMA2.MMA R72, -RZ, RZ, 0, 0 ;  /* 0x00000000ff487435 */ /* 0x000fe200000001ff */
[----:B------:R-:W-:-:S02]  /*0c30*/  LOP3.LUT P3, RZ, R73, 0x200000, RZ, 0xc0, !PT ;  /* 0x0020000049ff7812 */ /* 0x000fc4000786c0ff */
[----:B------:R-:W-:Y:S02]  /*0c40*/  SHF.R.S32.HI R8, RZ, 0x1f, R74 ;  /* 0x0000001fff087819 */ /* 0x000fe4000001144a */
[C---:B------:R-:W-:Y:S01]  /*0c50*/  LOP3.LUT P1, RZ, R73.reuse, 0x400, RZ, 0xc0, !PT ;  /* 0x0000040049ff7812 */ /* 0x040fe2000782c0ff */
[----:B------:R-:W3:Y:S01]  /*0c60*/  @P5 LDC.64 R24, c[0x0][0x228] ;  /* 0x00008a00ff185b82 */ /* 0x000ee20000000a00 */
[----:B------:R-:W-:Y:S02]  /*0c70*/  IADD3 R9, R74, 0x8, RZ ;  /* 0x000000084a097810 */ /* 0x000fe40007ffe0ff */
[----:B------:R-:W-:Y:S02]  /*0c80*/  P2R R4, PR, RZ, 0x4 ;  /* 0x00000004ff047803 */ /* 0x000fe40000000000 */
[----:B------:R-:W-:Y:S01]  /*0c90*/  SHF.R.S32.HI R9, RZ, 0x1f, R9 ;  /* 0x0000001fff097819 */ /* 0x000fe20000011409 */
[----:B------:R-:W4:Y:S01]  /*0ca0*/  I2F.RP R2, UR16 ;  /* 0x0000001000027d06 */ /* 0x000f220008209400 */
[C---:B------:R-:W-:Y:S01]  /*0cb0*/  LOP3.LUT P2, RZ, R73.reuse, 0x200, RZ, 0xc0, !PT ;  /* 0x0000020049ff7812 */ /* 0x040fe2000784c0ff */
[----:B------:R-:W2:Y:S01]  /*0cc0*/  @P3 LDC.64 R66, c[0x0][0x230] ;  /* 0x00008c00ff423b82 */ /* 0x000ea20000000a00 */
[----:B------:R-:W-:-:S02]  /*0cd0*/  LOP3.LUT P6, RZ, R73, 0x800, RZ, 0xc0, !PT ;  /* 0x0000080049ff7812 */ /* 0x000fc400078cc0ff */
[----:B0-----:R-:W-:Y:S02]  /*0ce0*/  LOP3.LUT R0, R0, 0xfffffffe, RZ, 0xc0, !PT ;  /* 0xfffffffe00007812 */ /* 0x001fe400078ec0ff */
[C---:B------:R-:W-:Y:S02]  /*0cf0*/  IADD3 R28, R74.reuse, 0xa8, RZ ;  /* 0x000000a84a1c7810 */ /* 0x040fe40007ffe0ff */
[C---:B------:R-:W-:Y:S01]  /*0d00*/  IADD3 R30, R74.reuse, 0xb0, RZ ;  /* 0x000000b04a1e7810 */ /* 0x040fe20007ffe0ff */
[----:B------:R-:W0:Y:S01]  /*0d10*/  @P1 LDC.64 R112, c[0x0][0x230] ;  /* 0x00008c00ff701b82 */ /* 0x000e220000000a00 */
[C---:B------:R-:W-:Y:S02]  /*0d20*/  IADD3 R32, R74.reuse, 0xb8, RZ ;  /* 0x000000b84a207810 */ /* 0x040fe40007ffe0ff */
[----:B------:R-:W-:Y:S01]  /*0d30*/  IADD3 R70, R74, 0xc8, RZ ;  /* 0x000000c84a467810 */ /* 0x000fe20007ffe0ff */
[----:B----4-:R-:W4:Y:S01]  /*0d40*/  MUFU.RCP R2, R2 ;  /* 0x0000000200027308 */ /* 0x010f220000001000 */
[----:B------:R-:W-:-:S03]  /*0d50*/  MOV R71, RZ ;  /* 0x000000ff00477202 */ /* 0x000fc60000000f00 */
[----:B------:R-:W3:Y:S01]  /*0d60*/  @P2 LDC.64 R62, c[0x0][0x230] ;  /* 0x00008c00ff3e2b82 */ /* 0x000ee20000000a00 */
[----:B------:R-:W-:-:S07]  /*0d70*/  SHF.R.S32.HI R68, RZ, 0x1f, R70 ;  /* 0x0000001fff447819 */ /* 0x000fce0000011446 */
[----:B------:R-:W3:Y:S01]  /*0d80*/  @P4 LDC.64 R86, c[0x0][0x230] ;  /* 0x00008c00ff564b82 */ /* 0x000ee20000000a00 */
[----:B----4-:R-:W-:Y:S02]  /*0d90*/  IADD3 R3, R2, 0xffffffe, RZ ;  /* 0x0ffffffe02037810 */ /* 0x010fe40007ffe0ff */
[----:B-1----:R-:W-:-:S05]  /*0da0*/  SHF.R.U32.HI R2, RZ, 0x3, R7 ;  /* 0x00000003ff027819 */ /* 0x002fca0000011607 */
[----:B------:R-:W1:Y:S01]  /*0db0*/  @P4 LDC.64 R22, c[0x0][0x228] ;  /* 0x00008a00ff164b82 */ /* 0x000e620000000a00 */
[----:B------:R-:W4:Y:S07]  /*0dc0*/  F2I.FTZ.U32.TRUNC.NTZ R3, R3 ;  /* 0x0000000300037305 */ /* 0x000f2e000021f000 */
[----:B------:R-:W1:Y:S01]  /*0dd0*/  LDC R35, c[0x0][0x2ac] ;  /* 0x0000ab00ff237b82 */ /* 0x000e620000000800 */
[----:B----4-:R-:W-:Y:S01]  /*0de0*/  R2UR UR7, R3 ;  /* 0x00000000030772ca */ /* 0x010fe200000e0000 */
[----:B------:R-:W-:-:S04]  /*0df0*/  IMAD.WIDE.U32 R2, R2, 0x24924925, RZ ;  /* 0x2492492502027825 */ /* 0x000fc800078e00ff */
[----:B------:R-:W-:Y:S02]  /*0e00*/  IMAD R2, R3, -0x38, R7 ;  /* 0xffffffc803027824 */ /* 0x000fe400078e0207 */
[----:B------:R-:W4:Y:S03]  /*0e10*/  @P3 LDC.64 R6, c[0x0][0x288] ;  /* 0x0000a200ff063b82 */ /* 0x000f260000000a00 */
[----:B------:R-:W-:-:S03]  /*0e20*/  SHF.L.U32 R34, R2, 0x1, RZ ;  /* 0x0000000102227819 */ /* 0x000fc600000006ff */
[----:B------:R-:W-:Y:S01]  /*0e30*/  UIADD3 UR5, URZ, -UR7, URZ ;  /* 0x800000073f057290 */ /* 0x000fe2000fffe03f */
[----:B------:R-:W-:-:S03]  /*0e40*/  SHF.R.S32.HI R2, RZ, 0x1f, R34 ;  /* 0x0000001fff027819 */ /* 0x000fc60000011422 */
[----:B------:R-:W-:-:S04]  /*0e50*/  UIMAD UR5, UR5, UR16, URZ ;  /* 0x00000010050572a4 */ /* 0x000fc8000f8e023f */
[----:B------:R-:W-:-:S04]  /*0e60*/  UIMAD.WIDE.U32 UR6, UR7, UR5, UR6 ;  /* 0x00000005070672a5 */ /* 0x000fc8000f8e0006 */
[----:B------:R-:W-:-:S04]  /*0e70*/  UIMAD.WIDE.U32 UR6, UR7, UR13, URZ ;  /* 0x0000000d070672a5 */ /* 0x000fc8000f8e003f */
[----:B------:R-:W-:-:S04]  /*0e80*/  UIADD3 UR5, -UR7, URZ, URZ ;  /* 0x0000003f07057290 */ /* 0x000fc8000fffe13f */
[----:B------:R-:W-:Y:S02]  /*0e90*/  UIMAD UR5, UR16, UR5, UR13 ;  /* 0x00000005100572a4 */ /* 0x000fe4000f8e020d */
[----:B------:R-:W-:Y:S02]  /*0ea0*/  ULOP3.LUT UR13, URZ, UR15, URZ, 0x33, !UPT ;  /* 0x0000000f3f0d7292 */ /* 0x000fe4000f8e333f */
[----:B------:R-:W-:-:S11]  /*0eb0*/  UISETP.GT.U32.AND UP0, UPT, UR16, UR5, UPT ;  /* 0x000000051000728c */ /* 0x000fd6000bf04070 */
[----:B------:R-:W-:Y:S02]  /*0ec0*/  @!UP0 UIADD3 UR5, UR5, -UR16, URZ ;  /* 0x8000001005058290 */ /* 0x000fe4000fffe03f */
[----:B------:R-:W-:Y:S02]  /*0ed0*/  @!UP0 UIADD3 UR7, UR7, 0x1, URZ ;  /* 0x0000000107078890 */ /* 0x000fe4000fffe03f */
[----:B------:R-:W-:Y:S02]  /*0ee0*/  UIADD3 UR6, UR5, -UR16, URZ ;  /* 0x8000001005067290 */ /* 0x000fe4000fffe03f */
[----:B------:R-:W-:-:S04]  /*0ef0*/  UISETP.GT.U32.AND UP2, UPT, UR16, UR5, UPT ;  /* 0x000000051000728c */ /* 0x000fc8000bf44070 */
[----:B------:R-:W-:Y:S02]  /*0f00*/  USEL UR6, UR6, UR5, !UP2 ;  /* 0x0000000506067287 */ /* 0x000fe4000d000000 */
[----:B------:R-:W-:Y:S02]  /*0f10*/  UISETP.GE.U32.AND UP2, UPT, UR5, UR16, UPT ;  /* 0x000000100500728c */ /* 0x000fe4000bf46070 */
[----:B------:R-:W-:Y:S02]  /*0f20*/  ULOP3.LUT UR5, UR12, UR15, URZ, 0x3c, !UPT ;  /* 0x0000000f0c057292 */ /* 0x000fe4000f8e3c3f */
[----:B------:R-:W-:Y:S02]  /*0f30*/  @!UP3 UIADD3 UR6, -UR6, URZ, URZ ;  /* 0x0000003f0606b290 */ /* 0x000fe4000fffe13f */
[----:B------:R-:W-:Y:S02]  /*0f40*/  UISETP.GE.AND UP0, UPT, UR5, URZ, UPT ;  /* 0x0000003f0500728c */ /* 0x000fe4000bf06270 */
[----:B------:R-:W-:Y:S01]  /*0f50*/  USEL UR14, UR13, UR6, !UP1 ;  /* 0x000000060d0e7287 */ /* 0x000fe2000c800000 */
[----:B------:R-:W-:-:S02]  /*0f60*/  ULDC.64 UR16, c[0x0][0x298] ;  /* 0x0000a60000107ab9 */ /* 0x000fc40000000a00 */
[----:B------:R-:W-:Y:S02]  /*0f70*/  @UP2 UIADD3 UR7, UR7, 0x1, URZ ;  /* 0x0000000107072890 */ /* 0x000fe4000fffe03f */
[----:B------:R-:W-:-:S04]  /*0f80*/  UIMAD UR18, UR14, 0x70, URZ ;  /* 0x000000700e1278a4 */ /* 0x000fc8000f8e023f */
[----:B------:R-:W-:Y:S02]  /*0f90*/  @!UP0 UIADD3 UR7, -UR7, URZ, URZ ;  /* 0x0000003f07078290 */ /* 0x000fe4000fffe13f */
[----:B------:R-:W-:Y:S02]  /*0fa0*/  MOV R3, UR18 ;  /* 0x0000001200037c02 */ /* 0x000fe40008000f00 */
[----:B------:R-:W-:Y:S01]  /*0fb0*/  USEL UR7, UR13, UR7, !UP1 ;  /* 0x000000070d077287 */ /* 0x000fe2000c800000 */
[----:B------:R-:W-:-:S03]  /*0fc0*/  IADD3 R44, P0, R34, UR18, RZ ;  /* 0x00000012222c7c10 */ /* 0x000fc6000ff1e0ff */
[----:B------:R-:W-:Y:S01]  /*0fd0*/  USHF.R.S32.HI UR5, URZ, 0x1f, UR7 ;  /* 0x0000001f3f057899 */ /* 0x000fe20008011407 */
[----:B------:R-:W-:Y:S01]  /*0fe0*/  LEA.HI.X.SX32 R45, R3, R2, 0x1, P0 ;  /* 0x00000002032d7211 */ /* 0x000fe200000f0eff */
[----:B----4-:R-:W-:Y:S01]  /*0ff0*/  @P3 IMAD R2, R8, R6, RZ ;  /* 0x0000000608023224 */ /* 0x010fe200078e02ff */
[----:B------:R-:W-:Y:S01]  /*1000*/  MOV R3, UR16 ;  /* 0x0000001000037c02 */ /* 0x000fe20008000f00 */
[----:B------:R-:W-:Y:S01]  /*1010*/  UIMAD UR5, UR5, UR16, URZ ;  /* 0x00000010050572a4 */ /* 0x000fe2000f8e023f */
[C---:B------:R-:W-:Y:S01]  /*1020*/  IADD3 R8, R74.reuse, 0x8, RZ ;  /* 0x000000084a087810 */ /* 0x040fe20007ffe0ff */
[----:B------:R-:W-:Y:S02]  /*1030*/  @P3 IMAD R7, R74, R7, R2 ;  /* 0x000000074a073224 */ /* 0x000fe400078e0202 */
[----:B------:R-:W-:Y:S02]  /*1040*/  UIMAD UR5, UR7, UR17, UR5 ;  /* 0x00000011070572a4 */ /* 0x000fe4000f8e0205 */
[----:B------:R-:W-:Y:S01]  /*1050*/  IMAD.WIDE.U32 R44, R3, UR7, R44 ;  /* 0x00000007032c7c25 */ /* 0x000fe2000f8e002c */
[----:B------:R-:W-:-:S04]  /*1060*/  ULDC.64 UR6, c[0x0][0x290] ;  /* 0x0000a40000067ab9 */ /* 0x000fc80000000a00 */
[----:B------:R-:W-:Y:S02]  /*1070*/  IADD3 R43, R45, UR5, RZ ;  /* 0x000000052d2b7c10 */ /* 0x000fe4000fffe0ff */
[----:B------:R-:W-:-:S05]  /*1080*/  @P3 MOV R42, R44 ;  /* 0x0000002c002a3202 */ /* 0x000fca0000000f00 */
[----:B------:R-:W-:-:S05]  /*1090*/  @P3 IMAD.WIDE.U32 R2, R74, R6, R42 ;  /* 0x000000064a023225 */ /* 0x000fca00078e002a */
[----:B------:R-:W-:Y:S02]  /*10a0*/  @P3 IADD3 R3, R3, R7, RZ ;  /* 0x0000000703033210 */ /* 0x000fe40007ffe0ff */
[----:B------:R-:W4:Y:S01]  /*10b0*/  @P3 LDC.64 R6, c[0x0][0x228] ;  /* 0x00008a00ff063b82 */ /* 0x000f220000000a00 */
[C---:B------:R-:W-:Y:S02]  /*10c0*/  @P3 SHF.L.U32 R115, R2.reuse, 0x1, RZ ;  /* 0x0000000102733819 */ /* 0x040fe400000006ff */
[----:B------:R-:W-:Y:S02]  /*10d0*/  @P3 SHF.L.U64.HI R2, R2, 0x1, R3 ;  /* 0x0000000102023819 */ /* 0x000fe40000010203 */
[----:B--2---:R-:W-:Y:S02]  /*10e0*/  @P3 IADD3 R66, P0, R115, R66, RZ ;  /* 0x0000004273423210 */ /* 0x004fe40007f1e0ff */
[----:B------:R-:W-:Y:S02]  /*10f0*/  @P1 MOV R3, R43 ;  /* 0x0000002b00031202 */ /* 0x000fe40000000f00 */
[----:B------:R-:W-:-:S02]  /*1100*/  @P3 IADD3.X R67, R2, R67, RZ, P0, !PT ;  /* 0x0000004302433210 */ /* 0x000fc400007fe4ff */
[----:B----4-:R-:W-:-:S04]  /*1110*/  @P3 IADD3 R114, P0, R115, R6, RZ ;  /* 0x0000000673723210 */ /* 0x010fc80007f1e0ff */
[----:B------:R-:W-:Y:S02]  /*1120*/  @P3 IADD3.X R115, R2, R7, RZ, P0, !PT ;  /* 0x0000000702733210 */ /* 0x000fe400007fe4ff */
[----:B------:R-:W2:Y:S01]  /*1130*/  @P1 LDC.64 R6, c[0x0][0x288] ;  /* 0x0000a200ff061b82 */ /* 0x000ea20000000a00 */
[----:B------:R-:W-:-:S13]  /*1140*/  LOP3.LUT P3, RZ, R73, 0x8, RZ, 0xc0, !PT ;  /* 0x0000000849ff7812 */ /* 0x000fda000786c0ff */
[----:B------:R-:W4:Y:S01]  /*1150*/  @P3 LDC.64 R94, c[0x0][0x230] ;  /* 0x00008c00ff5e3b82 */ /* 0x000f220000000a00 */
[----:B--2---:R-:W-:Y:S01]  /*1160*/  @P1 IMAD R2, R9, R6, RZ ;  /* 0x0000000609021224 */ /* 0x004fe200078e02ff */
[----:B------:R-:W-:-:S03]  /*1170*/  IADD3 R9, R74, 0x10, RZ ;  /* 0x000000104a097810 */ /* 0x000fc60007ffe0ff */
[----:B------:R-:W-:Y:S01]  /*1180*/  @P1 IMAD R7, R8, R7, R2 ;  /* 0x0000000708071224 */ /* 0x000fe200078e0202 */
[----:B------:R-:W-:Y:S02]  /*1190*/  @P1 MOV R2, R44 ;  /* 0x0000002c00021202 */ /* 0x000fe40000000f00 */
[----:B------:R-:W-:-:S03]  /*11a0*/  SHF.R.S32.HI R9, RZ, 0x1f, R9 ;  /* 0x0000001fff097819 */ /* 0x000fc60000011409 */
[----:B------:R-:W-:Y:S01]  /*11b0*/  @P1 IMAD.WIDE.U32 R2, R8, R6, R2 ;  /* 0x0000000608021225 */ /* 0x000fe200078e0002 */
[----:B------:R-:W-:-:S04]  /*11c0*/  IADD3 R8, R74, 0x10, RZ ;  /* 0x000000104a087810 */ /* 0x000fc80007ffe0ff */
[----:B------:R-:W-:Y:S02]  /*11d0*/  @P1 IADD3 R3, R3, R7, RZ ;  /* 0x0000000703031210 */ /* 0x000fe40007ffe0ff */
[----:B------:R-:W2:Y:S01]  /*11e0*/  @P1 LDC.64 R6, c[0x0][0x228] ;  /* 0x00008a00ff061b82 */ /* 0x000ea20000000a00 */
[C---:B------:R-:W-:Y:S02]  /*11f0*/  @P1 SHF.L.U32 R111, R2.reuse, 0x1, RZ ;  /* 0x00000001026f1819 */ /* 0x040fe400000006ff */
[----:B------:R-:W-:Y:S02]  /*1200*/  @P1 SHF.L.U64.HI R2, R2, 0x1, R3 ;  /* 0x0000000102021819 */ /* 0x000fe40000010203 */
[----:B0-----:R-:W-:Y:S02]  /*1210*/  @P1 IADD3 R112, P0, R111, R112, RZ ;  /* 0x000000706f701210 */ /* 0x001fe40007f1e0ff */
[----:B------:R-:W-:Y:S02]  /*1220*/  @P2 MOV R3, R43 ;  /* 0x0000002b00032202 */ /* 0x000fe40000000f00 */
[----:B------:R-:W-:-:S02]  /*1230*/  @P1 IADD3.X R113, R2, R113, RZ, P0, !PT ;  /* 0x0000007102711210 */ /* 0x000fc400007fe4ff */
[----:B--2---:R-:W-:-:S04]  /*1240*/  @P1 IADD3 R110, P0, R111, R6, RZ ;  /* 0x000000066f6e1210 */ /* 0x004fc80007f1e0ff */
[----:B------:R-:W-:Y:S02]  /*1250*/  @P1 IADD3.X R111, R2, R7, RZ, P0, !PT ;  /* 0x00000007026f1210 */ /* 0x000fe400007fe4ff */
[----:B------:R-:W0:Y:S01]  /*1260*/  @P2 LDC.64 R6, c[0x0][0x288] ;  /* 0x0000a200ff062b82 */ /* 0x000e220000000a00 */
[----:B------:R-:W-:-:S13]  /*1270*/  LOP3.LUT P1, RZ, R73, 0x100, RZ, 0xc0, !PT ;  /* 0x0000010049ff7812 */ /* 0x000fda000782c0ff */
[----:B------:R-:W2:Y:S01]  /*1280*/  @P1 LDC.64 R106, c[0x0][0x230] ;  /* 0x00008c00ff6a1b82 */ /* 0x000ea20000000a00 */
[----:B0-----:R-:W-:Y:S01]  /*1290*/  @P2 IMAD R2, R9, R6, RZ ;  /* 0x0000000609022224 */ /* 0x001fe200078e02ff */
[----:B------:R-:W-:-:S03]  /*12a0*/  IADD3 R9, R74, 0x18, RZ ;  /* 0x000000184a097810 */ /* 0x000fc60007ffe0ff */
[----:B------:R-:W-:Y:S01]  /*12b0*/  @P2 IMAD R7, R8, R7, R2 ;  /* 0x0000000708072224 */ /* 0x000fe200078e0202 */
[----:B------:R-:W-:Y:S02]  /*12c0*/  @P2 MOV R2, R44 ;  /* 0x0000002c00022202 */ /* 0x000fe40000000f00 */
[----:B------:R-:W-:-:S03]  /*12d0*/  SHF.R.S32.HI R9, RZ, 0x1f, R9 ;  /* 0x0000001fff097819 */ /* 0x000fc60000011409 */
[----:B------:R-:W-:Y:S01]  /*12e0*/  @P2 IMAD.WIDE.U32 R2, R8, R6, R2 ;  /* 0x0000000608022225 */ /* 0x000fe200078e0002 */
[----:B------:R-:W-:-:S04]  /*12f0*/  IADD3 R8, R74, 0x18, RZ ;  /* 0x000000184a087810 */ /* 0x000fc80007ffe0ff */
[----:B------:R-:W-:Y:S02]  /*1300*/  @P2 IADD3 R3, R3, R7, RZ ;  /* 0x0000000703032210 */ /* 0x000fe40007ffe0ff */
[----:B------:R-:W0:Y:S01]  /*1310*/  @P2 LDC.64 R6, c[0x0][0x228] ;  /* 0x00008a00ff062b82 */ /* 0x000e220000000a00 */
[C---:B------:R-:W-:Y:S02]  /*1320*/  @P2 SHF.L.U32 R109, R2.reuse, 0x1, RZ ;  /* 0x00000001026d2819 */ /* 0x040fe400000006ff */
[----:B------:R-:W-:Y:S02]  /*1330*/  @P2 SHF.L.U64.HI R2, R2, 0x1, R3 ;  /* 0x0000000102022819 */ /* 0x000fe40000010203 */
[----:B---3--:R-:W-:Y:S02]  /*1340*/  @P2 IADD3 R62, P0, R109, R62, RZ ;  /* 0x0000003e6d3e2210 */ /* 0x008fe40007f1e0ff */
[----:B------:R-:W-:Y:S02]  /*1350*/  @P1 MOV R3, R43 ;  /* 0x0000002b00031202 */ /* 0x000fe40000000f00 */
[----:B------:R-:W-:-:S02]  /*1360*/  @P2 IADD3.X R63, R2, R63, RZ, P0, !PT ;  /* 0x0000003f023f2210 */ /* 0x000fc400007fe4ff */
[----:B0-----:R-:W-:-:S04]  /*1370*/  @P2 IADD3 R108, P0, R109, R6, RZ ;  /* 0x000000066d6c2210 */ /* 0x001fc80007f1e0ff */
[----:B------:R-:W-:Y:S02]  /*1380*/  @P2 IADD3.X R109, R2, R7, RZ, P0, !PT ;  /* 0x00000007026d2210 */ /* 0x000fe400007fe4ff */
[----:B------:R-:W0:Y:S01]  /*1390*/  @P1 LDC.64 R6, c[0x0][0x288] ;  /* 0x0000a200ff061b82 */ /* 0x000e220000000a00 */
[----:B------:R-:W-:-:S13]  /*13a0*/  LOP3.LUT P2, RZ, R73, 0x80, RZ, 0xc0, !PT ;  /* 0x0000008049ff7812 */ /* 0x000fda000784c0ff */
[----:B------:R-:W3:Y:S01]  /*13b0*/  @P2 LDC.64 R60, c[0x0][0x230] ;  /* 0x00008c00ff3c2b82 */ /* 0x000ee20000000a00 */
        /* <DEDUP_REMOVED lines=11> */
[----:B--2---:R-:W-:Y:S02]  /*1470*/  @P1 IADD3 R106, P0, R105, R106, RZ ;  /* 0x0000006a696a1210 */ /* 0x004fe40007f1e0ff */
[----:B------:R-:W-:Y:S02]  /*1480*/  @P2 MOV R3, R43 ;  /* 0x0000002b00032202 */ /* 0x000fe40000000f00 */
[----:B------:R-:W-:-:S02]  /*1490*/  @P1 IADD3.X R107, R2, R107, RZ, P0, !PT ;  /* 0x0000006b026b1210 */ /* 0x000fc400007fe4ff */
[----:B0-----:R-:W-:-:S04]  /*14a0*/  @P1 IADD3 R104, P0, R105, R6, RZ ;  /* 0x0000000669681210 */ /* 0x001fc80007f1e0ff */
        /* <DEDUP_REMOVED lines=79> */
[----:B------:R-:W2:Y:S08]  /*19a0*/  @P1 LDC.64 R90, c[0x0][0x230] ;  /* 0x00008c00ff5a1b82 */ /* 0x000eb00000000a00 */
[----:B------:R-:W1:Y:S01]  /*19b0*/  @P1 LDC.64 R26, c[0x0][0x228] ;  /* 0x00008a00ff1a1b82 */ /* 0x000e620000000a00 */
        /* <DEDUP_REMOVED lines=11> */
[----:B----4-:R-:W-:Y:S02]  /*1a70*/  @P3 IADD3 R94, P0, R53, R94, RZ ;  /* 0x0000005e355e3210 */ /* 0x010fe40007f1e0ff */
[----:B------:R-:W-:Y:S02]  /*1a80*/  @P2 MOV R3, R43 ;  /* 0x0000002b00032202 */ /* 0x000fe40000000f00 */
[----:B------:R-:W-:-:S02]  /*1a90*/  @P3 IADD3.X R95, R2, R95, RZ, P0, !PT ;  /* 0x0000005f025f3210 */ /* 0x000fc400007fe4ff */
[----:B0-----:R-:W-:-:S04]  /*1aa0*/  @P3 IADD3 R52, P0, R53, R6, RZ ;  /* 0x0000000635343210 */ /* 0x001fc80007f1e0ff */
[----:B------:R-:W-:Y:S02]  /*1ab0*/  @P3 IADD3.X R53, R2, R7, RZ, P0, !PT ;  /* 0x0000000702353210 */ /* 0x000fe400007fe4ff */
[----:B------:R-:W0:Y:S01]  /*1ac0*/  @P2 LDC.64 R6, c[0x0][0x288] ;  /* 0x0000a200ff062b82 */ /* 0x000e220000000a00 */
[----:B------:R-:W-:-:S13]  /*1ad0*/  ISETP.NE.AND P3, PT, R5, RZ, PT ;  /* 0x000000ff0500720c */ /* 0x000fda0003f65270 */
[----:B------:R-:W4:Y:S08]  /*1ae0*/  @P3 LDC.64 R84, c[0x0][0x230] ;  /* 0x00008c00ff543b82 */ /* 0x000f300000000a00 */
[----:B------:R-:W4:Y:S01]  /*1af0*/  @P3 LDC.64 R20, c[0x0][0x228] ;  /* 0x00008a00ff143b82 */ /* 0x000f220000000a00 */
[----:B0-----:R-:W-:Y:S01]  /*1b00*/  @P2 IMAD R2, R9, R6, RZ ;  /* 0x0000000609022224 */ /* 0x001fe200078e02ff */
[----:B------:R-:W-:-:S03]  /*1b10*/  IADD3 R9, R74, 0x50, RZ ;  /* 0x000000504a097810 */ /* 0x000fc60007ffe0ff */
[----:B------:R-:W-:Y:S01]  /*1b20*/  @P2 IMAD R5, R8, R7, R2 ;  /* 0x0000000708052224 */ /* 0x000fe200078e0202 */
[----:B------:R-:W-:Y:S02]  /*1b30*/  @P2 MOV R2, R44 ;  /* 0x0000002c00022202 */ /* 0x000fe40000000f00 */
[----:B------:R-:W-:-:S03]  /*1b40*/  SHF.R.S32.HI R9, RZ, 0x1f, R9 ;  /* 0x0000001fff097819 */ /* 0x000fc60000011409 */
[----:B------:R-:W-:Y:S01]  /*1b50*/  @P2 IMAD.WIDE.U32 R2, R8, R6, R2 ;  /* 0x0000000608022225 */ /* 0x000fe200078e0002 */
[----:B------:R-:W-:Y:S01]  /*1b60*/  IADD3 R8, R74, 0x50, RZ ;  /* 0x000000504a087810 */ /* 0x000fe20007ffe0ff */
[----:B------:R-:W0:Y:S03]  /*1b70*/  @P2 LDC.64 R6, c[0x0][0x228] ;  /* 0x00008a00ff062b82 */ /* 0x000e260000000a00 */
[----:B------:R-:W-:Y:S02]  /*1b80*/  @P2 IADD3 R3, R3, R5, RZ ;  /* 0x0000000503032210 */ /* 0x000fe40007ffe0ff */
[C---:B------:R-:W-:Y:S02]  /*1b90*/  @P2 SHF.L.U32 R41, R2.reuse, 0x1, RZ ;  /* 0x0000000102292819 */ /* 0x040fe400000006ff */
[----:B------:R-:W-:Y:S02]  /*1ba0*/  @P2 SHF.L.U64.HI R2, R2, 0x1, R3 ;  /* 0x0000000102022819 */ /* 0x000fe40000010203 */
[----:B---3--:R-:W-:-:S02]  /*1bb0*/  @P2 IADD3 R92, P0, R41, R92, RZ ;  /* 0x0000005c295c2210 */ /* 0x008fc40007f1e0ff */
[----:B------:R-:W-:Y:S02]  /*1bc0*/  @P1 MOV R5, R43 ;  /* 0x0000002b00051202 */ /* 0x000fe40000000f00 */
[----:B------:R-:W-:Y:S02]  /*1bd0*/  @P2 IADD3.X R93, R2, R93, RZ, P0, !PT ;  /* 0x0000005d025d2210 */ /* 0x000fe400007fe4ff */
[----:B0-----:R-:W-:Y:S02]  /*1be0*/  @P2 IADD3 R40, P0, R41, R6, RZ ;  /* 0x0000000629282210 */ /* 0x001fe40007f1e0ff */
[----:B------:R-:W-:Y:S02]  /*1bf0*/  IADD3 R6, R74, 0x60, RZ ;  /* 0x000000604a067810 */ /* 0x000fe40007ffe0ff */
[----:B------:R-:W-:Y:S02]  /*1c00*/  @P2 IADD3.X R41, R2, R7, RZ, P0, !PT ;  /* 0x0000000702292210 */ /* 0x000fe400007fe4ff */
[----:B------:R-:W0:Y:S01]  /*1c10*/  @P1 LDC.64 R2, c[0x0][0x288] ;  /* 0x0000a200ff021b82 */ /* 0x000e220000000a00 */
[----:B------:R-:W-:-:S13]  /*1c20*/  ISETP.NE.AND P2, PT, R4, RZ, PT ;  /* 0x000000ff0400720c */ /* 0x000fda0003f45270 */
[----:B------:R-:W3:Y:S01]  /*1c30*/  @P2 LDC.64 R82, c[0x0][0x230] ;  /* 0x00008c00ff522b82 */ /* 0x000ee20000000a00 */
[----:B------:R-:W-:Y:S02]  /*1c40*/  @P2 LOP3.LUT R0, R0, 0x1, RZ, 0xfc, !PT ;  /* 0x0000000100002812 */ /* 0x000fe400078efcff */
[----:B------:R-:W-:Y:S02]  /*1c50*/  CS2R R124, SRZ ;  /* 0x00000000007c7805 */ /* 0x000fe4000001ff00 */
[----:B------:R-:W-:Y:S02]  /*1c60*/  CS2R R122, SRZ ;  /* 0x00000000007a7805 */ /* 0x000fe4000001ff00 */
[----:B------:R-:W-:Y:S02]  /*1c70*/  CS2R R118, SRZ ;  /* 0x0000000000767805 */ /* 0x000fe4000001ff00 */
[----:B------:R-:W-:Y:S02]  /*1c80*/  CS2R R120, SRZ ;  /* 0x0000000000787805 */ /* 0x000fe4000001ff00 */
[----:B------:R-:W-:Y:S01]  /*1c90*/  MOV R116, RZ ;  /* 0x000000ff00747202 */ /* 0x000fe20000000f00 */
[----:B------:R-:W3:Y:S01]  /*1ca0*/  @P2 LDC.64 R18, c[0x0][0x228] ;  /* 0x00008a00ff122b82 */ /* 0x000ee20000000a00 */
[----:B------:R-:W-:Y:S01]  /*1cb0*/  @P6 MOV R117, R43 ;  /* 0x0000002b00756202 */ /* 0x000fe20000000f00 */
[----:B0-----:R-:W-:Y:S01]  /*1cc0*/  @P1 IMAD R4, R9, R2, RZ ;  /* 0x0000000209041224 */ /* 0x001fe200078e02ff */
[----:B------:R-:W-:-:S02]  /*1cd0*/  IADD3 R9, R74, 0x58, RZ ;  /* 0x000000584a097810 */ /* 0x000fc40007ffe0ff */
[----:B------:R-:W-:Y:S01]  /*1ce0*/  LOP3.LUT R0, R0, 0xfffffffd, RZ, 0xc0, !PT ;  /* 0xfffffffd00007812 */ /* 0x000fe200078ec0ff */
[----:B------:R-:W-:Y:S01]  /*1cf0*/  @P1 IMAD R7, R8, R3, R4 ;  /* 0x0000000308071224 */ /* 0x000fe200078e0204 */
[----:B------:R-:W-:Y:S02]  /*1d00*/  @P1 MOV R4, R44 ;  /* 0x0000002c00041202 */ /* 0x000fe40000000f00 */
[----:B------:R-:W-:-:S03]  /*1d10*/  SHF.R.S32.HI R9, RZ, 0x1f, R9 ;  /* 0x0000001fff097819 */ /* 0x000fc60000011409 */
[----:B------:R-:W-:Y:S01]  /*1d20*/  @P1 IMAD.WIDE.U32 R2, R8, R2, R4 ;  /* 0x0000000208021225 */ /* 0x000fe200078e0004 */
[----:B------:R-:W-:-:S04]  /*1d30*/  IADD3 R8, R74, 0x58, RZ ;  /* 0x000000584a087810 */ /* 0x000fc80007ffe0ff */
[----:B------:R-:W-:Y:S02]  /*1d40*/  @P1 IADD3 R5, R3, R7, RZ ;  /* 0x0000000703051210 */ /* 0x000fe40007ffe0ff */
[C---:B------:R-:W-:Y:S02]  /*1d50*/  @P1 SHF.L.U32 R3, R2.reuse, 0x1, RZ ;  /* 0x0000000102031819 */ /* 0x040fe400000006ff */
[----:B------:R-:W-:Y:S02]  /*1d60*/  @P1 SHF.L.U64.HI R2, R2, 0x1, R5 ;  /* 0x0000000102021819 */ /* 0x000fe40000010205 */
[----:B--2---:R-:W-:Y:S02]  /*1d70*/  @P1 IADD3 R90, P0, R3, R90, RZ ;  /* 0x0000005a035a1210 */ /* 0x004fe40007f1e0ff */
[----:B------:R-:W-:Y:S02]  /*1d80*/  @P5 MOV R5, R43 ;  /* 0x0000002b00055202 */ /* 0x000fe40000000f00 */
[----:B------:R-:W-:-:S02]  /*1d90*/  @P1 IADD3.X R91, R2, R91, RZ, P0, !PT ;  /* 0x0000005b025b1210 */ /* 0x000fc400007fe4ff */
[----:B-1----:R-:W-:Y:S02]  /*1da0*/  @P1 IADD3 R26, P0, R3, R26, RZ ;  /* 0x0000001a031a1210 */ /* 0x002fe40007f1e0ff */
[----:B------:R-:W-:Y:S02]  /*1db0*/  IADD3 R7, R74, 0x68, RZ ;  /* 0x000000684a077810 */ /* 0x000fe40007ffe0ff */
[----:B------:R-:W-:Y:S02]  /*1dc0*/  @P1 IADD3.X R27, R2, R27, RZ, P0, !PT ;  /* 0x0000001b021b1210 */ /* 0x000fe400007fe4ff */
[----:B------:R-:W0:Y:S01]  /*1dd0*/  @P5 LDC.64 R2, c[0x0][0x288] ;  /* 0x0000a200ff025b82 */ /* 0x000e220000000a00 */
[----:B------:R-:W-:Y:S02]  /*1de0*/  SHF.R.S32.HI R7, RZ, 0x1f, R7 ;  /* 0x0000001fff077819 */ /* 0x000fe40000011407 */
[C---:B------:R-:W-:Y:S02]  /*1df0*/  LOP3.LUT P1, RZ, R73.reuse, 0x40000, RZ, 0xc0, !PT ;  /* 0x0004000049ff7812 */ /* 0x040fe4000782c0ff */
[----:B------:R-:W-:-:S04]  /*1e00*/  LOP3.LUT R73, R73, 0xdfffffff, RZ, 0xc0, !PT ;  /* 0xdfffffff49497812 */ /* 0x000fc800078ec0ff */
[----:B------:R-:W-:-:S07]  /*1e10*/  @P5 LOP3.LUT R73, R73, 0x20000000, RZ, 0xfc, !PT ;  /* 0x2000000049495812 */ /* 0x000fce00078efcff */
[----:B------:R-:W1:Y:S01]  /*1e20*/  @P1 LDC.64 R76, c[0x0][0x230] ;  /* 0x00008c00ff4c1b82 */ /* 0x000e620000000a00 */
[----:B0-----:R-:W-:-:S07]  /*1e30*/  @P5 IMAD R4, R9, R2, RZ ;  /* 0x0000000209045224 */ /* 0x001fce00078e02ff */
[----:B------:R-:W0:Y:S01]  /*1e40*/  @P1 LDC.64 R12, c[0x0][0x228] ;  /* 0x00008a00ff0c1b82 */ /* 0x000e220000000a00 */
[----:B------:R-:W-:Y:S01]  /*1e50*/  @P5 IMAD R3, R8, R3, R4 ;  /* 0x0000000308035224 */ /* 0x000fe200078e0204 */
[----:B------:R-:W-:-:S05]  /*1e60*/  @P5 MOV R4, R44 ;  /* 0x0000002c00045202 */ /* 0x000fca0000000f00 */
[----:B------:R-:W-:Y:S01]  /*1e70*/  @P5 IMAD.WIDE.U32 R4, R8, R2, R4 ;  /* 0x0000000208045225 */ /* 0x000fe200078e0004 */
[----:B------:R-:W-:-:S04]  /*1e80*/  IADD3 R8, R74, 0x60, RZ ;  /* 0x000000604a087810 */ /* 0x000fc80007ffe0ff */
[----:B------:R-:W-:Y:S02]  /*1e90*/  @P5 IADD3 R5, R5, R3, RZ ;  /* 0x0000000305055210 */ /* 0x000fe40007ffe0ff */
[C---:B------:R-:W-:Y:S02]  /*1ea0*/  @P5 SHF.L.U32 R3, R4.reuse, 0x1, RZ ;  /* 0x0000000104035819 */ /* 0x040fe400000006ff */
[----:B------:R-:W-:Y:S02]  /*1eb0*/  @P5 SHF.L.U64.HI R4, R4, 0x1, R5 ;  /* 0x0000000104045819 */ /* 0x000fe40000010205 */
[----:B------:R-:W-:Y:S02]  /*1ec0*/  @P5 IADD3 R88, P0, R3, R88, RZ ;  /* 0x0000005803585210 */ /* 0x000fe40007f1e0ff */
[----:B------:R-:W-:Y:S02]  /*1ed0*/  SHF.R.S32.HI R8, RZ, 0x1f, R8 ;  /* 0x0000001fff087819 */ /* 0x000fe40000011408 */
[----:B------:R-:W-:-:S02]  /*1ee0*/  @P5 IADD3.X R89, R4, R89, RZ, P0, !PT ;  /* 0x0000005904595210 */ /* 0x000fc400007fe4ff */
[----:B------:R-:W-:Y:S02]  /*1ef0*/  @P5 IADD3 R24, P0, R3, R24, RZ ;  /* 0x0000001803185210 */ /* 0x000fe40007f1e0ff */
[----:B------:R-:W2:Y:S01]  /*1f00*/  @P4 LDC.64 R2, c[0x0][0x288] ;  /* 0x0000a200ff024b82 */ /* 0x000ea20000000a00 */
[----:B------:R-:W-:Y:S02]  /*1f10*/  @P4 MOV R5, R43 ;  /* 0x0000002b00054202 */ /* 0x000fe40000000f00 */
[----:B------:R-:W-:Y:S02]  /*1f20*/  @P5 IADD3.X R25, R4, R25, RZ, P0, !PT ;  /* 0x0000001904195210 */ /* 0x000fe400007fe4ff */
[C---:B------:R-:W-:Y:S02]  /*1f30*/  LOP3.LUT P5, RZ, R73.reuse, 0x80000, RZ, 0xc0, !PT ;  /* 0x0008000049ff7812 */ /* 0x040fe400078ac0ff */
[----:B------:R-:W-:-:S04]  /*1f40*/  LOP3.LUT R73, R73, 0xbfffffff, RZ, 0xc0, !PT ;  /* 0xbfffffff49497812 */ /* 0x000fc800078ec0ff */
[----:B------:R-:W-:-:S07]  /*1f50*/  @P4 LOP3.LUT R73, R73, 0x40000000, RZ, 0xfc, !PT ;  /* 0x4000000049494812 */ /* 0x000fce00078efcff */
[----:B------:R-:W1:Y:S01]  /*1f60*/  @P5 LDC.64 R78, c[0x0][0x230] ;  /* 0x00008c00ff4e5b82 */ /* 0x000e620000000a00 */
[----:B--2---:R-:W-:-:S07]  /*1f70*/  @P4 IMAD R4, R8, R2, RZ ;  /* 0x0000000208044224 */ /* 0x004fce00078e02ff */
[----:B------:R-:W2:Y:S01]  /*1f80*/  @P5 LDC.64 R14, c[0x0][0x228] ;  /* 0x00008a00ff0e5b82 */ /* 0x000ea20000000a00 */
        /* <DEDUP_REMOVED lines=8> */
[----:B------:R-:W-:Y:S02]  /*2010*/  @P3 MOV R5, R43 ;  /* 0x0000002b00053202 */ /* 0x000fe40000000f00 */
[----:B------:R-:W-:-:S02]  /*2020*/  @P4 IADD3.X R87, R4, R87, RZ, P0, !PT ;  /* 0x0000005704574210 */ /* 0x000fc400007fe4ff */
[----:B------:R-:W-:Y:S02]  /*2030*/  @P4 IADD3 R22, P0, R3, R22, RZ ;  /* 0x0000001603164210 */ /* 0x000fe40007f1e0ff */
[----:B------:R-:W4:Y:S02]  /*2040*/  @P3 LDC.64 R2, c[0x0][0x288] ;  /* 0x0000a200ff023b82 */ /* 0x000f240000000a00 */
[----:B------:R-:W-:Y:S02]  /*2050*/  @P4 IADD3.X R23, R4, R23, RZ, P0, !PT ;  /* 0x0000001704174210 */ /* 0x000fe400007fe4ff */
[C---:B------:R-:W-:Y:S02]  /*2060*/  LOP3.LUT P4, RZ, R73.reuse, 0x100000, RZ, 0xc0, !PT ;  /* 0x0010000049ff7812 */ /* 0x040fe4000788c0ff */
[----:B------:R-:W-:-:S04]  /*2070*/  LOP3.LUT R73, R73, 0x7fffffff, RZ, 0xc0, !PT ;  /* 0x7fffffff49497812 */ /* 0x000fc800078ec0ff */
[----:B------:R-:W-:-:S07]  /*2080*/  @P3 LOP3.LUT R73, R73, 0x80000000, RZ, 0xfc, !PT ;  /* 0x8000000049493812 */ /* 0x000fce00078efcff */
[----:B------:R-:W0:Y:S01]  /*2090*/  @P4 LDC.64 R80, c[0x0][0x230] ;  /* 0x00008c00ff504b82 */ /* 0x000e220000000a00 */
[----:B----4-:R-:W-:Y:S01]  /*20a0*/  @P3 IMAD R4, R7, R2, RZ ;  /* 0x0000000207043224 */ /* 0x010fe200078e02ff */
[----:B------:R-:W-:-:S06]  /*20b0*/  IADD3 R7, R74, 0x70, RZ ;  /* 0x000000704a077810 */ /* 0x000fcc0007ffe0ff */
[----:B------:R-:W4:Y:S01]  /*20c0*/  @P4 LDC.64 R16, c[0x0][0x228] ;  /* 0x00008a00ff104b82 */ /* 0x000f220000000a00 */
        /* <DEDUP_REMOVED lines=12> */
[----:B------:R-:W3:Y:S02]  /*2190*/  @P2 LDC.64 R2, c[0x0][0x288] ;  /* 0x0000a200ff022b82 */ /* 0x000ee40000000a00 */
[----:B------:R-:W-:Y:S02]  /*21a0*/  @P3 IADD3.X R21, R4, R21, RZ, P0, !PT ;  /* 0x0000001504153210 */ /* 0x000fe400007fe4ff */
[----:B------:R-:W-:-:S13]  /*21b0*/  LOP3.LUT P3, RZ, R73, 0x20000, RZ, 0xc0, !PT ;  /* 0x0002000049ff7812 */ /* 0x000fda000786c0ff */
[----:B------:R-:W2:Y:S01]  /*21c0*/  @P3 LDC.64 R64, c[0x0][0x230] ;  /* 0x00008c00ff403b82 */ /* 0x000ea20000000a00 */
[----:B---3--:R-:W-:Y:S01]  /*21d0*/  @P2 IMAD R4, R7, R2, RZ ;  /* 0x0000000207042224 */ /* 0x008fe200078e02ff */
[----:B------:R-:W-:-:S06]  /*21e0*/  IADD3 R7, R74, 0x78, RZ ;  /* 0x000000784a077810 */ /* 0x000fcc0007ffe0ff */
[----:B------:R-:W3:Y:S01]  /*21f0*/  @P3 LDC.64 R10, c[0x0][0x228] ;  /* 0x00008a00ff0a3b82 */ /* 0x000ee20000000a00 */
        /* <DEDUP_REMOVED lines=11> */
[----:B------:R-:W1:Y:S02]  /*22b0*/  @P4 LDC.64 R2, c[0x0][0x288] ;  /* 0x0000a200ff024b82 */ /* 0x000e640000000a00 */
[----:B------:R-:W-:Y:S02]  /*22c0*/  @P2 IADD3.X R19, R4, R19, RZ, P0, !PT ;  /* 0x0000001304132210 */ /* 0x000fe400007fe4ff */
[----:B------:R-:W-:-:S13]  /*22d0*/  LOP3.LUT P2, RZ, R73, 0x10000, RZ, 0xc0, !PT ;  /* 0x0001000049ff7812 */ /* 0x000fda000784c0ff */
[----:B------:R-:W3:Y:S01]  /*22e0*/  @P2 LDC.64 R50, c[0x0][0x230] ;  /* 0x00008c00ff322b82 */ /* 0x000ee20000000a00 */
[----:B-1----:R-:W-:Y:S01]  /*22f0*/  @P4 IMAD R4, R5, R2, RZ ;  /* 0x0000000205044224 */ /* 0x002fe200078e02ff */
[----:B------:R-:W-:-:S06]  /*2300*/  @P4 MOV R5, R43 ;  /* 0x0000002b00054202 */ /* 0x000fcc0000000f00 */
[----:B------:R-:W1:Y:S01]  /*2310*/  @P2 LDC.64 R8, c[0x0][0x228] ;  /* 0x00008a00ff082b82 */ /* 0x000e620000000a00 */
[----:B------:R-:W-:Y:S01]  /*2320*/  @P4 IMAD R3, R7, R3, R4 ;  /* 0x0000000307034224 */ /* 0x000fe200078e0204 */
[----:B------:R-:W-:-:S05]  /*2330*/  @P4 MOV R4, R44 ;  /* 0x0000002c00044202 */ /* 0x000fca0000000f00 */
[----:B------:R-:W-:Y:S01]  /*2340*/  @P4 IMAD.WIDE.U32 R4, R7, R2, R4 ;  /* 0x0000000207044225 */ /* 0x000fe200078e0004 */
[----:B------:R-:W-:-:S04]  /*2350*/  IADD3 R7, R74, 0x80, RZ ;  /* 0x000000804a077810 */ /* 0x000fc80007ffe0ff */
[----:B------:R-:W-:Y:S02]  /*2360*/  @P4 IADD3 R5, R5, R3, RZ ;  /* 0x0000000305054210 */ /* 0x000fe40007ffe0ff */
[C---:B------:R-:W-:Y:S02]  /*2370*/  @P4 SHF.L.U32 R3, R4.reuse, 0x1, RZ ;  /* 0x0000000104034819 */ /* 0x040fe400000006ff */
[----:B------:R-:W-:Y:S02]  /*2380*/  @P4 SHF.L.U64.HI R4, R4, 0x1, R5 ;  /* 0x0000000104044819 */ /* 0x000fe40000010205 */
[----:B0-----:R-:W-:Y:S02]  /*2390*/  @P4 IADD3 R80, P0, R3, R80, RZ ;  /* 0x0000005003504210 */ /* 0x001fe40007f1e0ff */
[----:B------:R-:W-:Y:S02]  /*23a0*/  SHF.R.S32.HI R5, RZ, 0x1f, R7 ;  /* 0x0000001fff057819 */ /* 0x000fe40000011407 */
[----:B------:R-:W-:-:S02]  /*23b0*/  @P4 IADD3.X R81, R4, R81, RZ, P0, !PT ;  /* 0x0000005104514210 */ /* 0x000fc400007fe4ff */
[----:B----4-:R-:W-:Y:S02]  /*23c0*/  @P4 IADD3 R16, P0, R3, R16, RZ ;  /* 0x0000001003104210 */ /* 0x010fe40007f1e0ff */
[----:B------:R-:W0:Y:S02]  /*23d0*/  @P5 LDC.64 R2, c[0x0][0x288] ;  /* 0x0000a200ff025b82 */ /* 0x000e240000000a00 */
[----:B------:R-:W-:Y:S02]  /*23e0*/  @P4 IADD3.X R17, R4, R17, RZ, P0, !PT ;  /* 0x0000001104114210 */ /* 0x000fe400007fe4ff */
        /* <DEDUP_REMOVED lines=13> */
[----:B--2---:R-:W-:Y:S02]  /*24c0*/  @P5 IADD3 R14, P0, R3, R14, RZ ;  /* 0x0000000e030e5210 */ /* 0x004fe40007f1e0ff */
        /* <DEDUP_REMOVED lines=16> */
[----:B------:R-:W0:Y:S02]  /*25d0*/  @P3 LDC.64 R2, c[0x0][0x288] ;  /* 0x0000a200ff023b82 */ /* 0x000e240000000a00 */
[----:B------:R-:W-:Y:S02]  /*25e0*/  @P1 IADD3.X R13, R4, R13, RZ, P0, !PT ;  /* 0x0000000d040d1210 */ /* 0x000fe400007fe4ff */
        /* <DEDUP_REMOVED lines=14> */
[----:B---3--:R-:W-:Y:S02]  /*26d0*/  @P3 IADD3 R10, P0, R3, R10, RZ ;  /* 0x0000000a030a3210 */ /* 0x008fe40007f1e0ff */
[----:B------:R-:W0:Y:S02]  /*26e0*/  @P2 LDC.64 R2, c[0x0][0x288] ;  /* 0x0000a200ff022b82 */ /* 0x000e240000000a00 */
[----:B------:R-:W-:Y:S02]  /*26f0*/  @P3 IADD3.X R11, R4, R11, RZ, P0, !PT ;  /* 0x0000000b040b3210 */ /* 0x000fe400007fe4ff */
[----:B------:R-:W-:-:S13]  /*2700*/  LOP3.LUT P3, RZ, R73, 0x4000, RZ, 0xc0, !PT ;  /* 0x0000400049ff7812 */ /* 0x000fda000786c0ff */
[----:B------:R-:W3:Y:S01]  /*2710*/  @P3 LDC.64 R46, c[0x0][0x230] ;  /* 0x00008c00ff2e3b82 */ /* 0x000ee20000000a00 */
        /* <DEDUP_REMOVED lines=8> */
[----:B------:R-:W-:Y:S02]  /*27a0*/  @P2 IADD3 R50, P0, R2, R50, RZ ;  /* 0x0000003202322210 */ /* 0x000fe40007f1e0ff */
[----:B------:R-:W-:Y:S02]  /*27b0*/  @P1 MOV R5, R43 ;  /* 0x0000002b00051202 */ /* 0x000fe40000000f00 */
[----:B------:R-:W-:-:S02]  /*27c0*/  @P2 IADD3.X R51, R4, R51, RZ, P0, !PT ;  /* 0x0000003304332210 */ /* 0x000fc400007fe4ff */
[----:B-1----:R-:W-:Y:S02]  /*27d0*/  @P2 IADD3 R8, P0, R2, R8, RZ ;  /* 0x0000000802082210 */ /* 0x002fe40007f1e0ff */
[----:B------:R-:W0:Y:S02]  /*27e0*/  @P1 LDC.64 R2, c[0x0][0x288] ;  /* 0x0000a200ff021b82 */ /* 0x000e240000000a00 */
[----:B------:R-:W-:Y:S02]  /*27f0*/  @P2 IADD3.X R9, R4, R9, RZ, P0, !PT ;  /* 0x0000000904092210 */ /* 0x000fe400007fe4ff */
[----:B------:R-:W-:Y:S02]  /*2800*/  SHF.R.S32.HI R4, RZ, 0x1f, R6 ;  /* 0x0000001fff047819 */ /* 0x000fe40000011406 */
[----:B------:R-:W-:-:S13]  /*2810*/  LOP3.LUT P2, RZ, R73, 0x2000, RZ, 0xc0, !PT ;  /* 0x0000200049ff7812 */ /* 0x000fda000784c0ff */
[----:B------:R-:W-:Y:S01]  /*2820*/  @P2 MOV R29, R43 ;  /* 0x0000002b001d2202 */ /* 0x000fe20000000f00 */
[----:B------:R-:W1:Y:S01]  /*2830*/  @P2 LDC.64 R38, c[0x0][0x230] ;  /* 0x00008c00ff262b82 */ /* 0x000e620000000a00 */
[----:B0-----:R-:W-:-:S04]  /*2840*/  @P1 IMAD R4, R4, R2, RZ ;  /* 0x0000000204041224 */ /* 0x001fc800078e02ff */
[----:B------:R-:W-:Y:S01]  /*2850*/  @P1 IMAD R3, R6, R3, R4 ;  /* 0x0000000306031224 */ /* 0x000fe200078e0204 */
[----:B------:R-:W-:-:S05]  /*2860*/  @P1 MOV R4, R44 ;  /* 0x0000002c00041202 */ /* 0x000fca0000000f00 */
[----:B------:R-:W-:Y:S02]  /*2870*/  @P1 IMAD.WIDE.U32 R4, R6, R2, R4 ;  /* 0x0000000206041225 */ /* 0x000fe400078e0004 */
[----:B------:R-:W0:Y:S03]  /*2880*/  @P1 LDC.64 R6, c[0x0][0x228] ;  /* 0x00008a00ff061b82 */ /* 0x000e260000000a00 */
[----:B------:R-:W-:Y:S02]  /*2890*/  @P1 IADD3 R3, R5, R3, RZ ;  /* 0x0000000305031210 */ /* 0x000fe40007ffe0ff */
[C---:B------:R-:W-:Y:S02]  /*28a0*/  @P1 SHF.L.U32 R2, R4.reuse, 0x1, RZ ;  /* 0x0000000104021819 */ /* 0x040fe400000006ff */
[----:B------:R-:W-:Y:S02]  /*28b0*/  @P1 SHF.L.U64.HI R4, R4, 0x1, R3 ;  /* 0x0000000104041819 */ /* 0x000fe40000010203 */
[----:B--2---:R-:W-:-:S02]  /*28c0*/  @P1 IADD3 R48, P0, R2, R48, RZ ;  /* 0x0000003002301210 */ /* 0x004fc40007f1e0ff */
[----:B------:R-:W-:Y:S02]  /*28d0*/  @P3 MOV R5, R43 ;  /* 0x0000002b00053202 */ /* 0x000fe40000000f00 */
[----:B------:R-:W-:Y:S02]  /*28e0*/  @P1 IADD3.X R49, R4, R49, RZ, P0, !PT ;  /* 0x0000003104311210 */ /* 0x000fe400007fe4ff */
[----:B0-----:R-:W-:Y:S02]  /*28f0*/  @P1 IADD3 R6, P0, R2, R6, RZ ;  /* 0x0000000602061210 */ /* 0x001fe40007f1e0ff */
[----:B------:R-:W0:Y:S02]  /*2900*/  @P3 LDC.64 R2, c[0x0][0x288] ;  /* 0x0000a200ff023b82 */ /* 0x000e240000000a00 */
[----:B------:R-:W-:Y:S02]  /*2910*/  @P1 IADD3.X R7, R4, R7, RZ, P0, !PT ;  /* 0x0000000704071210 */ /* 0x000fe400007fe4ff */
[----:B------:R-:W-:-:S02]  /*2920*/  SHF.R.S32.HI R4, RZ, 0x1f, R28 ;  /* 0x0000001fff047819 */ /* 0x000fc4000001141c */
[----:B------:R-:W-:-:S13]  /*2930*/  LOP3.LUT P1, RZ, R73, 0x1000, RZ, 0xc0, !PT ;  /* 0x0000100049ff7812 */ /* 0x000fda000782c0ff */
[----:B------:R-:W-:Y:S01]  /*2940*/  @P1 MOV R31, R43 ;  /* 0x0000002b001f1202 */ /* 0x000fe20000000f00 */
[----:B------:R-:W2:Y:S01]  /*2950*/  @P1 LDC.64 R36, c[0x0][0x230] ;  /* 0x00008c00ff241b82 */ /* 0x000ea20000000a00 */
[----:B0-----:R-:W-:-:S04]  /*2960*/  @P3 IMAD R4, R4, R2, RZ ;  /* 0x0000000204043224 */ /* 0x001fc800078e02ff */
[----:B------:R-:W-:Y:S01]  /*2970*/  @P3 IMAD R3, R28, R3, R4 ;  /* 0x000000031c033224 */ /* 0x000fe200078e0204 */
[----:B------:R-:W-:-:S05]  /*2980*/  @P3 MOV R4, R44 ;  /* 0x0000002c00043202 */ /* 0x000fca0000000f00 */
[----:B------:R-:W-:Y:S01]  /*2990*/  @P3 IMAD.WIDE.U32 R4, R28, R2, R4 ;  /* 0x000000021c043225 */ /* 0x000fe200078e0004 */
[----:B------:R-:W-:-:S04]  /*29a0*/  SHF.R.S32.HI R28, RZ, 0x1f, R30 ;  /* 0x0000001fff1c7819 */ /* 0x000fc8000001141e */
[----:B------:R-:W-:Y:S02]  /*29b0*/  @P3 IADD3 R3, R5, R3, RZ ;  /* 0x0000000305033210 */ /* 0x000fe40007ffe0ff */
[C---:B------:R-:W-:Y:S02]  /*29c0*/  @P3 SHF.L.U32 R2, R4.reuse, 0x1, RZ ;  /* 0x0000000104023819 */ /* 0x040fe400000006ff */
[----:B------:R-:W-:Y:S02]  /*29d0*/  @P3 SHF.L.U64.HI R3, R4, 0x1, R3 ;  /* 0x0000000104033819 */ /* 0x000fe40000010203 */
[----:B------:R-:W0:Y:S01]  /*29e0*/  @P3 LDC.64 R4, c[0x0][0x228] ;  /* 0x00008a00ff043b82 */ /* 0x000e220000000a00 */
[----:B---3--:R-:W-:-:S04]  /*29f0*/  @P3 IADD3 R46, P0, R2, R46, RZ ;  /* 0x0000002e022e3210 */ /* 0x008fc80007f1e0ff */
[----:B------:R-:W-:Y:S02]  /*2a00*/  @P3 IADD3.X R47, R3, R47, RZ, P0, !PT ;  /* 0x0000002f032f3210 */ /* 0x000fe400007fe4ff */
[----:B0-----:R-:W-:-:S04]  /*2a10*/  @P3 IADD3 R4, P0, R2, R4, RZ ;  /* 0x0000000402043210 */ /* 0x001fc80007f1e0ff */
[----:B------:R-:W-:Y:S02]  /*2a20*/  @P3 IADD3.X R5, R3, R5, RZ, P0, !PT ;  /* 0x0000000503053210 */ /* 0x000fe400007fe4ff */
[----:B------:R-:W0:Y:S01]  /*2a30*/  @P2 LDC.64 R2, c[0x0][0x288] ;  /* 0x0000a200ff022b82 */ /* 0x000e220000000a00 */
[----:B------:R-:W-:Y:S01]  /*2a40*/  LOP3.LUT P3, RZ, R73, 0x40, RZ, 0xc0, !PT ;  /* 0x0000004049ff7812 */ /* 0x000fe2000786c0ff */
[----:B------:R-:W-:-:S12]  /*2a50*/  UMOV UR24, 0x3f800000 ;  /* 0x3f80000000187882 */ /* 0x000fd80000000000 */
[----:B------:R-:W3:Y:S01]  /*2a60*/  @P3 LDG.E R119, desc[UR20][R58.64] ;  /* 0x000000143a773981 */ /* 0x000ee2000c1e1900 */
        /* <DEDUP_REMOVED lines=9> */
[----:B-1----:R-:W-:-:S04]  /*2b00*/  @P2 IADD3 R38, P0, R29, R38, RZ ;  /* 0x000000261d262210 */ /* 0x002fc80007f1e0ff */
[----:B------:R-:W-:Y:S02]  /*2b10*/  @P2 IADD3.X R39, R28, R39, RZ, P0, !PT ;  /* 0x000000271c272210 */ /* 0x000fe400007fe4ff */
[----:B0-----:R-:W-:-:S04]  /*2b20*/  @P2 IADD3 R2, P0, R29, R2, RZ ;  /* 0x000000021d022210 */ /* 0x001fc80007f1e0ff */
[----:B------:R-:W-:Y:S02]  /*2b30*/  @P2 IADD3.X R3, R28, R3, RZ, P0, !PT ;  /* 0x000000031c032210 */ /* 0x000fe400007fe4ff */
[----:B------:R-:W0:Y:S01]  /*2b40*/  @P1 LDC.64 R28, c[0x0][0x288] ;  /* 0x0000a200ff1c1b82 */ /* 0x000e220000000a00 */
[----:B------:R-:W-:-:S13]  /*2b50*/  LOP3.LUT P2, RZ, R73, 0x80, RZ, 0xc0, !PT ;  /* 0x0000008049ff7812 */ /* 0x000fda000784c0ff */
[----:B------:R-:W-:Y:S02]  /*2b60*/  @P2 LOP3.LUT R0, R0, 0x2, RZ, 0xfc, !PT ;  /* 0x0000000200002812 */ /* 0x000fe400078efcff */
[----:B------:R-:W-:Y:S02]  /*2b70*/  LOP3.LUT P2, RZ, R73, 0x100, RZ, 0xc0, !PT ;  /* 0x0000010049ff7812 */ /* 0x000fe4000784c0ff */
[----:B------:R-:W-:Y:S01]  /*2b80*/  LOP3.LUT R0, R0, 0xfffffffb, RZ, 0xc0, !PT ;  /* 0xfffffffb00007812 */ /* 0x000fe200078ec0ff */
[----:B0-----:R-:W-:-:S04]  /*2b90*/  @P1 IMAD R30, R30, R28, RZ ;  /* 0x0000001c1e1e1224 */ /* 0x001fc800078e02ff */
[----:B------:R-:W-:Y:S01]  /*2ba0*/  @P1 IMAD R29, R32, R29, R30 ;  /* 0x0000001d201d1224 */ /* 0x000fe200078e021e */
[----:B------:R-:W-:-:S05]  /*2bb0*/  @P1 MOV R30, R44 ;  /* 0x0000002c001e1202 */ /* 0x000fca0000000f00 */
[----:B------:R-:W-:Y:S02]  /*2bc0*/  @P2 LOP3.LUT R0, R0, 0x4, RZ, 0xfc, !PT ;  /* 0x0000000400002812 */ /* 0x000fe400078efcff */
[----:B------:R-:W-:Y:S01]  /*2bd0*/  LOP3.LUT P2, RZ, R73, 0x200, RZ, 0xc0, !PT ;  /* 0x0000020049ff7812 */ /* 0x000fe2000784c0ff */
[----:B------:R-:W-:-:S05]  /*2be0*/  @P1 IMAD.WIDE.U32 R30, R32, R28, R30 ;  /* 0x0000001c201e1225 */ /* 0x000fca00078e001e */
[----:B------:R-:W-:Y:S02]  /*2bf0*/  @P1 IADD3 R29, R31, R29, RZ ;  /* 0x0000001d1f1d1210 */ /* 0x000fe40007ffe0ff */
[C---:B------:R-:W-:Y:S02]  /*2c00*/  @P1 SHF.L.U32 R31, R30.reuse, 0x1, RZ ;  /* 0x000000011e1f1819 */ /* 0x040fe400000006ff */
[----:B------:R-:W-:Y:S02]  /*2c10*/  @P1 SHF.L.U64.HI R30, R30, 0x1, R29 ;  /* 0x000000011e1e1819 */ /* 0x000fe4000001021d */
[----:B------:R-:W0:Y:S01]  /*2c20*/  @P1 LDC.64 R28, c[0x0][0x228] ;  /* 0x00008a00ff1c1b82 */ /* 0x000e220000000a00 */
[----:B--2---:R-:W-:-:S04]  /*2c30*/  @P1 IADD3 R36, P0, R31, R36, RZ ;  /* 0x000000241f241210 */ /* 0x004fc80007f1e0ff */
[----:B------:R-:W-:Y:S02]  /*2c40*/  @P1 IADD3.X R37, R30, R37, RZ, P0, !PT ;  /* 0x000000251e251210 */ /* 0x000fe400007fe4ff */
[----:B0-----:R-:W-:-:S04]  /*2c50*/  @P1 IADD3 R28, P0, R31, R28, RZ ;  /* 0x0000001c1f1c1210 */ /* 0x001fc80007f1e0ff */
[----:B------:R-:W-:Y:S02]  /*2c60*/  @P1 IADD3.X R29, R30, R29, RZ, P0, !PT ;  /* 0x0000001d1e1d1210 */ /* 0x000fe400007fe4ff */
[----:B------:R-:W-:-:S05]  /*2c70*/  SHF.R.U32.HI R30, RZ, 0x3, R75 ;  /* 0x00000003ff1e7819 */ /* 0x000fca000001164b */
[----:B------:R-:W-:-:S04]  /*2c80*/  IMAD.WIDE.U32 R30, R30, 0x24924925, RZ ;  /* 0x249249251e1e7825 */ /* 0x000fc800078e00ff */
[----:B------:R-:W-:-:S05]  /*2c90*/  IMAD R35, R35, UR22, R31 ;  /* 0x0000001623237c24 */ /* 0x000fca000f8e021f */
[----:B------:R-:W-:-:S04]  /*2ca0*/  IADD3 R30, R35, 0xc8, RZ ;  /* 0x000000c8231e7810 */ /* 0x000fc80007ffe0ff */
[----:B------:R-:W-:Y:S02]  /*2cb0*/  SHF.R.S32.HI R31, RZ, 0x1f, R30 ;  /* 0x0000001fff1f7819 */ /* 0x000fe4000001141e */
[----:B------:R-:W-:-:S04]  /*2cc0*/  ISETP.GE.U32.AND P0, PT, R30, UR6, PT ;  /* 0x000000061e007c0c */ /* 0x000fc8000bf06070 */
        /* <DEDUP_REMOVED lines=14> */
[----:B------:R-:W-:-:S05]  /*2db0*/  @P0 IADD3.X R31, R68, R31, RZ, P1, !PT ;  /* 0x0000001f441f0210 */ /* 0x000fca0000ffe4ff */
[----:B------:R1:W2:Y:S01]  /*2dc0*/  @P0 LDG.E R72, desc[UR20][R30.64] ;  /* 0x000000141e480981 */ /* 0x0002a2000c1e1900 */
[----:B0-----:R-:W-:-:S04]  /*2dd0*/  @P0 IADD3 R32, P1, R69, R32, RZ ;  /* 0x0000002045200210 */ /* 0x001fc80007f3e0ff */
[----:B------:R-:W-:-:S05]  /*2de0*/  @P0 IADD3.X R33, R68, R33, RZ, P1, !PT ;  /* 0x0000002144210210 */ /* 0x000fca0000ffe4ff */
[----:B------:R0:W4:Y:S01]  /*2df0*/  @P0 LDG.E R71, desc[UR20][R32.64] ;  /* 0x0000001420470981 */ /* 0x000122000c1e1900 */
[----:B-1----:R-:W-:-:S04]  /*2e00*/  IADD3 R30, R35, 0xd0, RZ ;  /* 0x000000d0231e7810 */ /* 0x002fc80007ffe0ff */
[----:B------:R-:W-:Y:S02]  /*2e10*/  SHF.R.S32.HI R31, RZ, 0x1f, R30 ;  /* 0x0000001fff1f7819 */ /* 0x000fe4000001141e */
[----:B------:R-:W-:-:S04]  /*2e20*/  ISETP.GE.U32.AND P0, PT, R30, UR6, PT ;  /* 0x000000061e007c0c */ /* 0x000fc8000bf06070 */
[----:B------:R-:W-:-:S04]  /*2e30*/  ISETP.GE.AND.EX P0, PT, R31, UR7, PT, P0 ;  /* 0x000000071f007c0c */ /* 0x000fc8000bf06300 */
[----:B------:R-:W-:-:S13]  /*2e40*/  ISETP.LT.U32.AND P0, PT, R75, 0x1c0, !P0 ;  /* 0x000001c04b00780c */ /* 0x000fda0004701070 */
[----:B0-----:R-:W0:Y:S01]  /*2e50*/  @P0 LDC.64 R32, c[0x0][0x288] ;  /* 0x0000a200ff200b82 */ /* 0x001e220000000a00 */
[----:B------:R-:W-:-:S04]  /*2e60*/  IADD3 R70, R74, 0xd0, RZ ;  /* 0x000000d04a467810 */ /* 0x000fc80007ffe0ff */
[----:B------:R-:W-:Y:S02]  /*2e70*/  SHF.R.S32.HI R68, RZ, 0x1f, R70 ;  /* 0x0000001fff447819 */ /* 0x000fe40000011446 */
[----:B------:R-:W-:Y:S01]  /*2e80*/  @P0 MOV R69, R43 ;  /* 0x0000002b00450202 */ /* 0x000fe20000000f00 */
[----:B------:R-:W1:Y:S02]  /*2e90*/  @P0 LDC.64 R30, c[0x0][0x230] ;  /* 0x00008c00ff1e0b82 */ /* 0x000e640000000a00 */
        /* <DEDUP_REMOVED lines=10> */
[----:B0-----:R-:W-:-:S04]  /*2f40*/  @P0 IADD3 R32, P1, R69, R32, RZ ;  /* 0x0000002045200210 */ /* 0x001fc80007f3e0ff */
[----:B------:R-:W-:-:S05]  /*2f50*/  @P0 IADD3.X R33, R68, R33, RZ, P1, !PT ;  /* 0x0000002144210210 */ /* 0x000fca0000ffe4ff */
[----:B------:R-:W3:Y:S01]  /*2f60*/  @P0 LDG.E R125, desc[UR20][R32.64] ;  /* 0x00000014207d0981 */ /* 0x000ee2000c1e1900 */
[----:B------:R-:W-:-:S04]  /*2f70*/  IADD3 R70, R74, 0xd8, RZ ;  /* 0x000000d84a467810 */ /* 0x000fc80007ffe0ff */
[----:B------:R-:W-:Y:S01]  /*2f80*/  SHF.R.S32.HI R68, RZ, 0x1f, R70 ;  /* 0x0000001fff447819 */ /* 0x000fe20000011446 */
[----:B----4-:R0:W-:Y:S02]  /*2f90*/  STL [R1+0x70], R71 ;  /* 0x0000704701007387 */ /* 0x0101e40000100800 */
[----:B0-----:R-:W-:-:S10]  /*2fa0*/  HFMA2.MMA R71, -RZ, RZ, 0, 0 ;  /* 0x00000000ff477435 */ /* 0x001fd400000001ff */
[----:B------:R0:W4:Y:S02]  /*2fb0*/  @P0 LDG.E R71, desc[UR20][R30.64] ;  /* 0x000000141e470981 */ /* 0x000124000c1e1900 */
[----:B0-----:R-:W-:-:S04]  /*2fc0*/  IADD3 R30, R35, 0xd8, RZ ;  /* 0x000000d8231e7810 */ /* 0x001fc80007ffe0ff */
        /* <DEDUP_REMOVED lines=17> */
[----:B------:R1:W3:Y:S01]  /*30e0*/  @P0 LDG.E R123, desc[UR20][R30.64] ;  /* 0x000000141e7b0981 */ /* 0x0002e2000c1e1900 */
[----:B0-----:R-:W-:Y:S02]  /*30f0*/  @P0 IADD3 R32, P1, R69, R32, RZ ;  /* 0x0000002045200210 */ /* 0x001fe40007f3e0ff */
[----:B-1----:R-:W-:Y:S02]  /*3100*/  IADD3 R30, R35, 0xe0, RZ ;  /* 0x000000e0231e7810 */ /* 0x002fe40007ffe0ff */
[----:B------:R-:W-:Y:S02]  /*3110*/  @P0 IADD3.X R33, R68, R33, RZ, P1, !PT ;  /* 0x0000002144210210 */ /* 0x000fe40000ffe4ff */
[----:B------:R-:W-:-:S03]  /*3120*/  SHF.R.S32.HI R31, RZ, 0x1f, R30 ;  /* 0x0000001fff1f7819 */ /* 0x000fc6000001141e */
[----:B------:R0:W3:Y:S01]  /*3130*/  @P0 LDG.E R118, desc[UR20][R32.64] ;  /* 0x0000001420760981 */ /* 0x0000e2000c1e1900 */
        /* <DEDUP_REMOVED lines=16> */
[----:B--2---:R2:W-:Y:S01]  /*3240*/  STL [R1+0x74], R72 ;  /* 0x0000744801007387 */ /* 0x0045e20000100800 */
[----:B-1----:R-:W-:-:S04]  /*3250*/  @P0 IADD3 R30, P1, R69, R30, RZ ;  /* 0x0000001e451e0210 */ /* 0x002fc80007f3e0ff */
[----:B------:R-:W-:Y:S01]  /*3260*/  @P0 IADD3.X R31, R68, R31, RZ, P1, !PT ;  /* 0x0000001f441f0210 */ /* 0x000fe20000ffe4ff */
[----:B--2---:R-:W-:-:S10]  /*3270*/  HFMA2.MMA R72, -RZ, RZ, 0, 0 ;  /* 0x00000000ff487435 */ /* 0x004fd400000001ff */
[----:B------:R1:W5:Y:S01]  /*3280*/  @P0 LDG.E R72, desc[UR20][R30.64] ;  /* 0x000000141e480981 */ /* 0x000362000c1e1900 */
[----:B0-----:R-:W-:-:S04]  /*3290*/  @P0 IADD3 R32, P1, R69, R32, RZ ;  /* 0x0000002045200210 */ /* 0x001fc80007f3e0ff */
[----:B------:R-:W-:Y:S02]  /*32a0*/  @P0 IADD3.X R33, R68, R33, RZ, P1, !PT ;  /* 0x0000002144210210 */ /* 0x000fe40000ffe4ff */
[----:B-1----:R-:W-:-:S03]  /*32b0*/  IADD3 R30, R35, 0xe8, RZ ;  /* 0x000000e8231e7810 */ /* 0x002fc60007ffe0ff */
[----:B------:R0:W2:Y:S01]  /*32c0*/  @P0 LDG.E R122, desc[UR20][R32.64] ;  /* 0x00000014207a0981 */ /* 0x0000a2000c1e1900 */
        /* <DEDUP_REMOVED lines=18> */
[C---:B------:R-:W-:Y:S02]  /*33f0*/  @P0 IADD3.X R31, R68.reuse, R31, RZ, P1, !PT ;  /* 0x0000001f441f0210 */ /* 0x040fe40000ffe4ff */
[----:B------:R-:W-:Y:S01]  /*3400*/  IADD3 R35, R35, 0xf0, RZ ;  /* 0x000000f023237810 */ /* 0x000fe20007ffe0ff */
[----:B----4-:R1:W-:Y:S01]  /*3410*/  STL [R1+0x48], R71 ;  /* 0x0000484701007387 */ /* 0x0103e20000100800 */
[----:B0-----:R-:W-:Y:S02]  /*3420*/  @P0 IADD3 R32, P1, R69, R32, RZ ;  /* 0x0000002045200210 */ /* 0x001fe40007f3e0ff */
[----:B-1----:R-:W-:Y:S02]  /*3430*/  CS2R R70, SRZ ;  /* 0x0000000000467805 */ /* 0x002fe4000001ff00 */
[----:B------:R-:W-:-:S04]  /*3440*/  @P0 IADD3.X R33, R68, R33, RZ, P1, !PT ;  /* 0x0000002144210210 */ /* 0x000fc80000ffe4ff */
[----:B------:R0:W5:Y:S04]  /*3450*/  @P0 LDG.E R71, desc[UR20][R30.64] ;  /* 0x000000141e470981 */ /* 0x000168000c1e1900 */
[----:B------:R1:W4:Y:S01]  /*3460*/  @P0 LDG.E R121, desc[UR20][R32.64] ;  /* 0x0000001420790981 */ /* 0x000322000c1e1900 */
[----:B------:R-:W-:Y:S02]  /*3470*/  ISETP.GE.U32.AND P0, PT, R35, UR6, PT ;  /* 0x0000000623007c0c */ /* 0x000fe4000bf06070 */
[----:B0-----:R-:W-:-:S04]  /*3480*/  SHF.R.S32.HI R30, RZ, 0x1f, R35 ;  /* 0x0000001fff1e7819 */ /* 0x001fc80000011423 */
[----:B------:R-:W-:-:S04]  /*3490*/  ISETP.GE.AND.EX P0, PT, R30, UR7, PT, P0 ;  /* 0x000000071e007c0c */ /* 0x000fc8000bf06300 */
[----:B------:R-:W-:-:S13]  /*34a0*/  ISETP.LT.U32.AND P0, PT, R75, 0x1c0, !P0 ;  /* 0x000001c04b00780c */ /* 0x000fda0004701070 */
[----:B-1----:R-:W0:Y:S01]  /*34b0*/  @P0 LDC.64 R32, c[0x0][0x288] ;  /* 0x0000a200ff200b82 */ /* 0x002e220000000a00 */
        /* <DEDUP_REMOVED lines=14> */
[----:B------:R-:W5:Y:S01]  /*35a0*/  @P0 LDG.E R70, desc[UR20][R30.64] ;  /* 0x000000141e460981 */ /* 0x000f62000c1e1900 */
[----:B0-----:R-:W-:Y:S02]  /*35b0*/  @P0 IADD3 R32, P1, R35, R32, RZ ;  /* 0x0000002023200210 */ /* 0x001fe40007f3e0ff */
[----:B------:R-:W-:Y:S02]  /*35c0*/  IADD3 R35, R74, 0xf8, RZ ;  /* 0x000000f84a237810 */ /* 0x000fe40007ffe0ff */
[----:B------:R-:W-:Y:S02]  /*35d0*/  @P0 IADD3.X R33, R68, R33, RZ, P1, !PT ;  /* 0x0000002144210210 */ /* 0x000fe40000ffe4ff */
[----:B------:R-:W-:-:S03]  /*35e0*/  SHF.R.S32.HI R68, RZ, 0x1f, R35 ;  /* 0x0000001fff447819 */ /* 0x000fc60000011423 */
[----:B------:R0:W4:Y:S01]  /*35f0*/  @P0 LDG.E R124, desc[UR20][R32.64] ;  /* 0x00000014207c0981 */ /* 0x000122000c1e1900 */
[----:B------:R-:W-:-:S04]  /*3600*/  ISETP.GE.U32.AND P0, PT, R35, UR6, PT ;  /* 0x0000000623007c0c */ /* 0x000fc8000bf06070 */
[----:B------:R-:W-:Y:S01]  /*3610*/  ISETP.GE.AND.EX P0, PT, R68, UR7, PT, P0 ;  /* 0x0000000744007c0c */ /* 0x000fe2000bf06300 */
[----:B------:R-:W-:-:S03]  /*3620*/  ULDC.64 UR6, c[0x0][0x248] ;  /* 0x0000920000067ab9 */ /* 0x000fc60000000a00 */
[----:B------:R-:W-:-:S13]  /*3630*/  ISETP.GT.U32.OR P0, PT, R75, 0x1bf, P0 ;  /* 0x000001bf4b00780c */ /* 0x000fda0000704470 */
[----:B0-----:R-:W0:Y:S08]  /*3640*/  @!P0 LDC.64 R32, c[0x0][0x288] ;  /* 0x0000a200ff208b82 */ /* 0x001e300000000a00 */
[----:B------:R-:W1:Y:S01]  /*3650*/  @!P0 LDC.64 R30, c[0x0][0x230] ;  /* 0x00008c00ff1e8b82 */ /* 0x000e620000000a00 */
[----:B------:R-:W-:Y:S01]  /*3660*/  @!P0 MOV R69, R43 ;  /* 0x0000002b00458202 */ /* 0x000fe20000000f00 */
[----:B0-----:R-:W-:-:S04]  /*3670*/  @!P0 IMAD R68, R68, R32, RZ ;  /* 0x0000002044448224 */ /* 0x001fc800078e02ff */
[----:B------:R-:W-:Y:S01]  /*3680*/  @!P0 IMAD R33, R35, R33, R68 ;  /* 0x0000002123218224 */ /* 0x000fe200078e0244 */
[----:B------:R-:W-:-:S05]  /*3690*/  @!P0 MOV R68, R44 ;  /* 0x0000002c00448202 */ /* 0x000fca0000000f00 */
[----:B------:R-:W-:-:S05]  /*36a0*/  @!P0 IMAD.WIDE.U32 R68, R35, R32, R68 ;  /* 0x0000002023448225 */ /* 0x000fca00078e0044 */
[----:B------:R-:W-:Y:S02]  /*36b0*/  @!P0 IADD3 R33, R69, R33, RZ ;  /* 0x0000002145218210 */ /* 0x000fe40007ffe0ff */
[C---:B------:R-:W-:Y:S01]  /*36c0*/  @!P0 SHF.L.U32 R35, R68.reuse, 0x1, RZ ;  /* 0x0000000144238819 */ /* 0x040fe200000006ff */
[----:B------:R-:W-:Y:S01]  /*36d0*/  HFMA2.MMA R69, -RZ, RZ, 0, 0 ;  /* 0x00000000ff457435 */ /* 0x000fe200000001ff */
[----:B------:R-:W-:Y:S02]  /*36e0*/  @!P0 SHF.L.U64.HI R68, R68, 0x1, R33 ;  /* 0x0000000144448819 */ /* 0x000fe40000010221 */
[----:B-1----:R-:W-:Y:S01]  /*36f0*/  @!P0 IADD3 R30, P1, R35, R30, RZ ;  /* 0x0000001e231e8210 */ /* 0x002fe20007f3e0ff */
[----:B------:R-:W0:Y:S01]  /*3700*/  @!P0 LDC.64 R32, c[0x0][0x228] ;  /* 0x00008a00ff208b82 */ /* 0x000e220000000a00 */
[----:B------:R-:W-:Y:S02]  /*3710*/  UIMAD.WIDE UR6, UR12, 0x8, UR6 ;  /* 0x000000080c0678a5 */ /* 0x000fe4000f8e0206 */
[----:B------:R-:W-:-:S05]  /*3720*/  @!P0 IADD3.X R31, R68, R31, RZ, P1, !PT ;  /* 0x0000001f441f8210 */ /* 0x000fca0000ffe4ff */
[----:B------:R1:W5:Y:S02]  /*3730*/  @!P0 LDG.E R69, desc[UR20][R30.64] ;  /* 0x000000141e458981 */ /* 0x000364000c1e1900 */
[----:B-1----:R-:W-:Y:S02]  /*3740*/  MOV R30, UR6 ;  /* 0x00000006001e7c02 */ /* 0x002fe40008000f00 */
[----:B------:R-:W-:-:S06]  /*3750*/  MOV R31, UR7 ;  /* 0x00000007001f7c02 */ /* 0x000fcc0008000f00 */
[----:B------:R-:W4:Y:S01]  /*3760*/  LDG.E.64 R30, desc[UR20][R30.64] ;  /* 0x000000141e1e7981 */ /* 0x000f22000c1e1b00 */
[----:B0-----:R-:W-:-:S04]  /*3770*/  @!P0 IADD3 R32, P1, R35, R32, RZ ;  /* 0x0000002023208210 */ /* 0x001fc80007f3e0ff */
[----:B------:R-:W-:-:S05]  /*3780*/  @!P0 IADD3.X R33, R68, R33, RZ, P1, !PT ;  /* 0x0000002144218210 */ /* 0x000fca0000ffe4ff */
[----:B------:R0:W4:Y:S02]  /*3790*/  @!P0 LDG.E R116, desc[UR20][R32.64] ;  /* 0x0000001420748981 */ /* 0x000124000c1e1900 */
[----:B0-----:R-:W0:Y:S02]  /*37a0*/  @P6 LDC.64 R32, c[0x0][0x288] ;  /* 0x0000a200ff206b82 */ /* 0x001e240000000a00 */
[----:B---3--:R-:W-:Y:S01]  /*37b0*/  STL [R1+0x68], R125 ;  /* 0x0000687d01007387 */ /* 0x008fe20000100800 */
[----:B------:R-:W-:-:S03]  /*37c0*/  IADD3 R68, R74, 0xc0, RZ ;  /* 0x000000c04a447810 */ /* 0x000fc60007ffe0ff */
[----:B------:R-:W-:Y:S04]  /*37d0*/  STL [R1+0x6c], R123 ;  /* 0x00006c7b01007387 */ /* 0x000fe80000100800 */
[----:B------:R-:W-:Y:S04]  /*37e0*/  STL [R1+0x64], R118 ;  /* 0x0000647601007387 */ /* 0x000fe80000100800 */
[----:B--2---:R-:W-:Y:S01]  /*37f0*/  STL [R1+0x60], R122 ;  /* 0x0000607a01007387 */ /* 0x004fe20000100800 */
[C---:B------:R-:W-:Y:S02]  /*3800*/  LOP3.LUT P1, RZ, R73.reuse, 0x400, RZ, 0xc0, !PT ;  /* 0x0000040049ff7812 */ /* 0x040fe4000782c0ff */
[----:B------:R-:W-:-:S04]  /*3810*/  LOP3.LUT R73, R73, 0xffbfffff, RZ, 0xc0, !PT ;  /* 0xffbfffff49497812 */ /* 0x000fc800078ec0ff */
[----:B------:R-:W-:Y:S01]  /*3820*/  @P6 LOP3.LUT R73, R73, 0x400000, RZ, 0xfc, !PT ;  /* 0x0040000049496812 */ /* 0x000fe200078efcff */
[----:B----4-:R-:W-:Y:S01]  /*3830*/  STL [R1+0x5c], R121 ;  /* 0x00005c7901007387 */ /* 0x010fe20000100800 */
[----:B------:R-:W-:-:S06]  /*3840*/  CS2R R58, SRZ ;  /* 0x00000000003a7805 */ /* 0x000fcc000001ff00 */
[----:B------:R-:W5:Y:S04]  /*3850*/  @P4 LDG.E R59, desc[UR20][R56.64] ;  /* 0x00000014383b4981 */ /* 0x000f68000c1e1900 */
[----:B------:R-:W5:Y:S04]  /*3860*/  @P5 LDG.E R58, desc[UR20][R96.64] ;  /* 0x00000014603a5981 */ /* 0x000f68000c1e1900 */
[----:B------:R-:W-:Y:S01]  /*3870*/  STL [R1+0x58], R124 ;  /* 0x0000587c01007387 */ /* 0x000fe20000100800 */
[----:B------:R-:W-:-:S13]  /*3880*/  R2UR UR23, R30 ;  /* 0x000000001e1772ca */ /* 0x000fda00000e0000 */
[----:B------:R-:W-:Y:S01]  /*3890*/  MOV R35, UR23 ;  /* 0x0000001700237c02 */ /* 0x000fe20008000f00 */
[----:B------:R1:W-:Y:S04]  /*38a0*/  STL [R1+0x4c], R116 ;  /* 0x00004c7401007387 */ /* 0x0003e80000100800 */
[----:B------:R-:W-:Y:S02]  /*38b0*/  FFMA.FTZ R35, -R35, UR23, R31 ;  /* 0x0000001723237c23 */ /* 0x000fe4000801011f */
[----:B------:R-:W2:Y:S01]  /*38c0*/  @P6 LDC.64 R30, c[0x0][0x230] ;  /* 0x00008c00ff1e6b82 */ /* 0x000ea20000000a00 */
[----:B-1----:R-:W-:-:S05]  /*38d0*/  SHF.R.S32.HI R116, RZ, 0x1f, R68 ;  /* 0x0000001fff747819 */ /* 0x002fca0000011444 */
[----:B0-----:R-:W-:Y:S01]  /*38e0*/  @P6 IMAD R116, R116, R32, RZ ;  /* 0x0000002074746224 */ /* 0x001fe200078e02ff */
[----:B------:R-:W-:-:S03]  /*38f0*/  FSETP.GTU.FTZ.AND P0, PT, R35, RZ, PT ;  /* 0x000000ff2300720b */ /* 0x000fc60003f1c000 */
[----:B------:R-:W-:Y:S01]  /*3900*/  @P6 IMAD R33, R68, R33, R116 ;  /* 0x0000002144216224 */ /* 0x000fe200078e0274 */
[----:B------:R-:W-:-:S05]  /*3910*/  @P6 MOV R116, R44 ;  /* 0x0000002c00746202 */ /* 0x000fca0000000f00 */
[----:B------:R-:W-:-:S05]  /*3920*/  @P6 IMAD.WIDE.U32 R116, R68, R32, R116 ;  /* 0x0000002044746225 */ /* 0x000fca00078e0074 */
[----:B------:R-:W-:Y:S02]  /*3930*/  @P6 IADD3 R33, R117, R33, RZ ;  /* 0x0000002175216210 */ /* 0x000fe40007ffe0ff */
[C---:B------:R-:W-:Y:S01]  /*3940*/  @P6 SHF.L.U32 R68, R116.reuse, 0x1, RZ ;  /* 0x0000000174446819 */ /* 0x040fe200000006ff */
[----:B------:R-:W-:Y:S01]  /*3950*/  VOTEU.ANY UP0, P0 ;  /* 0x00000000003f7886 */ /* 0x000fe20000000100 */
[----:B------:R-:W-:Y:S02]  /*3960*/  @P6 SHF.L.U64.HI R116, R116, 0x1, R33 ;  /* 0x0000000174746819 */ /* 0x000fe40000010221 */
[----:B--2---:R-:W-:Y:S01]  /*3970*/  @P6 IADD3 R30, P0, R68, R30, RZ ;  /* 0x0000001e441e6210 */ /* 0x004fe20007f1e0ff */
[----:B------:R-:W0:Y:S01]  /*3980*/  @P6 LDC.64 R32, c[0x0][0x228] ;  /* 0x00008a00ff206b82 */ /* 0x000e220000000a00 */
[----:B------:R-:W-:Y:S02]  /*3990*/  @UP0 ULDC UR5, c[0x0][0x250] ;  /* 0x0000940000050ab9 */ /* 0x000fe40000000800 */
[----:B------:R-:W-:-:S02]  /*39a0*/  @P6 IADD3.X R31, R116, R31, RZ, P0, !PT ;  /* 0x0000001f741f6210 */ /* 0x000fc400007fe4ff */
[----:B------:R-:W-:-:S13]  /*39b0*/  PLOP3.LUT P0, PT, PT, PT, UP0, 0x80, 0x0 ;  /* 0x000000000000781c */ /* 0x000fda0003f0f008 */
[----:B------:R-:W-:Y:S01]  /*39c0*/  @P0 FADD.FTZ R35, R35, UR5 ;  /* 0x0000000523230e21 */ /* 0x000fe20008010000 */
[----:B------:R-:W-:-:S13]  /*39d0*/  PLOP3.LUT P0, PT, PT, PT, UP0, 0x80, 0x0 ;  /* 0x000000000000781c */ /* 0x000fda0003f0f008 */
[----:B------:R-:W1:Y:S01]  /*39e0*/  @P0 MUFU.RSQ R35, R35 ;  /* 0x0000002300230308 */ /* 0x000e620000001400 */
[----:B0-----:R-:W-:-:S04]  /*39f0*/  @P6 IADD3 R32, P0, R68, R32, RZ ;  /* 0x0000002044206210 */ /* 0x001fc80007f1e0ff */
[----:B------:R-:W-:Y:S02]  /*3a00*/  @P6 IADD3.X R33, R116, R33, RZ, P0, !PT ;  /* 0x0000002174216210 */ /* 0x000fe400007fe4ff */
[----:B------:R-:W-:Y:S01]  /*3a10*/  LOP3.LUT P6, RZ, R73, 0x200000, RZ, 0xc0, !PT ;  /* 0x0020000049ff7812 */ /* 0x000fe200078cc0ff */
[----:B------:R-:W-:Y:S01]  /*3a20*/  HFMA2.MMA R68, -RZ, RZ, 0, 0 ;  /* 0x00000000ff447435 */ /* 0x000fe200000001ff */
[----:B------:R-:W-:Y:S02]  /*3a30*/  PLOP3.LUT P0, PT, PT, PT, UP0, 0x80, 0x0 ;  /* 0x000000000000781c */ /* 0x000fe40003f0f008 */
[----:B------:R-:W-:-:S06]  /*3a40*/  CS2R R116, SRZ ;  /* 0x0000000000747805 */ /* 0x000fcc000001ff00 */
[----:B------:R-:W2:Y:S04]  /*3a50*/  @P2 LDG.E R116, desc[UR20][R108.64] ;  /* 0x000000146c742981 */ /* 0x000ea8000c1e1900 */
[----:B------:R0:W5:Y:S02]  /*3a60*/  @P6 LDG.E R68, desc[UR20][R66.64] ;  /* 0x0000001442446981 */ /* 0x000164000c1e1900 */
[----:B0-----:R-:W-:-:S06]  /*3a70*/  CS2R R66, SRZ ;  /* 0x0000000000427805 */ /* 0x001fcc000001ff00 */
[----:B------:R0:W5:Y:S01]  /*3a80*/  @P2 LDG.E R66, desc[UR20][R62.64] ;  /* 0x000000143e422981 */ /* 0x000162000c1e1900 */
[----:B------:R-:W-:Y:S02]  /*3a90*/  LOP3.LUT P2, RZ, R0, 0x4, RZ, 0xc0, !PT ;  /* 0x0000000400ff7812 */ /* 0x000fe4000784c0ff */
[----:B------:R-:W-:Y:S02]  /*3aa0*/  CS2R R56, SRZ ;  /* 0x0000000000387805 */ /* 0x000fe4000001ff00 */
[----:B-1----:R-:W-:Y:S01]  /*3ab0*/  @P0 R2UR UR24, R35 ;  /* 0x00000000231802ca */ /* 0x002fe200000e0000 */
[----:B------:R-:W5:Y:S01]  /*3ac0*/  @P1 LDG.E R67, desc[UR20][R112.64] ;  /* 0x0000001470431981 */ /* 0x000f62000c1e1900 */
[----:B------:R-:W-:Y:S02]  /*3ad0*/  MOV R35, RZ ;  /* 0x000000ff00237202 */ /* 0x000fe40000000f00 */
[----:B------:R-:W-:Y:S01]  /*3ae0*/  LOP3.LUT P0, RZ, R73, 0x8, RZ, 0xc0, !PT ;  /* 0x0000000849ff7812 */ /* 0x000fe2000780c0ff */
[----:B------:R1:W5:Y:S01]  /*3af0*/  @P5 LDG.E R57, desc[UR20][R54.64] ;  /* 0x0000001436395981 */ /* 0x000362000c1e1900 */
[----:B0-----:R-:W-:-:S03]  /*3b00*/  CS2R R62, SRZ ;  /* 0x00000000003e7805 */ /* 0x001fc6000001ff00 */
[----:B------:R0:W3:Y:S01]  /*3b10*/  @P6 LDG.E R35, desc[UR20][R114.64] ;  /* 0x0000001472236981 */ /* 0x0000e2000c1e1900 */
[----:B------:R-:W-:-:S03]  /*3b20*/  LOP3.LUT P6, RZ, R73, 0x4, RZ, 0xc0, !PT ;  /* 0x0000000449ff7812 */ /* 0x000fc600078cc0ff */
[----:B------:R-:W5:Y:S01]  /*3b30*/  @P2 LDG.E R63, desc[UR20][R106.64] ;  /* 0x000000146a3f2981 */ /* 0x000f62000c1e1900 */
[----:B-1----:R-:W-:-:S03]  /*3b40*/  CS2R R54, SRZ ;  /* 0x0000000000367805 */ /* 0x002fc6000001ff00 */
[----:B------:R-:W4:Y:S01]  /*3b50*/  @P2 LDG.E R117, desc[UR20][R104.64] ;  /* 0x0000001468752981 */ /* 0x000f22000c1e1900 */
[----:B------:R-:W-:-:S03]  /*3b60*/  LOP3.LUT P2, RZ, R0, 0x2, RZ, 0xc0, !PT ;  /* 0x0000000200ff7812 */ /* 0x000fc6000784c0ff */
[----:B------:R1:W5:Y:S01]  /*3b70*/  @P0 LDG.E R55, desc[UR20][R52.64] ;  /* 0x0000001434370981 */ /* 0x000362000c1e1900 */
[----:B0-----:R-:W-:-:S03]  /*3b80*/  HFMA2.MMA R115, -RZ, RZ, 0, 0 ;  /* 0x00000000ff737435 */ /* 0x001fc600000001ff */
[----:B------:R-:W5:Y:S04]  /*3b90*/  @P6 LDG.E R54, desc[UR20][R92.64] ;  /* 0x000000145c366981 */ /* 0x000f68000c1e1900 */
[----:B------:R-:W5:Y:S01]  /*3ba0*/  @P0 LDG.E R56, desc[UR20][R94.64] ;  /* 0x000000145e380981 */ /* 0x000f62000c1e1900 */
[----:B-1----:R-:W-:-:S03]  /*3bb0*/  CS2R R52, SRZ ;  /* 0x0000000000347805 */ /* 0x002fc6000001ff00 */
[----:B------:R0:W5:Y:S04]  /*3bc0*/  @P2 LDG.E R62, desc[UR20][R60.64] ;  /* 0x000000143c3e2981 */ /* 0x000168000c1e1900 */
[----:B------:R1:W5:Y:S01]  /*3bd0*/  @P6 LDG.E R53, desc[UR20][R40.64] ;  /* 0x0000001428356981 */ /* 0x000362000c1e1900 */
[C---:B------:R-:W-:Y:S02]  /*3be0*/  LOP3.LUT P6, RZ, R73.reuse, 0x4000, RZ, 0xc0, !PT ;  /* 0x0000400049ff7812 */ /* 0x040fe400078cc0ff */
[C---:B------:R-:W-:Y:S01]  /*3bf0*/  LOP3.LUT P5, RZ, R73.reuse, 0x20000000, RZ, 0xc0, !PT ;  /* 0x2000000049ff7812 */ /* 0x040fe200078ac0ff */
[----:B------:R-:W2:Y:S01]  /*3c00*/  @P1 LDG.E R115, desc[UR20][R110.64] ;  /* 0x000000146e731981 */ /* 0x000ea2000c1e1900 */
[----:B0-----:R-:W-:Y:S02]  /*3c10*/  CS2R R60, SRZ ;  /* 0x00000000003c7805 */ /* 0x001fe4000001ff00 */
[C---:B------:R-:W-:Y:S01]  /*3c20*/  LOP3.LUT P1, RZ, R73.reuse, 0x2, RZ, 0xc0, !PT ;  /* 0x0000000249ff7812 */ /* 0x040fe2000782c0ff */
[----:B------:R-:W4:Y:S04]  /*3c30*/  @P2 LDG.E R120, desc[UR20][R102.64] ;  /* 0x0000001466782981 */ /* 0x000f28000c1e1900 */
[----:B------:R-:W5:Y:S01]  /*3c40*/  @P3 LDG.E R61, desc[UR20][R100.64] ;  /* 0x00000014643d3981 */ /* 0x000f62000c1e1900 */
[----:B------:R-:W-:-:S03]  /*3c50*/  LOP3.LUT P3, RZ, R73, 0x80000000, RZ, 0xc0, !PT ;  /* 0x8000000049ff7812 */ /* 0x000fc6000786c0ff */
[----:B------:R-:W5:Y:S01]  /*3c60*/  @P4 LDG.E R60, desc[UR20][R98.64] ;  /* 0x00000014623c4981 */ /* 0x000f62000c1e1900 */
[C---:B------:R-:W-:Y:S02]  /*3c70*/  LOP3.LUT P4, RZ, R73.reuse, 0x40000000, RZ, 0xc0, !PT ;  /* 0x4000000049ff7812 */ /* 0x040fe4000788c0ff */
[----:B------:R-:W-:Y:S02]  /*3c80*/  LOP3.LUT R73, R73, 0xff7fffff, RZ, 0xc0, !PT ;  /* 0xff7fffff49497812 */ /* 0x000fe400078ec0ff */
[----:B-1----:R-:W-:Y:S01]  /*3c90*/  CS2R R40, SRZ ;  /* 0x0000000000287805 */ /* 0x002fe2000001ff00 */
[----:B------:R-:W5:Y:S01]  /*3ca0*/  @P1 LDG.E R52, desc[UR20][R90.64] ;  /* 0x000000145a341981 */ /* 0x000f62000c1e1900 */
[----:B------:R-:W-:-:S04]  /*3cb0*/  @P6 LOP3.LUT R73, R73, 0x800000, RZ, 0xfc, !PT ;  /* 0x0080000049496812 */ /* 0x000fc800078efcff */
[----:B------:R0:W5:Y:S01]  /*3cc0*/  @P1 LDG.E R41, desc[UR20][R26.64] ;  /* 0x000000141a291981 */ /* 0x000162000c1e1900 */
[C---:B------:R-:W-:Y:S02]  /*3cd0*/  LOP3.LUT P6, RZ, R73.reuse, 0x8000, RZ, 0xc0, !PT ;  /* 0x0000800049ff7812 */ /* 0x040fe400078cc0ff */
[----:B------:R-:W-:Y:S01]  /*3ce0*/  LOP3.LUT R73, R73, 0xfeffffff, RZ, 0xc0, !PT ;  /* 0xfeffffff49497812 */ /* 0x000fe200078ec0ff */
[----:B------:R-:W5:Y:S10]  /*3cf0*/  @P5 LDG.E R40, desc[UR20][R88.64] ;  /* 0x0000001458285981 */ /* 0x000f74000c1e1900 */
[----:B------:R-:W-:-:S04]  /*3d00*/  @P6 LOP3.LUT R73, R73, 0x1000000, RZ, 0xfc, !PT ;  /* 0x0100000049496812 */ /* 0x000fc800078efcff */
[C---:B------:R-:W-:Y:S02]  /*3d10*/  LOP3.LUT P6, RZ, R73.reuse, 0x10000, RZ, 0xc0, !PT ;  /* 0x0001000049ff7812 */ /* 0x040fe400078cc0ff */
[----:B------:R-:W-:-:S11]  /*3d20*/  LOP3.LUT R73, R73, 0xfdffffff, RZ, 0xc0, !PT ;  /* 0xfdffffff49497812 */ /* 0x000fd600078ec0ff */
[----:B------:R-:W-:-:S04]  /*3d30*/  @P6 LOP3.LUT R73, R73, 0x2000000, RZ, 0xfc, !PT ;  /* 0x0200000049496812 */ /* 0x000fc800078efcff */
[C---:B------:R-:W-:Y:S02]  /*3d40*/  LOP3.LUT P6, RZ, R73.reuse, 0x20000, RZ, 0xc0, !PT ;  /* 0x0002000049ff7812 */ /* 0x040fe400078cc0ff */
[----:B------:R-:W-:-:S11]  /*3d50*/  LOP3.LUT R73, R73, 0xfbffffff, RZ, 0xc0, !PT ;  /* 0xfbffffff49497812 */ /* 0x000fd600078ec0ff */
[----:B------:R-:W-:-:S04]  /*3d60*/  @P6 LOP3.LUT R73, R73, 0x4000000, RZ, 0xfc, !PT ;  /* 0x0400000049496812 */ /* 0x000fc800078efcff */
[C---:B------:R-:W-:Y:S02]  /*3d70*/  LOP3.LUT P6, RZ, R73.reuse, 0x40000, RZ, 0xc0, !PT ;  /* 0x0004000049ff7812 */ /* 0x040fe400078cc0ff */
[----:B------:R-:W-:Y:S02]  /*3d80*/  LOP3.LUT R73, R73, 0xf7ffffff, RZ, 0xc0, !PT ;  /* 0xf7ffffff49497812 */ /* 0x000fe400078ec0ff */
[----:B0-----:R-:W-:-:S06]  /*3d90*/  CS2R R26, SRZ ;  /* 0x00000000001a7805 */ /* 0x001fcc000001ff00 */
[----:B------:R0:W5:Y:S03]  /*3da0*/  @P5 LDG.E R27, desc[UR20][R24.64] ;  /* 0x00000014181b5981 */ /* 0x000166000c1e1900 */
[----:B------:R-:W-:Y:S01]  /*3db0*/  @P6 LOP3.LUT R73, R73, 0x8000000, RZ, 0xfc, !PT ;  /* 0x0800000049496812 */ /* 0x000fe200078efcff */
[----:B------:R-:W5:Y:S03]  /*3dc0*/  @P4 LDG.E R26, desc[UR20][R86.64] ;  /* 0x00000014561a4981 */ /* 0x000f66000c1e1900 */
[C---:B------:R-:W-:Y:S02]  /*3dd0*/  LOP3.LUT P6, RZ, R73.reuse, 0x80000, RZ, 0xc0, !PT ;  /* 0x0008000049ff7812 */ /* 0x040fe400078cc0ff */
[----:B0-----:R-:W-:Y:S02]  /*3de0*/  CS2R R24, SRZ ;  /* 0x0000000000187805 */ /* 0x001fe4000001ff00 */
[----:B------:R-:W-:-:S02]  /*3df0*/  LOP3.LUT R73, R73, 0xefffffff, RZ, 0xc0, !PT ;  /* 0xefffffff49497812 */ /* 0x000fc400078ec0ff */
[----:B------:R-:W-:Y:S02]  /*3e00*/  LOP3.LUT P2, RZ, R0, 0x1, RZ, 0xc0, !PT ;  /* 0x0000000100ff7812 */ /* 0x000fe4000784c0ff */
[----:B------:R0:W5:Y:S04]  /*3e10*/  @P4 LDG.E R25, desc[UR20][R22.64] ;  /* 0x0000001416194981 */ /* 0x000168000c1e1900 */
[----:B------:R-:W5:Y:S01]  /*3e20*/  @P3 LDG.E R24, desc[UR20][R84.64] ;  /* 0x0000001454183981 */ /* 0x000f62000c1e1900 */
[----:B------:R-:W-:Y:S02]  /*3e30*/  @P6 LOP3.LUT R73, R73, 0x10000000, RZ, 0xfc, !PT ;  /* 0x1000000049496812 */ /* 0x000fe400078efcff */
[----:B0-----:R-:W-:Y:S02]  /*3e40*/  CS2R R22, SRZ ;  /* 0x0000000000167805 */ /* 0x001fe4000001ff00 */
[----:B------:R-:W-:-:S04]  /*3e50*/  LOP3.LUT P6, RZ, R73, 0x100000, RZ, 0xc0, !PT ;  /* 0x0010000049ff7812 */ /* 0x000fc800078cc0ff */
[----:B------:R0:W5:Y:S01]  /*3e60*/  @P3 LDG.E R23, desc[UR20][R20.64] ;  /* 0x0000001414173981 */ /* 0x000162000c1e1900 */
[C---:B------:R-:W-:Y:S02]  /*3e70*/  LOP3.LUT P0, RZ, R73.reuse, 0x2000, RZ, 0xc0, !PT ;  /* 0x0000200049ff7812 */ /* 0x040fe4000780c0ff */
[----:B------:R-:W-:Y:S01]  /*3e80*/  LOP3.LUT P1, RZ, R73, 0x1000, RZ, 0xc0, !PT ;  /* 0x0000100049ff7812 */ /* 0x000fe2000782c0ff */
[----:B------:R-:W5:Y:S01]  /*3e90*/  @P2 LDG.E R22, desc[UR20][R82.64] ;  /* 0x0000001452162981 */ /* 0x000f62000c1e1900 */
[----:B0-----:R-:W-:-:S06]  /*3ea0*/  CS2R R20, SRZ ;  /* 0x0000000000147805 */ /* 0x001fcc000001ff00 */
[----:B------:R0:W5:Y:S04]  /*3eb0*/  @P2 LDG.E R21, desc[UR20][R18.64] ;  /* 0x0000001412152981 */ /* 0x000168000c1e1900 */
[----:B------:R-:W5:Y:S01]  /*3ec0*/  @P6 LDG.E R20, desc[UR20][R80.64] ;  /* 0x0000001450146981 */ /* 0x000f62000c1e1900 */
[----:B0-----:R-:W-:-:S06]  /*3ed0*/  CS2R R18, SRZ ;  /* 0x0000000000127805 */ /* 0x001fcc000001ff00 */
[----:B------:R0:W5:Y:S01]  /*3ee0*/  @P6 LDG.E R19, desc[UR20][R16.64] ;  /* 0x0000001410136981 */ /* 0x000162000c1e1900 */
[----:B------:R-:W-:Y:S02]  /*3ef0*/  LOP3.LUT P6, RZ, R73, 0x10000000, RZ, 0xc0, !PT ;  /* 0x1000000049ff7812 */ /* 0x000fe400078cc0ff */
[----:B0-----:R-:W-:-:S11]  /*3f00*/  CS2R R16, SRZ ;  /* 0x0000000000107805 */ /* 0x001fd6000001ff00 */
[----:B------:R-:W5:Y:S04]  /*3f10*/  @P6 LDG.E R18, desc[UR20][R78.64] ;  /* 0x000000144e126981 */ /* 0x000f68000c1e1900 */
        /* <DEDUP_REMOVED lines=22> */
[----:B------:R-:W-:Y:S01]  /*4080*/  MOV R0, RZ ;  /* 0x000000ff00007202 */ /* 0x000fe20000000f00 */
[----:B------:R-:W5:Y:S01]  /*4090*/  @P0 LDG.E R6, desc[UR20][R38.64] ;  /* 0x0000001426060981 */ /* 0x000f62000c1e1900 */
[----:B0-----:R-:W-:-:S09]  /*40a0*/  CS2R R4, SRZ ;  /* 0x0000000000047805 */ /* 0x001fd2000001ff00 */
[----:B------:R-:W5:Y:S04]  /*40b0*/  @P6 LDG.E R0, desc[UR20][R32.64] ;  /* 0x0000001420006981 */ /* 0x000f68000c1e1900 */
[----:B------:R0:W5:Y:S04]  /*40c0*/  @P0 LDG.E R5, desc[UR20][R2.64] ;  /* 0x0000001402050981 */ /* 0x000168000c1e1900 */
[----:B------:R1:W5:Y:S01]  /*40d0*/  @P1 LDG.E R4, desc[UR20][R36.64] ;  /* 0x0000001424041981 */ /* 0x000362000c1e1900 */
[----:B0-----:R-:W-:-:S06]  /*40e0*/  CS2R R2, SRZ ;  /* 0x0000000000027805 */ /* 0x001fcc000001ff00 */
[----:B------:R1:W5:Y:S04]  /*40f0*/  @P1 LDG.E R3, desc[UR20][R28.64] ;  /* 0x000000141c031981 */ /* 0x000368000c1e1900 */
[----:B------:R1:W5:Y:S04]  /*4100*/  @P6 LDG.E R2, desc[UR20][R30.64] ;  /* 0x000000141e026981 */ /* 0x000368000c1e1900 */
[----:B---3--:R1:W-:Y:S04]  /*4110*/  STL [R1+0x44], R35 ;  /* 0x0000442301007387 */ /* 0x0083e80000100800 */
[----:B--2---:R1:W-:Y:S04]  /*4120*/  STL [R1+0x28], R115 ;  /* 0x0000287301007387 */ /* 0x0043e80000100800 */
[----:B------:R1:W-:Y:S04]  /*4130*/  STL [R1+0x24], R116 ;  /* 0x0000247401007387 */ /* 0x0003e80000100800 */
[----:B----4-:R1:W-:Y:S04]  /*4140*/  STL [R1+0x20], R117 ;  /* 0x0000207501007387 */ /* 0x0103e80000100800 */
[----:B------:R1:W-:Y:S04]  /*4150*/  STL [R1+0x1c], R120 ;  /* 0x00001c7801007387 */ /* 0x0003e80000100800 */
[----:B------:R1:W-:Y:S01]  /*4160*/  STL [R1+0x18], R119 ;  /* 0x0000187701007387 */ /* 0x0003e20000100800 */
[----:B------:R-:W-:Y:S01]  /*4170*/  ISETP.GT.U32.AND P0, PT, R75, 0x1bf, PT ;  /* 0x000001bf4b00780c */ /* 0x000fe20003f04070 */
[----:B------:R-:W-:Y:S01]  /*4180*/  BSSY B0, `(.L_x_150) ;  /* 0x000000f000007945 */ /* 0x000fe20003800000 */
[----:B------:R-:W-:-:S02]  /*4190*/  CS2R R48, SRZ ;  /* 0x0000000000307805 */ /* 0x000fc4000001ff00 */
[----:B------:R-:W-:-:S09]  /*41a0*/  CS2R R46, SRZ ;  /* 0x00000000002e7805 */ /* 0x000fd2000001ff00 */
[----:B-1----:R-:W-:Y:S05]  /*41b0*/  @P0 BRA `(.L_x_151) ;  /* 0x00000000002c0947 */ /* 0x002fea0003800000 */
[----:B------:R-:W-:Y:S01]  /*41c0*/  ULDC.U8 UR5, c[0x0][0x2a4] ;  /* 0x0000a90000057ab9 */ /* 0x000fe20000000000 */
[----:B------:R-:W0:Y:S01]  /*41d0*/  LDC.64 R48, c[0x0][0x238] ;  /* 0x00008e00ff307b82 */ /* 0x000e220000000a00 */
[----:B------:R-:W-:Y:S02]  /*41e0*/  ISETP.NE.AND P0, PT, RZ, UR5, PT ;  /* 0x00000005ff007c0c */ /* 0x000fe4000bf05270 */
[----:B------:R-:W-:-:S04]  /*41f0*/  IADD3 R31, R34, UR18, RZ ;  /* 0x00000012221f7c10 */ /* 0x000fc8000fffe0ff */
[----:B------:R-:W-:-:S07]  /*4200*/  SHF.R.S32.HI R30, RZ, 0x1f, R31 ;  /* 0x0000001fff1e7819 */ /* 0x000fce000001141f */
[----:B------:R-:W1:Y:S01]  /*4210*/  @P0 LDC.64 R28, c[0x0][0x240] ;  /* 0x00009000ff1c0b82 */ /* 0x000e620000000a00 */
[----:B0-----:R-:W-:-:S06]  /*4220*/  IMAD.WIDE R48, R31, 0x4, R48 ;  /* 0x000000041f307825 */ /* 0x001fcc00078e0230 */
[----:B------:R-:W5:Y:S01]  /*4230*/  LDG.E.64 R48, desc[UR20][R48.64] ;  /* 0x0000001430307981 */ /* 0x000f62000c1e1b00 */
[----:B-1----:R-:W-:-:S04]  /*4240*/  @P0 LEA R28, P1, R31, R28, 0x2 ;  /* 0x0000001c1f1c0211 */ /* 0x002fc800078210ff */
[----:B------:R-:W-:-:S05]  /*4250*/  @P0 LEA.HI.X R29, R31, R29, R30, 0x2, P1 ;  /* 0x0000001d1f1d0211 */ /* 0x000fca00008f141e */
[----:B------:R0:W5:Y:S04]  /*4260*/  @P0 LDG.E.64 R46, desc[UR20][R28.64] ;  /* 0x000000141c2e0981 */ /* 0x000168000c1e1b00 */
.L_x_151:
[----:B------:R-:W-:Y:S05]  /*4270*/  BSYNC B0 ;  /* 0x0000000000007941 */ /* 0x000fea0003800000 */
.L_x_150:
[----:B------:R-:W-:Y:S01]  /*4280*/  ULDC.U8 UR5, c[0x0][0x2a4] ;  /* 0x0000a90000057ab9 */ /* 0x000fe20000000000 */
[C---:B0----5:R-:W-:Y:S02]  /*4290*/  PRMT R28, R68.reuse, 0x7632, R28 ;  /* 0x00007632441c7816 */ /* 0x061fe4000000001c */
[----:B------:R-:W-:Y:S02]  /*42a0*/  ISETP.NE.AND P1, PT, RZ, UR5, PT ;  /* 0x00000005ff007c0c */ /* 0x000fe4000bf25270 */
[----:B------:R-:W-:Y:S02]  /*42b0*/  SHF.L.U32 R29, R68, 0x10, RZ ;  /* 0x00000010441d7819 */ /* 0x000fe400000006ff */
[----:B------:R-:W-:Y:S02]  /*42c0*/  SHF.L.U32 R30, R67, 0x10, RZ ;  /* 0x00000010431e7819 */ /* 0x000fe400000006ff */
[----:B------:R-:W-:Y:S01]  /*42d0*/  SHF.L.U32 R28, R28, 0x10, RZ ;  /* 0x000000101c1c7819 */ /* 0x000fe200000006ff */
[----:B------:R-:W-:Y:S01]  /*42e0*/  FADD.FTZ R29, R29, -UR23 ;  /* 0x800000171d1d7e21 */ /* 0x000fe20008010000 */
[----:B------:R-:W-:Y:S01]  /*42f0*/  PRMT R31, R35, 0x7632, R31 ;  /* 0x00007632231f7816 */ /* 0x000fe2000000001f */
[----:B------:R-:W-:Y:S01]  /*4300*/  FADD.FTZ R30, R30, -UR23 ;  /* 0x800000171e1e7e21 */ /* 0x000fe20008010000 */
[----:B------:R-:W-:Y:S01]  /*4310*/  PRMT R36, R67, 0x7632, R36 ;  /* 0x0000763243247816 */ /* 0x000fe20000000024 */
[----:B------:R-:W-:Y:S01]  /*4320*/  FADD.FTZ R28, R28, -UR23 ;  /* 0x800000171c1c7e21 */ /* 0x000fe20008010000 */
[----:B------:R-:W-:Y:S01]  /*4330*/  PRMT R32, R115, 0x7632, R32 ;  /* 0x0000763273207816 */ /* 0x000fe20000000020 */
[----:B------:R-:W-:Y:S01]  /*4340*/  FMUL.FTZ R29, R29, UR24 ;  /* 0x000000181d1d7c20 */ /* 0x000fe20008410000 */
[----:B------:R-:W-:Y:S01]  /*4350*/  SHF.L.U32 R35, R35, 0x10, RZ ;  /* 0x0000001023237819 */ /* 0x000fe200000006ff */
[----:B------:R-:W-:Y:S01]  /*4360*/  FMUL.FTZ R33, R30, UR24 ;  /* 0x000000181e217c20 */ /* 0x000fe20008410000 */
[----:B------:R-:W-:Y:S01]  /*4370*/  SHF.L.U32 R34, R115, 0x10, RZ ;  /* 0x0000001073227819 */ /* 0x000fe200000006ff */
[----:B------:R-:W-:Y:S01]  /*4380*/  FMUL.FTZ R28, R28, UR24 ;  /* 0x000000181c1c7c20 */ /* 0x000fe20008410000 */
[----:B------:R-:W-:-:S02]  /*4390*/  SHF.L.U32 R31, R31, 0x10, RZ ;  /* 0x000000101f1f7819 */ /* 0x000fc400000006ff */
[----:B------:R-:W-:Y:S02]  /*43a0*/  SHF.L.U32 R36, R36, 0x10, RZ ;  /* 0x0000001024247819 */ /* 0x000fe400000006ff */
        /* <DEDUP_REMOVED lines=20> */
.L_x_152:
[----:B------:R-:W-:Y:S01]  /*44f0*/  FMUL.FTZ R30, R35, R48 ;  /* 0x00000030231e7220 */ /* 0x000fe20000410000 */
[----:B------:R-:W-:Y:S01]  /*4500*/  FADD.FTZ R39, R36, -UR23 ;  /* 0x8000001724277e21 */ /* 0x000fe20008010000 */
[----:B------:R-:W-:Y:S01]  /*4510*/  FFMA.FTZ R36, R29, R35, RZ ;  /* 0x000000231d247223 */ /* 0x000fe200000100ff */
[----:B------:R-:W-:Y:S01]  /*4520*/  FMUL.FTZ R37, R31, R49 ;  /* 0x000000311f257220 */ /* 0x000fe20000410000 */
[----:B------:R-:W-:Y:S01]  /*4530*/  FFMA.FTZ R29, R29, R30, RZ ;  /* 0x0000001e1d1d7223 */ /* 0x000fe200000100ff */
[----:B------:R-:W-:Y:S01]  /*4540*/  FADD.FTZ R38, RZ, R30 ;  /* 0x0000001eff267221 */ /* 0x000fe20000010000 */
        /* <DEDUP_REMOVED lines=20> */
.L_x_153:
[----:B------:R-:W-:Y:S01]  /*4690*/  FADD.FTZ R39, RZ, R35 ;  /* 0x00000023ff277221 */ /* 0x000fe20000010000 */
[----:B------:R-:W-:Y:S01]  /*46a0*/  FFMA.FTZ R50, R28, R37, R29 ;  /* 0x000000251c327223 */ /* 0x000fe2000001001d */
[----:B------:R-:W-:Y:S01]  /*46b0*/  FFMA.FTZ R29, R33, R34, R36 ;  /* 0x00000022211d7223 */ /* 0x000fe20000010024 */
[----:B------:R-:W-:Y:S01]  /*46c0*/  FMUL.FTZ R35, R34, R48 ;  /* 0x0000003022237220 */ /* 0x000fe20000410000 */
[----:B------:R-:W-:Y:S01]  /*46d0*/  FADD.FTZ R34, R39, R34 ;  /* 0x0000002227227221 */ /* 0x000fe20000010000 */
[----:B------:R-:W-:Y:S01]  /*46e0*/  FFMA.FTZ R39, R28, R31, RZ ;  /* 0x0000001f1c277223 */ /* 0x000fe200000100ff */
[----:B------:R-:W-:Y:S01]  /*46f0*/  FADD.FTZ R31, RZ, R31 ;  /* 0x0000001fff1f7221 */ /* 0x000fe20000010000 */
[----:B------:R-:W-:Y:S01]  /*4700*/  PRMT R36, R66, 0x7632, R36 ;  /* 0x0000763242247816 */ /* 0x000fe20000000024 */
[----:B------:R-:W-:Y:S01]  /*4710*/  FADD.FTZ R38, R37, R38 ;  /* 0x0000002625267221 */ /* 0x000fe20000010000 */
[----:B------:R-:W-:Y:S01]  /*4720*/  FFMA.FTZ R37, R33, R35, R50 ;  /* 0x0000002321257223 */ /* 0x000fe20000010032 */
[----:B------:R-:W-:Y:S01]  /*4730*/  FFMA.FTZ R28, R30, R32, R39 ;  /* 0x000000201e1c7223 */ /* 0x000fe20000010027 */
[----:B------:R-:W-:Y:S01]  /*4740*/  FADD.FTZ R31, R31, R32 ;  /* 0x000000201f1f7221 */ /* 0x000fe20000010000 */
[----:B------:R-:W-:Y:S01]  /*4750*/  FMUL.FTZ R33, R32, R49 ;  /* 0x0000003120217220 */ /* 0x000fe20000410000 */
[----:B------:R-:W-:Y:S01]  /*4760*/  SHF.L.U32 R32, R66, 0x10, RZ ;  /* 0x0000001042207819 */ /* 0x000fe200000006ff */
[----:B------:R-:W-:Y:S01]  /*4770*/  FADD.FTZ R38, R38, R35 ;  /* 0x0000002326267221 */ /* 0x000fe20000010000 */
[----:B------:R-:W-:Y:S01]  /*4780*/  SHF.L.U32 R36, R36, 0x10, RZ ;  /* 0x0000001024247819 */ /* 0x000fe200000006ff */
[----:B------:R-:W-:Y:S01]  /*4790*/  FFMA.FTZ R35, R30, R33, R37 ;  /* 0x000000211e237223 */ /* 0x000fe20000010025 */
[----:B------:R-:W-:Y:S01]  /*47a0*/  PRMT R30, R116, 0x7632, R30 ;  /* 0x00007632741e7816 */ /* 0x000fe2000000001e */
[----:B------:R-:W-:Y:S01]  /*47b0*/  FADD.FTZ R39, R32, -UR23 ;  /* 0x8000001720277e21 */ /* 0x000fe20008010000 */
[----:B------:R-:W-:Y:S01]  /*47c0*/  SHF.L.U32 R37, R116, 0x10, RZ ;  /* 0x0000001074257819 */ /* 0x000fe200000006ff */
[----:B------:R-:W-:Y:S01]  /*47d0*/  FADD.FTZ R50, R36, -UR23 ;  /* 0x8000001724327e21 */ /* 0x000fe20008010000 */
[----:B------:R-:W-:Y:S01]  /*47e0*/  SHF.L.U32 R32, R30, 0x10, RZ ;  /* 0x000000101e207819 */ /* 0x000fe200000006ff */
[----:B------:R-:W-:-:S02]  /*47f0*/  FMUL.FTZ R36, R39, UR24 ;  /* 0x0000001827247c20 */ /* 0x000fc40008410000 */
        /* <DEDUP_REMOVED lines=20> */
.L_x_154:
[----:B------:R-:W-:Y:S01]  /*4940*/  FMUL.FTZ R50, R37, R48 ;  /* 0x0000003025327220 */ /* 0x000fe20000410000 */
[C---:B------:R-:W-:Y:S01]  /*4950*/  FFMA.FTZ R29, R36.reuse, R37, R29 ;  /* 0x00000025241d7223 */ /* 0x040fe2000001001d */
[----:B------:R-:W-:Y:S01]  /*4960*/  FADD.FTZ R39, R33, R38 ;  /* 0x0000002621277221 */ /* 0x000fe20000010000 */
[----:B------:R-:W-:Y:S01]  /*4970*/  FADD.FTZ R31, R31, R32 ;  /* 0x000000201f1f7221 */ /* 0x000fe20000010000 */
[----:B------:R-:W-:Y:S01]  /*4980*/  FFMA.FTZ R35, R36, R50, R35 ;  /* 0x0000003224237223 */ /* 0x000fe20000010023 */
[C---:B------:R-:W-:Y:S01]  /*4990*/  PRMT R36, R63.reuse, 0x7632, R36 ;  /* 0x000076323f247816 */ /* 0x040fe20000000024 */
[----:B------:R-:W-:Y:S01]  /*49a0*/  FFMA.FTZ R28, R30, R32, R28 ;  /* 0x000000201e1c7223 */ /* 0x000fe2000001001c */
[----:B------:R-:W-:Y:S01]  /*49b0*/  FMUL.FTZ R33, R32, R49 ;  /* 0x0000003120217220 */ /* 0x000fe20000410000 */
[----:B------:R-:W-:Y:S01]  /*49c0*/  SHF.L.U32 R32, R63, 0x10, RZ ;  /* 0x000000103f207819 */ /* 0x000fe200000006ff */
[----:B------:R-:W-:Y:S01]  /*49d0*/  FADD.FTZ R50, R39, R50 ;  /* 0x0000003227327221 */ /* 0x000fe20000010000 */
[----:B------:R-:W-:Y:S01]  /*49e0*/  SHF.L.U32 R36, R36, 0x10, RZ ;  /* 0x0000001024247819 */ /* 0x000fe200000006ff */
[----:B------:R-:W-:Y:S01]  /*49f0*/  FFMA.FTZ R35, R30, R33, R35 ;  /* 0x000000211e237223 */ /* 0x000fe20000010023 */
[C---:B------:R-:W-:Y:S01]  /*4a00*/  PRMT R30, R117.reuse, 0x7632, R30 ;  /* 0x00007632751e7816 */ /* 0x040fe2000000001e */
[----:B------:R-:W-:Y:S01]  /*4a10*/  FADD.FTZ R38, R32, -UR23 ;  /* 0x8000001720267e21 */ /* 0x000fe20008010000 */
[----:B------:R-:W-:Y:S01]  /*4a20*/  FADD.FTZ R34, R34, R37 ;  /* 0x0000002522227221 */ /* 0x000fe20000010000 */
        /* <DEDUP_REMOVED lines=24> */
.L_x_155:
[----:B------:R-:W-:Y:S01]  /*4bb0*/  FMUL.FTZ R38, R37, R48 ;  /* 0x0000003025267220 */ /* 0x000fe20000410000 */
[C---:B------:R-:W-:Y:S01]  /*4bc0*/  FFMA.FTZ R29, R36.reuse, R37, R29 ;  /* 0x00000025241d7223 */ /* 0x040fe2000001001d */
[----:B------:R-:W-:Y:S01]  /*4bd0*/  FADD.FTZ R39, R33, R50 ;  /* 0x0000003221277221 */ /* 0x000fe20000010000 */
[----:B------:R-:W-:Y:S01]  /*4be0*/  FADD.FTZ R31, R31, R32 ;  /* 0x000000201f1f7221 */ /* 0x000fe20000010000 */
[----:B------:R-:W-:Y:S01]  /*4bf0*/  FFMA.FTZ R35, R36, R38, R35 ;  /* 0x0000002624237223 */ /* 0x000fe20000010023 */
[----:B------:R-:W-:Y:S01]  /*4c00*/  PRMT R36, R62, 0x7632, R36 ;  /* 0x000076323e247816 */ /* 0x000fe20000000024 */
[----:B------:R-:W-:Y:S01]  /*4c10*/  FFMA.FTZ R28, R30, R32, R28 ;  /* 0x000000201e1c7223 */ /* 0x000fe2000001001c */
[----:B------:R-:W-:Y:S01]  /*4c20*/  FMUL.FTZ R33, R32, R49 ;  /* 0x0000003120217220 */ /* 0x000fe20000410000 */
[----:B------:R-:W-:Y:S01]  /*4c30*/  SHF.L.U32 R32, R62, 0x10, RZ ;  /* 0x000000103e207819 */ /* 0x000fe200000006ff */
[----:B------:R-:W-:Y:S01]  /*4c40*/  FADD.FTZ R38, R39, R38 ;  /* 0x0000002627267221 */ /* 0x000fe20000010000 */
[----:B------:R-:W-:Y:S01]  /*4c50*/  SHF.L.U32 R36, R36, 0x10, RZ ;  /* 0x0000001024247819 */ /* 0x000fe200000006ff */
[----:B------:R-:W-:Y:S01]  /*4c60*/  FFMA.FTZ R35, R30, R33, R35 ;  /* 0x000000211e237223 */ /* 0x000fe20000010023 */
[----:B------:R-:W-:Y:S01]  /*4c70*/  PRMT R30, R120, 0x7632, R30 ;  /* 0x00007632781e7816 */ /* 0x000fe2000000001e */
        /* <DEDUP_REMOVED lines=26> */
.L_x_156:
        /* <DEDUP_REMOVED lines=39> */
.L_x_157:
        /* <DEDUP_REMOVED lines=39> */
.L_x_158:
        /* <DEDUP_REMOVED lines=39> */
.L_x_159:
        /* <DEDUP_REMOVED lines=39> */
.L_x_160:
        /* <DEDUP_REMOVED lines=39> */
.L_x_161:
        /* <DEDUP_REMOVED lines=39> */
.L_x_162:
        /* <DEDUP_REMOVED lines=39> */
.L_x_163:
        /* <DEDUP_REMOVED lines=12> */
[----:B------:R-:W-:Y:S01]  /*5ff0*/  FADD.FTZ R38, R39, R38 ;  /* 0x0000002627267221 */ /* 0x000fe20000010000 */
[C---:B------:R-:W-:Y:S01]  /*6000*/  PRMT R30, R25.reuse, 0x7632, R30 ;  /* 0x00007632191e7816 */ /* 0x040fe2000000001e */
        /* <DEDUP_REMOVED lines=20> */
[----:B-1----:R-:W-:Y:S01]  /*6150*/  FADD.FTZ R50, -R77, 1 ;  /* 0x3f8000004d327421 */ /* 0x002fe20000010100 */
[----:B------:R-:W-:Y:S02]  /*6160*/  FMUL.FTZ R32, R32, R77 ;  /* 0x0000004d20207220 */ /* 0x000fe40000410000 */
[----:B------:R-:W-:Y:S01]  /*6170*/  FMUL.FTZ R119, R119, R64 ;  /* 0x0000004077777220 */ /* 0x000fe20000410000 */
[----:B------:R-:W-:-:S04]  /*6180*/  FFMA.FTZ R39, R39, R50, 1 ;  /* 0x3f80000027277423 */ /* 0x000fc80000010032 */
[----:B------:R-:W-:-:S07]  /*6190*/  FMUL.FTZ R32, R32, R39 ;  /* 0x0000002720207220 */ /* 0x000fce0000410000 */
.L_x_164:
[----:B------:R-:W-:Y:S01]  /*61a0*/  FADD.FTZ R120, R34, R119 ;  /* 0x0000007722787221 */ /* 0x000fe20000010000 */
[----:B------:R-:W-:Y:S01]  /*61b0*/  PRMT R34, R24, 0x7632, R34 ;  /* 0x0000763218227816 */ /* 0x000fe20000000022 */
[----:B------:R-:W-:Y:S01]  /*61c0*/  FMUL.FTZ R50, R119, R48 ;  /* 0x0000003077327220 */ /* 0x000fe20000410000 */
[----:B------:R-:W-:Y:S01]  /*61d0*/  FFMA.FTZ R119, R36, R119, R29 ;  /* 0x0000007724777223 */ /* 0x000fe2000001001d */
[----:B------:R-:W-:Y:S01]  /*61e0*/  FADD.FTZ R37, R31, R32 ;  /* 0x000000201f257221 */ /* 0x000fe20000010000 */
[----:B------:R-:W-:Y:S01]  /*61f0*/  SHF.L.U32 R34, R34, 0x10, RZ ;  /* 0x0000001022227819 */ /* 0x000fe200000006ff */
[----:B------:R-:W-:Y:S01]  /*6200*/  FFMA.FTZ R35, R36, R50, R35 ;  /* 0x0000003224237223 */ /* 0x000fe20000010023 */
[----:B------:R-:W-:Y:S01]  /*6210*/  FFMA.FTZ R36, R30, R32, R28 ;  /* 0x000000201e247223 */ /* 0x000fe2000001001c */
[----:B------:R-:W-:Y:S01]  /*6220*/  FMUL.FTZ R29, R32, R49 ;  /* 0x00000031201d7220 */ /* 0x000fe20000410000 */
[----:B------:R-:W-:Y:S01]  /*6230*/  STL [R1+0x7c], R37 ;  /* 0x00007c2501007387 */ /* 0x000fe20000100800 */
[----:B------:R-:W-:Y:S01]  /*6240*/  FADD.FTZ R32, R34, -UR23 ;  /* 0x8000001722207e21 */ /* 0x000fe20008010000 */
[----:B------:R-:W-:Y:S01]  /*6250*/  SHF.L.U32 R28, R24, 0x10, RZ ;  /* 0x00000010181c7819 */ /* 0x000fe200000006ff */
[----:B------:R-:W-:Y:S01]  /*6260*/  FADD.FTZ R33, R33, R38 ;  /* 0x0000002621217221 */ /* 0x000fe20000010000 */
[----:B------:R0:W-:Y:S01]  /*6270*/  STL [R1+0x78], R36 ;  /* 0x0000782401007387 */ /* 0x0001e20000100800 */
[----:B------:R-:W-:Y:S01]  /*6280*/  FMUL.FTZ R76, R32, UR24 ;  /* 0x00000018204c7c20 */ /* 0x000fe20008410000 */
[----:B------:R-:W-:Y:S01]  /*6290*/  PRMT R31, R23, 0x7632, R31 ;  /* 0x00007632171f7816 */ /* 0x000fe2000000001f */
[----:B------:R-:W-:Y:S01]  /*62a0*/  FADD.FTZ R28, R28, -UR23 ;  /* 0x800000171c1c7e21 */ /* 0x000fe20008010000 */
[----:B------:R-:W-:-:S02]  /*62b0*/  FADD.FTZ R50, R33, R50 ;  /* 0x0000003221327221 */ /* 0x000fc40000010000 */
[----:B------:R1:W-:Y:S01]  /*62c0*/  STL [R1+0x10], R76 ;  /* 0x0000104c01007387 */ /* 0x0003e20000100800 */
[----:B------:R-:W-:Y:S01]  /*62d0*/  SHF.L.U32 R34, R31, 0x10, RZ ;  /* 0x000000101f227819 */ /* 0x000fe200000006ff */
[----:B------:R-:W-:Y:S01]  /*62e0*/  FMUL.FTZ R31, R28, UR24 ;  /* 0x000000181c1f7c20 */ /* 0x000fe20008410000 */
[----:B0-----:R-:W-:Y:S01]  /*62f0*/  FFMA.FTZ R36, R30, R29, R35 ;  /* 0x0000001d1e247223 */ /* 0x001fe20000010023 */
[----:B------:R-:W-:Y:S01]  /*6300*/  SHF.L.U32 R30, R23, 0x10, RZ ;  /* 0x00000010171e7819 */ /* 0x000fe200000006ff */
[----:B------:R-:W-:Y:S06]  /*6310*/  @!P1 BRA `(.L_x_165) ;  /* 0x0000000000489947 */ /* 0x000fec0003800000 */
[----:B------:R-:W-:Y:S01]  /*6320*/  FFMA.FTZ R28, R31, R48, R46 ;  /* 0x000000301f1c7223 */ /* 0x000fe2000001002e */
[----:B------:R-:W-:-:S03]  /*6330*/  FFMA.FTZ R32, R76, R49, R47 ;  /* 0x000000314c207223 */ /* 0x000fc6000001002f */
[----:B------:R-:W-:Y:S01]  /*6340*/  FMUL.FTZ R33, R28, -1.4426950216293334961 ;  /* 0xbfb8aa3b1c217820 */ /* 0x000fe20000410000 */
[----:B------:R-:W-:-:S05]  /*6350*/  FMUL.FTZ R37, R32, -1.4426950216293334961 ;  /* 0xbfb8aa3b20257820 */ /* 0x000fca0000410000 */
[----:B------:R-:W0:Y:S08]  /*6360*/  MUFU.EX2 R33, R33 ;  /* 0x0000002100217308 */ /* 0x000e300000000800 */
[----:B------:R-:W2:Y:S01]  /*6370*/  MUFU.EX2 R37, R37 ;  /* 0x0000002500257308 */ /* 0x000ea20000000800 */
[----:B0-----:R-:W-:-:S07]  /*6380*/  FADD.FTZ R35, R33, 1 ;  /* 0x3f80000021237421 */ /* 0x001fce0000010000 */
[----:B------:R-:W0:Y:S01]  /*6390*/  MUFU.RCP R35, R35 ;  /* 0x0000002300237308 */ /* 0x000e220000001000 */
[----:B--2---:R-:W-:-:S07]  /*63a0*/  FADD.FTZ R38, R37, 1 ;  /* 0x3f80000025267421 */ /* 0x004fce0000010000 */
[----:B------:R-:W2:Y:S01]  /*63b0*/  MUFU.RCP R39, R38 ;  /* 0x0000002600277308 */ /* 0x000ea20000001000 */
[----:B0-----:R-:W-:Y:S01]  /*63c0*/  FADD.FTZ R51, -R35, 1 ;  /* 0x3f80000023337421 */ /* 0x001fe20000010100 */
[----:B------:R-:W-:-:S03]  /*63d0*/  FMUL.FTZ R30, R30, R35 ;  /* 0x000000231e1e7220 */ /* 0x000fc60000410000 */
[----:B------:R-:W-:Y:S01]  /*63e0*/  FFMA.FTZ R51, R28, R51, 1 ;  /* 0x3f8000001c337423 */ /* 0x000fe20000010033 */
[----:B--2---:R-:W-:Y:S01]  /*63f0*/  FMUL.FTZ R34, R34, R39 ;  /* 0x0000002722227220 */ /* 0x004fe20000410000 */
[----:B------:R-:W-:Y:S02]  /*6400*/  FADD.FTZ R39, -R39, 1 ;  /* 0x3f80000027277421 */ /* 0x000fe40000010100 */
[----:B------:R-:W-:Y:S02]  /*6410*/  FMUL.FTZ R30, R30, R51 ;  /* 0x000000331e1e7220 */ /* 0x000fe40000410000 */
[----:B------:R-:W-:-:S04]  /*6420*/  FFMA.FTZ R39, R32, R39, 1 ;  /* 0x3f80000020277423 */ /* 0x000fc80000010027 */
[----:B------:R-:W-:-:S07]  /*6430*/  FMUL.FTZ R34, R34, R39 ;  /* 0x0000002722227220 */ /* 0x000fce0000410000 */
.L_x_165:
[----:B------:R-:W-:Y:S01]  /*6440*/  FADD.FTZ R33, R29, R50 ;  /* 0x000000321d217221 */ /* 0x000fe20000010000 */
[----:B------:R-:W-:Y:S01]  /*6450*/  PRMT R29, R22, 0x7632, R29 ;  /* 0x00007632161d7816 */ /* 0x000fe2000000001d */
[----:B------:R-:W-:Y:S01]  /*6460*/  FMUL.FTZ R28, R30, R48 ;  /* 0x000000301e1c7220 */ /* 0x000fe20000410000 */
[----:B------:R-:W-:Y:S02]  /*6470*/  SHF.L.U32 R32, R22, 0x10, RZ ;  /* 0x0000001016207819 */ /* 0x000fe400000006ff */
        /* <DEDUP_REMOVED lines=8> */
[----:B------:R-:W-:Y:S01]  /*6500*/  PRMT R37, R20, 0x7632, R37 ;  /* 0x0000763214257816 */ /* 0x000fe20000000025 */
[----:B------:R-:W-:Y:S01]  /*6510*/  FMUL.FTZ R64, R39, UR24 ;  /* 0x0000001827407c20 */ /* 0x000fe20008410000 */
[----:B------:R-:W-:Y:S01]  /*6520*/  SHF.L.U32 R32, R35, 0x10, RZ ;  /* 0x0000001023207819 */ /* 0x000fe200000006ff */
[----:B------:R-:W-:-:S03]  /*6530*/  FMUL.FTZ R29, R34, R49 ;  /* 0x00000031221d7220 */ /* 0x000fc60000410000 */
[----:B------:R0:W-:Y:S04]  /*6540*/  STL [R1+0x8], R64 ;  /* 0x0000084001007387 */ /* 0x0001e80000100800 */
[----:B------:R0:W-:Y:S01]  /*6550*/  STL [R1+0xc], R65 ;  /* 0x00000c4101007387 */ /* 0x0001e20000100800 */
[----:B------:R-:W-:Y:S05]  /*6560*/  @!P1 BRA `(.L_x_166) ;  /* 0x0000000000489947 */ /* 0x000fea0003800000 */
[----:B------:R-:W-:-:S04]  /*6570*/  FFMA.FTZ R35, R65, R48, R46 ;  /* 0x0000003041237223 */ /* 0x000fc8000001002e */
[----:B------:R-:W-:-:S06]  /*6580*/  FMUL.FTZ R38, R35, -1.4426950216293334961 ;  /* 0xbfb8aa3b23267820 */ /* 0x000fcc0000410000 */
[----:B------:R-:W2:Y:S02]  /*6590*/  MUFU.EX2 R38, R38 ;  /* 0x0000002600267308 */ /* 0x000ea40000000800 */
[----:B--2---:R-:W-:-:S06]  /*65a0*/  FADD.FTZ R39, R38, 1 ;  /* 0x3f80000026277421 */ /* 0x004fcc0000010000 */
[----:B------:R-:W2:Y:S02]  /*65b0*/  MUFU.RCP R50, R39 ;  /* 0x0000002700327308 */ /* 0x000ea40000001000 */
[----:B--2---:R-:W-:Y:S01]  /*65c0*/  FMUL.FTZ R33, R33, R50 ;  /* 0x0000003221217220 */ /* 0x004fe20000410000 */
[----:B------:R-:W-:-:S04]  /*65d0*/  FADD.FTZ R50, -R50, 1 ;  /* 0x3f80000032327421 */ /* 0x000fc80000010100 */
[----:B------:R-:W-:Y:S01]  /*65e0*/  FFMA.FTZ R50, R35, R50, 1 ;  /* 0x3f80000023327423 */ /* 0x000fe20000010032 */
[----:B------:R-:W-:-:S03]  /*65f0*/  FFMA.FTZ R35, R64, R49, R47 ;  /* 0x0000003140237223 */ /* 0x000fc6000001002f */
[----:B------:R-:W-:Y:S01]  /*6600*/  FMUL.FTZ R33, R33, R50 ;  /* 0x0000003221217220 */ /* 0x000fe20000410000 */
[----:B------:R-:W-:-:S06]  /*6610*/  FMUL.FTZ R50, R35, -1.4426950216293334961 ;  /* 0xbfb8aa3b23327820 */ /* 0x000fcc0000410000 */
[----:B------:R-:W2:Y:S02]  /*6620*/  MUFU.EX2 R50, R50 ;  /* 0x0000003200327308 */ /* 0x000ea40000000800 */
[----:B--2---:R-:W-:-:S06]  /*6630*/  FADD.FTZ R51, R50, 1 ;  /* 0x3f80000032337421 */ /* 0x004fcc0000010000 */
[----:B------:R-:W2:Y:S02]  /*6640*/  MUFU.RCP R51, R51 ;  /* 0x0000003300337308 */ /* 0x000ea40000001000 */
[----:B--2---:R-:W-:Y:S01]  /*6650*/  FADD.FTZ R38, -R51, 1 ;  /* 0x3f80000033267421 */ /* 0x004fe20000010100 */
[----:B------:R-:W-:-:S03]  /*6660*/  FMUL.FTZ R32, R32, R51 ;  /* 0x0000003320207220 */ /* 0x000fc60000410000 */
[----:B------:R-:W-:-:S04]  /*6670*/  FFMA.FTZ R35, R35, R38, 1 ;  /* 0x3f80000023237423 */ /* 0x000fc80000010026 */
[----:B------:R-:W-:-:S07]  /*6680*/  FMUL.FTZ R32, R32, R35 ;  /* 0x0000002320207220 */ /* 0x000fce0000410000 */
.L_x_166:
[----:B------:R-:W-:Y:S01]  /*6690*/  FFMA.FTZ R38, R76, R29, R36 ;  /* 0x0000001d4c267223 */ /* 0x000fe20000010024 */
[----:B------:R-:W-:Y:S01]  /*66a0*/  SHF.L.U32 R37, R37, 0x10, RZ ;  /* 0x0000001025257819 */ /* 0x000fe200000006ff */
[----:B------:R-:W-:Y:S01]  /*66b0*/  FMUL.FTZ R35, R33, R48 ;  /* 0x0000003021237220 */ /* 0x000fe20000410000 */
[----:B------:R-:W-:Y:S01]  /*66c0*/  SHF.L.U32 R36, R20, 0x10, RZ ;  /* 0x0000001014247819 */ /* 0x000fe200000006ff */
[----:B------:R-:W-:Y:S01]  /*66d0*/  FADD.FTZ R28, R29, R28 ;  /* 0x0000001c1d1c7221 */ /* 0x000fe20000010000 */
[----:B------:R-:W-:Y:S01]  /*66e0*/  SHF.L.U32 R29, R19, 0x10, RZ ;  /* 0x00000010131d7819 */ /* 0x000fe200000006ff */
[----:B------:R-:W-:Y:S01]  /*66f0*/  FADD.FTZ R37, R37, -UR23 ;  /* 0x8000001725257e21 */ /* 0x000fe20008010000 */
[----:B0-----:R-:W-:Y:S01]  /*6700*/  FFMA.FTZ R65, R65, R35, R38 ;  /* 0x0000002341417223 */ /* 0x001fe20000010026 */
[----:B------:R-:W-:Y:S01]  /*6710*/  FADD.FTZ R36, R36, -UR23 ;  /* 0x8000001724247e21 */ /* 0x000fe20008010000 */
[----:B------:R-:W-:Y:S01]  /*6720*/  FADD.FTZ R35, R28, R35 ;  /* 0x000000231c237221 */ /* 0x000fe20000010000 */
[----:B-1----:R-:W-:Y:S01]  /*6730*/  FMUL.FTZ R76, R37, UR24 ;  /* 0x00000018254c7c20 */ /* 0x002fe20008410000 */
[----:B------:R-:W-:Y:S01]  /*6740*/  PRMT R28, R19, 0x7632, R28 ;  /* 0x00007632131c7816 */ /* 0x000fe2000000001c */
[----:B------:R-:W-:Y:S01]  /*6750*/  FMUL.FTZ R50, R36, UR24 ;  /* 0x0000001824327c20 */ /* 0x000fe20008410000 */
[----:B------:R-:W-:-:S02]  /*6760*/  FMUL.FTZ R36, R32, R49 ;  /* 0x0000003120247220 */ /* 0x000fc40000410000 */
[----:B------:R0:W-:Y:S01]  /*6770*/  STL [R1], R76 ;  /* 0x0000004c01007387 */ /* 0x0001e20000100800 */
[----:B------:R-:W-:-:S03]  /*6780*/  SHF.L.U32 R28, R28, 0x10, RZ ;  /* 0x000000101c1c7819 */ /* 0x000fc600000006ff */
[----:B------:R0:W-:Y:S01]  /*6790*/  STL [R1+0x4], R50 ;  /* 0x0000043201007387 */ /* 0x0001e20000100800 */
[----:B------:R-:W-:Y:S05]  /*67a0*/  @!P1 BRA `(.L_x_167) ;  /* 0x0000000000489947 */ /* 0x000fea0003800000 */
[----:B------:R-:W-:-:S04]  /*67b0*/  FFMA.FTZ R37, R50, R48, R46 ;  /* 0x0000003032257223 */ /* 0x000fc8000001002e */
[----:B------:R-:W-:-:S06]  /*67c0*/  FMUL.FTZ R38, R37, -1.4426950216293334961 ;  /* 0xbfb8aa3b25267820 */ /* 0x000fcc0000410000 */
[----:B------:R-:W1:Y:S02]  /*67d0*/  MUFU.EX2 R38, R38 ;  /* 0x0000002600267308 */ /* 0x000e640000000800 */
[----:B-1----:R-:W-:-:S06]  /*67e0*/  FADD.FTZ R38, R38, 1 ;  /* 0x3f80000026267421 */ /* 0x002fcc0000010000 */
[----:B------:R-:W1:Y:S02]  /*67f0*/  MUFU.RCP R38, R38 ;  /* 0x0000002600267308 */ /* 0x000e640000001000 */
[----:B-1----:R-:W-:Y:S01]  /*6800*/  FMUL.FTZ R29, R29, R38 ;  /* 0x000000261d1d7220 */ /* 0x002fe20000410000 */
[----:B------:R-:W-:-:S04]  /*6810*/  FADD.FTZ R38, -R38, 1 ;  /* 0x3f80000026267421 */ /* 0x000fc80000010100 */
[----:B------:R-:W-:Y:S01]  /*6820*/  FFMA.FTZ R38, R37, R38, 1 ;  /* 0x3f80000025267423 */ /* 0x000fe20000010026 */
[----:B------:R-:W-:-:S03]  /*6830*/  FFMA.FTZ R37, R76, R49, R47 ;  /* 0x000000314c257223 */ /* 0x000fc6000001002f */
[----:B------:R-:W-:Y:S01]  /*6840*/  FMUL.FTZ R29, R29, R38 ;  /* 0x000000261d1d7220 */ /* 0x000fe20000410000 */
[----:B------:R-:W-:-:S06]  /*6850*/  FMUL.FTZ R38, R37, -1.4426950216293334961 ;  /* 0xbfb8aa3b25267820 */ /* 0x000fcc0000410000 */
[----:B------:R-:W1:Y:S02]  /*6860*/  MUFU.EX2 R38, R38 ;  /* 0x0000002600267308 */ /* 0x000e640000000800 */
[----:B-1----:R-:W-:-:S06]  /*6870*/  FADD.FTZ R38, R38, 1 ;  /* 0x3f80000026267421 */ /* 0x002fcc0000010000 */
[----:B------:R-:W1:Y:S02]  /*6880*/  MUFU.RCP R38, R38 ;  /* 0x0000002600267308 */ /* 0x000e640000001000 */
[----:B-1----:R-:W-:Y:S01]  /*6890*/  FMUL.FTZ R28, R28, R38 ;  /* 0x000000261c1c7220 */ /* 0x002fe20000410000 */
[----:B------:R-:W-:-:S04]  /*68a0*/  FADD.FTZ R38, -R38, 1 ;  /* 0x3f80000026267421 */ /* 0x000fc80000010100 */
[----:B------:R-:W-:-:S04]  /*68b0*/  FFMA.FTZ R38, R37, R38, 1 ;  /* 0x3f80000025267423 */ /* 0x000fc80000010026 */
[----:B------:R-:W-:-:S07]  /*68c0*/  FMUL.FTZ R28, R28, R38 ;  /* 0x000000261c1c7220 */ /* 0x000fce0000410000 */
.L_x_167:
[----:B------:R-:W-:Y:S01]  /*68d0*/  PRMT R38, R18, 0x7632, R38 ;  /* 0x0000763212267816 */ /* 0x000fe20000000026 */
[----:B------:R-:W-:Y:S01]  /*68e0*/  FFMA.FTZ R65, R64, R36, R65 ;  /* 0x0000002440417223 */ /* 0x000fe20000010041 */
[----:B------:R-:W-:Y:S01]  /*68f0*/  SHF.L.U32 R37, R18, 0x10, RZ ;  /* 0x0000001012257819 */ /* 0x000fe200000006ff */
[----:B------:R-:W-:Y:S01]  /*6900*/  FMUL.FTZ R39, R29, R48 ;  /* 0x000000301d277220 */ /* 0x000fe20000410000 */
[----:B------:R-:W-:Y:S01]  /*6910*/  SHF.L.U32 R38, R38, 0x10, RZ ;  /* 0x0000001026267819 */ /* 0x000fe200000006ff */
[----:B------:R-:W-:Y:S01]  /*6920*/  FADD.FTZ R35, R36, R35 ;  /* 0x0000002324237221 */ /* 0x000fe20000010000 */
[----:B------:R-:W-:Y:S01]  /*6930*/  PRMT R36, R17, 0x7632, R36 ;  /* 0x0000763211247816 */ /* 0x000fe20000000024 */
[----:B------:R-:W-:Y:S01]  /*6940*/  FADD.FTZ R37, R37, -UR23 ;  /* 0x8000001725257e21 */ /* 0x000fe20008010000 */
[----:B------:R-:W-:Y:S01]  /*6950*/  FFMA.FTZ R65, R50, R39, R65 ;  /* 0x0000002732417223 */ /* 0x000fe20000010041 */
[----:B------:R-:W-:Y:S01]  /*6960*/  FADD.FTZ R38, R38, -UR23 ;  /* 0x8000001726267e21 */ /* 0x000fe20008010000 */
[----:B------:R-:W-:Y:S01]  /*6970*/  FADD.FTZ R39, R35, R39 ;  /* 0x0000002723277221 */ /* 0x000fe20000010000 */
[----:B------:R-:W-:Y:S01]  /*6980*/  SHF.L.U32 R35, R17, 0x10, RZ ;  /* 0x0000001011237819 */ /* 0x000fe200000006ff */
[----:B------:R-:W-:Y:S01]  /*6990*/  FMUL.FTZ R37, R37, UR24 ;  /* 0x0000001825257c20 */ /* 0x000fe20008410000 */
[----:B------:R-:W-:Y:S01]  /*69a0*/  PRMT R77, R16, 0x7632, R77 ;  /* 0x00007632104d7816 */ /* 0x000fe2000000004d */
[----:B0-----:R-:W-:Y:S01]  /*69b0*/  FMUL.FTZ R50, R28, R49 ;  /* 0x000000311c327220 */ /* 0x001fe20000410000 */
        /* <DEDUP_REMOVED lines=21> */
.L_x_168:
[----:B------:R-:W-:Y:S01]  /*6b10*/  SHF.L.U32 R77, R77, 0x10, RZ ;  /* 0x000000104d4d7819 */ /* 0x000fe200000006ff */
[----:B------:R-:W-:Y:S01]  /*6b20*/  FFMA.FTZ R65, R76, R50, R65 ;  /* 0x000000324c417223 */ /* 0x000fe20000010041 */
[----:B------:R-:W-:Y:S01]  /*6b30*/  SHF.L.U32 R51, R16, 0x10, RZ ;  /* 0x0000001010337819 */ /* 0x000fe200000006ff */
[----:B------:R-:W-:Y:S01]  /*6b40*/  FMUL.FTZ R76, R35, R48 ;  /* 0x00000030234c7220 */ /* 0x000fe20000410000 */
[----:B------:R-:W-:Y:S01]  /*6b50*/  FADD.FTZ R39, R50, R39 ;  /* 0x0000002732277221 */ /* 0x000fe20000010000 */
[----:B------:R-:W-:Y:S01]  /*6b60*/  FADD.FTZ R77, R77, -UR23 ;  /* 0x800000174d4d7e21 */ /* 0x000fe20008010000 */
[----:B------:R-:W-:Y:S01]  /*6b70*/  PRMT R50, R15, 0x7632, R50 ;  /* 0x000076320f327816 */ /* 0x000fe20000000032 */
[----:B------:R-:W-:Y:S01]  /*6b80*/  FADD.FTZ R51, R51, -UR23 ;  /* 0x8000001733337e21 */ /* 0x000fe20008010000 */
[----:B------:R-:W-:Y:S01]  /*6b90*/  FFMA.FTZ R65, R37, R76, R65 ;  /* 0x0000004c25417223 */ /* 0x000fe20000010041 */
[----:B------:R-:W-:Y:S01]  /*6ba0*/  FMUL.FTZ R83, R77, UR24 ;  /* 0x000000184d537c20 */ /* 0x000fe20008410000 */
[----:B------:R-:W-:Y:S01]  /*6bb0*/  FADD.FTZ R76, R39, R76 ;  /* 0x0000004c274c7221 */ /* 0x000fe20000010000 */
[----:B------:R-:W-:Y:S01]  /*6bc0*/  SHF.L.U32 R39, R15, 0x10, RZ ;  /* 0x000000100f277819 */ /* 0x000fe200000006ff */
[----:B------:R-:W-:Y:S01]  /*6bd0*/  FMUL.FTZ R51, R51, UR24 ;  /* 0x0000001833337c20 */ /* 0x000fe20008410000 */
[----:B------:R-:W-:Y:S01]  /*6be0*/  SHF.L.U32 R50, R50, 0x10, RZ ;  /* 0x0000001032327819 */ /* 0x000fe200000006ff */
[----:B------:R0:W-:Y:S01]  /*6bf0*/  STL [R1+0x34], R83 ;  /* 0x0000345301007387 */ /* 0x0001e20000100800 */
[----:B------:R-:W-:Y:S01]  /*6c00*/  FMUL.FTZ R64, R36, R49 ;  /* 0x0000003124407220 */ /* 0x000fe20000410000 */
[----:B------:R-:W-:Y:S06]  /*6c10*/  @!P1 BRA `(.L_x_169) ;  /* 0x0000000000489947 */ /* 0x000fec0003800000 */
        /* <DEDUP_REMOVED lines=18> */
.L_x_169:
[----:B------:R-:W-:Y:S01]  /*6d40*/  PRMT R79, R14, 0x7632, R79 ;  /* 0x000076320e4f7816 */ /* 0x000fe2000000004f */
[----:B------:R-:W-:Y:S01]  /*6d50*/  FFMA.FTZ R65, R38, R64, R65 ;  /* 0x0000004026417223 */ /* 0x000fe20000010041 */
[----:B------:R-:W-:Y:S01]  /*6d60*/  FADD.FTZ R76, R64, R76 ;  /* 0x0000004c404c7221 */ /* 0x000fe20000010000 */
[----:B------:R-:W-:Y:S01]  /*6d70*/  SHF.L.U32 R64, R14, 0x10, RZ ;  /* 0x000000100e407819 */ /* 0x000fe200000006ff */
[----:B------:R-:W-:Y:S01]  /*6d80*/  FMUL.FTZ R78, R39, R48 ;  /* 0x00000030274e7220 */ /* 0x000fe20000410000 */
[----:B------:R-:W-:Y:S02]  /*6d90*/  SHF.L.U32 R79, R79, 0x10, RZ ;  /* 0x000000104f4f7819 */ /* 0x000fe400000006ff */
[----:B------:R-:W-:Y:S01]  /*6da0*/  PRMT R77, R13, 0x7632, R77 ;  /* 0x000076320d4d7816 */ /* 0x000fe2000000004d */
[----:B------:R-:W-:Y:S01]  /*6db0*/  FADD.FTZ R64, R64, -UR23 ;  /* 0x8000001740407e21 */ /* 0x000fe20008010000 */
[----:B------:R-:W-:Y:S01]  /*6dc0*/  FFMA.FTZ R65, R51, R78, R65 ;  /* 0x0000004e33417223 */ /* 0x000fe20000010041 */
[----:B------:R-:W-:Y:S01]  /*6dd0*/  FADD.FTZ R79, R79, -UR23 ;  /* 0x800000174f4f7e21 */ /* 0x000fe20008010000 */
[----:B------:R-:W-:Y:S01]  /*6de0*/  FADD.FTZ R78, R76, R78 ;  /* 0x0000004e4c4e7221 */ /* 0x000fe20000010000 */
[----:B------:R-:W-:Y:S01]  /*6df0*/  FMUL.FTZ R82, R64, UR24 ;  /* 0x0000001840527c20 */ /* 0x000fe20008410000 */
[----:B------:R-:W-:Y:S01]  /*6e00*/  SHF.L.U32 R76, R13, 0x10, RZ ;  /* 0x000000100d4c7819 */ /* 0x000fe200000006ff */
[----:B------:R-:W-:Y:S01]  /*6e10*/  FMUL.FTZ R86, R79, UR24 ;  /* 0x000000184f567c20 */ /* 0x000fe20008410000 */
[----:B------:R-:W-:Y:S01]  /*6e20*/  PRMT R80, R12, 0x7632, R80 ;  /* 0x000076320c507816 */ /* 0x000fe20000000050 */
[----:B------:R-:W-:Y:S01]  /*6e30*/  FMUL.FTZ R64, R50, R49 ;  /* 0x0000003132407220 */ /* 0x000fe20000410000 */
[----:B------:R-:W-:-:S02]  /*6e40*/  SHF.L.U32 R77, R77, 0x10, RZ ;  /* 0x000000104d4d7819 */ /* 0x000fc400000006ff */
        /* <DEDUP_REMOVED lines=17> */
[----:B--2---:R-:W-:Y:S01]  /*6f60*/  FMUL.FTZ R77, R77, R81 ;  /* 0x000000514d4d7220 */ /* 0x004fe20000410000 */
[----:B------:R-:W-:-:S04]  /*6f70*/  FADD.FTZ R81, -R81, 1 ;  /* 0x3f80000051517421 */ /* 0x000fc80000010100 */
[----:B------:R-:W-:-:S04]  /*6f80*/  FFMA.FTZ R81, R79, R81, 1 ;  /* 0x3f8000004f517423 */ /* 0x000fc80000010051 */
[----:B------:R-:W-:-:S07]  /*6f90*/  FMUL.FTZ R77, R77, R81 ;  /* 0x000000514d4d7220 */ /* 0x000fce0000410000 */
.L_x_170:
[----:B------:R-:W-:Y:S01]  /*6fa0*/  FFMA.FTZ R65, R83, R64, R65 ;  /* 0x0000004053417223 */ /* 0x000fe20000010041 */
[----:B------:R-:W-:Y:S01]  /*6fb0*/  FADD.FTZ R78, R64, R78 ;  /* 0x0000004e404e7221 */ /* 0x000fe20000010000 */
[----:B------:R-:W-:Y:S01]  /*6fc0*/  SHF.L.U32 R64, R12, 0x10, RZ ;  /* 0x000000100c407819 */ /* 0x000fe200000006ff */
[----:B------:R-:W-:Y:S01]  /*6fd0*/  FMUL.FTZ R81, R76, R48 ;  /* 0x000000304c517220 */ /* 0x000fe20000410000 */
[----:B------:R-:W-:Y:S02]  /*6fe0*/  SHF.L.U32 R80, R80, 0x10, RZ ;  /* 0x0000001050507819 */ /* 0x000fe400000006ff */
[C---:B------:R-:W-:Y:S01]  /*6ff0*/  PRMT R79, R11.reuse, 0x7632, R79 ;  /* 0x000076320b4f7816 */ /* 0x040fe2000000004f */
[----:B------:R-:W-:Y:S01]  /*7000*/  FADD.FTZ R64, R64, -UR23 ;  /* 0x8000001740407e21 */ /* 0x000fe20008010000 */
[----:B------:R-:W-:Y:S01]  /*7010*/  FFMA.FTZ R65, R82, R81, R65 ;  /* 0x0000005152417223 */ /* 0x000fe20000010041 */
[----:B------:R-:W-:Y:S01]  /*7020*/  FADD.FTZ R80, R80, -UR23 ;  /* 0x8000001750507e21 */ /* 0x000fe20008010000 */
[----:B------:R-:W-:Y:S01]  /*7030*/  FADD.FTZ R81, R78, R81 ;  /* 0x000000514e517221 */ /* 0x000fe20000010000 */
[----:B------:R-:W-:Y:S01]  /*7040*/  FMUL.FTZ R85, R64, UR24 ;  /* 0x0000001840557c20 */ /* 0x000fe20008410000 */
[----:B------:R-:W-:Y:S01]  /*7050*/  SHF.L.U32 R78, R11, 0x10, RZ ;  /* 0x000000100b4e7819 */ /* 0x000fe200000006ff */
[----:B-1----:R-:W-:Y:S01]  /*7060*/  FMUL.FTZ R82, R77, R49 ;  /* 0x000000314d527220 */ /* 0x002fe20000410000 */
[----:B------:R-:W-:Y:S01]  /*7070*/  SHF.L.U32 R79, R79, 0x10, RZ ;  /* 0x000000104f4f7819 */ /* 0x000fe200000006ff */
[----:B------:R-:W-:Y:S01]  /*7080*/  FMUL.FTZ R80, R80, UR24 ;  /* 0x0000001850507c20 */ /* 0x000fe20008410000 */
[----:B------:R1:W-:Y:S01]  /*7090*/  STL [R1+0x30], R85 ;  /* 0x0000305501007387 */ /* 0x0003e20000100800 */
[----:B------:R-:W-:Y:S05]  /*70a0*/  @!P1 BRA `(.L_x_171) ;  /* 0x0000000000489947 */ /* 0x000fea0003800000 */
[----:B------:R-:W-:-:S04]  /*70b0*/  FFMA.FTZ R64, R85, R48, R46 ;  /* 0x0000003055407223 */ /* 0x000fc8000001002e */
[----:B0-----:R-:W-:-:S06]  /*70c0*/  FMUL.FTZ R83, R64, -1.4426950216293334961 ;  /* 0xbfb8aa3b40537820 */ /* 0x001fcc0000410000 */
        /* <DEDUP_REMOVED lines=16> */
.L_x_171:
[----:B------:R-:W-:Y:S01]  /*71d0*/  PRMT R84, R10, 0x7632, R84 ;  /* 0x000076320a547816 */ /* 0x000fe20000000054 */
[----:B------:R-:W-:Y:S01]  /*71e0*/  FFMA.FTZ R65, R86, R82, R65 ;  /* 0x0000005256417223 */ /* 0x000fe20000010041 */
[----:B0-----:R-:W-:Y:S01]  /*71f0*/  SHF.L.U32 R83, R10, 0x10, RZ ;  /* 0x000000100a537819 */ /* 0x001fe200000006ff */
        /* <DEDUP_REMOVED lines=11> */
[----:B-1----:R-:W-:Y:S01]  /*72b0*/  FMUL.FTZ R85, R79, R49 ;  /* 0x000000314f557220 */ /* 0x002fe20000410000 */
        /* <DEDUP_REMOVED lines=21> */
.L_x_172:
[----:B------:R-:W-:Y:S01]  /*7410*/  SHF.L.U32 R87, R8, 0x10, RZ ;  /* 0x0000001008577819 */ /* 0x000fe200000006ff */
[----:B------:R-:W-:Y:S01]  /*7420*/  FFMA.FTZ R65, R80, R85, R65 ;  /* 0x0000005550417223 */ /* 0x000fe20000010041 */
[----:B------:R-:W-:Y:S01]  /*7430*/  SHF.L.U32 R88, R88, 0x10, RZ ;  /* 0x0000001058587819 */ /* 0x000fe200000006ff */
[----:B------:R-:W-:Y:S01]  /*7440*/  FMUL.FTZ R89, R81, R48 ;  /* 0x0000003051597220 */ /* 0x000fe20000410000 */
[----:B------:R-:W-:Y:S01]  /*7450*/  FADD.FTZ R64, R85, R64 ;  /* 0x0000004055407221 */ /* 0x000fe20000010000 */
        /* <DEDUP_REMOVED lines=8> */
[----:B------:R-:W-:Y:S01]  /*74e0*/  FMUL.FTZ R90, R82, R49 ;  /* 0x00000031525a7220 */ /* 0x000fe20000410000 */
        /* <DEDUP_REMOVED lines=20> */
.L_x_173:
        /* <DEDUP_REMOVED lines=14> */
[----:B------:R-:W-:Y:S01]  /*7710*/  FMUL.FTZ R93, R86, R49 ;  /* 0x00000031565d7220 */ /* 0x000fe20000410000 */
        /* <DEDUP_REMOVED lines=21> */
.L_x_174:
        /* <DEDUP_REMOVED lines=34> */
.L_x_175:
[----:B------:R-:W2:Y:S01]  /*7a90*/  LDL R107, [R1+0x74] ;  /* 0x00007400016b7983 */ /* 0x000ea20000100800 */
        /* <DEDUP_REMOVED lines=13> */
[----:B------:R-:W-:Y:S01]  /*7b70*/  SHF.L.U32 R98, R98, 0x10, RZ ;  /* 0x0000001062627819 */ /* 0x000fe200000006ff */
[----:B------:R-:W-:Y:S01]  /*7b80*/  FMUL.FTZ R101, R94, R49 ;  /* 0x000000315e657220 */ /* 0x000fe20000410000 */
[----:B------:R-:W-:Y:S01]  /*7b90*/  FMUL.FTZ R100, R100, UR24 ;  /* 0x0000001864647c20 */ /* 0x000fe20008410000 */
[----:B--2---:R-:W-:Y:S01]  /*7ba0*/  PRMT R104, R107, 0x7632, R104 ;  /* 0x000076326b687816 */ /* 0x004fe20000000068 */
        /* <DEDUP_REMOVED lines=19> */
.L_x_176:
[----:B------:R-:W2:Y:S01]  /*7ce0*/  LDL R106, [R1+0x70] ;  /* 0x00007000016a7983 */ /* 0x000ea20000100800 */
[----:B------:R-:W-:Y:S01]  /*7cf0*/  SHF.L.U32 R103, R107, 0x10, RZ ;  /* 0x000000106b677819 */ /* 0x000fe200000006ff */
[----:B------:R-:W-:Y:S01]  /*7d00*/  FFMA.FTZ R65, R96, R101, R65 ;  /* 0x0000006560417223 */ /* 0x000fe20000010041 */
[----:B------:R-:W-:Y:S01]  /*7d10*/  SHF.L.U32 R104, R104, 0x10, RZ ;  /* 0x0000001068687819 */ /* 0x000fe200000006ff */
[----:B------:R-:W-:Y:S01]  /*7d20*/  FMUL.FTZ R105, R97, R48 ;  /* 0x0000003061697220 */ /* 0x000fe20000410000 */
[----:B------:R-:W-:Y:S01]  /*7d30*/  FADD.FTZ R64, R101, R64 ;  /* 0x0000004065407221 */ /* 0x000fe20000010000 */
[----:B------:R-:W-:Y:S02]  /*7d40*/  FADD.FTZ R103, R103, -UR23 ;  /* 0x8000001767677e21 */ /* 0x000fe40008010000 */
[----:B------:R-:W-:Y:S01]  /*7d50*/  FADD.FTZ R104, R104, -UR23 ;  /* 0x8000001768687e21 */ /* 0x000fe20008010000 */
[----:B------:R-:W-:Y:S01]  /*7d60*/  FFMA.FTZ R65, R99, R105, R65 ;  /* 0x0000006963417223 */ /* 0x000fe20000010041 */
[----:B------:R-:W-:Y:S01]  /*7d70*/  FADD.FTZ R105, R64, R105 ;  /* 0x0000006940697221 */ /* 0x000fe20000010000 */
[----:B------:R-:W-:Y:S01]  /*7d80*/  FMUL.FTZ R103, R103, UR24 ;  /* 0x0000001867677c20 */ /* 0x000fe20008410000 */
[----:B------:R-:W-:Y:S01]  /*7d90*/  FMUL.FTZ R104, R104, UR24 ;  /* 0x0000001868687c20 */ /* 0x000fe20008410000 */
[----:B--2---:R-:W-:-:S02]  /*7da0*/  PRMT R102, R106, 0x7632, R102 ;  /* 0x000076326a667816 */ /* 0x004fc40000000066 */
[----:B------:R-:W-:Y:S01]  /*7db0*/  SHF.L.U32 R101, R106, 0x10, RZ ;  /* 0x000000106a657819 */ /* 0x000fe200000006ff */
[----:B------:R-:W-:Y:S01]  /*7dc0*/  FMUL.FTZ R106, R98, R49 ;  /* 0x00000031626a7220 */ /* 0x000fe20000410000 */
[----:B------:R-:W-:Y:S01]  /*7dd0*/  SHF.L.U32 R102, R102, 0x10, RZ ;  /* 0x0000001066667819 */ /* 0x000fe200000006ff */
        /* <DEDUP_REMOVED lines=19> */
.L_x_177:
[----:B------:R-:W2:Y:S01]  /*7f10*/  LDL R107, [R1+0x48] ;  /* 0x00004800016b7983 */ /* 0x000ea20000100800 */
        /* <DEDUP_REMOVED lines=8> */
[----:B------:R-:W-:-:S02]  /*7fa0*/  PRMT R112, R123, 0x7632, R112 ;  /* 0x000076327b707816 */ /* 0x000fc40000000070 */
[----:B------:R-:W-:Y:S02]  /*7fb0*/  SHF.L.U32 R106, R106, 0x10, RZ ;  /* 0x000000106a6a7819 */ /* 0x000fe400000006ff */
[C---:B--2---:R-:W-:Y:S02]  /*7fc0*/  PRMT R108, R107.reuse, 0x7632, R108 ;  /* 0x000076326b6c7816 */ /* 0x044fe4000000006c */
[----:B------:R-:W-:Y:S02]  /*7fd0*/  SHF.L.U32 R107, R107, 0x10, RZ ;  /* 0x000000106b6b7819 */ /* 0x000fe400000006ff */
[----:B------:R-:W-:-:S03]  /*7fe0*/  SHF.L.U32 R108, R108, 0x10, RZ ;  /* 0x000000106c6c7819 */ /* 0x000fc600000006ff */
[----:B------:R-:W-:Y:S02]  /*7ff0*/  FADD.FTZ R107, R107, -UR23 ;  /* 0x800000176b6b7e21 */ /* 0x000fe40008010000 */
[----:B------:R-:W-:Y:S02]  /*8000*/  FADD.FTZ R108, R108, -UR23 ;  /* 0x800000176c6c7e21 */ /* 0x000fe40008010000 */
[----:B------:R-:W-:Y:S02]  /*8010*/  FMUL.FTZ R107, R107, UR24 ;  /* 0x000000186b6b7c20 */ /* 0x000fe40008410000 */
        /* <DEDUP_REMOVED lines=20> */
.L_x_178:
        /* <DEDUP_REMOVED lines=34> */
.L_x_179:
        /* <DEDUP_REMOVED lines=8> */
[----:B------:R-:W-:Y:S01]  /*8400*/  FADD.FTZ R113, R114, R113 ;  /* 0x0000007172717221 */ /* 0x000fe20000010000 */
[----:B------:R-:W-:Y:S01]  /*8410*/  PRMT R114, R122, 0x7632, R114 ;  /* 0x000076327a727816 */ /* 0x000fe20000000072 */
[----:B------:R-:W-:Y:S01]  /*8420*/  FADD.FTZ R115, R115, -UR23 ;  /* 0x8000001773737e21 */ /* 0x000fe20008010000 */
[----:B------:R-:W-:Y:S01]  /*8430*/  FADD.FTZ R116, R116, -UR23 ;  /* 0x8000001774747e21 */ /* 0x000fe20008010000 */
[----:B------:R-:W-:Y:S01]  /*8440*/  FADD.FTZ R117, R64, R113 ;  /* 0x0000007140757221 */ /* 0x000fe20000010000 */
[----:B------:R-:W-:Y:S01]  /*8450*/  FFMA.FTZ R118, R112, R64, R65 ;  /* 0x0000004070767223 */ /* 0x000fe20000010041 */
        /* <DEDUP_REMOVED lines=23> */
.L_x_180:
[----:B------:R-:W-:Y:S01]  /*85d0*/  FMUL.FTZ R64, R113, R48 ;  /* 0x0000003071407220 */ /* 0x000fe20000410000 */
[--C-:B------:R-:W-:Y:S01]  /*85e0*/  FFMA.FTZ R122, R31, R30, R119.reuse ;  /* 0x0000001e1f7a7223 */ /* 0x100fe20000010077 */
[----:B------:R-:W-:Y:S01]  /*85f0*/  PRMT R119, R71, 0x7632, R119 ;  /* 0x0000763247777816 */ /* 0x000fe20000000077 */
[----:B------:R-:W-:Y:S01]  /*8600*/  FADD.FTZ R31, R120, R30 ;  /* 0x0000001e781f7221 */ /* 0x000fe20000010000 */
[----:B------:R-:W-:Y:S01]  /*8610*/  FFMA.FTZ R65, R115, R64, R118 ;  /* 0x0000004073417223 */ /* 0x000fe20000010076 */
[----:B------:R-:W-:Y:S01]  /*8620*/  SHF.L.U32 R118, R71, 0x10, RZ ;  /* 0x0000001047767819 */ /* 0x000fe200000006ff */
[----:B------:R-:W-:Y:S01]  /*8630*/  STL [R1+0x54], R122 ;  /* 0x0000547a01007387 */ /* 0x000fe20000100800 */
[----:B------:R-:W-:Y:S01]  /*8640*/  SHF.L.U32 R119, R119, 0x10, RZ ;  /* 0x0000001077777819 */ /* 0x000fe200000006ff */
[----:B------:R-:W-:Y:S01]  /*8650*/  FADD.FTZ R30, R117, R64 ;  /* 0x00000040751e7221 */ /* 0x000fe20000010000 */
[----:B------:R-:W-:Y:S01]  /*8660*/  PRMT R117, R121, 0x7632, R117 ;  /* 0x0000763279757816 */ /* 0x000fe20000000075 */
[----:B------:R0:W-:Y:S01]  /*8670*/  STL [R1+0x50], R31 ;  /* 0x0000501f01007387 */ /* 0x0001e20000100800 */
[----:B------:R-:W-:Y:S01]  /*8680*/  FADD.FTZ R118, R118, -UR23 ;  /* 0x8000001776767e21 */ /* 0x000fe20008010000 */
[----:B------:R-:W-:Y:S01]  /*8690*/  FADD.FTZ R119, R119, -UR23 ;  /* 0x8000001777777e21 */ /* 0x000fe20008010000 */
[----:B------:R-:W-:-:S02]  /*86a0*/  SHF.L.U32 R117, R117, 0x10, RZ ;  /* 0x0000001075757819 */ /* 0x000fc400000006ff */
[----:B------:R-:W-:Y:S01]  /*86b0*/  FMUL.FTZ R118, R118, UR24 ;  /* 0x0000001876767c20 */ /* 0x000fe20008410000 */
[----:B------:R-:W-:Y:S01]  /*86c0*/  FMUL.FTZ R119, R119, UR24 ;  /* 0x0000001877777c20 */ /* 0x000fe20008410000 */
[----:B------:R-:W-:Y:S01]  /*86d0*/  SHF.L.U32 R120, R121, 0x10, RZ ;  /* 0x0000001079787819 */ /* 0x000fe200000006ff */
[----:B0-----:R-:W-:-:S04]  /*86e0*/  FMUL.FTZ R31, R114, R49 ;  /* 0x00000031721f7220 */ /* 0x001fc80000410000 */
[----:B------:R-:W-:Y:S01]  /*86f0*/  FFMA.FTZ R64, R116, R31, R65 ;  /* 0x0000001f74407223 */ /* 0x000fe20000010041 */
[----:B------:R-:W-:Y:S01]  /*8700*/  FADD.FTZ R65, R31, R30 ;  /* 0x0000001e1f417221 */ /* 0x000fe20000010000 */
        /* <DEDUP_REMOVED lines=8> */
[----:B------:R-:W-:-:S04]  /*8790*/  FFMA.FTZ R31, R31, R30, 1 ;  /* 0x3f8000001f1f7423 */ /* 0x000fc8000001001e */
[----:B------:R-:W-:Y:S01]  /*87a0*/  FMUL.FTZ R120, R120, R31 ;  /* 0x0000001f78787220 */ /* 0x000fe20000410000 */
        /* <DEDUP_REMOVED lines=9> */
.L_x_181:
[----:B------:R-:W-:Y:S01]  /*8840*/  FMUL.FTZ R30, R120, R48 ;  /* 0x00000030781e7220 */ /* 0x000fe20000410000 */
[C---:B------:R-:W-:Y:S02]  /*8850*/  PRMT R121, R124.reuse, 0x7632, R121 ;  /* 0x000076327c797816 */ /* 0x040fe40000000079 */
[----:B------:R-:W-:Y:S01]  /*8860*/  SHF.L.U32 R124, R124, 0x10, RZ ;  /* 0x000000107c7c7819 */ /* 0x000fe200000006ff */
[----:B------:R-:W-:Y:S01]  /*8870*/  FFMA.FTZ R64, R118, R30, R64 ;  /* 0x0000001e76407223 */ /* 0x000fe20000010040 */
[----:B------:R-:W-:Y:S01]  /*8880*/  FADD.FTZ R31, R65, R30 ;  /* 0x0000001e411f7221 */ /* 0x000fe20000010000 */
[----:B------:R-:W-:Y:S01]  /*8890*/  FMUL.FTZ R30, R117, R49 ;  /* 0x00000031751e7220 */ /* 0x000fe20000410000 */
[----:B------:R-:W-:-:S03]  /*88a0*/  SHF.L.U32 R121, R121, 0x10, RZ ;  /* 0x0000001079797819 */ /* 0x000fc600000006ff */
[----:B------:R-:W-:Y:S01]  /*88b0*/  FFMA.FTZ R64, R119, R30, R64 ;  /* 0x0000001e77407223 */ /* 0x000fe20000010040 */
[----:B------:R-:W-:Y:S01]  /*88c0*/  FADD.FTZ R65, R30, R31 ;  /* 0x0000001f1e417221 */ /* 0x000fe20000010000 */
[C---:B------:R-:W-:Y:S02]  /*88d0*/  PRMT R30, R70.reuse, 0x7632, R30 ;  /* 0x00007632461e7816 */ /* 0x040fe4000000001e */
        /* <DEDUP_REMOVED lines=25> */
.L_x_182:
[----:B------:R-:W-:-:S04]  /*8a70*/  FMUL.FTZ R30, R124, R48 ;  /* 0x000000307c1e7220 */ /* 0x000fc80000410000 */
[----:B------:R-:W-:Y:S01]  /*8a80*/  FADD.FTZ R31, R65, R30 ;  /* 0x0000001e411f7221 */ /* 0x000fe20000010000 */
[----:B------:R-:W-:Y:S01]  /*8a90*/  FFMA.FTZ R64, R122, R30, R64 ;  /* 0x0000001e7a407223 */ /* 0x000fe20000010040 */
[----:B------:R-:W2:Y:S01]  /*8aa0*/  LDL R65, [R1+0x4c] ;  /* 0x00004c0001417983 */ /* 0x000ea20000100800 */
[----:B------:R-:W-:-:S04]  /*8ab0*/  FMUL.FTZ R30, R121, R49 ;  /* 0x00000031791e7220 */ /* 0x000fc80000410000 */
[----:B------:R-:W-:Y:S01]  /*8ac0*/  FFMA.FTZ R125, R123, R30, R64 ;  /* 0x0000001e7b7d7223 */ /* 0x000fe20000010040 */
[----:B------:R-:W-:Y:S01]  /*8ad0*/  FADD.FTZ R64, R30, R31 ;  /* 0x0000001f1e407221 */ /* 0x000fe20000010000 */
[C---:B------:R-:W-:Y:S02]  /*8ae0*/  PRMT R30, R69.reuse, 0x7632, R30 ;  /* 0x00007632451e7816 */ /* 0x040fe4000000001e */
[----:B------:R-:W-:Y:S01]  /*8af0*/  SHF.L.U32 R31, R69, 0x10, RZ ;  /* 0x00000010451f7819 */ /* 0x000fe200000006ff */
[----:B------:R0:W-:Y:S01]  /*8b00*/  STL [R1+0x2c], R125 ;  /* 0x00002c7d01007387 */ /* 0x0001e20000100800 */
[----:B------:R-:W-:-:S03]  /*8b10*/  SHF.L.U32 R30, R30, 0x10, RZ ;  /* 0x000000101e1e7819 */ /* 0x000fc600000006ff */
[----:B------:R1:W-:Y:S02]  /*8b20*/  STL [R1+0x40], R64 ;  /* 0x0000404001007387 */ /* 0x0003e40000100800 */
[----:B------:R-:W-:Y:S01]  /*8b30*/  FADD.FTZ R30, R30, -UR23 ;  /* 0x800000171e1e7e21 */ /* 0x000fe20008010000 */
[----:B0-----:R-:W-:-:S03]  /*8b40*/  FADD.FTZ R125, R31, -UR23 ;  /* 0x800000171f7d7e21 */ /* 0x001fc60008010000 */
[----:B-1----:R-:W-:Y:S01]  /*8b50*/  FMUL.FTZ R64, R30, UR24 ;  /* 0x000000181e407c20 */ /* 0x002fe20008410000 */
[----:B------:R-:W-:-:S04]  /*8b60*/  FMUL.FTZ R125, R125, UR24 ;  /* 0x000000187d7d7c20 */ /* 0x000fc80008410000 */
[----:B------:R0:W-:Y:S01]  /*8b70*/  STL [R1+0x14], R64 ;  /* 0x0000144001007387 */ /* 0x0001e20000100800 */
[C---:B--2---:R-:W-:Y:S02]  /*8b80*/  PRMT R31, R65.reuse, 0x7632, R31 ;  /* 0x00007632411f7816 */ /* 0x044fe4000000001f */
[----:B------:R-:W-:Y:S02]  /*8b90*/  SHF.L.U32 R30, R65, 0x10, RZ ;  /* 0x00000010411e7819 */ /* 0x000fe400000006ff */
[----:B------:R-:W-:Y:S01]  /*8ba0*/  SHF.L.U32 R31, R31, 0x10, RZ ;  /* 0x000000101f1f7819 */ /* 0x000fe200000006ff */
[----:B0-----:R-:W-:Y:S06]  /*8bb0*/  @!P1 BRA `(.L_x_183) ;  /* 0x00000000005c9947 */ /* 0x001fec0003800000 */
[----:B------:R-:W-:Y:S01]  /*8bc0*/  FFMA.FTZ R65, R125, R48, R46 ;  /* 0x000000307d417223 */ /* 0x000fe2000001002e */
[----:B------:R-:W-:Y:S04]  /*8bd0*/  STL [R1+0x88], R2 ;  /* 0x0000880201007387 */ /* 0x000fe80000100800 */
[----:B------:R0:W-:Y:S02]  /*8be0*/  STL [R1+0x84], R0 ;  /* 0x0000840001007387 */ /* 0x0001e40000100800 */
[----:B0-----:R-:W-:Y:S01]  /*8bf0*/  MOV R0, R64 ;  /* 0x0000004000007202 */ /* 0x001fe20000000f00 */
        /* <DEDUP_REMOVED lines=9> */
[----:B------:R-:W-:Y:S01]  /*8c90*/  FMUL.FTZ R64, R65, -1.4426950216293334961 ;  /* 0xbfb8aa3b41407820 */ /* 0x000fe20000410000 */
[----:B------:R0:W5:Y:S05]  /*8ca0*/  LDL.LU R2, [R1+0x88] ;  /* 0x0000880001027983 */ /* 0x00016a0000300800 */
[----:B------:R-:W1:Y:S02]  /*8cb0*/  MUFU.EX2 R64, R64 ;  /* 0x0000004000407308 */ /* 0x000e640000000800 */
[----:B-1----:R-:W-:-:S06]  /*8cc0*/  FADD.FTZ R64, R64, 1 ;  /* 0x3f80000040407421 */ /* 0x002fcc0000010000 */
[----:B------:R-:W1:Y:S02]  /*8cd0*/  MUFU.RCP R64, R64 ;  /* 0x0000004000407308 */ /* 0x000e640000001000 */
[----:B-1----:R-:W-:Y:S01]  /*8ce0*/  FMUL.FTZ R0, R31, R64 ;  /* 0x000000401f007220 */ /* 0x002fe20000410000 */
[----:B------:R-:W-:-:S04]  /*8cf0*/  FADD.FTZ R31, -R64, 1 ;  /* 0x3f800000401f7421 */ /* 0x000fc80000010100 */
[----:B------:R-:W-:-:S04]  /*8d00*/  FFMA.FTZ R31, R65, R31, 1 ;  /* 0x3f800000411f7423 */ /* 0x000fc8000001001f */
[----:B------:R-:W-:Y:S02]  /*8d10*/  FMUL.FTZ R31, R0, R31 ;  /* 0x0000001f001f7220 */ /* 0x000fe40000410000 */
[----:B------:R0:W5:Y:S05]  /*8d20*/  LDL.LU R0, [R1+0x84] ;  /* 0x0000840001007983 */ /* 0x00016a0000300800 */
.L_x_183:
[----:B------:R-:W2:Y:S04]  /*8d30*/  LDL.LU R65, [R1+0x40] ;  /* 0x0000400001417983 */ /* 0x000ea80000300800 */
[----:B------:R1:W-:Y:S04]  /*8d40*/  STL [R1+0xa8], R10 ;  /* 0x0000a80a01007387 */ /* 0x0003e80000100800 */
[----:B-1----:R-:W3:Y:S04]  /*8d50*/  LDL.LU R10, [R1+0x2c] ;  /* 0x00002c00010a7983 */ /* 0x002ee80000300800 */
[----:B------:R-:W-:Y:S04]  /*8d60*/  STL [R1+0xa4], R9 ;  /* 0x0000a40901007387 */ /* 0x000fe80000100800 */
[----:B------:R-:W-:Y:S04]  /*8d70*/  STL [R1+0xa0], R8 ;  /* 0x0000a00801007387 */ /* 0x000fe80000100800 */
[----:B------:R-:W-:Y:S04]  /*8d80*/  STL [R1+0x9c], R7 ;  /* 0x00009c0701007387 */ /* 0x000fe80000100800 */
[----:B------:R-:W-:Y:S04]  /*8d90*/  STL [R1+0x98], R6 ;  /* 0x0000980601007387 */ /* 0x000fe80000100800 */
[----:B------:R-:W-:Y:S04]  /*8da0*/  STL [R1+0x94], R5 ;  /* 0x0000940501007387 */ /* 0x000fe80000100800 */
[----:B------:R-:W-:Y:S04]  /*8db0*/  STL [R1+0x90], R4 ;  /* 0x0000900401007387 */ /* 0x000fe80000100800 */
[----:B------:R-:W-:Y:S04]  /*8dc0*/  STL [R1+0x8c], R3 ;  /* 0x00008c0301007387 */ /* 0x000fe80000100800 */
[----:B-----5:R-:W-:Y:S04]  /*8dd0*/  STL [R1+0x88], R2 ;  /* 0x0000880201007387 */ /* 0x020fe80000100800 */
[----:B------:R1:W-:Y:S04]  /*8de0*/  STL [R1+0x84], R0 ;  /* 0x0000840001007387 */ /* 0x0003e80000100800 */
[----:B-1----:R-:W4:Y:S01]  /*8df0*/  LDL.LU R0, [R1+0x14] ;  /* 0x0000140001007983 */ /* 0x002f220000300800 */
[----:B------:R-:W-:-:S03]  /*8e00*/  FMUL.FTZ R64, R30, R48 ;  /* 0x000000301e407220 */ /* 0x000fc60000410000 */
[----:B------:R-:W4:Y:S04]  /*8e10*/  LDL.LU R7, [R1+0x78] ;  /* 0x0000780001077983 */ /* 0x000f280000300800 */
[----:B------:R-:W4:Y:S04]  /*8e20*/  LDL.LU R4, [R1+0x10] ;  /* 0x0000100001047983 */ /* 0x000f280000300800 */
[----:B------:R-:W4:Y:S04]  /*8e30*/  LDL.LU R2, [R1+0x7c] ;  /* 0x00007c0001027983 */ /* 0x000f280000300800 */
[----:B------:R-:W4:Y:S04]  /*8e40*/  LDL.LU R6, [R1+0x54] ;  /* 0x0000540001067983 */ /* 0x000f280000300800 */
[----:B------:R-:W4:Y:S04]  /*8e50*/  LDL.LU R3, [R1+0xc] ;  /* 0x00000c0001037983 */ /* 0x000f280000300800 */
[----:B------:R-:W4:Y:S01]  /*8e60*/  LDL.LU R5, [R1+0x50] ;  /* 0x0000500001057983 */ /* 0x000f220000300800 */
[----:B--2---:R-:W-:Y:S01]  /*8e70*/  FADD.FTZ R8, R65, R64 ;  /* 0x0000004041087221 */ /* 0x004fe20000010000 */
[----:B------:R-:W-:Y:S01]  /*8e80*/  FMUL.FTZ R65, R31, R49 ;  /* 0x000000311f417220 */ /* 0x000fe20000410000 */
[----:B---3--:R-:W-:-:S04]  /*8e90*/  FFMA.FTZ R10, R125, R64, R10 ;  /* 0x000000407d0a7223 */ /* 0x008fc8000001000a */
[----:B----4-:R-:W-:Y:S02]  /*8ea0*/  FFMA.FTZ R64, R0, R65, R10 ;  /* 0x0000004100407223 */ /* 0x010fe4000001000a */
[----:B------:R-:W1:Y:S01]  /*8eb0*/  S2R R10, SR_LANEID ;  /* 0x00000000000a7919 */ /* 0x000e620000000000 */
[----:B------:R-:W-:Y:S02]  /*8ec0*/  FADD.FTZ R65, R65, R8 ;  /* 0x0000000841417221 */ /* 0x000fe40000010000 */
[----:B------:R-:W2:Y:S04]  /*8ed0*/  SHFL.DOWN PT, R9, R64, 0x1, 0x1f ;  /* 0x08201f0040097f89 */ /* 0x000ea800000e0000 */
[----:B------:R-:W3:Y:S01]  /*8ee0*/  SHFL.DOWN PT, R8, R65, 0x1, 0x1f ;  /* 0x08201f0041087f89 */ /* 0x000ee200000e0000 */
[----:B-1----:R-:W-:-:S13]  /*8ef0*/  ISETP.GT.AND P0, PT, R10, 0x1e, PT ;  /* 0x0000001e0a00780c */ /* 0x002fda0003f04270 */
[----:B--2---:R-:W-:Y:S01]  /*8f00*/  @!P0 FADD.FTZ R64, R64, R9 ;  /* 0x0000000940408221 */ /* 0x004fe20000010000 */
[----:B---3--:R-:W-:-:S04]  /*8f10*/  @!P0 FADD.FTZ R65, R65, R8 ;  /* 0x0000000841418221 */ /* 0x008fc80000010000 */
[----:B------:R-:W1:Y:S04]  /*8f20*/  SHFL.DOWN PT, R9, R64, 0x2, 0x1f ;  /* 0x08401f0040097f89 */ /* 0x000e6800000e0000 */
[----:B------:R-:W2:Y:S01]  /*8f30*/  SHFL.DOWN PT, R8, R65, 0x2, 0x1f ;  /* 0x08401f0041087f89 */ /* 0x000ea200000e0000 */
[----:B------:R-:W-:-:S13]  /*8f40*/  ISETP.GT.AND P0, PT, R10, 0x1d, PT ;  /* 0x0000001d0a00780c */ /* 0x000fda0003f04270 */
[----:B-1----:R-:W-:Y:S01]  /*8f50*/  @!P0 FADD.FTZ R64, R64, R9 ;  /* 0x0000000940408221 */ /* 0x002fe20000010000 */
[----:B--2---:R-:W-:-:S04]  /*8f60*/  @!P0 FADD.FTZ R65, R65, R8 ;  /* 0x0000000841418221 */ /* 0x004fc80000010000 */
        /* <DEDUP_REMOVED lines=12> */
[----:B------:R-:W-:Y:S01]  /*9030*/  ISETP.GT.AND P0, PT, R10, 0xf, PT ;  /* 0x0000000f0a00780c */ /* 0x000fe20003f04270 */
[----:B------:R-:W-:Y:S02]  /*9040*/  FFMA.FTZ R4, R4, R34, R7 ;  /* 0x0000002204047223 */ /* 0x000fe40000010007 */
[----:B------:R3:W5:Y:S01]  /*9050*/  LDL.LU R10, [R1+0xa8] ;  /* 0x0000a800010a7983 */ /* 0x0007620000300800 */
[----:B------:R-:W-:-:S09]  /*9060*/  FADD.FTZ R2, R2, R34 ;  /* 0x0000002202027221 */ /* 0x000fd20000010000 */
[----:B-1----:R-:W-:Y:S02]  /*9070*/  @!P0 FADD.FTZ R64, R64, R9 ;  /* 0x0000000940408221 */ /* 0x002fe40000010000 */
[----:B------:R3:W5:Y:S01]  /*9080*/  LDL.LU R9, [R1+0xa4] ;  /* 0x0000a40001097983 */ /* 0x0007620000300800 */
[----:B--2---:R-:W-:-:S03]  /*9090*/  @!P0 FADD.FTZ R65, R65, R8 ;  /* 0x0000000841418221 */ /* 0x004fc60000010000 */
[----:B------:R3:W5:Y:S04]  /*90a0*/  LDL.LU R8, [R1+0xa0] ;  /* 0x0000a00001087983 */ /* 0x0007680000300800 */
[----:B------:R3:W5:Y:S04]  /*90b0*/  LDL.LU R7, [R1+0x9c] ;  /* 0x00009c0001077983 */ /* 0x0007680000300800 */
[----:B------:R-:W2:Y:S01]  /*90c0*/  LDL.LU R34, [R1+0x8] ;  /* 0x0000080001227983 */ /* 0x000ea20000300800 */
[----:B------:R-:W-:Y:S01]  /*90d0*/  FFMA.FTZ R3, R3, R33, R6 ;  /* 0x0000002103037223 */ /* 0x000fe20000010006 */
[----:B------:R-:W-:-:S02]  /*90e0*/  FADD.FTZ R33, R5, R33 ;  /* 0x0000002105217221 */ /* 0x000fc40000010000 */
[----:B------:R3:W5:Y:S01]  /*90f0*/  LDL.LU R6, [R1+0x98] ;  /* 0x0000980001067983 */ /* 0x0007620000300800 */
[----:B------:R-:W-:-:S03]  /*9100*/  FADD.FTZ R2, R2, R32 ;  /* 0x0000002002027221 */ /* 0x000fc60000010000 */
[----:B------:R3:W5:Y:S01]  /*9110*/  LDL.LU R5, [R1+0x94] ;  /* 0x0000940001057983 */ /* 0x0007620000300800 */
[----:B--2---:R-:W-:-:S03]  /*9120*/  FFMA.FTZ R34, R34, R32, R4 ;  /* 0x0000002022227223 */ /* 0x004fc60000010004 */
[----:B------:R3:W5:Y:S04]  /*9130*/  LDL.LU R4, [R1+0x90] ;  /* 0x0000900001047983 */ /* 0x0007680000300800 */
[----:B------:R-:W2:Y:S01]  /*9140*/  LDL.LU R32, [R1+0x4] ;  /* 0x0000040001207983 */ /* 0x000ea20000300800 */
[----:B------:R-:W-:Y:S01]  /*9150*/  FADD.FTZ R33, R33, R29 ;  /* 0x0000001d21217221 */ /* 0x000fe20000010000 */
[----:B--2---:R-:W-:Y:S02]  /*9160*/  FFMA.FTZ R32, R32, R29, R3 ;  /* 0x0000001d20207223 */ /* 0x004fe40000010003 */
[----:B------:R3:W5:Y:S04]  /*9170*/  LDL.LU R3, [R1+0x8c] ;  /* 0x00008c0001037983 */ /* 0x0007680000300800 */
[----:B------:R-:W2:Y:S01]  /*9180*/  LDL.LU R29, [R1] ;  /* 0x00000000011d7983 */ /* 0x000ea20000300800 */
[----:B------:R-:W-:Y:S01]  /*9190*/  FFMA.FTZ R37, R37, R35, R32 ;  /* 0x0000002325257223 */ /* 0x000fe20000010020 */
[----:B------:R-:W-:Y:S01]  /*91a0*/  FADD.FTZ R35, R33, R35 ;  /* 0x0000002321237221 */ /* 0x000fe20000010000 */
[----:B--2---:R-:W-:Y:S01]  /*91b0*/  FFMA.FTZ R29, R29, R28, R34 ;  /* 0x0000001c1d1d7223 */ /* 0x004fe20000010022 */
[----:B------:R-:W-:Y:S01]  /*91c0*/  FADD.FTZ R28, R2, R28 ;  /* 0x0000001c021c7221 */ /* 0x000fe20000010000 */
[----:B------:R-:W2:Y:S02]  /*91d0*/  LDL.LU R34, [R1+0x30] ;  /* 0x0000300001227983 */ /* 0x000ea40000300800 */
[----:B------:R-:W-:-:S02]  /*91e0*/  FFMA.FTZ R38, R38, R36, R29 ;  /* 0x0000002426267223 */ /* 0x000fc4000001001d */
[----:B------:R3:W5:Y:S04]  /*91f0*/  LDL.LU R2, [R1+0x88] ;  /* 0x0000880001027983 */ /* 0x0007680000300800 */
[----:B------:R-:W4:Y:S04]  /*9200*/  LDL.LU R32, [R1+0x38] ;  /* 0x0000380001207983 */ /* 0x000f280000300800 */
[----:B------:R-:W3:Y:S04]  /*9210*/  LDL.LU R33, [R1+0x3c] ;  /* 0x00003c0001217983 */ /* 0x000ee80000300800 */
[----:B------:R-:W2:Y:S01]  /*9220*/  LDL.LU R29, [R1+0x34] ;  /* 0x00003400011d7983 */ /* 0x000ea20000300800 */
[----:B------:R-:W-:Y:S01]  /*9230*/  FADD.FTZ R36, R28, R36 ;  /* 0x000000241c247221 */ /* 0x000fe20000010000 */
[----:B------:R-:W-:Y:S01]  /*9240*/  FFMA.FTZ R37, R51, R39, R37 ;  /* 0x0000002733257223 */ /* 0x000fe20000010025 */
[----:B------:R-:W-:-:S02]  /*9250*/  FADD.FTZ R35, R35, R39 ;  /* 0x0000002723237221 */ /* 0x000fc40000010000 */
[----:B------:R-:W-:Y:S02]  /*9260*/  FADD.FTZ R36, R36, R50 ;  /* 0x0000003224247221 */ /* 0x000fe40000010000 */
[----:B------:R-:W-:Y:S02]  /*9270*/  FADD.FTZ R35, R35, R76 ;  /* 0x0000004c23237221 */ /* 0x000fe40000010000 */
[----:B------:R-:W-:Y:S02]  /*9280*/  FADD.FTZ R36, R36, R77 ;  /* 0x0000004d24247221 */ /* 0x000fe40000010000 */
[----:B------:R-:W-:Y:S02]  /*9290*/  FADD.FTZ R35, R35, R78 ;  /* 0x0000004e23237221 */ /* 0x000fe40000010000 */
[----:B------:R-:W-:Y:S01]  /*92a0*/  FADD.FTZ R36, R36, R79 ;  /* 0x0000004f24247221 */ /* 0x000fe20000010000 */
[----:B--2---:R-:W-:Y:S01]  /*92b0*/  FFMA.FTZ R38, R29, R50, R38 ;  /* 0x000000321d267223 */ /* 0x004fe20000010026 */
[----:B---3--:R-:W-:Y:S01]  /*92c0*/  FFMA.FTZ R37, R33, R76, R37 ;  /* 0x0000004c21257223 */ /* 0x008fe20000010025 */
[----:B------:R-:W-:Y:S01]  /*92d0*/  FADD.FTZ R35, R35, R81 ;  /* 0x0000005123237221 */ /* 0x000fe20000010000 */
[----:B------:R-:W-:Y:S01]  /*92e0*/  FADD.FTZ R36, R36, R82 ;  /* 0x0000005224247221 */ /* 0x000fe20000010000 */
[----:B----4-:R-:W-:Y:S01]  /*92f0*/  FFMA.FTZ R38, R32, R77, R38 ;  /* 0x0000004d20267223 */ /* 0x010fe20000010026 */
[----:B------:R-:W1:Y:S01]  /*9300*/  S2UR UR7, SR_CgaCtaId ;  /* 0x00000000000779c3 */ /* 0x000e620000008800 */
[----:B------:R-:W2:Y:S02]  /*9310*/  LDL R32, [R1+0x80] ;  /* 0x0000800001207983 */ /* 0x000ea40000100800 */
[----:B------:R-:W-:-:S04]  /*9320*/  FFMA.FTZ R38, R80, R79, R38 ;  /* 0x0000004f50267223 */ /* 0x000fc80000010026 */
[----:B------:R-:W-:Y:S01]  /*9330*/  FFMA.FTZ R38, R84, R82, R38 ;  /* 0x0000005254267223 */ /* 0x000fe20000010026 */
[----:B------:R-:W-:Y:S01]  /*9340*/  UMOV UR6, 0x400 ;  /* 0x0000040000067882 */ /* 0x000fe20000000000 */
[----:B------:R-:W3:Y:S02]  /*9350*/  LDC.64 R50, c[0x0][0x268] ;  /* 0x00009a00ff327b82 */ /* 0x000ee40000000a00 */
[----:B------:R-:W-:-:S04]  /*9360*/  FFMA.FTZ R38, R88, R86, R38 ;  /* 0x0000005658267223 */ /* 0x000fc80000010026 */
        /* <DEDUP_REMOVED lines=9> */
[----:B------:R-:W-:Y:S02]  /*9400*/  FFMA.FTZ R29, R0, R31, R38 ;  /* 0x0000001f001d7223 */ /* 0x000fe40000010026 */
[----:B------:R4:W5:Y:S01]  /*9410*/  LDL.LU R0, [R1+0x84] ;  /* 0x0000840001007983 */ /* 0x0009620000300800 */
[----:B------:R-:W-:-:S04]  /*9420*/  FFMA.FTZ R37, R34, R78, R37 ;  /* 0x0000004e22257223 */ /* 0x000fc80000010025 */
[----:B------:R-:W-:Y:S01]  /*9430*/  FFMA.FTZ R37, R83, R81, R37 ;  /* 0x0000005153257223 */ /* 0x000fe20000010025 */
[----:B------:R-:W-:Y:S01]  /*9440*/  FADD.FTZ R35, R35, R85 ;  /* 0x0000005523237221 */ /* 0x000fe20000010000 */
[----:B------:R-:W-:Y:S02]  /*9450*/  FADD.FTZ R36, R36, R86 ;  /* 0x0000005624247221 */ /* 0x000fe40000010000 */
[----:B------:R-:W-:Y:S01]  /*9460*/  FFMA.FTZ R37, R87, R85, R37 ;  /* 0x0000005557257223 */ /* 0x000fe20000010025 */
[----:B------:R-:W0:Y:S01]  /*9470*/  S2R R34, SR_LANEID ;  /* 0x0000000000227919 */ /* 0x000e220000000000 */
[----:B------:R-:W-:Y:S01]  /*9480*/  FADD.FTZ R35, R35, R89 ;  /* 0x0000005923237221 */ /* 0x000fe20000010000 */
[----:B------:R-:W-:Y:S01]  /*9490*/  FADD.FTZ R36, R36, R90 ;  /* 0x0000005a24247221 */ /* 0x000fe20000010000 */
[----:B------:R-:W-:Y:S02]  /*94a0*/  FFMA.FTZ R37, R91, R89, R37 ;  /* 0x000000595b257223 */ /* 0x000fe40000010025 */
[----:B------:R-:W-:Y:S01]  /*94b0*/  FADD.FTZ R35, R35, R93 ;  /* 0x0000005d23237221 */ /* 0x000fe20000010000 */
[----:B------:R-:W-:Y:S01]  /*94c0*/  FADD.FTZ R36, R36, R94 ;  /* 0x0000005e24247221 */ /* 0x000fe20000010000 */
[----:B------:R-:W-:-:S02]  /*94d0*/  FFMA.FTZ R37, R95, R93, R37 ;  /* 0x0000005d5f257223 */ /* 0x000fc40000010025 */
[----:B------:R-:W-:Y:S01]  /*94e0*/  FADD.FTZ R35, R35, R97 ;  /* 0x0000006123237221 */ /* 0x000fe20000010000 */
[----:B------:R-:W-:Y:S01]  /*94f0*/  FADD.FTZ R36, R36, R98 ;  /* 0x0000006224247221 */ /* 0x000fe20000010000 */
[----:B------:R-:W-:Y:S02]  /*9500*/  FFMA.FTZ R37, R99, R97, R37 ;  /* 0x0000006163257223 */ /* 0x000fe40000010025 */
        /* <DEDUP_REMOVED lines=11> */
[----:B------:R-:W-:Y:S01]  /*95c0*/  FFMA.FTZ R37, R115, R113, R37 ;  /* 0x0000007173257223 */ /* 0x000fe20000010025 */
[----:B------:R-:W-:Y:S01]  /*95d0*/  UIADD3 UR5, UR6, 0x90, URZ ;  /* 0x0000009006057890 */ /* 0x000fe2000fffe03f */
[----:B------:R-:W-:Y:S01]  /*95e0*/  FADD.FTZ R35, R35, R120 ;  /* 0x0000007823237221 */ /* 0x000fe20000010000 */
[----:B------:R-:W-:Y:S01]  /*95f0*/  FADD.FTZ R36, R36, R117 ;  /* 0x0000007524247221 */ /* 0x000fe20000010000 */
[----:B------:R-:W-:Y:S01]  /*9600*/  FFMA.FTZ R37, R118, R120, R37 ;  /* 0x0000007876257223 */ /* 0x000fe20000010025 */
[----:B0-----:R-:W-:Y:S01]  /*9610*/  ISETP.NE.AND P0, PT, R34, RZ, PT ;  /* 0x000000ff2200720c */ /* 0x001fe20003f05270 */
[----:B-1----:R-:W-:Y:S01]  /*9620*/  ULEA UR5, UR7, UR5, 0x18 ;  /* 0x0000000507057291 */ /* 0x002fe2000f8ec03f */
[----:B------:R-:W-:Y:S01]  /*9630*/  FADD.FTZ R35, R35, R124 ;  /* 0x0000007c23237221 */ /* 0x000fe20000010000 */
[----:B------:R-:W-:Y:S01]  /*9640*/  FFMA.FTZ R28, R122, R124, R37 ;  /* 0x0000007c7a1c7223 */ /* 0x000fe20000010025 */
[----:B------:R-:W-:-:S03]  /*9650*/  FADD.FTZ R36, R36, R121 ;  /* 0x0000007924247221 */ /* 0x000fc60000010000 */
[----:B------:R-:W-:Y:S01]  /*9660*/  FFMA.FTZ R28, R125, R30, R28 ;  /* 0x0000001e7d1c7223 */ /* 0x000fe2000001001c */
[----:B------:R-:W-:Y:S01]  /*9670*/  FADD.FTZ R30, R35, R30 ;  /* 0x0000001e231e7221 */ /* 0x000fe20000010000 */
[----:B------:R-:W-:Y:S01]  /*9680*/  FADD.FTZ R31, R36, R31 ;  /* 0x0000001f241f7221 */ /* 0x000fe20000010000 */
[----:B------:R-:W-:-:S05]  /*9690*/  LEA R76, R75, UR5, 0x4 ;  /* 0x000000054b4c7c11 */ /* 0x000fca000f8e20ff */
[----:B------:R-:W-:Y:S01]  /*96a0*/  STS.128 [R76], R28 ;  /* 0x0000001c4c007388 */ /* 0x000fe20000000c00 */
[----:B------:R-:W-:Y:S01]  /*96b0*/  BSSY B0, `(.L_x_184) ;  /* 0x000002b000007945 */ /* 0x000fe20003800000 */
[----:B------:R-:W-:Y:S02]  /*96c0*/  PRMT R104, R68, 0x7632, R104 ;  /* 0x0000763244687816 */ /* 0x000fe40000000068 */
[----:B--2---:R0:W-:Y:S01]  /*96d0*/  @!P0 STS.64 [R32+0x10], R64 ;  /* 0x0000104020008388 */ /* 0x0041e20000000a00 */
[----:B------:R-:W-:Y:S01]  /*96e0*/  BAR.SYNC.DEFER_BLOCKING 0x0 ;  /* 0x0000000000007b1d */ /* 0x000fe20000010000 */
[----:B------:R-:W-:Y:S02]  /*96f0*/  ISETP.NE.AND P0, PT, R75, RZ, PT ;  /* 0x000000ff4b00720c */ /* 0x000fe40003f05270 */
[----:B0-----:R-:W-:-:S05]  /*9700*/  MOV R32, UR14 ;  /* 0x0000000e00207c02 */ /* 0x001fca0008000f00 */
[----:B------:R-:W-:-:S04]  /*9710*/  IMAD R33, R32, 0x38, R75 ;  /* 0x0000003820217824 */ /* 0x000fc800078e024b */
[----:B---3--:R-:W-:Y:S02]  /*9720*/  IMAD.WIDE R50, R33, 0x4, R50 ;  /* 0x0000000421327825 */ /* 0x008fe400078e0232 */
[----:B----4-:R-:W-:Y:S05]  /*9730*/  @P0 BRA `(.L_x_185) ;  /* 0x0000000000880947 */ /* 0x010fea0003800000 */
[----:B------:R-:W-:-:S09]  /*9740*/  ULEA UR5, UR7, UR6, 0x18 ;  /* 0x0000000607057291 */ /* 0x000fd2000f8ec03f */
[----:B------:R-:W0:Y:S04]  /*9750*/  LDS.64 R32, [UR5+0x18] ;  /* 0x00001805ff207984 */ /* 0x000e280008000a00 */
[----:B------:R-:W-:Y:S01]  /*9760*/  LDS.128 R36, [UR5+0x30] ;  /* 0x00003005ff247984 */ /* 0x000fe20008000c00 */
[----:B0-----:R-:W-:Y:S01]  /*9770*/  FADD.FTZ R77, R64, R32 ;  /* 0x00000020404d7221 */ /* 0x001fe20000010000 */
[----:B------:R-:W-:Y:S02]  /*9780*/  FADD.FTZ R64, R65, R33 ;  /* 0x0000002141407221 */ /* 0x000fe40000010000 */
[----:B------:R-:W0:Y:S02]  /*9790*/  LDS.128 R32, [UR5+0x20] ;  /* 0x00002005ff207984 */ /* 0x000e240008000c00 */
[----:B0-----:R-:W-:Y:S01]  /*97a0*/  FADD.FTZ R77, R77, R32 ;  /* 0x000000204d4d7221 */ /* 0x001fe20000010000 */
[----:B------:R-:W-:-:S03]  /*97b0*/  FADD.FTZ R64, R64, R33 ;  /* 0x0000002140407221 */ /* 0x000fc60000010000 */
[----:B------:R-:W-:Y:S01]  /*97c0*/  FADD.FTZ R77, R77, R34 ;  /* 0x000000224d4d7221 */ /* 0x000fe20000010000 */
[----:B------:R-:W-:Y:S02]  /*97d0*/  FADD.FTZ R64, R64, R35 ;  /* 0x0000002340407221 */ /* 0x000fe40000010000 */
[----:B------:R-:W0:Y:S01]  /*97e0*/  LDS.128 R32, [UR5+0x40] ;  /* 0x00004005ff207984 */ /* 0x000e220008000c00 */
[----:B------:R-:W-:Y:S01]  /*97f0*/  FADD.FTZ R65, R77, R36 ;  /* 0x000000244d417221 */ /* 0x000fe20000010000 */
[----:B------:R-:W-:-:S03]  /*9800*/  FADD.FTZ R64, R64, R37 ;  /* 0x0000002540407221 */ /* 0x000fc60000010000 */
[----:B------:R-:W-:Y:S01]  /*9810*/  FADD.FTZ R65, R65, R38 ;  /* 0x0000002641417221 */ /* 0x000fe20000010000 */
[----:B------:R-:W-:Y:S02]  /*9820*/  FADD.FTZ R64, R64, R39 ;  /* 0x0000002740407221 */ /* 0x000fe40000010000 */
[----:B------:R-:W1:Y:S01]  /*9830*/  LDS.128 R36, [UR5+0x50] ;  /* 0x00005005ff247984 */ /* 0x000e620008000c00 */
[----:B0-----:R-:W-:Y:S01]  /*9840*/  FADD.FTZ R65, R65, R32 ;  /* 0x0000002041417221 */ /* 0x001fe20000010000 */
[----:B------:R-:W-:-:S03]  /*9850*/  FADD.FTZ R64, R64, R33 ;  /* 0x0000002140407221 */ /* 0x000fc60000010000 */
[----:B------:R-:W-:Y:S01]  /*9860*/  FADD.FTZ R65, R65, R34 ;  /* 0x0000002241417221 */ /* 0x000fe20000010000 */
[----:B------:R-:W-:Y:S02]  /*9870*/  FADD.FTZ R64, R64, R35 ;  /* 0x0000002340407221 */ /* 0x000fe40000010000 */
[----:B------:R-:W0:Y:S01]  /*9880*/  LDS.128 R32, [UR5+0x60] ;  /* 0x00006005ff207984 */ /* 0x000e220008000c00 */
[----:B-1----:R-:W-:Y:S01]  /*9890*/  FADD.FTZ R65, R65, R36 ;  /* 0x0000002441417221 */ /* 0x002fe20000010000 */
[----:B------:R-:W-:-:S03]  /*98a0*/  FADD.FTZ R64, R64, R37 ;  /* 0x0000002540407221 */ /* 0x000fc60000010000 */
[----:B------:R-:W-:Y:S01]  /*98b0*/  FADD.FTZ R65, R65, R38 ;  /* 0x0000002641417221 */ /* 0x000fe20000010000 */
[----:B------:R-:W-:Y:S02]  /*98c0*/  FADD.FTZ R64, R64, R39 ;  /* 0x0000002740407221 */ /* 0x000fe40000010000 */
[----:B------:R-:W1:Y:S01]  /*98d0*/  LDS.128 R36, [UR5+0x70] ;  /* 0x00007005ff247984 */ /* 0x000e620008000c00 */
[----:B0-----:R-:W-:Y:S01]  /*98e0*/  FADD.FTZ R65, R65, R32 ;  /* 0x0000002041417221 */ /* 0x001fe20000010000 */
[----:B------:R-:W-:-:S03]  /*98f0*/  FADD.FTZ R64, R64, R33 ;  /* 0x0000002140407221 */ /* 0x000fc60000010000 */
[----:B------:R-:W-:Y:S01]  /*9900*/  FADD.FTZ R65, R65, R34 ;  /* 0x0000002241417221 */ /* 0x000fe20000010000 */
[----:B------:R-:W-:-:S03]  /*9910*/  FADD.FTZ R64, R64, R35 ;  /* 0x0000002340407221 */ /* 0x000fc60000010000 */
[----:B-1----:R-:W-:Y:S01]  /*9920*/  FADD.FTZ R65, R65, R36 ;  /* 0x0000002441417221 */ /* 0x002fe20000010000 */
[----:B------:R-:W-:-:S03]  /*9930*/  FADD.FTZ R32, R64, R37 ;  /* 0x0000002540207221 */ /* 0x000fc60000010000 */
[----:B------:R-:W-:Y:S01]  /*9940*/  FADD.FTZ R64, R65, R38 ;  /* 0x0000002641407221 */ /* 0x000fe20000010000 */
[----:B------:R-:W-:-:S07]  /*9950*/  FADD.FTZ R65, R32, R39 ;  /* 0x0000002720417221 */ /* 0x000fce0000010000 */
.L_x_185:
[----:B------:R-:W-:Y:S05]  /*9960*/  BSYNC B0 ;  /* 0x0000000000007941 */ /* 0x000fea0003800000 */
.L_x_184:
[----:B------:R-:W-:Y:S01]  /*9970*/  BAR.SYNC.DEFER_BLOCKING 0x0 ;  /* 0x0000000000007b1d */ /* 0x000fe20000010000 */
[----:B------:R-:W-:Y:S02]  /*9980*/  ISETP.GT.U32.AND P6, PT, R75, 0x37, PT ;  /* 0x000000374b00780c */ /* 0x000fe40003fc4070 */
[----:B------:R-:W-:-:S03]  /*9990*/  LOP3.LUT R73, R73, 0xfffffffe, RZ, 0xc0, !PT ;  /* 0xfffffffe49497812 */ /* 0x000fc600078ec0ff */
[----:B------:R-:W-:Y:S08]  /*99a0*/  BSSY B0, `(.L_x_186) ;  /* 0x0000026000007945 */ /* 0x000ff00003800000 */
[----:B------:R-:W-:Y:S01]  /*99b0*/  @P6 LOP3.LUT R73, R73, 0x1, RZ, 0xfc, !PT ;  /* 0x0000000149496812 */ /* 0x000fe200078efcff */
[----:B------:R-:W-:Y:S06]  /*99c0*/  @P6 BRA `(.L_x_187) ;  /* 0x00000000008c6947 */ /* 0x000fec0003800000 */
[----:B------:R-:W0:Y:S02]  /*99d0*/  LDS.128 R32, [R76+0x380] ;  /* 0x000380004c207984 */ /* 0x000e240000000c00 */
[----:B0-----:R-:W-:Y:S01]  /*99e0*/  FADD.FTZ R36, R28, R32 ;  /* 0x000000201c247221 */ /* 0x001fe20000010000 */
[----:B------:R-:W-:Y:S01]  /*99f0*/  FADD.FTZ R37, R29, R33 ;  /* 0x000000211d257221 */ /* 0x000fe20000010000 */
[----:B------:R-:W-:Y:S01]  /*9a00*/  FADD.FTZ R39, R30, R34 ;  /* 0x000000221e277221 */ /* 0x000fe20000010000 */
[----:B------:R-:W-:Y:S02]  /*9a10*/  FADD.FTZ R38, R31, R35 ;  /* 0x000000231f267221 */ /* 0x000fe40000010000 */
[----:B------:R-:W0:Y:S04]  /*9a20*/  LDS.128 R28, [R76+0x700] ;  /* 0x000700004c1c7984 */ /* 0x000e280000000c00 */
[----:B------:R-:W1:Y:S01]  /*9a30*/  LDS.128 R32, [R76+0xa80] ;  /* 0x000a80004c207984 */ /* 0x000e620000000c00 */
        /* <DEDUP_REMOVED lines=8> */
[----:B------:R-:W-:Y:S04]  /*9ac0*/  LDS.128 R28, [R76+0x1180] ;  /* 0x001180004c1c7984 */ /* 0x000fe80000000c00 */
[----:B------:R-:W0:Y:S02]  /*9ad0*/  LDS.128 R32, [R76+0xe00] ;  /* 0x000e00004c207984 */ /* 0x000e240000000c00 */
[----:B0-----:R-:W-:Y:S01]  /*9ae0*/  FADD.FTZ R37, R37, R32 ;  /* 0x0000002025257221 */ /* 0x001fe20000010000 */
[----:B------:R-:W-:Y:S01]  /*9af0*/  FADD.FTZ R36, R36, R33 ;  /* 0x0000002124247221 */ /* 0x000fe20000010000 */
[----:B------:R-:W-:Y:S01]  /*9b00*/  FADD.FTZ R39, R39, R34 ;  /* 0x0000002227277221 */ /* 0x000fe20000010000 */
[----:B------:R-:W-:Y:S01]  /*9b10*/  FADD.FTZ R78, R78, R35 ;  /* 0x000000234e4e7221 */ /* 0x000fe20000010000 */
[----:B------:R-:W-:Y:S01]  /*9b20*/  FADD.FTZ R77, R37, R28 ;  /* 0x0000001c254d7221 */ /* 0x000fe20000010000 */
[----:B------:R-:W0:Y:S01]  /*9b30*/  LDS.128 R32, [R76+0x1500] ;  /* 0x001500004c207984 */ /* 0x000e220000000c00 */
[----:B------:R-:W-:Y:S01]  /*9b40*/  FADD.FTZ R28, R36, R29 ;  /* 0x0000001d241c7221 */ /* 0x000fe20000010000 */
[----:B------:R-:W-:Y:S01]  /*9b50*/  FADD.FTZ R29, R39, R30 ;  /* 0x0000001e271d7221 */ /* 0x000fe20000010000 */
[----:B------:R-:W-:Y:S01]  /*9b60*/  FADD.FTZ R78, R78, R31 ;  /* 0x0000001f4e4e7221 */ /* 0x000fe20000010000 */
        /* <DEDUP_REMOVED lines=8> */
[----:B------:R-:W-:-:S07]  /*9bf0*/  FADD.FTZ R31, R78, R39 ;  /* 0x000000274e1f7221 */ /* 0x000fce0000010000 */
.L_x_187:
[----:B------:R-:W-:Y:S05]  /*9c00*/  BSYNC B0 ;  /* 0x0000000000007941 */ /* 0x000fea0003800000 */
.L_x_186:
[----:B------:R-:W-:Y:S01]  /*9c10*/  ULDC UR15, c[0x0][0xc] ;  /* 0x00000300000f7ab9 */ /* 0x000fe20000000800 */
[----:B------:R-:W-:Y:S04]  /*9c20*/  BSSY B0, `(.L_x_188) ;  /* 0x000000f000007945 */ /* 0x000fe80003800000 */
[----:B------:R-:W-:Y:S05]  /*9c30*/  @P6 BRA `(.L_x_189) ;  /* 0x0000000000346947 */ /* 0x000fea0003800000 */
[----:B------:R-:W0:Y:S01]  /*9c40*/  LDC.64 R34, c[0x0][0x288] ;  /* 0x0000a200ff227b82 */ /* 0x000e220000000a00 */
[----:B------:R-:W-:Y:S01]  /*9c50*/  MOV R37, UR9 ;  /* 0x0000000900257c02 */ /* 0x000fe20008000f00 */
[----:B------:R1:W-:Y:S01]  /*9c60*/  REDG.E.ADD.F32.FTZ.RN.STRONG.GPU desc[UR20][R50.64], R28 ;  /* 0x0000001c320079a6 */ /* 0x0003e2000c10f394 */
[----:B0-----:R-:W-:-:S04]  /*9c70*/  LEA R32, P6, R34, R50, 0x2 ;  /* 0x0000003222207211 */ /* 0x001fc800078c10ff */
[----:B------:R-:W-:Y:S02]  /*9c80*/  LEA.HI.X R33, R34, R51, R35, 0x2, P6 ;  /* 0x0000003322217211 */ /* 0x000fe400030f1423 */
[----:B------:R-:W-:-:S04]  /*9c90*/  MOV R35, UR8 ;  /* 0x0000000800237c02 */ /* 0x000fc80008000f00 */
[----:B------:R-:W-:-:S04]  /*9ca0*/  LEA R34, P6, R35, R50, 0x2 ;  /* 0x0000003223227211 */ /* 0x000fc800078c10ff */
[----:B------:R-:W-:Y:S02]  /*9cb0*/  IADD3.X R35, R51, UR10, RZ, P6, !PT ;  /* 0x0000000a33237c10 */ /* 0x000fe4000b7fe4ff */
[----:B------:R-:W-:-:S03]  /*9cc0*/  LEA R36, P6, R37, R50, 0x2 ;  /* 0x0000003225247211 */ /* 0x000fc600078c10ff */
[----:B------:R1:W-:Y:S01]  /*9cd0*/  REDG.E.ADD.F32.FTZ.RN.STRONG.GPU desc[UR20][R34.64], R29 ;  /* 0x0000001d220079a6 */ /* 0x0003e2000c10f394 */
[----:B------:R-:W-:-:S03]  /*9ce0*/  IADD3.X R37, R51, UR11, RZ, P6, !PT ;  /* 0x0000000b33257c10 */ /* 0x000fc6000b7fe4ff */
[----:B------:R1:W-:Y:S04]  /*9cf0*/  REDG.E.ADD.F32.FTZ.RN.STRONG.GPU desc[UR20][R32.64], R30 ;  /* 0x0000001e200079a6 */ /* 0x0003e8000c10f394 */
[----:B------:R1:W-:Y:S02]  /*9d00*/  REDG.E.ADD.F32.FTZ.RN.STRONG.GPU desc[UR20][R36.64], R31 ;  /* 0x0000001f240079a6 */ /* 0x0003e4000c10f394 */
.L_x_189:
[----:B------:R-:W-:Y:S05]  /*9d10*/  BSYNC B0 ;  /* 0x0000000000007941 */ /* 0x000fea0003800000 */
.L_x_188:
[----:B-1----:R-:W2:Y:S04]  /*9d20*/  LDL R31, [R1+0x24] ;  /* 0x00002400011f7983 */ /* 0x002ea80000100800 */
[----:B------:R-:W3:Y:S04]  /*9d30*/  LDL R30, [R1+0x20] ;  /* 0x00002000011e7983 */ /* 0x000ee80000100800 */
[----:B------:R-:W4:Y:S04]  /*9d40*/  LDL R29, [R1+0x1c] ;  /* 0x00001c00011d7983 */ /* 0x000f280000100800 */
[----:B------:R-:W4:Y:S04]  /*9d50*/  LDL R28, [R1+0x18] ;  /* 0x00001800011c7983 */ /* 0x000f280000100800 */
[----:B------:R-:W-:Y:S04]  /*9d60*/  STL [R1+0xa8], R65 ;  /* 0x0000a84101007387 */ /* 0x000fe80000100800 */
[----:B------:R-:W-:Y:S04]  /*9d70*/  STL [R1+0xa4], R64 ;  /* 0x0000a44001007387 */ /* 0x000fe80000100800 */
[----:B------:R-:W-:Y:S04]  /*9d80*/  STL [R1+0xa0], R49 ;  /* 0x0000a03101007387 */ /* 0x000fe80000100800 */
[----:B------:R-:W-:Y:S04]  /*9d90*/  STL [R1+0x9c], R48 ;  /* 0x00009c3001007387 */ /* 0x000fe80000100800 */
[----:B------:R0:W-:Y:S04]  /*9da0*/  STL [R1+0x98], R47 ;  /* 0x0000982f01007387 */ /* 0x0001e80000100800 */
[----:B0-----:R-:W4:Y:S04]  /*9db0*/  LDL R47, [R1+0x28] ;  /* 0x00002800012f7983 */ /* 0x001f280000100800 */
[----:B------:R0:W-:Y:S04]  /*9dc0*/  STL [R1+0x94], R46 ;  /* 0x0000942e01007387 */ /* 0x0001e80000100800 */
[----:B0-----:R-:W4:Y:S01]  /*9dd0*/  LDL R46, [R1+0x44] ;  /* 0x00004400012e7983 */ /* 0x001f220000100800 */
[----:B------:R-:W-:-:S02]  /*9de0*/  PRMT R37, R67, 0x7632, R37 ;  /* 0x0000763243257816 */ /* 0x000fc40000000025 */
[----:B------:R-:W-:Y:S01]  /*9df0*/  PRMT R50, R66, 0x7632, R50 ;  /* 0x0000763242327816 */ /* 0x000fe20000000032 */
[----:B------:R0:W-:Y:S01]  /*9e00*/  STL [R1+0x90], R45 ;  /* 0x0000902d01007387 */ /* 0x0001e20000100800 */
[----:B------:R-:W-:Y:S02]  /*9e10*/  PRMT R78, R63, 0x7632, R78 ;  /* 0x000076323f4e7816 */ /* 0x000fe4000000004e */
[----:B------:R-:W-:Y:S01]  /*9e20*/  PRMT R83, R62, 0x7632, R83 ;  /* 0x000076323e537816 */ /* 0x000fe20000000053 */
[----:B------:R1:W-:Y:S01]  /*9e30*/  STL [R1+0x8c], R44 ;  /* 0x00008c2c01007387 */ /* 0x0003e20000100800 */
[----:B------:R-:W-:-:S03]  /*9e40*/  PRMT R81, R61, 0x7632, R81 ;  /* 0x000076323d517816 */ /* 0x000fc60000000051 */
[----:B------:R1:W-:Y:S04]  /*9e50*/  STL [R1+0x88], R43 ;  /* 0x0000882b01007387 */ /* 0x0003e80000100800 */
[----:B------:R1:W-:Y:S04]  /*9e60*/  STL [R1+0x84], R42 ;  /* 0x0000842a01007387 */ /* 0x0003e80000100800 */
[----:B0-----:R-:W4:Y:S04]  /*9e70*/  LDL R45, [R1+0x48] ;  /* 0x00004800012d7983 */ /* 0x001f280000100800 */
[----:B-1----:R-:W4:Y:S04]  /*9e80*/  LDL R44, [R1+0x68] ;  /* 0x00006800012c7983 */ /* 0x002f280000100800 */
[----:B------:R-:W4:Y:S04]  /*9e90*/  LDL R43, [R1+0x6c] ;  /* 0x00006c00012b7983 */ /* 0x000f280000100800 */
[----:B------:R-:W4:Y:S01]  /*9ea0*/  LDL R42, [R1+0x64] ;  /* 0x00006400012a7983 */ /* 0x000f220000100800 */
[----:B--2---:R-:W-:-:S02]  /*9eb0*/  PRMT R39, R31, 0x7632, R39 ;  /* 0x000076321f277816 */ /* 0x004fc40000000027 */
[----:B------:R-:W-:Y:S01]  /*9ec0*/  PRMT R65, R15, 0x7632, R65 ;  /* 0x000076320f417816 */ /* 0x000fe20000000041 */
[----:B------:R-:W2:Y:S01]  /*9ed0*/  LDL R31, [R1+0x60] ;  /* 0x00006000011f7983 */ /* 0x000ea20000100800 */
[----:B---3--:R-:W-:Y:S02]  /*9ee0*/  PRMT R77, R30, 0x7632, R77 ;  /* 0x000076321e4d7816 */ /* 0x008fe4000000004d */
[----:B------:R-:W-:Y:S01]  /*9ef0*/  PRMT R64, R14, 0x7632, R64 ;  /* 0x000076320e407816 */ /* 0x000fe20000000040 */
[----:B------:R-:W3:Y:S01]  /*9f00*/  LDL R30, [R1+0x5c] ;  /* 0x00005c00011e7983 */ /* 0x000ee20000100800 */
[----:B----4-:R-:W-:Y:S02]  /*9f10*/  PRMT R82, R29, 0x7632, R82 ;  /* 0x000076321d527816 */ /* 0x010fe40000000052 */
[----:B------:R-:W-:Y:S01]  /*9f20*/  PRMT R49, R13, 0x7632, R49 ;  /* 0x000076320d317816 */ /* 0x000fe20000000031 */
[----:B------:R-:W4:Y:S01]  /*9f30*/  LDL R29, [R1+0x58] ;  /* 0x00005800011d7983 */ /* 0x000f220000100800 */
[----:B------:R-:W-:-:S03]  /*9f40*/  PRMT R85, R28, 0x7632, R85 ;  /* 0x000076321c557816 */ /* 0x000fc60000000055 */
[----:B------:R-:W4:Y:S01]  /*9f50*/  LDL R28, [R1+0x4c] ;  /* 0x00004c00011c7983 */ /* 0x000f220000100800 */
[----:B------:R-:W-:-:S03]  /*9f60*/  PRMT R36, R47, 0x7632, R36 ;  /* 0x000076322f247816 */ /* 0x000fc60000000024 */
[----:B------:R-:W2:Y:S01]  /*9f70*/  LDL R47, [R1+0x74] ;  /* 0x00007400012f7983 */ /* 0x000ea20000100800 */
[----:B------:R-:W-:-:S03]  /*9f80*/  PRMT R33, R46, 0x7632, R33 ;  /* 0x000076322e217816 */ /* 0x000fc60000000021 */
[----:B------:R-:W3:Y:S01]  /*9f90*/  LDL R46, [R1+0x70] ;  /* 0x00007000012e7983 */ /* 0x000ee20000100800 */
[----:B------:R-:W-:-:S03]  /*9fa0*/  PRMT R48, R12, 0x7632, R48 ;  /* 0x000076320c307816 */ /* 0x000fc60000000030 */
[----:B------:R0:W-:Y:S04]  /*9fb0*/  STL.S16 [R1+0x8], R65 ;  /* 0x0000084101007387 */ /* 0x0001e80000100600 */
[----:B0-----:R0:W5:Y:S04]  /*9fc0*/  LDL.LU R65, [R1+0xa8] ;  /* 0x0000a80001417983 */ /* 0x0011680000300800 */
[----:B------:R1:W-:Y:S01]  /*9fd0*/  STL.S16 [R1+0x4], R64 ;  /* 0x0000044001007387 */ /* 0x0003e20000100600 */
[----:B------:R-:W-:-:S03]  /*9fe0*/  PRMT R97, R45, 0x7632, R97 ;  /* 0x000076322d617816 */ /* 0x000fc60000000061 */
[----:B-1----:R0:W5:Y:S04]  /*9ff0*/  LDL.LU R64, [R1+0xa4] ;  /* 0x0000a40001407983 */ /* 0x0021680000300800 */
[----:B------:R1:W-:Y:S01]  /*a000*/  STL.S16 [R1+0xc], R49 ;  /* 0x00000c3101007387 */ /* 0x0003e20000100600 */
[----:B------:R-:W-:Y:S02]  /*a010*/  PRMT R92, R44, 0x7632, R92 ;  /* 0x000076322c5c7816 */ /* 0x000fe4000000005c */
[----:B------:R-:W-:Y:S01]  /*a020*/  PRMT R87, R43, 0x7632, R87 ;  /* 0x000076322b577816 */ /* 0x000fe20000000057 */
[----:B-1----:R0:W5:Y:S04]  /*a030*/  LDL.LU R49, [R1+0xa0] ;  /* 0x0000a00001317983 */ /* 0x0021680000300800 */
[----:B------:R1:W-:Y:S01]  /*a040*/  STL.S16 [R1], R48 ;  /* 0x0000003001007387 */ /* 0x0003e20000100600 */
[----:B------:R-:W-:-:S03]  /*a050*/  PRMT R86, R42, 0x7632, R86 ;  /* 0x000076322a567816 */ /* 0x000fc60000000056 */
[----:B-1----:R0:W5:Y:S01]  /*a060*/  LDL.LU R48, [R1+0x9c] ;  /* 0x00009c0001307983 */ /* 0x0021620000300800 */
[----:B--2---:R-:W-:-:S03]  /*a070*/  PRMT R101, R47, 0x7632, R101 ;  /* 0x000076322f657816 */ /* 0x004fc60000000065 */
[----:B------:R0:W5:Y:S01]  /*a080*/  LDL.LU R47, [R1+0x98] ;  /* 0x00009800012f7983 */ /* 0x0001620000300800 */
[----:B---3--:R-:W-:-:S03]  /*a090*/  PRMT R98, R46, 0x7632, R98 ;  /* 0x000076322e627816 */ /* 0x008fc60000000062 */
[----:B------:R0:W5:Y:S04]  /*a0a0*/  LDL.LU R46, [R1+0x94] ;  /* 0x00009400012e7983 */ /* 0x0001680000300800 */
[----:B------:R0:W5:Y:S04]  /*a0b0*/  LDL.LU R45, [R1+0x90] ;  /* 0x00009000012d7983 */ /* 0x0001680000300800 */
[----:B------:R0:W5:Y:S04]  /*a0c0*/  LDL.LU R44, [R1+0x8c] ;  /* 0x00008c00012c7983 */ /* 0x0001680000300800 */
[----:B------:R0:W5:Y:S04]  /*a0d0*/  LDL.LU R43, [R1+0x88] ;  /* 0x00008800012b7983 */ /* 0x0001680000300800 */
[----:B------:R0:W5:Y:S01]  /*a0e0*/  LDL.LU R42, [R1+0x84] ;  /* 0x00008400012a7983 */ /* 0x0001620000300800 */
[----:B------:R-:W-:-:S06]  /*a0f0*/  UISETP.GE.U32.AND UP0, UPT, UR15, 0x2, UPT ;  /* 0x000000020f00788c */ /* 0x000fcc000bf06070 */
[----:B------:R-:W-:Y:S02]  /*a100*/  PLOP3.LUT P6, PT, PT, PT, UP0, 0x40, 0x0 ;  /* 0x000000000000781c */ /* 0x000fe40003fce808 */
        /* <DEDUP_REMOVED lines=24> */
[----:B-----5:R-:W-:Y:S02]  /*a290*/  PRMT R122, R10, 0x7632, R122 ;  /* 0x000076320a7a7816 */ /* 0x020fe4000000007a */
        /* <DEDUP_REMOVED lines=12> */
[----:B----4-:R-:W-:Y:S02]  /*a360*/  PRMT R35, R29, 0x7632, R35 ;  /* 0x000076321d237816 */ /* 0x010fe40000000023 */
[----:B------:R-:W-:Y:S02]  /*a370*/  PRMT R34, R69, 0x7632, R34 ;  /* 0x0000763245227816 */ /* 0x000fe40000000022 */
[----:B------:R-:W-:Y:S02]  /*a380*/  PRMT R32, R28, 0x7632, R32 ;  /* 0x000076321c207816 */ /* 0x000fe40000000020 */
[----:B------:R-:W-:-:S02]  /*a390*/  PRMT R106, R2, 0x7632, R106 ;  /* 0x00007632026a7816 */ /* 0x000fc4000000006a */
[----:B------:R-:W-:Y:S01]  /*a3a0*/  PRMT R105, R0, 0x7632, R105 ;  /* 0x0000763200697816 */ /* 0x000fe20000000069 */
[----:B0-----:R-:W-:Y:S06]  /*a3b0*/  @P6 BRA `(.L_x_190) ;  /* 0x0000001800706947 */ /* 0x001fec0003800000 */
[----:B------:R-:W0:Y:S01]  /*a3c0*/  S2UR UR13, SR_CTAID.Y ;  /* 0x00000000000d79c3 */ /* 0x000e220000002600 */
[----:B------:R-:W-:Y:S01]  /*a3d0*/  ULOP3.LUT UR5, UR4, 0x1, URZ, 0xc0, !UPT ;  /* 0x0000000104057892 */ /* 0x000fe2000f8ec03f */
[----:B------:R-:W-:Y:S01]  /*a3e0*/  ULDC UR14, c[0x0][0x10] ;  /* 0x00000400000e7ab9 */ /* 0x000fe20000000800 */
[----:B------:R-:W-:Y:S02]  /*a3f0*/  ULDC.64 UR16, c[0x0][0x260] ;  /* 0x0000980000107ab9 */ /* 0x000fe40000000a00 */
[----:B------:R-:W-:-:S04]  /*a400*/  UIMAD UR5, UR5, UR14, URZ ;  /* 0x0000000e050572a4 */ /* 0x000fc8000f8e023f */
[----:B------:R-:W-:Y:S02]  /*a410*/  UIMAD UR6, UR5, UR15, URZ ;  /* 0x0000000f050672a4 */ /* 0x000fe4000f8e023f */
[----:B0-----:R-:W-:Y:S02]  /*a420*/  UIADD3 UR18, UR5, UR13, URZ ;  /* 0x0000000d05127290 */ /* 0x001fe4000fffe03f */
[----:B------:R-:W-:-:S03]  /*a430*/  USHF.L.U32 UR5, UR6, 0x1, URZ ;  /* 0x0000000106057899 */ /* 0x000fc6000800063f */
[----:B------:R-:W-:Y:S02]  /*a440*/  ULDC.64 UR6, c[0x0][0x258] ;  /* 0x0000960000067ab9 */ /* 0x000fe40000000a00 */
[----:B------:R-:W-:Y:S02]  /*a450*/  UIMAD.WIDE.U32 UR18, UR18, 0x4, UR6 ;  /* 0x00000004121278a5 */ /* 0x000fe4000f8e0006 */
[----:B------:R-:W-:Y:S01]  /*a460*/  UIMAD.WIDE UR6, UR5, 0x4, UR16 ;  /* 0x00000004050678a5 */ /* 0x000fe2000f8e0210 */
[----:B------:R-:W-:Y:S11]  /*a470*/  @P0 BRA `(.L_x_191) ;  /* 0x0000000000800947 */ /* 0x000ff60003800000 */
[----:B------:R-:W0:Y:S01]  /*a480*/  S2R R31, SR_LANEID ;  /* 0x00000000001f7919 */ /* 0x000e220000000000 */
[----:B------:R-:W-:Y:S02]  /*a490*/  UIMAD UR16, UR22, UR14, UR13 ;  /* 0x0000000e161072a4 */ /* 0x000fe4000f8e020d */
[----:B------:R-:W-:Y:S02]  /*a4a0*/  ULOP3.LUT UP0, URZ, UR4, 0x2, URZ, 0xc0, !UPT ;  /* 0x00000002043f7892 */ /* 0x000fe4000f80c03f */
[----:B------:R-:W-:Y:S01]  /*a4b0*/  UIMAD.WIDE.U32 UR16, UR16, 0x8, UR6 ;  /* 0x00000008101078a5 */ /* 0x000fe2000f8e0006 */
[----:B------:R-:W-:Y:S02]  /*a4c0*/  UMOV UR5, 0x1 ;  /* 0x0000000100057882 */ /* 0x000fe40000000000 */
[----:B------:R-:W-:-:S03]  /*a4d0*/  USEL UR5, UR5, 0xffffffff, !UP0 ;  /* 0xffffffff05057887 */ /* 0x000fc6000c000000 */
[----:B------:R-:W-:Y:S01]  /*a4e0*/  MOV R28, UR16 ;  /* 0x00000010001c7c02 */ /* 0x000fe20008000f00 */
[----:B------:R-:W-:Y:S01]  /*a4f0*/  VOTEU.ANY UR16, UPT, PT ;  /* 0x0000000000107886 */ /* 0x000fe200038e0100 */
[----:B------:R-:W-:Y:S01]  /*a500*/  MOV R29, UR17 ;  /* 0x00000011001d7c02 */ /* 0x000fe20008000f00 */
[----:B------:R-:W-:Y:S02]  /*a510*/  UPOPC UR17, UR16 ;  /* 0x00000010001172bf */ /* 0x000fe40008000000 */
[----:B------:R-:W-:Y:S02]  /*a520*/  UFLO.U32 UR16, UR16 ;  /* 0x00000010001072bd */ /* 0x000fe400080e0000 */
[----:B------:R-:W-:Y:S01]  /*a530*/  UIMAD UR5, UR5, UR17, URZ ;  /* 0x00000011050572a4 */ /* 0x000fe2000f8e023f */
[----:B------:R1:W-:Y:S05]  /*a540*/  STG.E.64 desc[UR20][R28.64], R64 ;  /* 0x000000401c007986 */ /* 0x0003ea000c101b14 */
[----:B------:R-:W-:-:S02]  /*a550*/  MOV R30, UR5 ;  /* 0x00000005001e7c02 */ /* 0x000fc40008000f00 */
[----:B0-----:R-:W-:Y:S02]  /*a560*/  ISETP.EQ.U32.AND P6, PT, R31, UR16, PT ;  /* 0x000000101f007c0c */ /* 0x001fe4000bfc2070 */
[----:B-1----:R-:W-:Y:S02]  /*a570*/  MOV R28, UR18 ;  /* 0x00000012001c7c02 */ /* 0x002fe40008000f00 */
[----:B------:R-:W-:-:S09]  /*a580*/  MOV R29, UR19 ;  /* 0x00000013001d7c02 */ /* 0x000fd20008000f00 */
[----:B------:R-:W-:Y:S06]  /*a590*/  @P6 MEMBAR.ALL.GPU ;  /* 0x0000000000006992 */ /* 0x000fec000000a000 */
[----:B------:R-:W-:-:S00]  /*a5a0*/  @P6 ERRBAR ;  /* 0x00000000000069ab */ /* 0x000fc00000000000 */
[----:B------:R-:W-:Y:S06]  /*a5b0*/  @P6 CGAERRBAR ;  /* 0x00000000000065ab */ /* 0x000fec0000000000 */
[----:B------:R0:W-:Y:S01]  /*a5c0*/  @P6 REDG.E.ADD.S32.STRONG.GPU desc[UR20][R28.64], R30 ;  /* 0x0000001e1c00698e */ /* 0x0001e2000c10e394 */
[----:B------:R-:W-:-:S04]  /*a5d0*/  PLOP3.LUT P6, PT, PT, PT, UP0, 0x40, 0x0 ;  /* 0x000000000000781c */ /* 0x000fc80003fce808 */
[----:B0-----:R-:W-:-:S04]  /*a5e0*/  SEL R30, RZ, UR15, !P6 ;  /* 0x0000000fff1e7c07 */ /* 0x001fc8000f000000 */
[----:B------:R-:W-:-:S13]  /*a5f0*/  ISETP.NE.AND P6, PT, R30, -0x1, PT ;  /* 0xffffffff1e00780c */ /* 0x000fda0003fc5270 */
[----:B------:R-:W-:Y:S05]  /*a600*/  @!P6 BRA `(.L_x_191) ;  /* 0x00000000001ce947 */ /* 0x000fea0003800000 */
.L_x_192:
[----:B------:R-:W-:Y:S02]  /*a610*/  MOV R28, UR18 ;  /* 0x00000012001c7c02 */ /* 0x000fe40008000f00 */
[----:B------:R-:W-:-:S05]  /*a620*/  MOV R29, UR19 ;  /* 0x00000013001d7c02 */ /* 0x000fca0008000f00 */
[----:B------:R-:W2:Y:S04]  /*a630*/  LDG.E.STRONG.GPU R28, desc[UR20][R28.64] ;  /* 0x000000141c1c7981 */ /* 0x000ea8000c1ef900 */
[----:B--2---:R-:W-:Y:S01]  /*a640*/  CCTL.IVALL ;  /* 0x00000000ff00798f */ /* 0x004fe20002000000 */
[----:B------:R-:W-:Y:S05]  /*a650*/  YIELD ;  /* 0x0000000000007946 */ /* 0x000fea0003800000 */
[----:B------:R-:W-:-:S13]  /*a660*/  ISETP.NE.AND P6, PT, R28, R30, PT ;  /* 0x0000001e1c00720c */ /* 0x000fda0003fc5270 */
[----:B------:R-:W-:Y:S05]  /*a670*/  @P6 BRA `(.L_x_192) ;  /* 0xfffffffc00e46947 */ /* 0x000fea000383ffff */
.L_x_191:
[----:B------:R-:W-:Y:S01]  /*a680*/  ISETP.NE.AND P6, PT, RZ, UR15, PT ;  /* 0x0000000fff007c0c */ /* 0x000fe2000bfc5270 */
[----:B------:R-:W-:Y:S05]  /*a690*/  WARPSYNC.ALL ;  /* 0x0000000000007948 */ /* 0x000fea0003800000 */
[----:B------:R-:W-:Y:S07]  /*a6a0*/  BAR.SYNC.DEFER_BLOCKING 0x0 ;  /* 0x0000000000007b1d */ /* 0x000fee0000010000 */
[----:B------:R-:W-:Y:S05]  /*a6b0*/  @!P6 BRA `(.L_x_190) ;  /* 0x0000001400b0e947 */ /* 0x000fea0003800000 */
[----:B------:R-:W-:-:S04]  /*a6c0*/  UIADD3 UR5, UR15, -0x1, URZ ;  /* 0xffffffff0f057890 */ /* 0x000fc8000fffe03f */
[----:B------:R-:W-:-:S03]  /*a6d0*/  UISETP.GE.U32.AND UP0, UPT, UR5, 0x3, UPT ;  /* 0x000000030500788c */ /* 0x000fc6000bf06070 */
[----:B------:R-:W-:-:S03]  /*a6e0*/  UMOV UR5, URZ ;  /* 0x0000003f00057c82 */ /* 0x000fc60008000000 */
[----:B------:R-:W-:-:S13]  /*a6f0*/  PLOP3.LUT P6, PT, PT, PT, UP0, 0x40, 0x0 ;  /* 0x000000000000781c */ /* 0x000fda0003fce808 */
[----:B------:R-:W-:Y:S05]  /*a700*/  @P6 BRA `(.L_x_193) ;  /* 0x0000001000fc6947 */ /* 0x000fea0003800000 */
[----:B------:R-:W-:Y:S01]  /*a710*/  ULOP3.LUT UR16, UR15, 0x3, URZ, 0xc0, !UPT ;  /* 0x000000030f107892 */ /* 0x000fe2000f8ec03f */
[----:B------:R-:W-:-:S03]  /*a720*/  UMOV UR5, URZ ;  /* 0x0000003f00057c82 */ /* 0x000fc60008000000 */
[----:B------:R-:W-:-:S06]  /*a730*/  UIADD3 UR16, -UR16, UR15, URZ ;  /* 0x0000000f10107290 */ /* 0x000fcc000fffe13f */
[----:B------:R-:W-:-:S13]  /*a740*/  ISETP.LT.AND P6, PT, RZ, UR16, PT ;  /* 0x00000010ff007c0c */ /* 0x000fda000bfc1270 */
[----:B------:R-:W-:Y:S05]  /*a750*/  @!P6 BRA `(.L_x_194) ;  /* 0x000000100034e947 */ /* 0x000fea0003800000 */
[----:B------:R-:W-:Y:S01]  /*a760*/  LOP3.LUT R73, R73, 0xffbfffff, RZ, 0xc0, !PT ;  /* 0xffbfffff49497812 */ /* 0x000fe200078ec0ff */
[----:B------:R-:W-:-:S03]  /*a770*/  UISETP.GT.AND UP0, UPT, UR16, 0xc, UPT ;  /* 0x0000000c1000788c */ /* 0x000fc6000bf04270 */
[----:B------:R-:W-:Y:S02]  /*a780*/  @P0 LOP3.LUT R73, R73, 0x400000, RZ, 0xfc, !PT ;  /* 0x0040000049490812 */ /* 0x000fe400078efcff */
[----:B------:R-:W-:Y:S02]  /*a790*/  PLOP3.LUT P0, PT, PT, PT, PT, 0x80, 0x0 ;  /* 0x000000000000781c */ /* 0x000fe40003f0f070 */
[----:B------:R-:W-:Y:S02]  /*a7a0*/  PLOP3.LUT P6, PT, PT, PT, UP0, 0x40, 0x0 ;  /* 0x000000000000781c */ /* 0x000fe40003fce808 */
[----:B------:R-:W-:-:S09]  /*a7b0*/  LOP3.LUT R73, R73, 0xfffffffe, RZ, 0xc0, !PT ;  /* 0xfffffffe49497812 */ /* 0x000fd200078ec0ff */
[----:B------:R-:W-:-:S04]  /*a7c0*/  @P0 LOP3.LUT R73, R73, 0x1, RZ, 0xfc, !PT ;  /* 0x0000000149490812 */ /* 0x000fc800078efcff */
[----:B------:R-:W-:Y:S01]  /*a7d0*/  LOP3.LUT P0, RZ, R73, 0x400000, RZ, 0xc0, !PT ;  /* 0x0040000049ff7812 */ /* 0x000fe2000780c0ff */
[----:B------:R-:W-:-:S12]  /*a7e0*/  @P6 BRA `(.L_x_195) ;  /* 0x0000000800a06947 */ /* 0x000fd80003800000 */
[----:B------:R-:W-:Y:S02]  /*a7f0*/  PLOP3.LUT P6, PT, PT, PT, PT, 0x8, 0x0 ;  /* 0x000000000000781c */ /* 0x000fe40003fce170 */
[----:B------:R-:W-:-:S11]  /*a800*/  LOP3.LUT R73, R73, 0xfffffffe, RZ, 0xc0, !PT ;  /* 0xfffffffe49497812 */ /* 0x000fd600078ec0ff */
[----:B------:R-:W-:-:S07]  /*a810*/  @P6 LOP3.LUT R73, R73, 0x1, RZ, 0xfc, !PT ;  /* 0x0000000149496812 */ /* 0x000fce00078efcff */
.L_x_196:
[----:B------:R-:W0:Y:S02]  /*a820*/  S2R R28, SR_CTAID.X ;  /* 0x00000000001c7919 */ /* 0x000e240000002500 */
[----:B0-----:R-:W-:-:S13]  /*a830*/  ISETP.EQ.OR P6, PT, R28, UR5, P0 ;  /* 0x000000051c007c0c */ /* 0x001fda00087c2670 */
[----:B------:R-:W-:-:S05]  /*a840*/  VOTEU.ALL UP0, P6 ;  /* 0x00000000003f7886 */ /* 0x000fca0003000000 */
[----:B------:R-:W-:-:S04]  /*a850*/  @!UP0 UIMAD UR18, UR14, UR5, UR13 ;  /* 0x000000050e1282a4 */ /* 0x000fc8000f8e020d */
[----:B------:R-:W-:-:S06]  /*a860*/  @!UP0 UIMAD.WIDE.U32 UR18, UR18, 0x8, UR6 ;  /* 0x00000008121288a5 */ /* 0x000fcc000f8e0006 */
[----:B------:R-:W-:Y:S02]  /*a870*/  MOV R30, UR18 ;  /* 0x00000012001e7c02 */ /* 0x000fe40008000f00 */
[----:B------:R-:W-:-:S06]  /*a880*/  MOV R31, UR19 ;  /* 0x00000013001f7c02 */ /* 0x000fcc0008000f00 */
[----:B------:R-:W2:Y:S01]  /*a890*/  @!P6 LDG.E.64 R30, desc[UR20][R30.64] ;  /* 0x000000141e1ee981 */ /* 0x000ea2000c1e1b00 */
[----:B------:R-:W-:Y:S01]  /*a8a0*/  UIADD3 UR18, UR5, 0x1, URZ ;  /* 0x0000000105127890 */ /* 0x000fe2000fffe03f */
[----:B--2---:R-:W-:Y:S01]  /*a8b0*/  @!P6 FADD.FTZ R64, R64, R30 ;  /* 0x0000001e4040e221 */ /* 0x004fe20000010000 */
[----:B------:R-:W-:-:S04]  /*a8c0*/  @!P6 FADD.FTZ R65, R65, R31 ;  /* 0x0000001f4141e221 */ /* 0x000fc80000010000 */
[----:B------:R-:W-:-:S13]  /*a8d0*/  ISETP.EQ.OR P6, PT, R28, UR18, P0 ;  /* 0x000000121c007c0c */ /* 0x000fda00087c2670 */
        /* <DEDUP_REMOVED lines=146> */
[----:B------:R-:W-:Y:S02]  /*b200*/  UIADD3 UR16, UR16, -0x10, URZ ;  /* 0xfffffff010107890 */ /* 0x000fe4000fffe03f */
[----:B------:R-:W-:Y:S02]  /*b210*/  UIADD3 UR5, UR5, 0x10, URZ ;  /* 0x0000001005057890 */ /* 0x000fe4000fffe03f */
[----:B------:R-:W-:Y:S01]  /*b220*/  UISETP.GT.AND UP0, UPT, UR16, 0xc, UPT ;  /* 0x0000000c1000788c */ /* 0x000fe2000bf04270 */
[----:B--2---:R-:W-:Y:S01]  /*b230*/  @!P6 FADD.FTZ R64, R64, R28 ;  /* 0x0000001c4040e221 */ /* 0x004fe20000010000 */
[----:B------:R-:W-:-:S04]  /*b240*/  @!P6 FADD.FTZ R65, R65, R29 ;  /* 0x0000001d4141e221 */ /* 0x000fc80000010000 */
[----:B------:R-:W-:-:S13]  /*b250*/  PLOP3.LUT P6, PT, PT, PT, UP0, 0x80, 0x0 ;  /* 0x000000000000781c */ /* 0x000fda0003fcf008 */
[----:B------:R-:W-:Y:S05]  /*b260*/  @P6 BRA `(.L_x_196) ;  /* 0xfffffff4006c6947 */ /* 0x000fea000383ffff */
.L_x_195:
[----:B------:R-:W-:-:S06]  /*b270*/  UISETP.GT.AND UP0, UPT, UR16, 0x4, UPT ;  /* 0x000000041000788c */ /* 0x000fcc000bf04270 */
[----:B------:R-:W-:-:S13]  /*b280*/  PLOP3.LUT P6, PT, PT, PT, UP0, 0x40, 0x0 ;  /* 0x000000000000781c */ /* 0x000fda0003fce808 */
[----:B------:R-:W-:Y:S05]  /*b290*/  @P6 BRA `(.L_x_197) ;  /* 0x0000000400586947 */ /* 0x000fea0003800000 */
        /* <DEDUP_REMOVED lines=78> */
[----:B------:R-:W-:Y:S01]  /*b780*/  LOP3.LUT R73, R73, 0xfffffffe, RZ, 0xc0, !PT ;  /* 0xfffffffe49497812 */ /* 0x000fe200078ec0ff */
[----:B------:R-:W-:Y:S02]  /*b790*/  UIADD3 UR16, UR16, -0x4, URZ ;  /* 0xfffffffc10107890 */ /* 0x000fe4000fffe03f */
[----:B------:R-:W-:Y:S02]  /*b7a0*/  UIADD3 UR5, UR5, 0x4, URZ ;  /* 0x0000000405057890 */ /* 0x000fe4000fffe03f */
[----:B------:R-:W-:Y:S01]  /*b7b0*/  UIADD3 UR16, UR16, -0x4, URZ ;  /* 0xfffffffc10107890 */ /* 0x000fe2000fffe03f */
[----:B--2---:R-:W-:Y:S01]  /*b7c0*/  @!P6 FADD.FTZ R64, R64, R28 ;  /* 0x0000001c4040e221 */ /* 0x004fe20000010000 */
[----:B------:R-:W-:Y:S01]  /*b7d0*/  @!P6 FADD.FTZ R65, R65, R29 ;  /* 0x0000001d4141e221 */ /* 0x000fe20000010000 */
[----:B------:R-:W-:-:S13]  /*b7e0*/  PLOP3.LUT P6, PT, PT, PT, PT, 0x8, 0x0 ;  /* 0x000000000000781c */ /* 0x000fda0003fce170 */
[----:B------:R-:W-:-:S07]  /*b7f0*/  @P6 LOP3.LUT R73, R73, 0x1, RZ, 0xfc, !PT ;  /* 0x0000000149496812 */ /* 0x000fce00078efcff */
.L_x_197:
[----:B------:R-:W-:-:S04]  /*b800*/  LOP3.LUT P6, RZ, R73, 0x1, RZ, 0xc0, !PT ;  /* 0x0000000149ff7812 */ /* 0x000fc800078cc0ff */
[----:B------:R-:W-:-:S13]  /*b810*/  ISETP.NE.OR P6, PT, RZ, UR16, P6 ;  /* 0x00000010ff007c0c */ /* 0x000fda000b7c5670 */
[----:B------:R-:W-:Y:S05]  /*b820*/  @!P6 BRA `(.L_x_193) ;  /* 0x0000000000b4e947 */ /* 0x000fea0003800000 */
.L_x_194:
        /* <DEDUP_REMOVED lines=40> */
[----:B------:R-:W-:Y:S01]  /*bab0*/  UISETP.NE.AND UP0, UPT, UR16, URZ, UPT ;  /* 0x0000003f1000728c */ /* 0x000fe2000bf05270 */
[----:B--2---:R-:W-:Y:S01]  /*bac0*/  @!P6 FADD.FTZ R64, R64, R28 ;  /* 0x0000001c4040e221 */ /* 0x004fe20000010000 */
[----:B------:R-:W-:-:S04]  /*bad0*/  @!P6 FADD.FTZ R65, R65, R29 ;  /* 0x0000001d4141e221 */ /* 0x000fc80000010000 */
[----:B------:R-:W-:-:S13]  /*bae0*/  PLOP3.LUT P6, PT, PT, PT, UP0, 0x80, 0x0 ;  /* 0x000000000000781c */ /* 0x000fda0003fcf008 */
[----:B------:R-:W-:Y:S05]  /*baf0*/  @P6 BRA `(.L_x_194) ;  /* 0xfffffffc004c6947 */ /* 0x000fea000383ffff */
.L_x_193:
[----:B------:R-:W-:-:S06]  /*bb00*/  ULOP3.LUT UP0, UR15, UR15, 0x3, URZ, 0xc0, !UPT ;  /* 0x000000030f0f7892 */ /* 0x000fcc000f80c03f */
[----:B------:R-:W-:-:S13]  /*bb10*/  PLOP3.LUT P6, PT, PT, PT, UP0, 0x40, 0x0 ;  /* 0x000000000000781c */ /* 0x000fda0003fce808 */
[----:B------:R-:W-:Y:S05]  /*bb20*/  @P6 BRA `(.L_x_190) ;  /* 0x0000000000946947 */ /* 0x000fea0003800000 */
[----:B------:R-:W0:Y:S01]  /*bb30*/  S2R R30, SR_CTAID.X ;  /* 0x00000000001e7919 */ /* 0x000e220000002500 */
[----:B------:R-:W-:Y:S01]  /*bb40*/  BSSY B0, `(.L_x_198) ;  /* 0x000000a000007945 */ /* 0x000fe20003800000 */
[----:B0-----:R-:W-:-:S13]  /*bb50*/  ISETP.EQ.OR P6, PT, R30, UR5, P0 ;  /* 0x000000051e007c0c */ /* 0x001fda00087c2670 */
[----:B------:R-:W-:Y:S05]  /*bb60*/  @P6 BRA `(.L_x_199) ;  /* 0x00000000001c6947 */ /* 0x000fea0003800000 */
[----:B------:R-:W-:-:S04]  /*bb70*/  UIMAD UR16, UR14, UR5, UR13 ;  /* 0x000000050e1072a4 */ /* 0x000fc8000f8e020d */
[----:B------:R-:W-:-:S06]  /*bb80*/  UIMAD.WIDE.U32 UR16, UR16, 0x8, UR6 ;  /* 0x00000008101078a5 */ /* 0x000fcc000f8e0006 */
[----:B------:R-:W-:Y:S02]  /*bb90*/  MOV R28, UR16 ;  /* 0x00000010001c7c02 */ /* 0x000fe40008000f00 */
[----:B------:R-:W-:-:S06]  /*bba0*/  MOV R29, UR17 ;  /* 0x00000011001d7c02 */ /* 0x000fcc0008000f00 */
[----:B------:R-:W2:Y:S02]  /*bbb0*/  LDG.E.64 R28, desc[UR20][R28.64] ;  /* 0x000000141c1c7981 */ /* 0x000ea4000c1e1b00 */
[----:B--2---:R-:W-:Y:S01]  /*bbc0*/  FADD.FTZ R64, R64, R28 ;  /* 0x0000001c40407221 */ /* 0x004fe20000010000 */
[----:B------:R-:W-:-:S07]  /*bbd0*/  FADD.FTZ R65, R65, R29 ;  /* 0x0000001d41417221 */ /* 0x000fce0000010000 */
.L_x_199:
[----:B------:R-:W-:Y:S05]  /*bbe0*/  BSYNC B0 ;  /* 0x0000000000007941 */ /* 0x000fea0003800000 */
.L_x_198:
[----:B------:R-:W-:-:S06]  /*bbf0*/  UISETP.NE.AND UP0, UPT, UR15, 0x1, UPT ;  /* 0x000000010f00788c */ /* 0x000fcc000bf05270 */
[----:B------:R-:W-:-:S13]  /*bc00*/  PLOP3.LUT P6, PT, PT, PT, UP0, 0x40, 0x0 ;  /* 0x000000000000781c */ /* 0x000fda0003fce808 */
[----:B------:R-:W-:Y:S05]  /*bc10*/  @P6 BRA `(.L_x_190) ;  /* 0x0000000000586947 */ /* 0x000fea0003800000 */
[----:B------:R-:W-:-:S06]  /*bc20*/  UIADD3 UR16, UR5, 0x1, URZ ;  /* 0x0000000105107890 */ /* 0x000fcc000fffe03f */
        /* <DEDUP_REMOVED lines=10> */
[----:B------:R-:W-:Y:S02]  /*bcd0*/  ISETP.EQ.OR P6, PT, R30, UR5, P0 ;  /* 0x000000051e007c0c */ /* 0x000fe400087c2670 */
[----:B------:R-:W-:-:S04]  /*bce0*/  MOV R28, UR15 ;  /* 0x0000000f001c7c02 */ /* 0x000fc80008000f00 */
[----:B------:R-:W-:-:S13]  /*bcf0*/  ISETP.EQ.OR P6, PT, R28, 0x2, P6 ;  /* 0x000000021c00780c */ /* 0x000fda00037c2670 */
[----:B------:R-:W-:-:S05]  /*bd00*/  VOTEU.ALL UP0, P6 ;  /* 0x00000000003f7886 */ /* 0x000fca0003000000 */
[----:B------:R-:W-:-:S04]  /*bd10*/  @!UP0 UIMAD UR13, UR5, UR14, UR13 ;  /* 0x0000000e050d82a4 */ /* 0x000fc8000f8e020d */
[----:B------:R-:W-:-:S06]  /*bd20*/  @!UP0 UIMAD.WIDE.U32 UR6, UR13, 0x8, UR6 ;  /* 0x000000080d0688a5 */ /* 0x000fcc000f8e0006 */
[----:B------:R-:W-:Y:S02]  /*bd30*/  MOV R28, UR6 ;  /* 0x00000006001c7c02 */ /* 0x000fe40008000f00 */
[----:B------:R-:W-:-:S06]  /*bd40*/  MOV R29, UR7 ;  /* 0x00000007001d7c02 */ /* 0x000fcc0008000f00 */
[----:B------:R-:W2:Y:S02]  /*bd50*/  @!P6 LDG.E.64 R28, desc[UR20][R28.64] ;  /* 0x000000141c1ce981 */ /* 0x000ea4000c1e1b00 */
[----:B--2---:R-:W-:Y:S01]  /*bd60*/  @!P6 FADD.FTZ R64, R64, R28 ;  /* 0x0000001c4040e221 */ /* 0x004fe20000010000 */
[----:B------:R-:W-:-:S07]  /*bd70*/  @!P6 FADD.FTZ R65, R65, R29 ;  /* 0x0000001d4141e221 */ /* 0x000fce0000010000 */
.L_x_190:
[----:B------:R-:W2:Y:S01]  /*bd80*/  LDL.LU R31, [R1+0x44] ;  /* 0x00004400011f7983 */ /* 0x000ea20000300800 */
[----:B------:R-:W0:Y:S01]  /*bd90*/  S2UR UR6, SR_CgaCtaId ;  /* 0x00000000000679c3 */ /* 0x000e220000008800 */
[----:B------:R-:W-:Y:S01]  /*bda0*/  UMOV UR5, 0x400 ;  /* 0x0000040000057882 */ /* 0x000fe20000000000 */
[----:B------:R-:W-:Y:S02]  /*bdb0*/  SHF.L.U32 R30, R68, 0x10, RZ ;  /* 0x00000010441e7819 */ /* 0x000fe400000006ff */
[----:B------:R-:W-:-:S03]  /*bdc0*/  SHF.L.U32 R33, R33, 0x10, RZ ;  /* 0x0000001021217819 */ /* 0x000fc600000006ff */
[----:B------:R-:W-:-:S04]  /*bdd0*/  FADD.FTZ R30, R30, -UR23 ;  /* 0x800000171e1e7e21 */ /* 0x000fc80008010000 */
[----:B------:R-:W-:Y:S01]  /*bde0*/  FMUL.FTZ R30, R30, UR24 ;  /* 0x000000181e1e7c20 */ /* 0x000fe20008410000 */
[----:B0-----:R-:W-:-:S03]  /*bdf0*/  ULEA UR5, UR6, UR5, 0x18 ;  /* 0x0000000506057291 */ /* 0x001fc6000f8ec03f */
[----:B------:R-:W-:-:S06]  /*be00*/  ULDC UR6, c[0x0][0x2bc] ;  /* 0x0000af0000067ab9 */ /* 0x000fcc0000000800 */
[----:B------:R-:W-:Y:S01]  /*be10*/  @!P0 STS.64 [UR5+0x88], R64 ;  /* 0x00008840ff008988 */ /* 0x000fe20008000a05 */
[----:B------:R-:W-:Y:S06]  /*be20*/  BAR.SYNC.DEFER_BLOCKING 0x0 ;  /* 0x0000000000007b1d */ /* 0x000fec0000010000 */
[----:B------:R-:W0:Y:S02]  /*be30*/  LDS.64 R28, [UR5+0x88] ;  /* 0x00008805ff1c7984 */ /* 0x000e240008000a00 */
[----:B0-----:R-:W-:Y:S01]  /*be40*/  FMUL.FTZ R29, R29, UR6 ;  /* 0x000000061d1d7c20 */ /* 0x001fe20008410000 */
[----:B------:R-:W-:-:S04]  /*be50*/  FMUL.FTZ R28, R28, UR6 ;  /* 0x000000061c1c7c20 */ /* 0x000fc80008410000 */
[----:B------:R-:W-:Y:S02]  /*be60*/  R2UR UR6, R29 ;  /* 0x000000001d0672ca */ /* 0x000fe400000e0000 */
[----:B------:R-:W-:Y:S02]  /*be70*/  SHF.L.U32 R29, R104, 0x10, RZ ;  /* 0x00000010681d7819 */ /* 0x000fe400000006ff */
[----:B------:R-:W-:-:S03]  /*be80*/  R2UR UR5, R28 ;  /* 0x000000001c0572ca */ /* 0x000fc600000e0000 */
[----:B------:R-:W-:-:S04]  /*be90*/  FADD.FTZ R29, R29, -UR23 ;  /* 0x800000171d1d7e21 */ /* 0x000fc80008010000 */
[----:B------:R-:W-:Y:S01]  /*bea0*/  FMUL.FTZ R29, R29, UR24 ;  /* 0x000000181d1d7c20 */ /* 0x000fe20008410000 */
[----:B--2---:R-:W-:Y:S01]  /*beb0*/  SHF.L.U32 R28, R31, 0x10, RZ ;  /* 0x000000101f1c7819 */ /* 0x004fe200000006ff */
        /* <DEDUP_REMOVED lines=19> */
.L_x_200:
[----:B------:R-:W-:Y:S01]  /*bff0*/  LOP3.LUT P0, RZ, R73, 0x200000, RZ, 0xc0, !PT ;  /* 0x0020000049ff7812 */ /* 0x000fe2000780c0ff */
[----:B------:R-:W-:-:S12]  /*c000*/  BSSY B0, `(.L_x_201) ;  /* 0x0000017000007945 */ /* 0x000fd80003800000 */
[----:B------:R-:W-:Y:S05]  /*c010*/  @!P0 BRA `(.L_x_202) ;  /* 0x0000000000548947 */ /* 0x000fea0003800000 */
[----:B------:R-:W-:Y:S01]  /*c020*/  MOV R31, UR5 ;  /* 0x00000005001f7c02 */ /* 0x000fe20008000f00 */
[----:B------:R-:W-:Y:S01]  /*c030*/  ULDC.64 UR14, c[0x0][0x288] ;  /* 0x0000a200000e7ab9 */ /* 0x000fe20000000a00 */
[----:B------:R-:W-:-:S03]  /*c040*/  SHF.R.S32.HI R64, RZ, 0x1f, R74 ;  /* 0x0000001fff407819 */ /* 0x000fc6000001144a */
[----:B------:R-:W-:Y:S02]  /*c050*/  FFMA.FTZ R31, R30, R31, UR6 ;  /* 0x000000061e1f7e23 */ /* 0x000fe4000801001f */
[----:B------:R-:W-:Y:S02]  /*c060*/  IMAD R30, R64, UR14, RZ ;  /* 0x0000000e401e7c24 */ /* 0x000fe4000f8e02ff */
[----:B------:R-:W-:Y:S01]  /*c070*/  FFMA.FTZ R31, R28, R48, -R31 ;  /* 0x000000301c1f7223 */ /* 0x000fe2000001081f */
[----:B------:R-:W-:Y:S01]  /*c080*/  MOV R28, UR5 ;  /* 0x00000005001c7c02 */ /* 0x000fe20008000f00 */
[----:B------:R-:W-:Y:S02]  /*c090*/  IMAD R30, R74, UR15, R30 ;  /* 0x0000000f4a1e7c24 */ /* 0x000fe4000f8e021e */
[----:B------:R-:W-:Y:S02]  /*c0a0*/  FMUL.FTZ R31, R31, UR24 ;  /* 0x000000181f1f7c20 */ /* 0x000fe40008410000 */
[----:B------:R-:W-:Y:S01]  /*c0b0*/  FFMA.FTZ R28, R29, R28, UR6 ;  /* 0x000000061d1c7e23 */ /* 0x000fe2000801001c */
[----:B------:R-:W-:-:S03]  /*c0c0*/  MOV R29, R43 ;  /* 0x0000002b001d7202 */ /* 0x000fc60000000f00 */
[----:B------:R-:W-:-:S04]  /*c0d0*/  FFMA.FTZ R28, R33, R49, -R28 ;  /* 0x00000031211c7223 */ /* 0x000fc8000001081c */
[----:B------:R-:W-:-:S05]  /*c0e0*/  FMUL.FTZ R28, R28, UR24 ;  /* 0x000000181c1c7c20 */ /* 0x000fca0008410000 */
[----:B------:R-:W-:Y:S02]  /*c0f0*/  F2FP.BF16.F32.PACK_AB R33, R28, R31 ;  /* 0x0000001f1c21723e */ /* 0x000fe400000010ff */
[----:B------:R-:W-:-:S05]  /*c100*/  MOV R28, R44 ;  /* 0x0000002c001c7202 */ /* 0x000fca0000000f00 */
[----:B------:R-:W-:Y:S01]  /*c110*/  IMAD.WIDE.U32 R28, R74, UR14, R28 ;  /* 0x0000000e4a1c7c25 */ /* 0x000fe2000f8e001c */
[----:B------:R-:W-:-:S04]  /*c120*/  ULDC.64 UR14, c[0x0][0x210] ;  /* 0x00008400000e7ab9 */ /* 0x000fc80000000a00 */
[----:B------:R-:W-:Y:S02]  /*c130*/  IADD3 R29, R29, R30, RZ ;  /* 0x0000001e1d1d7210 */ /* 0x000fe40007ffe0ff */
[----:B------:R-:W-:-:S04]  /*c140*/  LEA R30, P0, R28, UR14, 0x1 ;  /* 0x0000000e1c1e7c11 */ /* 0x000fc8000f8008ff */
[----:B------:R-:W-:-:S05]  /*c150*/  LEA.HI.X R31, R28, UR15, R29, 0x1, P0 ;  /* 0x0000000f1c1f7c11 */ /* 0x000fca00080f0c1d */
[----:B------:R0:W-:Y:S04]  /*c160*/  STG.E desc[UR20][R30.64], R33 ;  /* 0x000000211e007986 */ /* 0x0001e8000c101914 */
.L_x_202:
[----:B------:R-:W-:Y:S05]  /*c170*/  BSYNC B0 ;  /* 0x0000000000007941 */ /* 0x000fea0003800000 */
.L_x_201:
[----:B------:R-:W2:Y:S01]  /*c180*/  LDL.LU R28, [R1+0x28] ;  /* 0x00002800011c7983 */ /* 0x000ea20000300800 */
[----:B0-----:R-:W-:Y:S02]  /*c190*/  SHF.L.U32 R30, R67, 0x10, RZ ;  /* 0x00000010431e7819 */ /* 0x001fe400000006ff */
[----:B------:R-:W-:Y:S02]  /*c1a0*/  SHF.L.U32 R29, R37, 0x10, RZ ;  /* 0x00000010251d7819 */ /* 0x000fe400000006ff */
[----:B------:R-:W-:Y:S01]  /*c1b0*/  SHF.L.U32 R36, R36, 0x10, RZ ;  /* 0x0000001024247819 */ /* 0x000fe200000006ff */
[----:B------:R-:W-:Y:S02]  /*c1c0*/  FADD.FTZ R30, R30, -UR23 ;  /* 0x800000171e1e7e21 */ /* 0x000fe40008010000 */
[----:B------:R-:W-:Y:S02]  /*c1d0*/  FADD.FTZ R29, R29, -UR23 ;  /* 0x800000171d1d7e21 */ /* 0x000fe40008010000 */
[----:B------:R-:W-:-:S02]  /*c1e0*/  FMUL.FTZ R30, R30, UR24 ;  /* 0x000000181e1e7c20 */ /* 0x000fc40008410000 */
        /* <DEDUP_REMOVED lines=21> */
.L_x_203:
[----:B------:R-:W-:Y:S01]  /*c340*/  LOP3.LUT P0, RZ, R73, 0x400, RZ, 0xc0, !PT ;  /* 0x0000040049ff7812 */ /* 0x000fe2000780c0ff */
[----:B------:R-:W-:-:S12]  /*c350*/  BSSY B0, `(.L_x_204) ;  /* 0x0000019000007945 */ /* 0x000fd80003800000 */
[----:B------:R-:W-:Y:S05]  /*c360*/  @!P0 BRA `(.L_x_205) ;  /* 0x00000000005c8947 */ /* 0x000fea0003800000 */
[----:B------:R-:W-:Y:S01]  /*c370*/  MOV R31, UR5 ;  /* 0x00000005001f7c02 */ /* 0x000fe20008000f00 */
[----:B------:R-:W-:Y:S01]  /*c380*/  ULDC.64 UR14, c[0x0][0x288] ;  /* 0x0000a200000e7ab9 */ /* 0x000fe20000000a00 */
[C---:B------:R-:W-:Y:S02]  /*c390*/  IADD3 R64, R74.reuse, 0x8, RZ ;  /* 0x000000084a407810 */ /* 0x040fe40007ffe0ff */
[----:B------:R-:W-:Y:S01]  /*c3a0*/  IADD3 R37, R74, 0x8, RZ ;  /* 0x000000084a257810 */ /* 0x000fe20007ffe0ff */
[----:B------:R-:W-:Y:S01]  /*c3b0*/  FFMA.FTZ R31, R30, R31, UR6 ;  /* 0x000000061e1f7e23 */ /* 0x000fe2000801001f */
[----:B------:R-:W-:-:S03]  /*c3c0*/  SHF.R.S32.HI R64, RZ, 0x1f, R64 ;  /* 0x0000001fff407819 */ /* 0x000fc60000011440 */
[----:B------:R-:W-:Y:S01]  /*c3d0*/  FFMA.FTZ R31, R28, R48, -R31 ;  /* 0x000000301c1f7223 */ /* 0x000fe2000001081f */
[----:B------:R-:W-:Y:S01]  /*c3e0*/  MOV R28, UR5 ;  /* 0x00000005001c7c02 */ /* 0x000fe20008000f00 */
[----:B------:R-:W-:Y:S02]  /*c3f0*/  IMAD R30, R64, UR14, RZ ;  /* 0x0000000e401e7c24 */ /* 0x000fe4000f8e02ff */
[----:B------:R-:W-:Y:S02]  /*c400*/  FMUL.FTZ R31, R31, UR24 ;  /* 0x000000181f1f7c20 */ /* 0x000fe40008410000 */
[----:B------:R-:W-:Y:S01]  /*c410*/  FFMA.FTZ R28, R29, R28, UR6 ;  /* 0x000000061d1c7e23 */ /* 0x000fe2000801001c */
[----:B------:R-:W-:Y:S01]  /*c420*/  MOV R29, R43 ;  /* 0x0000002b001d7202 */ /* 0x000fe20000000f00 */
[----:B------:R-:W-:Y:S02]  /*c430*/  IMAD R30, R37, UR15, R30 ;  /* 0x0000000f251e7c24 */ /* 0x000fe4000f8e021e */
        /* <DEDUP_REMOVED lines=10> */
.L_x_205:
[----:B------:R-:W-:Y:S05]  /*c4e0*/  BSYNC B0 ;  /* 0x0000000000007941 */ /* 0x000fea0003800000 */
.L_x_204:
        /* <DEDUP_REMOVED lines=28> */
.L_x_206:
        /* <DEDUP_REMOVED lines=26> */
.L_x_208:
[----:B------:R-:W-:Y:S05]  /*c850*/  BSYNC B0 ;  /* 0x0000000000007941 */ /* 0x000fea0003800000 */
.L_x_207:
[----:B------:R-:W2:Y:S01]  /*c860*/  LDL.LU R28, [R1+0x20] ;  /* 0x00002000011c7983 */ /* 0x000ea20000300800 */
[----:B------:R-:W1:Y:S01]  /*c870*/  LDC R37, c[0x0][0x2ac] ;  /* 0x0000ab00ff257b82 */ /* 0x000e620000000800 */
        /* <DEDUP_REMOVED lines=8> */
[----:B-1----:R-:W-:Y:S06]  /*c900*/  @!P1 BRA `(.L_x_209) ;  /* 0x0000000000489947 */ /* 0x002fec0003800000 */
        /* <DEDUP_REMOVED lines=18> */
.L_x_209:
        /* <DEDUP_REMOVED lines=26> */
.L_x_211:
[----:B------:R-:W-:Y:S05]  /*cbd0*/  BSYNC B0 ;  /* 0x0000000000007941 */ /* 0x000fea0003800000 */
.L_x_210:
[----:B------:R-:W2:Y:S01]  /*cbe0*/  LDL.LU R28, [R1+0x1c] ;  /* 0x00001c00011c7983 */ /* 0x000ea20000300800 */
[----:B------:R-:W-:Y:S02]  /*cbf0*/  SHF.L.U32 R62, R62, 0x10, RZ ;  /* 0x000000103e3e7819 */ /* 0x000fe400000006ff */
[----:B------:R-:W-:Y:S02]  /*cc00*/  SHF.L.U32 R83, R83, 0x10, RZ ;  /* 0x0000001053537819 */ /* 0x000fe400000006ff */
[----:B------:R-:W-:Y:S01]  /*cc10*/  SHF.L.U32 R82, R82, 0x10, RZ ;  /* 0x0000001052527819 */ /* 0x000fe200000006ff */
[----:B------:R-:W-:Y:S01]  /*cc20*/  FADD.FTZ R62, R62, -UR23 ;  /* 0x800000173e3e7e21 */ /* 0x000fe20008010000 */
[----:B------:R-:W-:Y:S01]  /*cc30*/  SHF.L.U32 R61, R61, 0x10, RZ ;  /* 0x000000103d3d7819 */ /* 0x000fe200000006ff */
[----:B------:R-:W-:Y:S01]  /*cc40*/  FADD.FTZ R83, R83, -UR23 ;  /* 0x8000001753537e21 */ /* 0x000fe20008010000 */
[----:B------:R-:W-:Y:S01]  /*cc50*/  SHF.L.U32 R81, R81, 0x10, RZ ;  /* 0x0000001051517819 */ /* 0x000fe200000006ff */
[----:B------:R-:W-:-:S02]  /*cc60*/  FMUL.FTZ R62, R62, UR24 ;  /* 0x000000183e3e7c20 */ /* 0x000fc40008410000 */
[----:B------:R-:W-:Y:S01]  /*cc70*/  FMUL.FTZ R83, R83, UR24 ;  /* 0x0000001853537c20 */ /* 0x000fe20008410000 */
[----:B--2---:R-:W-:Y:S01]  /*cc80*/  SHF.L.U32 R28, R28, 0x10, RZ ;  /* 0x000000101c1c7819 */ /* 0x004fe200000006ff */
[----:B------:R-:W-:Y:S06]  /*cc90*/  @!P1 BRA `(.L_x_212) ;  /* 0x0000000000489947 */ /* 0x000fec0003800000 */
        /* <DEDUP_REMOVED lines=18> */
.L_x_212:
[----:B------:R-:W-:Y:S01]  /*cdc0*/  LOP3.LUT P0, RZ, R73, 0x80, RZ, 0xc0, !PT ;  /* 0x0000008049ff7812 */ /* 0x000fe2000780c0ff */
[----:B------:R-:W-:-:S12]  /*cdd0*/  BSSY B0, `(.L_x_213) ;  /* 0x0000019000007945 */ /* 0x000fd80003800000 */
[----:B------:R-:W-:Y:S05]  /*cde0*/  @!P0 BRA `(.L_x_214) ;  /* 0x00000000005c8947 */ /* 0x000fea0003800000 */
[----:B------:R-:W-:Y:S01]  /*cdf0*/  MOV R29, UR5 ;  /* 0x00000005001d7c02 */ /* 0x000fe20008000f00 */
[----:B------:R-:W-:Y:S01]  /*ce00*/  ULDC.64 UR14, c[0x0][0x288] ;  /* 0x0000a200000e7ab9 */ /* 0x000fe20000000a00 */
[C---:B0-----:R-:W-:Y:S02]  /*ce10*/  IADD3 R30, R74.reuse, 0x20, RZ ;  /* 0x000000204a1e7810 */ /* 0x041fe40007ffe0ff */
        /* <DEDUP_REMOVED lines=8> */
[----:B------:R-:W-:-:S03]  /*cea0*/  IMAD R30, R31, UR15, R30 ;  /* 0x0000000f1f1e7c24 */ /* 0x000fc6000f8e021e */
[----:B------:R-:W-:-:S04]  /*ceb0*/  FFMA.FTZ R28, R82, R49, -R28 ;  /* 0x00000031521c7223 */ /* 0x000fc8000001081c */
[----:B------:R-:W-:-:S05]  /*cec0*/  FMUL.FTZ R28, R28, UR24 ;  /* 0x000000181c1c7c20 */ /* 0x000fca0008410000 */
[----:B------:R-:W-:Y:S02]  /*ced0*/  F2FP.BF16.F32.PACK_AB R33, R28, R29 ;  /* 0x0000001d1c21723e */ /* 0x000fe400000010ff */
[----:B------:R-:W-:Y:S02]  /*cee0*/  MOV R28, R44 ;  /* 0x0000002c001c7202 */ /* 0x000fe40000000f00 */
[----:B------:R-:W-:-:S03]  /*cef0*/  MOV R29, R43 ;  /* 0x0000002b001d7202 */ /* 0x000fc60000000f00 */
[----:B------:R-:W-:Y:S01]  /*cf00*/  IMAD.WIDE.U32 R28, R31, UR14, R28 ;  /* 0x0000000e1f1c7c25 */ /* 0x000fe2000f8e001c */
[----:B------:R-:W-:-:S04]  /*cf10*/  ULDC.64 UR14, c[0x0][0x210] ;  /* 0x00008400000e7ab9 */ /* 0x000fc80000000a00 */
[----:B------:R-:W-:Y:S02]  /*cf20*/  IADD3 R29, R29, R30, RZ ;  /* 0x0000001e1d1d7210 */ /* 0x000fe40007ffe0ff */
[----:B------:R-:W-:-:S04]  /*cf30*/  LEA R30, P0, R28, UR14, 0x1 ;  /* 0x0000000e1c1e7c11 */ /* 0x000fc8000f8008ff */
[----:B------:R-:W-:-:S05]  /*cf40*/  LEA.HI.X R31, R28, UR15, R29, 0x1, P0 ;  /* 0x0000000f1c1f7c11 */ /* 0x000fca00080f0c1d */
[----:B------:R1:W-:Y:S04]  /*cf50*/  STG.E desc[UR20][R30.64], R33 ;  /* 0x000000211e007986 */ /* 0x0003e8000c101914 */
.L_x_214:
[----:B------:R-:W-:Y:S05]  /*cf60*/  BSYNC B0 ;  /* 0x0000000000007941 */ /* 0x000fea0003800000 */
.L_x_213:
[----:B------:R-:W2:Y:S01]  /*cf70*/  LDL.LU R28, [R1+0x18] ;  /* 0x00001800011c7983 */ /* 0x000ea20000300800 */
[----:B------:R-:W-:Y:S01]  /*cf80*/  FADD.FTZ R61, R61, -UR23 ;  /* 0x800000173d3d7e21 */ /* 0x000fe20008010000 */
[----:B------:R-:W-:Y:S01]  /*cf90*/  FADD.FTZ R81, R81, -UR23 ;  /* 0x8000001751517e21 */ /* 0x000fe20008010000 */
[----:B------:R-:W-:Y:S02]  /*cfa0*/  SHF.L.U32 R85, R85, 0x10, RZ ;  /* 0x0000001055557819 */ /* 0x000fe400000006ff */
[----:B------:R-:W-:Y:S01]  /*cfb0*/  SHF.L.U32 R60, R60, 0x10, RZ ;  /* 0x000000103c3c7819 */ /* 0x000fe200000006ff */
[----:B------:R-:W-:Y:S01]  /*cfc0*/  FMUL.FTZ R61, R61, UR24 ;  /* 0x000000183d3d7c20 */ /* 0x000fe20008410000 */
[----:B------:R-:W-:Y:S01]  /*cfd0*/  SHF.L.U32 R84, R84, 0x10, RZ ;  /* 0x0000001054547819 */ /* 0x000fe200000006ff */
[----:B------:R-:W-:Y:S01]  /*cfe0*/  FMUL.FTZ R81, R81, UR24 ;  /* 0x0000001851517c20 */ /* 0x000fe20008410000 */
[----:B--2---:R-:W-:Y:S01]  /*cff0*/  SHF.L.U32 R28, R28, 0x10, RZ ;  /* 0x000000101c1c7819 */ /* 0x004fe200000006ff */
[----:B------:R-:W-:Y:S06]  /*d000*/  @!P1 BRA `(.L_x_215) ;  /* 0x0000000000489947 */ /* 0x000fec0003800000 */
[----:B------:R-:W-:-:S04]  /*d010*/  FFMA.FTZ R29, R61, R48, R46 ;  /* 0x000000303d1d7223 */ /* 0x000fc8000001002e */
[----:B01----:R-:W-:-:S06]  /*d020*/  FMUL.FTZ R30, R29, -1.4426950216293334961 ;  /* 0xbfb8aa3b1d1e7820 */ /* 0x003fcc0000410000 */
        /* <DEDUP_REMOVED lines=16> */
.L_x_215:
[----:B------:R-:W-:Y:S01]  /*d130*/  LOP3.LUT P0, RZ, R73, 0x40, RZ, 0xc0, !PT ;  /* 0x0000004049ff7812 */ /* 0x000fe2000780c0ff */
[----:B------:R-:W-:-:S12]  /*d140*/  BSSY B0, `(.L_x_216) ;  /* 0x0000019000007945 */ /* 0x000fd80003800000 */
[----:B------:R-:W-:Y:S05]  /*d150*/  @!P0 BRA `(.L_x_217) ;  /* 0x00000000005c8947 */ /* 0x000fea0003800000 */
[----:B------:R-:W-:Y:S01]  /*d160*/  MOV R29, UR5 ;  /* 0x00000005001d7c02 */ /* 0x000fe20008000f00 */
[----:B------:R-:W-:Y:S01]  /*d170*/  ULDC.64 UR14, c[0x0][0x288] ;  /* 0x0000a200000e7ab9 */ /* 0x000fe20000000a00 */
[C---:B01----:R-:W-:Y:S02]  /*d180*/  IADD3 R30, R74.reuse, 0x28, RZ ;  /* 0x000000284a1e7810 */ /* 0x043fe40007ffe0ff */
        /* <DEDUP_REMOVED lines=20> */
.L_x_217:
[----:B------:R-:W-:Y:S05]  /*d2d0*/  BSYNC B0 ;  /* 0x0000000000007941 */ /* 0x000fea0003800000 */
.L_x_216:
[----:B------:R-:W-:Y:S01]  /*d2e0*/  FADD.FTZ R60, R60, -UR23 ;  /* 0x800000173c3c7e21 */ /* 0x000fe20008010000 */
[----:B------:R-:W-:Y:S01]  /*d2f0*/  FADD.FTZ R84, R84, -UR23 ;  /* 0x8000001754547e21 */ /* 0x000fe20008010000 */
[----:B------:R-:W-:Y:S02]  /*d300*/  SHF.L.U32 R59, R59, 0x10, RZ ;  /* 0x000000103b3b7819 */ /* 0x000fe400000006ff */
[----:B------:R-:W-:Y:S01]  /*d310*/  SHF.L.U32 R89, R89, 0x10, RZ ;  /* 0x0000001059597819 */ /* 0x000fe200000006ff */
[----:B------:R-:W-:Y:S01]  /*d320*/  FMUL.FTZ R60, R60, UR24 ;  /* 0x000000183c3c7c20 */ /* 0x000fe20008410000 */
[----:B------:R-:W-:Y:S01]  /*d330*/  SHF.L.U32 R58, R58, 0x10, RZ ;  /* 0x000000103a3a7819 */ /* 0x000fe200000006ff */
[----:B------:R-:W-:Y:S01]  /*d340*/  FMUL.FTZ R84, R84, UR24 ;  /* 0x0000001854547c20 */ /* 0x000fe20008410000 */
[----:B------:R-:W-:Y:S01]  /*d350*/  SHF.L.U32 R88, R88, 0x10, RZ ;  /* 0x0000001058587819 */ /* 0x000fe200000006ff */
[----:B------:R-:W-:Y:S06]  /*d360*/  @!P1 BRA `(.L_x_218) ;  /* 0x0000000000489947 */ /* 0x000fec0003800000 */
[----:B------:R-:W-:-:S04]  /*d370*/  FFMA.FTZ R28, R60, R48, R46 ;  /* 0x000000303c1c7223 */ /* 0x000fc8000001002e */
[----:B------:R-:W-:-:S06]  /*d380*/  FMUL.FTZ R29, R28, -1.4426950216293334961 ;  /* 0xbfb8aa3b1c1d7820 */ /* 0x000fcc0000410000 */
[----:B------:R-:W3:Y:S02]  /*d390*/  MUFU.EX2 R29, R29 ;  /* 0x0000001d001d7308 */ /* 0x000ee40000000800 */
[----:B---3--:R-:W-:-:S06]  /*d3a0*/  FADD.FTZ R29, R29, 1 ;  /* 0x3f8000001d1d7421 */ /* 0x008fcc0000010000 */
[----:B------:R-:W3:Y:S02]  /*d3b0*/  MUFU.RCP R29, R29 ;  /* 0x0000001d001d7308 */ /* 0x000ee40000001000 */
[----:B---3--:R-:W-:Y:S01]  /*d3c0*/  FMUL.FTZ R59, R59, R29 ;  /* 0x0000001d3b3b7220 */ /* 0x008fe20000410000 */
[----:B------:R-:W-:-:S04]  /*d3d0*/  FADD.FTZ R29, -R29, 1 ;  /* 0x3f8000001d1d7421 */ /* 0x000fc80000010100 */
[----:B------:R-:W-:Y:S01]  /*d3e0*/  FFMA.FTZ R29, R28, R29, 1 ;  /* 0x3f8000001c1d7423 */ /* 0x000fe2000001001d */
[----:B------:R-:W-:-:S03]  /*d3f0*/  FFMA.FTZ R28, R84, R49, R47 ;  /* 0x00000031541c7223 */ /* 0x000fc6000001002f */
[----:B------:R-:W-:Y:S01]  /*d400*/  FMUL.FTZ R59, R59, R29 ;  /* 0x0000001d3b3b7220 */ /* 0x000fe20000410000 */
[----:B------:R-:W-:-:S06]  /*d410*/  FMUL.FTZ R29, R28, -1.4426950216293334961 ;  /* 0xbfb8aa3b1c1d7820 */ /* 0x000fcc0000410000 */
[----:B------:R-:W3:Y:S02]  /*d420*/  MUFU.EX2 R29, R29 ;  /* 0x0000001d001d7308 */ /* 0x000ee40000000800 */
[----:B---3--:R-:W-:-:S06]  /*d430*/  FADD.FTZ R29, R29, 1 ;  /* 0x3f8000001d1d7421 */ /* 0x008fcc0000010000 */
[----:B------:R-:W3:Y:S02]  /*d440*/  MUFU.RCP R29, R29 ;  /* 0x0000001d001d7308 */ /* 0x000ee40000001000 */
[----:B---3--:R-:W-:Y:S01]  /*d450*/  FMUL.FTZ R89, R89, R29 ;  /* 0x0000001d59597220 */ /* 0x008fe20000410000 */
[----:B------:R-:W-:-:S04]  /*d460*/  FADD.FTZ R29, -R29, 1 ;  /* 0x3f8000001d1d7421 */ /* 0x000fc80000010100 */
[----:B------:R-:W-:-:S04]  /*d470*/  FFMA.FTZ R29, R28, R29, 1 ;  /* 0x3f8000001c1d7423 */ /* 0x000fc8000001001d */
[----:B------:R-:W-:-:S07]  /*d480*/  FMUL.FTZ R89, R89, R29 ;  /* 0x0000001d59597220 */ /* 0x000fce0000410000 */
.L_x_218:
[----:B------:R-:W-:Y:S01]  /*d490*/  LOP3.LUT P0, RZ, R73, 0x20, RZ, 0xc0, !PT ;  /* 0x0000002049ff7812 */ /* 0x000fe2000780c0ff */
[----:B------:R-:W-:-:S12]  /*d4a0*/  BSSY B0, `(.L_x_219) ;  /* 0x0000019000007945 */ /* 0x000fd80003800000 */
[----:B------:R-:W-:Y:S05]  /*d4b0*/  @!P0 BRA `(.L_x_220) ;  /* 0x00000000005c8947 */ /* 0x000fea0003800000 */
[----:B------:R-:W-:Y:S01]  /*d4c0*/  MOV R28, UR5 ;  /* 0x00000005001c7c02 */ /* 0x000fe20008000f00 */
[----:B------:R-:W-:Y:S01]  /*d4d0*/  ULDC.64 UR14, c[0x0][0x288] ;  /* 0x0000a200000e7ab9 */ /* 0x000fe20000000a00 */
[----:B------:R-:W-:Y:S02]  /*d4e0*/  MOV R29, UR5 ;  /* 0x00000005001d7c02 */ /* 0x000fe40008000f00 */
[----:B012---:R-:W-:Y:S01]  /*d4f0*/  IADD3 R30, R74, 0x30, RZ ;  /* 0x000000304a1e7810 */ /* 0x007fe20007ffe0ff */
[----:B------:R-:W-:Y:S01]  /*d500*/  FFMA.FTZ R28, R60, R28, UR6 ;  /* 0x000000063c1c7e23 */ /* 0x000fe2000801001c */
[----:B------:R-:W-:Y:S01]  /*d510*/  IADD3 R31, R74, 0x30, RZ ;  /* 0x000000304a1f7810 */ /* 0x000fe20007ffe0ff */
[----:B------:R-:W-:Y:S01]  /*d520*/  FFMA.FTZ R29, R84, R29, UR6 ;  /* 0x00000006541d7e23 */ /* 0x000fe2000801001d */
[----:B------:R-:W-:Y:S01]  /*d530*/  SHF.R.S32.HI R30, RZ, 0x1f, R30 ;  /* 0x0000001fff1e7819 */ /* 0x000fe2000001141e */
[----:B------:R-:W-:Y:S02]  /*d540*/  FFMA.FTZ R28, R59, R48, -R28 ;  /* 0x000000303b1c7223 */ /* 0x000fe4000001081c */
[----:B------:R-:W-:-:S02]  /*d550*/  FFMA.FTZ R29, R89, R49, -R29 ;  /* 0x00000031591d7223 */ /* 0x000fc4000001081d */
[----:B------:R-:W-:Y:S01]  /*d560*/  FMUL.FTZ R28, R28, UR24 ;  /* 0x000000181c1c7c20 */ /* 0x000fe20008410000 */
[----:B------:R-:W-:Y:S02]  /*d570*/  IMAD R30, R30, UR14, RZ ;  /* 0x0000000e1e1e7c24 */ /* 0x000fe4000f8e02ff */
[----:B------:R-:W-:Y:S02]  /*d580*/  FMUL.FTZ R29, R29, UR24 ;  /* 0x000000181d1d7c20 */ /* 0x000fe40008410000 */
[----:B------:R-:W-:-:S03]  /*d590*/  IMAD R30, R31, UR15, R30 ;  /* 0x0000000f1f1e7c24 */ /* 0x000fc6000f8e021e */
        /* <DEDUP_REMOVED lines=9> */
.L_x_220:
[----:B------:R-:W-:Y:S05]  /*d630*/  BSYNC B0 ;  /* 0x0000000000007941 */ /* 0x000fea0003800000 */
.L_x_219:
        /* <DEDUP_REMOVED lines=11> */
[----:B------:R-:W4:Y:S02]  /*d6f0*/  MUFU.EX2 R29, R29 ;  /* 0x0000001d001d7308 */ /* 0x000f240000000800 */
[----:B----4-:R-:W-:-:S06]  /*d700*/  FADD.FTZ R29, R29, 1 ;  /* 0x3f8000001d1d7421 */ /* 0x010fcc0000010000 */
[----:B------:R-:W4:Y:S02]  /*d710*/  MUFU.RCP R29, R29 ;  /* 0x0000001d001d7308 */ /* 0x000f240000001000 */
[----:B----4-:R-:W-:Y:S01]  /*d720*/  FMUL.FTZ R57, R57, R29 ;  /* 0x0000001d39397220 */ /* 0x010fe20000410000 */
[----:B------:R-:W-:-:S04]  /*d730*/  FADD.FTZ R29, -R29, 1 ;  /* 0x3f8000001d1d7421 */ /* 0x000fc80000010100 */
[----:B------:R-:W-:Y:S01]  /*d740*/  FFMA.FTZ R29, R28, R29, 1 ;  /* 0x3f8000001c1d7423 */ /* 0x000fe2000001001d */
[----:B------:R-:W-:-:S03]  /*d750*/  FFMA.FTZ R28, R88, R49, R47 ;  /* 0x00000031581c7223 */ /* 0x000fc6000001002f */
[----:B------:R-:W-:Y:S01]  /*d760*/  FMUL.FTZ R57, R57, R29 ;  /* 0x0000001d39397220 */ /* 0x000fe20000410000 */
[----:B------:R-:W-:-:S06]  /*d770*/  FMUL.FTZ R29, R28, -1.4426950216293334961 ;  /* 0xbfb8aa3b1c1d7820 */ /* 0x000fcc0000410000 */
[----:B------:R-:W4:Y:S02]  /*d780*/  MUFU.EX2 R29, R29 ;  /* 0x0000001d001d7308 */ /* 0x000f240000000800 */
[----:B----4-:R-:W-:-:S06]  /*d790*/  FADD.FTZ R29, R29, 1 ;  /* 0x3f8000001d1d7421 */ /* 0x010fcc0000010000 */
[----:B------:R-:W4:Y:S02]  /*d7a0*/  MUFU.RCP R29, R29 ;  /* 0x0000001d001d7308 */ /* 0x000f240000001000 */
[----:B----4-:R-:W-:Y:S01]  /*d7b0*/  FMUL.FTZ R91, R91, R29 ;  /* 0x0000001d5b5b7220 */ /* 0x010fe20000410000 */
[----:B------:R-:W-:-:S04]  /*d7c0*/  FADD.FTZ R29, -R29, 1 ;  /* 0x3f8000001d1d7421 */ /* 0x000fc80000010100 */
[----:B------:R-:W-:-:S04]  /*d7d0*/  FFMA.FTZ R29, R28, R29, 1 ;  /* 0x3f8000001c1d7423 */ /* 0x000fc8000001001d */
[----:B------:R-:W-:-:S07]  /*d7e0*/  FMUL.FTZ R91, R91, R29 ;  /* 0x0000001d5b5b7220 */ /* 0x000fce0000410000 */
.L_x_221:
[----:B------:R-:W-:Y:S01]  /*d7f0*/  LOP3.LUT P0, RZ, R73, 0x10, RZ, 0xc0, !PT ;  /* 0x0000001049ff7812 */ /* 0x000fe2000780c0ff */
[----:B------:R-:W-:-:S12]  /*d800*/  BSSY B0, `(.L_x_222) ;  /* 0x0000019000007945 */ /* 0x000fd80003800000 */
[----:B------:R-:W-:Y:S05]  /*d810*/  @!P0 BRA `(.L_x_223) ;  /* 0x00000000005c8947 */ /* 0x000fea0003800000 */
[----:B------:R-:W-:Y:S01]  /*d820*/  MOV R28, UR5 ;  /* 0x00000005001c7c02 */ /* 0x000fe20008000f00 */
[----:B------:R-:W-:Y:S01]  /*d830*/  ULDC.64 UR14, c[0x0][0x288] ;  /* 0x0000a200000e7ab9 */ /* 0x000fe20000000a00 */
[----:B------:R-:W-:Y:S02]  /*d840*/  MOV R29, UR5 ;  /* 0x00000005001d7c02 */ /* 0x000fe40008000f00 */
[----:B0123--:R-:W-:Y:S01]  /*d850*/  IADD3 R30, R74, 0x38, RZ ;  /* 0x000000384a1e7810 */ /* 0x00ffe20007ffe0ff */
        /* <DEDUP_REMOVED lines=19> */
.L_x_223:
[----:B------:R-:W-:Y:S05]  /*d990*/  BSYNC B0 ;  /* 0x0000000000007941 */ /* 0x000fea0003800000 */
.L_x_222:
        /* <DEDUP_REMOVED lines=11> */
[----:B------:R-:W5:Y:S02]  /*da50*/  MUFU.EX2 R29, R29 ;  /* 0x0000001d001d7308 */ /* 0x000f640000000800 */
[----:B-----5:R-:W-:-:S06]  /*da60*/  FADD.FTZ R29, R29, 1 ;  /* 0x3f8000001d1d7421 */ /* 0x020fcc0000010000 */
[----:B------:R-:W5:Y:S02]  /*da70*/  MUFU.RCP R29, R29 ;  /* 0x0000001d001d7308 */ /* 0x000f640000001000 */
[----:B-----5:R-:W-:Y:S01]  /*da80*/  FMUL.FTZ R55, R55, R29 ;  /* 0x0000001d37377220 */ /* 0x020fe20000410000 */
[----:B------:R-:W-:-:S04]  /*da90*/  FADD.FTZ R29, -R29, 1 ;  /* 0x3f8000001d1d7421 */ /* 0x000fc80000010100 */
[----:B------:R-:W-:Y:S01]  /*daa0*/  FFMA.FTZ R29, R28, R29, 1 ;  /* 0x3f8000001c1d7423 */ /* 0x000fe2000001001d */
[----:B------:R-:W-:-:S03]  /*dab0*/  FFMA.FTZ R28, R90, R49, R47 ;  /* 0x000000315a1c7223 */ /* 0x000fc6000001002f */
[----:B------:R-:W-:Y:S01]  /*dac0*/  FMUL.FTZ R55, R55, R29 ;  /* 0x0000001d37377220 */ /* 0x000fe20000410000 */
[----:B------:R-:W-:-:S06]  /*dad0*/  FMUL.FTZ R29, R28, -1.4426950216293334961 ;  /* 0xbfb8aa3b1c1d7820 */ /* 0x000fcc0000410000 */
[----:B------:R-:W5:Y:S02]  /*dae0*/  MUFU.EX2 R29, R29 ;  /* 0x0000001d001d7308 */ /* 0x000f640000000800 */
[----:B-----5:R-:W-:-:S06]  /*daf0*/  FADD.FTZ R29, R29, 1 ;  /* 0x3f8000001d1d7421 */ /* 0x020fcc0000010000 */
[----:B------:R-:W5:Y:S02]  /*db00*/  MUFU.RCP R29, R29 ;  /* 0x0000001d001d7308 */ /* 0x000f640000001000 */
[----:B-----5:R-:W-:Y:S01]  /*db10*/  FMUL.FTZ R94, R94, R29 ;  /* 0x0000001d5e5e7220 */ /* 0x020fe20000410000 */
[----:B------:R-:W-:-:S04]  /*db20*/  FADD.FTZ R29, -R29, 1 ;  /* 0x3f8000001d1d7421 */ /* 0x000fc80000010100 */
[----:B------:R-:W-:-:S04]  /*db30*/  FFMA.FTZ R29, R28, R29, 1 ;  /* 0x3f8000001c1d7423 */ /* 0x000fc8000001001d */
[----:B------:R-:W-:-:S07]  /*db40*/  FMUL.FTZ R94, R94, R29 ;  /* 0x0000001d5e5e7220 */ /* 0x000fce0000410000 */
.L_x_224:
[----:B------:R-:W-:Y:S01]  /*db50*/  LOP3.LUT P0, RZ, R73, 0x8, RZ, 0xc0, !PT ;  /* 0x0000000849ff7812 */ /* 0x000fe2000780c0ff */
[----:B------:R-:W-:-:S12]  /*db60*/  BSSY B0, `(.L_x_225) ;  /* 0x0000019000007945 */ /* 0x000fd80003800000 */
[----:B------:R-:W-:Y:S05]  /*db70*/  @!P0 BRA `(.L_x_226) ;  /* 0x00000000005c8947 */ /* 0x000fea0003800000 */
[----:B------:R-:W-:Y:S01]  /*db80*/  MOV R28, UR5 ;  /* 0x00000005001c7c02 */ /* 0x000fe20008000f00 */
[----:B------:R-:W-:Y:S01]  /*db90*/  ULDC.64 UR14, c[0x0][0x288] ;  /* 0x0000a200000e7ab9 */ /* 0x000fe20000000a00 */
[----:B------:R-:W-:Y:S02]  /*dba0*/  MOV R29, UR5 ;  /* 0x00000005001d7c02 */ /* 0x000fe40008000f00 */
[----:B01234-:R-:W-:Y:S01]  /*dbb0*/  IADD3 R30, R74, 0x40, RZ ;  /* 0x000000404a1e7810 */ /* 0x01ffe20007ffe0ff */
        /* <DEDUP_REMOVED lines=19> */
.L_x_226:
[----:B------:R-:W-:Y:S05]  /*dcf0*/  BSYNC B0 ;  /* 0x0000000000007941 */ /* 0x000fea0003800000 */
.L_x_225:
        /* <DEDUP_REMOVED lines=27> */
.L_x_227:
        /* <DEDUP_REMOVED lines=26> */
.L_x_229:
[----:B------:R-:W-:Y:S05]  /*e050*/  BSYNC B0 ;  /* 0x0000000000007941 */ /* 0x000fea0003800000 */
.L_x_228:
        /* <DEDUP_REMOVED lines=27> */
.L_x_230:
        /* <DEDUP_REMOVED lines=26> */
.L_x_232:
[----:B------:R-:W-:Y:S05]  /*e3b0*/  BSYNC B0 ;  /* 0x0000000000007941 */ /* 0x000fea0003800000 */
.L_x_231:
[----:B------:R-:W-:Y:S01]  /*e3c0*/  FADD.FTZ R40, R40, -UR23 ;  /* 0x8000001728287e21 */ /* 0x000fe20008010000 */
[----:B------:R-:W-:Y:S01]  /*e3d0*/  FADD.FTZ R99, R99, -UR23 ;  /* 0x8000001763637e21 */ /* 0x000fe20008010000 */
[----:B------:R-:W-:Y:S02]  /*e3e0*/  SHF.L.U32 R27, R27, 0x10, RZ ;  /* 0x000000101b1b7819 */ /* 0x000fe400000006ff */
[----:B------:R-:W-:Y:S01]  /*e3f0*/  SHF.L.U32 R103, R103, 0x10, RZ ;  /* 0x0000001067677819 */ /* 0x000fe200000006ff */
[----:B------:R-:W-:Y:S01]  /*e400*/  FMUL.FTZ R40, R40, UR24 ;  /* 0x0000001828287c20 */ /* 0x000fe20008410000 */
[----:B01234-:R-:W-:Y:S01]  /*e410*/  SHF.L.U32 R30, R26, 0x10, RZ ;  /* 0x000000101a1e7819 */ /* 0x01ffe200000006ff */
[----:B------:R-:W-:Y:S01]  /*e420*/  FMUL.FTZ R99, R99, UR24 ;  /* 0x0000001863637c20 */ /* 0x000fe20008410000 */
        /* <DEDUP_REMOVED lines=20> */
.L_x_233:
[----:B------:R-:W-:Y:S04]  /*e570*/  BSSY B0, `(.L_x_234) ;  /* 0x0000019000007945 */ /* 0x000fe80003800000 */
        /* <DEDUP_REMOVED lines=24> */
.L_x_235:
[----:B------:R-:W-:Y:S05]  /*e700*/  BSYNC B0 ;  /* 0x0000000000007941 */ /* 0x000fea0003800000 */
.L_x_234:
[----:B------:R-:W-:Y:S01]  /*e710*/  FADD.FTZ R30, R30, -UR23 ;  /* 0x800000171e1e7e21 */ /* 0x000fe20008010000 */
[----:B------:R-:W-:Y:S01]  /*e720*/  FADD.FTZ R102, R102, -UR23 ;  /* 0x8000001766667e21 */ /* 0x000fe20008010000 */
[----:B------:R-:W-:Y:S02]  /*e730*/  SHF.L.U32 R25, R25, 0x10, RZ ;  /* 0x0000001019197819 */ /* 0x000fe400000006ff */
[----:B------:R-:W-:Y:S01]  /*e740*/  SHF.L.U32 R108, R108, 0x10, RZ ;  /* 0x000000106c6c7819 */ /* 0x000fe200000006ff */
[----:B------:R-:W-:Y:S01]  /*e750*/  FMUL.FTZ R27, R30, UR24 ;  /* 0x000000181e1b7c20 */ /* 0x000fe20008410000 */
[----:B0-----:R-:W-:Y:S01]  /*e760*/  SHF.L.U32 R28, R24, 0x10, RZ ;  /* 0x00000010181c7819 */ /* 0x001fe200000006ff */
        /* <DEDUP_REMOVED lines=21> */
.L_x_236:
        /* <DEDUP_REMOVED lines=10> */
[----:B------:R-:W-:Y:S01]  /*e960*/  IMAD R26, R26, UR14, RZ ;  /* 0x0000000e1a1a7c24 */ /* 0x000fe2000f8e02ff */
[----:B------:R-:W-:-:S03]  /*e970*/  MOV R24, R44 ;  /* 0x0000002c00187202 */ /* 0x000fc60000000f00 */
[----:B------:R-:W-:Y:S01]  /*e980*/  FFMA.FTZ R30, R102, R25, UR6 ;  /* 0x00000006661e7e23 */ /* 0x000fe20008010019 */
[----:B------:R-:W-:Y:S01]  /*e990*/  MOV R25, R43 ;  /* 0x0000002b00197202 */ /* 0x000fe20000000f00 */
[C---:B------:R-:W-:Y:S02]  /*e9a0*/  IMAD R27, R31.reuse, UR15, R26 ;  /* 0x0000000f1f1b7c24 */ /* 0x040fe4000f8e021a */
[----:B------:R-:W-:Y:S01]  /*e9b0*/  IMAD.WIDE.U32 R24, R31, UR14, R24 ;  /* 0x0000000e1f187c25 */ /* 0x000fe2000f8e0018 */
[----:B------:R-:W-:-:S04]  /*e9c0*/  ULDC.64 UR14, c[0x0][0x210] ;  /* 0x00008400000e7ab9 */ /* 0x000fc80000000a00 */
[----:B------:R-:W-:Y:S02]  /*e9d0*/  IADD3 R25, R25, R27, RZ ;  /* 0x0000001b19197210 */ /* 0x000fe40007ffe0ff */
[----:B------:R-:W-:-:S04]  /*e9e0*/  LEA R26, P0, R24, UR14, 0x1 ;  /* 0x0000000e181a7c11 */ /* 0x000fc8000f8008ff */
[----:B------:R-:W-:Y:S01]  /*e9f0*/  LEA.HI.X R27, R24, UR15, R25, 0x1, P0 ;  /* 0x0000000f181b7c11 */ /* 0x000fe200080f0c19 */
[----:B------:R-:W-:Y:S01]  /*ea00*/  FFMA.FTZ R24, R108, R49, -R30 ;  /* 0x000000316c187223 */ /* 0x000fe2000001081e */
[----:B------:R-:W-:-:S03]  /*ea10*/  FMUL.FTZ R25, R29, UR24 ;  /* 0x000000181d197c20 */ /* 0x000fc60008410000 */
[----:B------:R-:W-:-:S05]  /*ea20*/  FMUL.FTZ R24, R24, UR24 ;  /* 0x0000001818187c20 */ /* 0x000fca0008410000 */
[----:B------:R-:W-:-:S05]  /*ea30*/  F2FP.BF16.F32.PACK_AB R25, R24, R25 ;  /* 0x000000191819723e */ /* 0x000fca00000010ff */
[----:B------:R0:W-:Y:S02]  /*ea40*/  STG.E desc[UR20][R26.64], R25 ;  /* 0x000000191a007986 */ /* 0x0001e4000c101914 */
.L_x_238:
[----:B------:R-:W-:Y:S05]  /*ea50*/  BSYNC B0 ;  /* 0x0000000000007941 */ /* 0x000fea0003800000 */
.L_x_237:
[----:B------:R-:W-:Y:S01]  /*ea60*/  FADD.FTZ R29, R28, -UR23 ;  /* 0x800000171c1d7e21 */ /* 0x000fe20008010000 */
[----:B------:R-:W-:Y:S01]  /*ea70*/  FADD.FTZ R28, R107, -UR23 ;  /* 0x800000176b1c7e21 */ /* 0x000fe20008010000 */
[----:B0-----:R-:W-:Y:S02]  /*ea80*/  SHF.L.U32 R27, R23, 0x10, RZ ;  /* 0x00000010171b7819 */ /* 0x001fe400000006ff */
[----:B------:R-:W-:Y:S01]  /*ea90*/  SHF.L.U32 R112, R112, 0x10, RZ ;  /* 0x0000001070707819 */ /* 0x000fe200000006ff */
[----:B------:R-:W-:Y:S01]  /*eaa0*/  FMUL.FTZ R29, R29, UR24 ;  /* 0x000000181d1d7c20 */ /* 0x000fe20008410000 */
[----:B------:R-:W-:Y:S01]  /*eab0*/  SHF.L.U32 R26, R22, 0x10, RZ ;  /* 0x00000010161a7819 */ /* 0x000fe200000006ff */
[----:B------:R-:W-:Y:S01]  /*eac0*/  FMUL.FTZ R28, R28, UR24 ;  /* 0x000000181c1c7c20 */ /* 0x000fe20008410000 */
        /* <DEDUP_REMOVED lines=20> */
.L_x_239:
[----:B------:R-:W-:Y:S04]  /*ec10*/  BSSY B0, `(.L_x_240) ;  /* 0x0000019000007945 */ /* 0x000fe80003800000 */
[----:B------:R-:W-:Y:S05]  /*ec20*/  @!P3 BRA `(.L_x_241) ;  /* 0x00000000005cb947 */ /* 0x000fea0003800000 */
[C---:B------:R-:W-:Y:S01]  /*ec30*/  IADD3 R22, R74.reuse, 0x68, RZ ;  /* 0x000000684a167810 */ /* 0x040fe20007ffe0ff */
[----:B------:R-:W-:Y:S01]  /*ec40*/  ULDC.64 UR14, c[0x0][0x288] ;  /* 0x0000a200000e7ab9 */ /* 0x000fe20000000a00 */
[----:B------:R-:W-:Y:S02]  /*ec50*/  IADD3 R25, R74, 0x68, RZ ;  /* 0x000000684a197810 */ /* 0x000fe40007ffe0ff */
[----:B------:R-:W-:Y:S02]  /*ec60*/  SHF.R.S32.HI R22, RZ, 0x1f, R22 ;  /* 0x0000001fff167819 */ /* 0x000fe40000011416 */
[----:B------:R-:W-:-:S03]  /*ec70*/  MOV R23, R43 ;  /* 0x0000002b00177202 */ /* 0x000fc60000000f00 */
[----:B------:R-:W-:Y:S01]  /*ec80*/  IMAD R24, R22, UR14, RZ ;  /* 0x0000000e16187c24 */ /* 0x000fe2000f8e02ff */
[----:B------:R-:W-:-:S05]  /*ec90*/  MOV R22, R44 ;  /* 0x0000002c00167202 */ /* 0x000fca0000000f00 */
[----:B------:R-:W-:-:S04]  /*eca0*/  IMAD.WIDE.U32 R22, R25, UR14, R22 ;  /* 0x0000000e19167c25 */ /* 0x000fc8000f8e0016 */
[----:B------:R-:W-:Y:S01]  /*ecb0*/  IMAD R25, R25, UR15, R24 ;  /* 0x0000000f19197c24 */ /* 0x000fe2000f8e0218 */
[----:B------:R-:W-:Y:S02]  /*ecc0*/  ULDC.64 UR14, c[0x0][0x210] ;  /* 0x00008400000e7ab9 */ /* 0x000fe40000000a00 */
[C---:B------:R-:W-:Y:S02]  /*ecd0*/  LEA R24, P0, R22.reuse, UR14, 0x1 ;  /* 0x0000000e16187c11 */ /* 0x040fe4000f8008ff */
[----:B------:R-:W-:Y:S02]  /*ece0*/  IADD3 R25, R23, R25, RZ ;  /* 0x0000001917197210 */ /* 0x000fe40007ffe0ff */
[----:B------:R-:W-:Y:S02]  /*ecf0*/  MOV R23, UR5 ;  /* 0x0000000500177c02 */ /* 0x000fe40008000f00 */
[----:B------:R-:W-:Y:S02]  /*ed00*/  LEA.HI.X R25, R22, UR15, R25, 0x1, P0 ;  /* 0x0000000f16197c11 */ /* 0x000fe400080f0c19 */
[----:B------:R-:W-:Y:S01]  /*ed10*/  MOV R22, UR5 ;  /* 0x0000000500167c02 */ /* 0x000fe20008000f00 */
[----:B------:R-:W-:-:S04]  /*ed20*/  FFMA.FTZ R23, R28, R23, UR6 ;  /* 0x000000061c177e23 */ /* 0x000fc80008010017 */
[----:B------:R-:W-:Y:S01]  /*ed30*/  FFMA.FTZ R22, R29, R22, UR6 ;  /* 0x000000061d167e23 */ /* 0x000fe20008010016 */
[----:B------:R-:W-:-:S03]  /*ed40*/  FFMA.FTZ R112, R112, R49, -R23 ;  /* 0x0000003170707223 */ /* 0x000fc60000010817 */
[----:B------:R-:W-:-:S04]  /*ed50*/  FFMA.FTZ R22, R27, R48, -R22 ;  /* 0x000000301b167223 */ /* 0x000fc80000010816 */
[----:B------:R-:W-:Y:S01]  /*ed60*/  FMUL.FTZ R23, R22, UR24 ;  /* 0x0000001816177c20 */ /* 0x000fe20008410000 */
[----:B------:R-:W-:-:S05]  /*ed70*/  FMUL.FTZ R22, R112, UR24 ;  /* 0x0000001870167c20 */ /* 0x000fca0008410000 */
[----:B------:R-:W-:-:S05]  /*ed80*/  F2FP.BF16.F32.PACK_AB R23, R22, R23 ;  /* 0x000000171617723e */ /* 0x000fca00000010ff */
[----:B------:R0:W-:Y:S02]  /*ed90*/  STG.E desc[UR20][R24.64], R23 ;  /* 0x0000001718007986 */ /* 0x0001e4000c101914 */
.L_x_241:
[----:B------:R-:W-:Y:S05]  /*eda0*/  BSYNC B0 ;  /* 0x0000000000007941 */ /* 0x000fea0003800000 */
.L_x_240:
        /* <DEDUP_REMOVED lines=27> */
.L_x_242:
        /* <DEDUP_REMOVED lines=25> */
.L_x_244:
[----:B------:R-:W-:Y:S05]  /*f0f0*/  BSYNC B0 ;  /* 0x0000000000007941 */ /* 0x000fea0003800000 */
.L_x_243:
        /* <DEDUP_REMOVED lines=27> */
.L_x_245:
        /* <DEDUP_REMOVED lines=25> */
.L_x_247:
[----:B------:R-:W-:Y:S05]  /*f440*/  BSYNC B0 ;  /* 0x0000000000007941 */ /* 0x000fea0003800000 */
.L_x_246:
        /* <DEDUP_REMOVED lines=27> */
.L_x_248:
        /* <DEDUP_REMOVED lines=25> */
.L_x_250:
[----:B------:R-:W-:Y:S05]  /*f790*/  BSYNC B0 ;  /* 0x0000000000007941 */ /* 0x000fea0003800000 */
.L_x_249:
[----:B0-----:R-:W2:Y:S04]  /*f7a0*/  LDL.LU R17, [R1+0x8] ;  /* 0x0000080001117983 */ /* 0x001ea80000300800 */
[----:B------:R-:W3:Y:S01]  /*f7b0*/  LDL.LU R16, [R1+0x4] ;  /* 0x0000040001107983 */ /* 0x000ee20000300800 */
[----:B------:R-:W-:Y:S01]  /*f7c0*/  FADD.FTZ R23, R20, -UR23 ;  /* 0x8000001714177e21 */ /* 0x000fe20008010000 */
[----:B------:R-:W-:Y:S01]  /*f7d0*/  FADD.FTZ R22, R123, -UR23 ;  /* 0x800000177b167e21 */ /* 0x000fe20008010000 */
[----:B------:R-:W-:Y:S02]  /*f7e0*/  SHF.L.U32 R19, R15, 0x10, RZ ;  /* 0x000000100f137819 */ /* 0x000fe400000006ff */
[----:B------:R-:W-:Y:S01]  /*f7f0*/  SHF.L.U32 R20, R14, 0x10, RZ ;  /* 0x000000100e147819 */ /* 0x000fe200000006ff */
[----:B------:R-:W-:Y:S01]  /*f800*/  FMUL.FTZ R23, R23, UR24 ;  /* 0x0000001817177c20 */ /* 0x000fe20008410000 */
[----:B------:R-:W-:Y:S01]  /*f810*/  FMUL.FTZ R22, R22, UR24 ;  /* 0x0000001816167c20 */ /* 0x000fe20008410000 */
[----:B--2---:R-:W-:-:S02]  /*f820*/  SHF.L.U32 R18, R17, 0x10, RZ ;  /* 0x0000001011127819 */ /* 0x004fc400000006ff */
[----:B---3--:R-:W-:Y:S01]  /*f830*/  SHF.L.U32 R21, R16, 0x10, RZ ;  /* 0x0000001010157819 */ /* 0x008fe200000006ff */
        /* <DEDUP_REMOVED lines=19> */
.L_x_251:
        /* <DEDUP_REMOVED lines=25> */
.L_x_253:
[----:B------:R-:W-:Y:S05]  /*fb00*/  BSYNC B0 ;  /* 0x0000000000007941 */ /* 0x000fea0003800000 */
.L_x_252:
[----:B0-----:R-:W2:Y:S04]  /*fb10*/  LDL.LU R15, [R1+0xc] ;  /* 0x00000c00010f7983 */ /* 0x001ea80000300800 */
[----:B------:R-:W3:Y:S01]  /*fb20*/  LDL.LU R14, [R1] ;  /* 0x00000000010e7983 */ /* 0x000ee20000300800 */
        /* <DEDUP_REMOVED lines=27> */
.L_x_254:
        /* <DEDUP_REMOVED lines=25> */
.L_x_256:
[----:B------:R-:W-:Y:S05]  /*fe70*/  BSYNC B0 ;  /* 0x0000000000007941 */ /* 0x000fea0003800000 */
.L_x_255:
        /* <DEDUP_REMOVED lines=27> */
.L_x_257:
        /* <DEDUP_REMOVED lines=25> */
.L_x_259:
[----:B------:R-:W-:Y:S05]  /*101c0*/  BSYNC B0 ;  /* 0x0000000000007941 */ /* 0x000fea0003800000 */
.L_x_258:
        /* <DEDUP_REMOVED lines=27> */
.L_x_260:
        /* <DEDUP_REMOVED lines=25> */
.L_x_262:
[----:B------:R-:W-:Y:S05]  /*10510*/  BSYNC B0 ;  /* 0x0000000000007941 */ /* 0x000fea0003800000 */
.L_x_261:
        /* <DEDUP_REMOVED lines=27> */
.L_x_263:
        /* <DEDUP_REMOVED lines=25> */
.L_x_265:
[----:B------:R-:W-:Y:S05]  /*10860*/  BSYNC B0 ;  /* 0x0000000000007941 */ /* 0x000fea0003800000 */
.L_x_264:
[----:B0-----:R-:W-:Y:S01]  /*10870*/  SHF.L.U32 R9, R5, 0x10, RZ ;  /* 0x0000001005097819 */ /* 0x001fe200000006ff */
[----:B------:R-:W-:Y:S01]  /*10880*/  FADD.FTZ R5, R10, -UR23 ;  /* 0x800000170a057e21 */ /* 0x000fe20008010000 */
[----:B------:R-:W-:Y:S01]  /*10890*/  FADD.FTZ R114, R114, -UR23 ;  /* 0x8000001772727e21 */ /* 0x000fe20008010000 */
[----:B------:R-:W-:Y:S02]  /*108a0*/  SHF.L.U32 R10, R113, 0x10, RZ ;  /* 0x00000010710a7819 */ /* 0x000fe400000006ff */
        /* <DEDUP_REMOVED lines=22> */
.L_x_266:
        /* <DEDUP_REMOVED lines=25> */
.L_x_268:
[----:B------:R-:W-:Y:S05]  /*10ba0*/  BSYNC B0 ;  /* 0x0000000000007941 */ /* 0x000fea0003800000 */
.L_x_267:
[----:B------:R-:W-:Y:S01]  /*10bb0*/  SHF.L.U32 R110, R110, 0x10, RZ ;  /* 0x000000106e6e7819 */ /* 0x000fe200000006ff */
[----:B------:R-:W-:Y:S01]  /*10bc0*/  FADD.FTZ R8, R8, -UR23 ;  /* 0x8000001708087e21 */ /* 0x000fe20008010000 */
[----:B------:R-:W-:Y:S02]  /*10bd0*/  SHF.L.U32 R9, R3, 0x10, RZ ;  /* 0x0000001003097819 */ /* 0x000fe400000006ff */
[----:B------:R-:W-:Y:S01]  /*10be0*/  SHF.R.U32.HI R3, RZ, 0x3, R75 ;  /* 0x00000003ff037819 */ /* 0x000fe2000001164b */
        /* <DEDUP_REMOVED lines=26> */
.L_x_269:
[----:B------:R-:W-:Y:S01]  /*10d90*/  LOP3.LUT P0, RZ, R73, 0x1000, RZ, 0xc0, !PT ;  /* 0x0000100049ff7812 */ /* 0x000fe2000780c0ff */
[----:B------:R-:W-:-:S12]  /*10da0*/  BSSY B0, `(.L_x_270) ;  /* 0x0000018000007945 */ /* 0x000fd80003800000 */
[----:B------:R-:W-:Y:S05]  /*10db0*/  @!P0 BRA `(.L_x_271) ;  /* 0x0000000000588947 */ /* 0x000fea0003800000 */
[----:B0-----:R-:W-:Y:S01]  /*10dc0*/  IADD3 R7, R74, 0xb8, RZ ;  /* 0x000000b84a077810 */ /* 0x001fe20007ffe0ff */
        /* <DEDUP_REMOVED lines=21> */
.L_x_271:
[----:B------:R-:W-:Y:S05]  /*10f20*/  BSYNC B0 ;  /* 0x0000000000007941 */ /* 0x000fea0003800000 */
.L_x_270:
[----:B------:R-:W2:Y:S01]  /*10f30*/  LDL.LU R4, [R1+0x74] ;  /* 0x0000740001047983 */ /* 0x000ea20000300800 */
[----:B------:R-:W-:Y:S01]  /*10f40*/  FADD.FTZ R16, R16, -UR23 ;  /* 0x8000001710107e21 */ /* 0x000fe20008010000 */
[----:B------:R-:W-:Y:S01]  /*10f50*/  FADD.FTZ R106, R106, -UR23 ;  /* 0x800000176a6a7e21 */ /* 0x000fe20008010000 */
[----:B01----:R-:W-:Y:S01]  /*10f60*/  SHF.L.U32 R7, R0, 0x10, RZ ;  /* 0x0000001000077819 */ /* 0x003fe200000006ff */
[----:B------:R-:W-:Y:S01]  /*10f70*/  IMAD R37, R37, UR22, R3 ;  /* 0x0000001625257c24 */ /* 0x000fe2000f8e0203 */
[----:B------:R-:W-:Y:S01]  /*10f80*/  SHF.L.U32 R0, R105, 0x10, RZ ;  /* 0x0000001069007819 */ /* 0x000fe200000006ff */
[----:B------:R-:W-:Y:S01]  /*10f90*/  FMUL.FTZ R13, R16, UR24 ;  /* 0x00000018100d7c20 */ /* 0x000fe20008410000 */
[----:B------:R-:W-:Y:S01]  /*10fa0*/  FMUL.FTZ R106, R106, UR24 ;  /* 0x000000186a6a7c20 */ /* 0x000fe20008410000 */
[----:B--2---:R-:W-:Y:S01]  /*10fb0*/  SHF.L.U32 R12, R4, 0x10, RZ ;  /* 0x00000010040c7819 */ /* 0x004fe200000006ff */
        /* <DEDUP_REMOVED lines=19> */
.L_x_272:
        /* <DEDUP_REMOVED lines=20> */
[----:B------:R-:W-:Y:S01]  /*11230*/  FFMA.FTZ R2, R7, R48, -R2 ;  /* 0x0000003007027223 */ /* 0x000fe20000010802 */
[----:B------:R-:W-:-:S03]  /*11240*/  FMUL.FTZ R0, R0, UR24 ;  /* 0x0000001800007c20 */ /* 0x000fc60008410000 */
[----:B------:R-:W-:-:S05]  /*11250*/  FMUL.FTZ R3, R2, UR24 ;  /* 0x0000001802037c20 */ /* 0x000fca0008410000 */
[----:B------:R-:W-:-:S05]  /*11260*/  F2FP.BF16.F32.PACK_AB R3, R0, R3 ;  /* 0x000000030003723e */ /* 0x000fca00000010ff */
[----:B------:R0:W-:Y:S02]  /*11270*/  STG.E desc[UR20][R4.64], R3 ;  /* 0x0000000304007986 */ /* 0x0001e4000c101914 */
.L_x_274:
[----:B------:R-:W-:Y:S05]  /*11280*/  BSYNC B0 ;  /* 0x0000000000007941 */ /* 0x000fea0003800000 */
.L_x_273:
[----:B------:R-:W2:Y:S01]  /*11290*/  LDL.LU R0, [R1+0x70] ;  /* 0x0000700001007983 */ /* 0x000ea20000300800 */
[----:B------:R-:W-:Y:S01]  /*112a0*/  SHF.L.U32 R101, R101, 0x10, RZ ;  /* 0x0000001065657819 */ /* 0x000fe200000006ff */
[----:B------:R-:W-:Y:S01]  /*112b0*/  FADD.FTZ R12, R12, -UR23 ;  /* 0x800000170c0c7e21 */ /* 0x000fe20008010000 */
[----:B------:R-:W-:Y:S01]  /*112c0*/  IADD3 R10, R37, 0xc8, RZ ;  /* 0x000000c8250a7810 */ /* 0x000fe20007ffe0ff */
[----:B------:R-:W-:Y:S01]  /*112d0*/  ULDC.64 UR14, c[0x0][0x290] ;  /* 0x0000a400000e7ab9 */ /* 0x000fe20000000a00 */
[----:B------:R-:W-:Y:S01]  /*112e0*/  SHF.L.U32 R98, R98, 0x10, RZ ;  /* 0x0000001062627819 */ /* 0x000fe200000006ff */
[----:B------:R-:W-:Y:S01]  /*112f0*/  FADD.FTZ R101, R101, -UR23 ;  /* 0x8000001765657e21 */ /* 0x000fe20008010000 */
[----:B------:R-:W-:Y:S01]  /*11300*/  FMUL.FTZ R15, R12, UR24 ;  /* 0x000000180c0f7c20 */ /* 0x000fe20008410000 */
[----:B------:R-:W-:Y:S02]  /*11310*/  SHF.R.S32.HI R12, RZ, 0x1f, R10 ;  /* 0x0000001fff0c7819 */ /* 0x000fe4000001140a */
[----:B------:R-:W-:Y:S01]  /*11320*/  FMUL.FTZ R8, R101, UR24 ;  /* 0x0000001865087c20 */ /* 0x000fe20008410000 */
[----:B--2---:R-:W-:Y:S01]  /*11330*/  SHF.L.U32 R7, R0, 0x10, RZ ;  /* 0x0000001000077819 */ /* 0x004fe200000006ff */
        /* <DEDUP_REMOVED lines=19> */
.L_x_275:
[----:B------:R-:W2:Y:S01]  /*11470*/  LDL.LU R0, [R1+0x48] ;  /* 0x0000480001007983 */ /* 0x000ea20000300800 */
[----:B------:R-:W-:Y:S01]  /*11480*/  ISETP.GE.U32.AND P0, PT, R10, UR14, PT ;  /* 0x0000000e0a007c0c */ /* 0x000fe2000bf06070 */
[----:B------:R-:W-:Y:S01]  /*11490*/  BSSY B0, `(.L_x_276) ;  /* 0x000001c000007945 */ /* 0x000fe20003800000 */
[----:B------:R-:W-:Y:S02]  /*114a0*/  SHF.L.U32 R97, R97, 0x10, RZ ;  /* 0x0000001061617819 */ /* 0x000fe400000006ff */
[----:B------:R-:W-:-:S04]  /*114b0*/  ISETP.GE.AND.EX P0, PT, R12, UR15, PT, P0 ;  /* 0x0000000f0c007c0c */ /* 0x000fc8000bf06300 */
[----:B------:R-:W-:Y:S02]  /*114c0*/  ISETP.LT.U32.AND P0, PT, R75, 0x1c0, !P0 ;  /* 0x000001c04b00780c */ /* 0x000fe40004701070 */
[----:B--2---:R-:W-:-:S11]  /*114d0*/  SHF.L.U32 R6, R0, 0x10, RZ ;  /* 0x0000001000067819 */ /* 0x004fd600000006ff */
        /* <DEDUP_REMOVED lines=9> */
[----:B------:R-:W-:Y:S01]  /*11570*/  MOV R0, UR5 ;  /* 0x0000000500007c02 */ /* 0x000fe20008000f00 */
[----:B------:R-:W-:Y:S02]  /*11580*/  ULDC.64 UR16, c[0x0][0x210] ;  /* 0x0000840000107ab9 */ /* 0x000fe40000000a00 */
[C---:B------:R-:W-:Y:S02]  /*11590*/  LEA R4, P0, R2.reuse, UR16, 0x1 ;  /* 0x0000001002047c11 */ /* 0x040fe4000f8008ff */
[----:B------:R-:W-:Y:S01]  /*115a0*/  IADD3 R5, R3, R5, RZ ;  /* 0x0000000503057210 */ /* 0x000fe20007ffe0ff */
[----:B------:R-:W-:Y:S01]  /*115b0*/  FFMA.FTZ R0, R15, R0, UR6 ;  /* 0x000000060f007e23 */ /* 0x000fe20008010000 */
[----:B------:R-:W-:Y:S02]  /*115c0*/  MOV R3, UR5 ;  /* 0x0000000500037c02 */ /* 0x000fe40008000f00 */
[----:B------:R-:W-:Y:S01]  /*115d0*/  LEA.HI.X R5, R2, UR17, R5, 0x1, P0 ;  /* 0x0000001102057c11 */ /* 0x000fe200080f0c05 */
[----:B------:R-:W-:-:S02]  /*115e0*/  FFMA.FTZ R0, R7, R48, -R0 ;  /* 0x0000003007007223 */ /* 0x000fc40000010800 */
[----:B------:R-:W-:-:S04]  /*115f0*/  FFMA.FTZ R3, R8, R3, UR6 ;  /* 0x0000000608037e23 */ /* 0x000fc80008010003 */
[----:B------:R-:W-:Y:S01]  /*11600*/  FFMA.FTZ R98, R98, R49, -R3 ;  /* 0x0000003162627223 */ /* 0x000fe20000010803 */
[----:B------:R-:W-:-:S03]  /*11610*/  FMUL.FTZ R3, R0, UR24 ;  /* 0x0000001800037c20 */ /* 0x000fc60008410000 */
[----:B------:R-:W-:-:S05]  /*11620*/  FMUL.FTZ R0, R98, UR24 ;  /* 0x0000001862007c20 */ /* 0x000fca0008410000 */
[----:B------:R-:W-:-:S05]  /*11630*/  F2FP.BF16.F32.PACK_AB R3, R0, R3 ;  /* 0x000000030003723e */ /* 0x000fca00000010ff */
[----:B------:R1:W-:Y:S02]  /*11640*/  STG.E desc[UR20][R4.64], R3 ;  /* 0x0000000304007986 */ /* 0x0003e4000c101914 */
.L_x_277:
[----:B------:R-:W-:Y:S05]  /*11650*/  BSYNC B0 ;  /* 0x0000000000007941 */ /* 0x000fea0003800000 */
.L_x_276:
[----:B------:R-:W2:Y:S01]  /*11660*/  LDL.LU R0, [R1+0x68] ;  /* 0x0000680001007983 */ /* 0x000ea20000300800 */
[----:B------:R-:W-:Y:S01]  /*11670*/  FADD.FTZ R6, R6, -UR23 ;  /* 0x8000001706067e21 */ /* 0x000fe20008010000 */
[----:B------:R-:W-:Y:S01]  /*11680*/  IADD3 R10, R37, 0xd0, RZ ;  /* 0x000000d0250a7810 */ /* 0x000fe20007ffe0ff */
[----:B------:R-:W-:Y:S01]  /*11690*/  FADD.FTZ R97, R97, -UR23 ;  /* 0x8000001761617e21 */ /* 0x000fe20008010000 */
[----:B------:R-:W-:Y:S01]  /*116a0*/  SHF.L.U32 R92, R92, 0x10, RZ ;  /* 0x000000105c5c7819 */ /* 0x000fe200000006ff */
[----:B------:R-:W-:Y:S01]  /*116b0*/  FMUL.FTZ R15, R6, UR24 ;  /* 0x00000018060f7c20 */ /* 0x000fe20008410000 */
[----:B------:R-:W-:Y:S01]  /*116c0*/  SHF.R.S32.HI R12, RZ, 0x1f, R10 ;  /* 0x0000001fff0c7819 */ /* 0x000fe2000001140a */
[----:B------:R-:W-:Y:S01]  /*116d0*/  FMUL.FTZ R8, R97, UR24 ;  /* 0x0000001861087c20 */ /* 0x000fe20008410000 */
[----:B--2---:R-:W-:Y:S01]  /*116e0*/  SHF.L.U32 R7, R0, 0x10, RZ ;  /* 0x0000001000077819 */ /* 0x004fe200000006ff */
[----:B------:R-:W-:Y:S06]  /*116f0*/  @!P1 BRA `(.L_x_278) ;  /* 0x0000000000489947 */ /* 0x000fec0003800000 */
[----:B------:R-:W-:Y:S01]  /*11700*/  FFMA.FTZ R0, R15, R48, R46 ;  /* 0x000000300f007223 */ /* 0x000fe2000001002e */
[----:B------:R-:W-:-:S03]  /*11710*/  FFMA.FTZ R2, R8, R49, R47 ;  /* 0x0000003108027223 */ /* 0x000fc6000001002f */
[----:B01----:R-:W-:Y:S01]  /*11720*/  FMUL.FTZ R3, R0, -1.4426950216293334961 ;  /* 0xbfb8aa3b00037820 */ /* 0x003fe20000410000 */
        /* <DEDUP_REMOVED lines=15> */
.L_x_278:
        /* <DEDUP_REMOVED lines=8> */
[----:B01----:R-:W-:Y:S01]  /*118a0*/  IADD3 R3, R74, 0xd0, RZ ;  /* 0x000000d04a037810 */ /* 0x003fe20007ffe0ff */
        /* <DEDUP_REMOVED lines=21> */
.L_x_280:
[----:B------:R-:W-:Y:S05]  /*11a00*/  BSYNC B0 ;  /* 0x0000000000007941 */ /* 0x000fea0003800000 */
.L_x_279:
[----:B------:R-:W3:Y:S01]  /*11a10*/  LDL.LU R0, [R1+0x64] ;  /* 0x0000640001007983 */ /* 0x000ee20000300800 */
[----:B------:R-:W-:Y:S01]  /*11a20*/  FADD.FTZ R6, R6, -UR23 ;  /* 0x8000001706067e21 */ /* 0x000fe20008010000 */
[----:B------:R-:W-:Y:S01]  /*11a30*/  IADD3 R10, R37, 0xd8, RZ ;  /* 0x000000d8250a7810 */ /* 0x000fe20007ffe0ff */
[----:B------:R-:W-:Y:S01]  /*11a40*/  FADD.FTZ R87, R87, -UR23 ;  /* 0x8000001757577e21 */ /* 0x000fe20008010000 */
[----:B------:R-:W-:Y:S01]  /*11a50*/  SHF.L.U32 R86, R86, 0x10, RZ ;  /* 0x0000001056567819 */ /* 0x000fe200000006ff */
[----:B------:R-:W-:Y:S01]  /*11a60*/  FMUL.FTZ R15, R6, UR24 ;  /* 0x00000018060f7c20 */ /* 0x000fe20008410000 */
[----:B------:R-:W-:Y:S01]  /*11a70*/  SHF.R.S32.HI R12, RZ, 0x1f, R10 ;  /* 0x0000001fff0c7819 */ /* 0x000fe2000001140a */
[----:B------:R-:W-:Y:S01]  /*11a80*/  FMUL.FTZ R8, R87, UR24 ;  /* 0x0000001857087c20 */ /* 0x000fe20008410000 */
[----:B---3--:R-:W-:Y:S01]  /*11a90*/  SHF.L.U32 R7, R0, 0x10, RZ ;  /* 0x0000001000077819 */ /* 0x008fe200000006ff */
[----:B------:R-:W-:Y:S06]  /*11aa0*/  @!P1 BRA `(.L_x_281) ;  /* 0x0000000000489947 */ /* 0x000fec0003800000 */
[----:B------:R-:W-:Y:S01]  /*11ab0*/  FFMA.FTZ R0, R15, R48, R46 ;  /* 0x000000300f007223 */ /* 0x000fe2000001002e */
[----:B--2---:R-:W-:-:S03]  /*11ac0*/  FFMA.FTZ R2, R8, R49, R47 ;  /* 0x0000003108027223 */ /* 0x004fc6000001002f */
        /* <DEDUP_REMOVED lines=16> */
.L_x_281:
[----:B------:R-:W-:Y:S01]  /*11bd0*/  ISETP.GE.U32.AND P0, PT, R10, UR14, PT ;  /* 0x0000000e0a007c0c */ /* 0x000fe2000bf06070 */
[----:B------:R-:W-:Y:S01]  /*11be0*/  BSSY B0, `(.L_x_282) ;  /* 0x000001c000007945 */ /* 0x000fe20003800000 */
[----:B------:R-:W-:Y:S02]  /*11bf0*/  SHF.L.U32 R72, R72, 0x10, RZ ;  /* 0x0000001048487819 */ /* 0x000fe400000006ff */
[----:B------:R-:W-:Y:S02]  /*11c00*/  ISETP.GE.AND.EX P0, PT, R12, UR15, PT, P0 ;  /* 0x0000000f0c007c0c */ /* 0x000fe4000bf06300 */
[----:B------:R-:W-:Y:S02]  /*11c10*/  SHF.L.U32 R80, R80, 0x10, RZ ;  /* 0x0000001050507819 */ /* 0x000fe400000006ff */
[----:B------:R-:W-:-:S13]  /*11c20*/  ISETP.LT.U32.AND P0, PT, R75, 0x1c0, !P0 ;  /* 0x000001c04b00780c */ /* 0x000fda0004701070 */
[----:B------:R-:W-:Y:S05]  /*11c30*/  @!P0 BRA `(.L_x_283) ;  /* 0x0000000000588947 */ /* 0x000fea0003800000 */
[----:B012---:R-:W-:Y:S01]  /*11c40*/  IADD3 R3, R74, 0xd8, RZ ;  /* 0x000000d84a037810 */ /* 0x007fe20007ffe0ff */
        /* <DEDUP_REMOVED lines=21> */
.L_x_283:
[----:B------:R-:W-:Y:S05]  /*11da0*/  BSYNC B0 ;  /* 0x0000000000007941 */ /* 0x000fea0003800000 */
.L_x_282:
[----:B------:R-:W4:Y:S01]  /*11db0*/  LDL.LU R0, [R1+0x60] ;  /* 0x0000600001007983 */ /* 0x000f220000300800 */
[----:B------:R-:W-:Y:S01]  /*11dc0*/  FADD.FTZ R72, R72, -UR23 ;  /* 0x8000001748487e21 */ /* 0x000fe20008010000 */
[----:B------:R-:W-:Y:S01]  /*11dd0*/  IADD3 R12, R37, 0xe0, RZ ;  /* 0x000000e0250c7810 */ /* 0x000fe20007ffe0ff */
[----:B------:R-:W-:Y:S02]  /*11de0*/  FADD.FTZ R80, R80, -UR23 ;  /* 0x8000001750507e21 */ /* 0x000fe40008010000 */
[----:B------:R-:W-:Y:S01]  /*11df0*/  FMUL.FTZ R13, R72, UR24 ;  /* 0x00000018480d7c20 */ /* 0x000fe20008410000 */
[----:B------:R-:W-:Y:S01]  /*11e00*/  SHF.R.S32.HI R14, RZ, 0x1f, R12 ;  /* 0x0000001fff0e7819 */ /* 0x000fe2000001140c */
[----:B------:R-:W-:Y:S01]  /*11e10*/  FMUL.FTZ R80, R80, UR24 ;  /* 0x0000001850507c20 */ /* 0x000fe20008410000 */
[----:B----4-:R-:W-:Y:S02]  /*11e20*/  SHF.L.U32 R7, R0, 0x10, RZ ;  /* 0x0000001000077819 */ /* 0x010fe400000006ff */
[----:B------:R-:W-:Y:S01]  /*11e30*/  SHF.L.U32 R0, R79, 0x10, RZ ;  /* 0x000000104f007819 */ /* 0x000fe200000006ff */
[----:B------:R-:W-:Y:S06]  /*11e40*/  @!P1 BRA `(.L_x_284) ;  /* 0x0000000000489947 */ /* 0x000fec0003800000 */
[----:B0123--:R-:W-:Y:S01]  /*11e50*/  FFMA.FTZ R3, R80, R49, R47 ;  /* 0x0000003150037223 */ /* 0x00ffe2000001002f */
        /* <DEDUP_REMOVED lines=17> */
.L_x_284:
        /* <DEDUP_REMOVED lines=9> */
[----:B--23--:R-:W-:Y:S02]  /*12000*/  MOV R2, R44 ;  /* 0x0000002c00027202 */ /* 0x00cfe40000000f00 */
[----:B------:R-:W-:Y:S02]  /*12010*/  SHF.R.S32.HI R6, RZ, 0x1f, R9 ;  /* 0x0000001fff067819 */ /* 0x000fe40000011409 */
[----:B01----:R-:W-:-:S03]  /*12020*/  MOV R3, R43 ;  /* 0x0000002b00037202 */ /* 0x003fc60000000f00 */
        /* <DEDUP_REMOVED lines=17> */
.L_x_286:
[----:B------:R-:W-:Y:S05]  /*12140*/  BSYNC B0 ;  /* 0x0000000000007941 */ /* 0x000fea0003800000 */
.L_x_285:
[----:B------:R-:W5:Y:S01]  /*12150*/  LDL.LU R0, [R1+0x5c] ;  /* 0x00005c0001007983 */ /* 0x000f620000300800 */
[----:B------:R-:W-:Y:S01]  /*12160*/  FADD.FTZ R71, R71, -UR23 ;  /* 0x8000001747477e21 */ /* 0x000fe20008010000 */
[----:B------:R-:W-:Y:S01]  /*12170*/  IADD3 R12, R37, 0xe8, RZ ;  /* 0x000000e8250c7810 */ /* 0x000fe20007ffe0ff */
[----:B------:R-:W-:Y:S02]  /*12180*/  FADD.FTZ R76, R76, -UR23 ;  /* 0x800000174c4c7e21 */ /* 0x000fe40008010000 */
[----:B------:R-:W-:Y:S01]  /*12190*/  FMUL.FTZ R71, R71, UR24 ;  /* 0x0000001847477c20 */ /* 0x000fe20008410000 */
[----:B------:R-:W-:Y:S01]  /*121a0*/  SHF.R.S32.HI R13, RZ, 0x1f, R12 ;  /* 0x0000001fff0d7819 */ /* 0x000fe2000001140c */
[----:B------:R-:W-:Y:S01]  /*121b0*/  FMUL.FTZ R76, R76, UR24 ;  /* 0x000000184c4c7c20 */ /* 0x000fe20008410000 */
[----:B-----5:R-:W-:Y:S02]  /*121c0*/  SHF.L.U32 R7, R0, 0x10, RZ ;  /* 0x0000001000077819 */ /* 0x020fe400000006ff */
[----:B------:R-:W-:Y:S01]  /*121d0*/  SHF.L.U32 R0, R51, 0x10, RZ ;  /* 0x0000001033007819 */ /* 0x000fe200000006ff */
[----:B------:R-:W-:Y:S06]  /*121e0*/  @!P1 BRA `(.L_x_287) ;  /* 0x0000000000489947 */ /* 0x000fec0003800000 */
[----:B01234-:R-:W-:Y:S01]  /*121f0*/  FFMA.FTZ R3, R76, R49, R47 ;  /* 0x000000314c037223 */ /* 0x01ffe2000001002f */
        /* <DEDUP_REMOVED lines=17> */
.L_x_287:
        /* <DEDUP_REMOVED lines=9> */
[----:B--234-:R-:W-:Y:S02]  /*123a0*/  MOV R2, R44 ;  /* 0x0000002c00027202 */ /* 0x01cfe40000000f00 */
        /* <DEDUP_REMOVED lines=19> */
.L_x_289:
[----:B------:R-:W-:Y:S05]  /*124e0*/  BSYNC B0 ;  /* 0x0000000000007941 */ /* 0x000fea0003800000 */
.L_x_288:
        /* <DEDUP_REMOVED lines=28> */
.L_x_290:
        /* <DEDUP_REMOVED lines=9> */
[----:B0-234-:R-:W-:Y:S02]  /*12740*/  MOV R2, R44 ;  /* 0x0000002c00027202 */ /* 0x01dfe40000000f00 */
[----:B------:R-:W-:Y:S02]  /*12750*/  SHF.R.S32.HI R6, RZ, 0x1f, R9 ;  /* 0x0000001fff067819 */ /* 0x000fe40000011409 */
[----:B-1----:R-:W-:-:S03]  /*12760*/  MOV R3, R43 ;  /* 0x0000002b00037202 */ /* 0x002fc60000000f00 */
        /* <DEDUP_REMOVED lines=17> */
.L_x_292:
[----:B------:R-:W-:Y:S05]  /*12880*/  BSYNC B0 ;  /* 0x0000000000007941 */ /* 0x000fea0003800000 */
.L_x_291:
[----:B------:R-:W0:Y:S01]  /*12890*/  LDL.LU R0, [R1+0x4c] ;  /* 0x00004c0001007983 */ /* 0x000e220000300800 */
[----:B------:R-:W-:Y:S01]  /*128a0*/  IADD3 R11, R74, 0xf8, RZ ;  /* 0x000000f84a0b7810 */ /* 0x000fe20007ffe0ff */
[----:B------:R-:W-:Y:S01]  /*128b0*/  FADD.FTZ R69, R69, -UR23 ;  /* 0x8000001745457e21 */ /* 0x000fe20008010000 */
[----:B------:R-:W-:Y:S01]  /*128c0*/  FADD.FTZ R34, R34, -UR23 ;  /* 0x8000001722227e21 */ /* 0x000fe20008010000 */
[----:B------:R-:W-:Y:S02]  /*128d0*/  SHF.L.U32 R32, R32, 0x10, RZ ;  /* 0x0000001020207819 */ /* 0x000fe400000006ff */
[----:B------:R-:W-:Y:S01]  /*128e0*/  SHF.R.S32.HI R8, RZ, 0x1f, R11 ;  /* 0x0000001fff087819 */ /* 0x000fe2000001140b */
[----:B------:R-:W-:Y:S01]  /*128f0*/  FMUL.FTZ R69, R69, UR24 ;  /* 0x0000001845457c20 */ /* 0x000fe20008410000 */
[----:B------:R-:W-:Y:S01]  /*12900*/  FMUL.FTZ R34, R34, UR24 ;  /* 0x0000001822227c20 */ /* 0x000fe20008410000 */
[----:B01234-:R-:W-:Y:S01]  /*12910*/  SHF.L.U32 R5, R0, 0x10, RZ ;  /* 0x0000001000057819 */ /* 0x01ffe200000006ff */
        /* <DEDUP_REMOVED lines=19> */
.L_x_293:
[----:B------:R-:W-:Y:S01]  /*12a50*/  ISETP.GE.U32.AND P0, PT, R11, UR14, PT ;  /* 0x0000000e0b007c0c */ /* 0x000fe2000bf06070 */
[----:B------:R-:W-:Y:S03]  /*12a60*/  BSSY B0, `(.L_x_294) ;  /* 0x0000017000007945 */ /* 0x000fe60003800000 */
[----:B------:R-:W-:-:S04]  /*12a70*/  ISETP.GE.AND.EX P0, PT, R8, UR15, PT, P0 ;  /* 0x0000000f08007c0c */ /* 0x000fc8000bf06300 */
[----:B------:R-:W-:-:S13]  /*12a80*/  ISETP.GT.U32.OR P0, PT, R75, 0x1bf, P0 ;  /* 0x000001bf4b00780c */ /* 0x000fda0000704470 */
[----:B------:R-:W-:Y:S05]  /*12a90*/  @P0 BRA `(.L_x_295) ;  /* 0x00000000004c0947 */ /* 0x000fea0003800000 */
[----:B------:R-:W-:Y:S01]  /*12aa0*/  ULDC.64 UR14, c[0x0][0x288] ;  /* 0x0000a200000e7ab9 */ /* 0x000fe20000000a00 */
[----:B------:R-:W-:Y:S01]  /*12ab0*/  MOV R7, UR5 ;  /* 0x0000000500077c02 */ /* 0x000fe20008000f00 */
[----:B------:R-:W-:Y:S01]  /*12ac0*/  IMAD R0, R8, UR14, RZ ;  /* 0x0000000e08007c24 */ /* 0x000fe2000f8e02ff */
[----:B------:R-:W-:-:S03]  /*12ad0*/  MOV R42, R44 ;  /* 0x0000002c002a7202 */ /* 0x000fc60000000f00 */
[C---:B------:R-:W-:Y:S01]  /*12ae0*/  IMAD R3, R11.reuse, UR15, R0 ;  /* 0x0000000f0b037c24 */ /* 0x040fe2000f8e0200 */
[----:B------:R-:W-:Y:S01]  /*12af0*/  MOV R0, UR5 ;  /* 0x0000000500007c02 */ /* 0x000fe20008000f00 */
[----:B------:R-:W-:Y:S01]  /*12b00*/  FFMA.FTZ R7, R34, R7, UR6 ;  /* 0x0000000622077e23 */ /* 0x000fe20008010007 */
[----:B------:R-:W-:Y:S01]  /*12b10*/  IMAD.WIDE.U32 R42, R11, UR14, R42 ;  /* 0x0000000e0b2a7c25 */ /* 0x000fe2000f8e002a */
[----:B------:R-:W-:-:S03]  /*12b20*/  ULDC.64 UR14, c[0x0][0x210] ;  /* 0x00008400000e7ab9 */ /* 0x000fc60000000a00 */
[----:B------:R-:W-:Y:S01]  /*12b30*/  FFMA.FTZ R0, R69, R0, UR6 ;  /* 0x0000000645007e23 */ /* 0x000fe20008010000 */
[----:B------:R-:W-:Y:S01]  /*12b40*/  FFMA.FTZ R7, R32, R49, -R7 ;  /* 0x0000003120077223 */ /* 0x000fe20000010807 */
[----:B------:R-:W-:Y:S02]  /*12b50*/  IADD3 R3, R43, R3, RZ ;  /* 0x000000032b037210 */ /* 0x000fe40007ffe0ff */
[----:B------:R-:W-:Y:S01]  /*12b60*/  FFMA.FTZ R0, R5, R48, -R0 ;  /* 0x0000003005007223 */ /* 0x000fe20000010800 */
[----:B------:R-:W-:Y:S01]  /*12b70*/  FMUL.FTZ R5, R7, UR24 ;  /* 0x0000001807057c20 */ /* 0x000fe20008410000 */
[----:B------:R-:W-:Y:S02]  /*12b80*/  LEA R2, P0, R42, UR14, 0x1 ;  /* 0x0000000e2a027c11 */ /* 0x000fe4000f8008ff */
[----:B------:R-:W-:Y:S02]  /*12b90*/  FMUL.FTZ R0, R0, UR24 ;  /* 0x0000001800007c20 */ /* 0x000fe40008410000 */
[----:B------:R-:W-:-:S03]  /*12ba0*/  LEA.HI.X R3, R42, UR15, R3, 0x1, P0 ;  /* 0x0000000f2a037c11 */ /* 0x000fc600080f0c03 */
[----:B------:R-:W-:-:S05]  /*12bb0*/  F2FP.BF16.F32.PACK_AB R5, R5, R0 ;  /* 0x000000000505723e */ /* 0x000fca00000010ff */
[----:B------:R0:W-:Y:S02]  /*12bc0*/  STG.E desc[UR20][R2.64], R5 ;  /* 0x0000000502007986 */ /* 0x0001e4000c101914 */
.L_x_295:
[----:B------:R-:W-:Y:S05]  /*12bd0*/  BSYNC B0 ;  /* 0x0000000000007941 */ /* 0x000fea0003800000 */
.L_x_294:
[----:B------:R-:W-:Y:S01]  /*12be0*/  ULDC UR6, c[0x0][0x2a0] ;  /* 0x0000a80000067ab9 */ /* 0x000fe20000000800 */
[----:B------:R-:W-:Y:S01]  /*12bf0*/  ULDC UR7, c[0x0][0x270] ;  /* 0x00009c0000077ab9 */ /* 0x000fe20000000800 */
[----:B------:R-:W-:Y:S01]  /*12c00*/  ULDC UR5, c[0x0][0x10] ;  /* 0x0000040000057ab9 */ /* 0x000fe20000000800 */
[----:B------:R-:W-:Y:S02]  /*12c10*/  UIMAD UR6, UR6, UR7, URZ ;  /* 0x00000007060672a4 */ /* 0x000fe4000f8e023f */
[----:B------:R-:W-:Y:S02]  /*12c20*/  UIADD3 UR12, UR5, UR12, URZ ;  /* 0x0000000c050c7290 */ /* 0x000fe4000fffe03f */
[----:B------:R-:W-:Y:S02]  /*12c30*/  UIADD3 UR4, UR4, 0x1, URZ ;  /* 0x0000000104047890 */ /* 0x000fe4000fffe03f */
[----:B------:R-:W-:-:S06]  /*12c40*/  UISETP.GE.AND UP0, UPT, UR12, UR6, UPT ;  /* 0x000000060c00728c */ /* 0x000fcc000bf06270 */
[----:B------:R-:W-:-:S13]  /*12c50*/  PLOP3.LUT P0, PT, PT, PT, UP0, 0x40, 0x0 ;  /* 0x000000000000781c */ /* 0x000fda0003f0e808 */
[----:B------:R-:W-:Y:S05]  /*12c60*/  @P0 BRA `(.L_x_296) ;  /* 0xfffffedc00bc0947 */ /* 0x000fea000383ffff */
.L_x_149:
[----:B------:R-:W1:Y:S01]  /*12c70*/  LDC R4, c[0x0][0xc] ;  /* 0x00000300ff047b82 */ /* 0x000e620000000800 */
[----:B------:R-:W-:Y:S01]  /*12c80*/  ISETP.NE.AND P1, PT, R75, RZ, PT ;  /* 0x000000ff4b00720c */ /* 0x000fe20003f25270 */
[----:B------:R-:W-:Y:S06]  /*12c90*/  BSSY B0, `(.L_x_297) ;  /* 0x0000011000007945 */ /* 0x000fec0003800000 */
[----:B------:R-:W2:Y:S08]  /*12ca0*/  LDC R7, c[0x0][0x10] ;  /* 0x00000400ff077b82 */ /* 0x000eb00000000800 */
[----:B0-----:R-:W0:Y:S01]  /*12cb0*/  LDC.64 R2, c[0x0][0x258] ;  /* 0x00009600ff027b82 */ /* 0x001e220000000a00 */
[----:B-1----:R-:W-:-:S02]  /*12cc0*/  ISETP.NE.AND P0, PT, R4, 0x1, PT ;  /* 0x000000010400780c */ /* 0x002fc40003f05270 */
[----:B--2---:R-:W-:-:S04]  /*12cd0*/  SHF.L.U32 R0, R7, 0x1, RZ ;  /* 0x0000000107007819 */ /* 0x004fc800000006ff */
[----:B------:R-:W-:-:S05]  /*12ce0*/  SEL R5, R0, RZ, P0 ;  /* 0x000000ff00057207 */ /* 0x000fca0000000000 */
[----:B0-----:R-:W-:Y:S01]  /*12cf0*/  IMAD.WIDE.U32 R2, R5, 0x4, R2 ;  /* 0x0000000405027825 */ /* 0x001fe200078e0002 */
[----:B------:R-:W-:Y:S06]  /*12d00*/  @P1 BRA `(.L_x_298) ;  /* 0x0000000000241947 */ /* 0x000fec0003800000 */
[----:B------:R-:W0:Y:S01]  /*12d10*/  S2R R0, SR_LANEID ;  /* 0x0000000000007919 */ /* 0x000e220000000000 */
[----:B------:R-:W-:Y:S02]  /*12d20*/  VOTEU.ANY UR4, UPT, PT ;  /* 0x0000000000047886 */ /* 0x000fe400038e0100 */
[----:B------:R-:W-:Y:S02]  /*12d30*/  UFLO.U32 UR5, UR4 ;  /* 0x00000004000572bd */ /* 0x000fe400080e0000 */
[----:B------:R-:W1:Y:S04]  /*12d40*/  POPC R5, UR4 ;  /* 0x0000000400057d09 */ /* 0x000e680008000000 */
[----:B0-----:R-:W-:-:S13]  /*12d50*/  ISETP.EQ.U32.AND P0, PT, R0, UR5, PT ;  /* 0x0000000500007c0c */ /* 0x001fda000bf02070 */
[----:B------:R-:W-:Y:S06]  /*12d60*/  @P0 MEMBAR.ALL.GPU ;  /* 0x0000000000000992 */ /* 0x000fec000000a000 */
[----:B------:R-:W-:-:S00]  /*12d70*/  @P0 ERRBAR ;  /* 0x00000000000009ab */ /* 0x000fc00000000000 */
[----:B------:R-:W-:Y:S06]  /*12d80*/  @P0 CGAERRBAR ;  /* 0x00000000000005ab */ /* 0x000fec0000000000 */
[----:B-1----:R0:W-:Y:S02]  /*12d90*/  @P0 REDG.E.ADD.S32.STRONG.GPU desc[UR20][R2.64], R5 ;  /* 0x000000050200098e */ /* 0x0021e4000c10e394 */
.L_x_298:
[----:B------:R-:W-:Y:S05]  /*12da0*/  BSYNC B0 ;  /* 0x0000000000007941 */ /* 0x000fea0003800000 */
.L_x_297:
[----:B------:R-:W1:Y:S01]  /*12db0*/  S2UR UR4, SR_CTAID.X ;  /* 0x00000000000479c3 */ /* 0x000e620000002500 */
[----:B------:R-:W-:Y:S02]  /*12dc0*/  IADD3 R0, R4, -0x1, RZ ;  /* 0xffffffff04007810 */ /* 0x000fe40007ffe0ff */
[----:B0-----:R-:W-:-:S05]  /*12dd0*/  IADD3 R5, R7, -0x1, RZ ;  /* 0xffffffff07057810 */ /* 0x001fca0007ffe0ff */
[----:B------:R-:W0:Y:S01]  /*12de0*/  S2UR UR5, SR_CTAID.Y ;  /* 0x00000000000579c3 */ /* 0x000e220000002600 */
[----:B-1----:R-:W-:-:S04]  /*12df0*/  ISETP.NE.AND P0, PT, R0, UR4, PT ;  /* 0x0000000400007c0c */ /* 0x002fc8000bf05270 */
[----:B0-----:R-:W-:-:S13]  /*12e00*/  ISETP.NE.OR P0, PT, R5, UR5, P0 ;  /* 0x0000000505007c0c */ /* 0x001fda0008705670 */
[----:B------:R-:W-:Y:S05]  /*12e10*/  @P0 EXIT ;  /* 0x000000000000094d */ /* 0x000fea0003800000 */
[----:B------:R-:W-:Y:S05]  /*12e20*/  @P1 BRA `(.L_x_299) ;  /* 0x0000000000201947 */ /* 0x000fea0003800000 */
[----:B------:R-:W-:-:S05]  /*12e30*/  IMAD R0, R4, R7, RZ ;  /* 0x0000000704007224 */ /* 0x000fca00078e02ff */
[----:B------:R-:W-:-:S13]  /*12e40*/  ISETP.NE.AND P0, PT, R0, -0x1, PT ;  /* 0xffffffff0000780c */ /* 0x000fda0003f05270 */
[----:B------:R-:W-:Y:S05]  /*12e50*/  @!P0 BRA `(.L_x_299) ;  /* 0x0000000000148947 */ /* 0x000fea0003800000 */
.L_x_300:
[----:B------:R-:W2:Y:S04]  /*12e60*/  LDG.E.STRONG.GPU R5, desc[UR20][R2.64] ;  /* 0x0000001402057981 */ /* 0x000ea8000c1ef900 */
[----:B--2---:R-:W-:Y:S01]  /*12e70*/  CCTL.IVALL ;  /* 0x00000000ff00798f */ /* 0x004fe20002000000 */
[----:B------:R-:W-:Y:S05]  /*12e80*/  YIELD ;  /* 0x0000000000007946 */ /* 0x000fea0003800000 */
[----:B------:R-:W-:-:S13]  /*12e90*/  ISETP.NE.AND P0, PT, R5, R0, PT ;  /* 0x000000000500720c */ /* 0x000fda0003f05270 */
[----:B------:R-:W-:Y:S05]  /*12ea0*/  @P0 BRA `(.L_x_300) ;  /* 0xfffffffc00ec0947 */ /* 0x000fea000383ffff */
.L_x_299:
[----:B------:R-:W-:Y:S05]  /*12eb0*/  WARPSYNC.ALL ;  /* 0x0000000000007948 */ /* 0x000fea0003800000 */
[----:B------:R-:W0:Y:S08]  /*12ec0*/  LDC.64 R22, c[0x0][0x288] ;  /* 0x0000a200ff167b82 */ /* 0x000e300000000a00 */
[----:B------:R-:W-:Y:S01]  /*12ed0*/  BAR.SYNC.DEFER_BLOCKING 0x0 ;  /* 0x0000000000007b1d */ /* 0x000fe20000010000 */
[----:B0-----:R-:W-:-:S04]  /*12ee0*/  LEA.HI R0, P0, R23, R22, RZ, 0x1 ;  /* 0x0000001617007211 */ /* 0x001fc800078108ff */
[----:B------:R-:W-:-:S04]  /*12ef0*/  IADD3.X R3, RZ, R23, RZ, P0, !PT ;  /* 0x00000017ff037210 */ /* 0x000fc800007fe4ff */
[----:B------:R-:W-:Y:S02]  /*12f00*/  SHF.R.S64 R24, R0, 0x1, R3 ;  /* 0x0000000100187819 */ /* 0x000fe40000001003 */
[----:B------:R-:W-:Y:S02]  /*12f10*/  SHF.R.S32.HI R0, RZ, 0x1f, R75 ;  /* 0x0000001fff007819 */ /* 0x000fe4000001144b */
[----:B------:R-:W-:Y:S02]  /*12f20*/  SHF.R.S32.HI R25, RZ, 0x1, R3 ;  /* 0x00000001ff197819 */ /* 0x000fe40000011403 */
[----:B------:R-:W-:-:S04]  /*12f30*/  ISETP.GT.U32.AND P0, PT, R24, R75, PT ;  /* 0x0000004b1800720c */ /* 0x000fc80003f04070 */
[----:B------:R-:W-:-:S13]  /*12f40*/  ISETP.GT.AND.EX P0, PT, R25, R0, PT, P0 ;  /* 0x000000001900720c */ /* 0x000fda0003f04300 */
[----:B------:R-:W-:Y:S05]  /*12f50*/  @!P0 EXIT ;  /* 0x000000000000894d */ /* 0x000fea0003800000 */
[C---:B------:R-:W-:Y:S01]  /*12f60*/  IMAD.WIDE.U32 R2, R22.reuse, 0x3, RZ ;  /* 0x0000000316027825 */ /* 0x040fe200078e00ff */
[----:B------:R-:W-:Y:S01]  /*12f70*/  LEA R5, R23, R23, 0x1 ;  /* 0x0000001717057211 */ /* 0x000fe200078e08ff */
[----:B------:R-:W0:Y:S01]  /*12f80*/  LDC.64 R14, c[0x0][0x218] ;  /* 0x00008600ff0e7b82 */ /* 0x000e220000000a00 */
[----:B------:R-:W-:Y:S01]  /*12f90*/  SHF.L.U64.HI R23, R22, 0x2, R23 ;  /* 0x0000000216177819 */ /* 0x000fe20000010217 */
[----:B------:R-:W-:Y:S01]  /*12fa0*/  ULDC.64 UR4, c[0x0][0x268] ;  /* 0x00009a0000047ab9 */ /* 0x000fe20000000a00 */
[----:B------:R-:W-:Y:S02]  /*12fb0*/  IADD3 R5, R3, R5, RZ ;  /* 0x0000000503057210 */ /* 0x000fe40007ffe0ff */
[----:B------:R-:W-:Y:S02]  /*12fc0*/  SHF.L.U64.HI R31, R24, 0x2, R25 ;  /* 0x00000002181f7819 */ /* 0x000fe40000010219 */
[----:B------:R-:W-:Y:S01]  /*12fd0*/  LEA.HI R2, P0, R5, R2, RZ, 0x1 ;  /* 0x0000000205027211 */ /* 0x000fe200078108ff */
[----:B------:R-:W1:Y:S03]  /*12fe0*/  LDC.64 R16, c[0x0][0x220] ;  /* 0x00008800ff107b82 */ /* 0x000e660000000a00 */
[----:B------:R-:W-:-:S04]  /*12ff0*/  IADD3.X R5, RZ, R5, RZ, P0, !PT ;  /* 0x00000005ff057210 */ /* 0x000fc800007fe4ff */
[--C-:B------:R-:W-:Y:S02]  /*13000*/  SHF.R.S64 R27, R2, 0x1, R5.reuse ;  /* 0x00000001021b7819 */ /* 0x100fe40000001005 */
[----:B------:R-:W-:-:S04]  /*13010*/  SHF.R.S32.HI R2, RZ, 0x1, R5 ;  /* 0x00000001ff027819 */ /* 0x000fc80000011405 */
[----:B------:R-:W-:-:S07]  /*13020*/  SHF.L.U64.HI R29, R27, 0x2, R2 ;  /* 0x000000021b1d7819 */ /* 0x000fce0000010202 */
.L_x_301:
        /* <DEDUP_REMOVED lines=23> */
.L_x_302:
        /* <DEDUP_REMOVED lines=14> */
.L_x_5596:


//--------------------- .text._Z35group_norm_nhwc_bwd_one_pass_kernelI11Bf16IOFp32WLi512ELi112ELi448EEv26Group_norm_nhwc_bwd_params --------------------------
	.section	.text._Z35group_norm_nhwc_bwd_one_pass_kernelI11Bf16IOFp32WLi512ELi112ELi448EEv26Group_norm_nhwc_bwd_params,"ax",@progbits
	.align	128
        .global         _Z35group_norm_nhwc_bwd_one_pass_kernelI11Bf16IOFp32WLi512ELi112ELi448EEv26Group_norm_nhwc_bwd_params
        .type           _Z35group_norm_nhwc_bwd_one_pass_kernelI11Bf16IOFp32WLi512ELi112ELi448EEv26Group_norm_nhwc_bwd_params,@function
        .size           _Z35group_norm_nhwc_bwd_one_pass_kernelI11Bf16IOFp32WLi512ELi112ELi448EEv26Group_norm_nhwc_bwd_params,(.L_x_5597 - _Z35group_norm_nhwc_bwd_one_pass_kernelI11Bf16IOFp32WLi512ELi112ELi448EEv26Group_norm_nhwc_bwd_params)
        .other          _Z35group_norm_nhwc_bwd_one_pass_kernelI11Bf16IOFp32WLi512ELi112ELi448EEv26Group_norm_nhwc_bwd_params,@"STO_CUDA_ENTRY STV_DEFAULT"
_Z35group_norm_nhwc_bwd_one_pass_kernelI11Bf16IOFp32WLi512ELi112ELi448EEv26Group_norm_nhwc_bwd_params:
.text._Z35group_norm_nhwc_bwd_one_pass_kernelI11Bf16IOFp32WLi512ELi112ELi448EEv26Group_norm_nhwc_bwd_params:
[----:B------:R-:W0:Y:S01]  /*0000*/  LDC R1, c[0x0][0x28] ;  /* 0x00000a00ff017b82 */ /* 0x000e220000000800 */
[----:B------:R-:W1:Y:S07]  /*0010*/  S2R R4, SR_TID.X ;  /* 0x0000000000047919 */ /* 0x000e6e0000002100 */
[----:B------:R-:W2:Y:S01]  /*0020*/  S2UR UR6, SR_CTAID.Y ;  /* 0x00000000000679c3 */ /* 0x000ea20000002600 */
[----:B------:R-:W-:Y:S01]  /*0030*/  ULDC UR4, c[0x0][0x2a0] ;  /* 0x0000a80000047ab9 */ /* 0x000fe20000000800 */
[----:B------:R-:W-:Y:S01]  /*0040*/  ULDC UR5, c[0x0][0x270] ;  /* 0x00009c0000057ab9 */ /* 0x000fe20000000800 */
[----:B0-----:R-:W-:Y:S01]  /*0050*/  IADD3 R1, R1, -0x900, RZ ;  /* 0xfffff70001017810 */ /* 0x001fe20007ffe0ff */
[----:B------:R-:W-:Y:S01]  /*0060*/  UIMAD UR4, UR4, UR5, URZ ;  /* 0x00000005040472a4 */ /* 0x000fe2000f8e023f */
[----:B------:R-:W-:-:S02]  /*0070*/  ULDC.64 UR10, c[0x0][0x208] ;  /* 0x00008200000a7ab9 */ /* 0x000fc40000000a00 */
[----:B------:R-:W-:Y:S01]  /*0080*/  R2UR UR14, R1 ;  /* 0x00000000010e72ca */ /* 0x000fe200000e0000 */
[----:B------:R-:W0:Y:S08]  /*0090*/  S2UR UR13, SR_CTAID.X ;  /* 0x00000000000d79c3 */ /* 0x000e300000002500 */
[----:B------:R-:W0:Y:S01]  /*00a0*/  LDC R67, c[0x0][0x2ac] ;  /* 0x0000ab00ff437b82 */ /* 0x000e220000000800 */
[----:B--2---:R-:W-:-:S06]  /*00b0*/  UISETP.GE.AND UP0, UPT, UR6, UR4, UPT ;  /* 0x000000040600728c */ /* 0x004fcc000bf06270 */
[----:B------:R-:W-:Y:S01]  /*00c0*/  PLOP3.LUT P0, PT, PT, PT, UP0, 0x80, 0x0 ;  /* 0x000000000000781c */ /* 0x000fe20003f0f008 */
[----:B-1----:R1:W-:Y:S01]  /*00d0*/  STL [R1+0x5dc], R4 ;  /* 0x0005dc0401007387 */ /* 0x0023e20000100800 */
[----:B------:R-:W-:-:S05]  /*00e0*/  SHF.R.U32.HI R2, RZ, 0x3, R4 ;  /* 0x00000003ff027819 */ /* 0x000fca0000011604 */
[----:B------:R-:W-:-:S04]  /*00f0*/  IMAD.WIDE.U32 R2, R2, 0x24924925, RZ ;  /* 0x2492492502027825 */ /* 0x000fc800078e00ff */
[----:B------:R-:W-:Y:S02]  /*0100*/  IMAD R0, R3, -0x38, R4 ;  /* 0xffffffc803007824 */ /* 0x000fe400078e0204 */
[----:B0-----:R-:W-:Y:S01]  /*0110*/  IMAD R67, R67, UR13, R3 ;  /* 0x0000000d43437c24 */ /* 0x001fe2000f8e0203 */
[----:B-1----:R-:W-:Y:S06]  /*0120*/  @P0 BRA `(.L_x_303) ;  /* 0x000001a000e80947 */ /* 0x002fec0003800000 */
[----:B------:R-:W0:Y:S01]  /*0130*/  S2UR UR5, SR_CgaCtaId ;  /* 0x00000000000579c3 */ /* 0x000e220000008800 */
[----:B------:R-:W-:Y:S01]  /*0140*/  SHF.R.S32.HI R2, RZ, 0x1f, R4 ;  /* 0x0000001fff027819 */ /* 0x000fe20000011404 */
[----:B------:R-:W-:Y:S01]  /*0150*/  UMOV UR4, 0x400 ;  /* 0x0000040000047882 */ /* 0x000fe20000000000 */
[----:B------:R-:W-:Y:S01]  /*0160*/  SHF.L.U32 R3, R0, 0x1, RZ ;  /* 0x0000000100037819 */ /* 0x000fe200000006ff */
[----:B------:R-:W-:Y:S01]  /*0170*/  ULDC.U8 UR15, c[0x0][0x2a4] ;  /* 0x0000a900000f7ab9 */ /* 0x000fe20000000000 */
[----:B------:R-:W-:-:S03]  /*0180*/  LEA.HI R2, R2, R4, RZ, 0x5 ;  /* 0x0000000402027211 */ /* 0x000fc600078f28ff */
[----:B------:R1:W-:Y:S01]  /*0190*/  STL [R1+0x644], R3 ;  /* 0x0006440301007387 */ /* 0x0003e20000100800 */
[----:B------:R-:W-:Y:S01]  /*01a0*/  SHF.R.S32.HI R2, RZ, 0x5, R2 ;  /* 0x00000005ff027819 */ /* 0x000fe20000011402 */
[----:B0-----:R-:W-:-:S03]  /*01b0*/  ULEA UR4, UR5, UR4, 0x18 ;  /* 0x0000000405047291 */ /* 0x001fc6000f8ec03f */
[----:B------:R-:W-:-:S03]  /*01c0*/  UMOV UR5, UR6 ;  /* 0x0000000600057c82 */ /* 0x000fc60008000000 */
[----:B------:R-:W-:Y:S01]  /*01d0*/  LEA R0, R2, UR4, 0x3 ;  /* 0x0000000402007c11 */ /* 0x000fe2000f8e18ff */
[----:B------:R-:W-:-:S04]  /*01e0*/  UMOV UR4, URZ ;  /* 0x0000003f00047c82 */ /* 0x000fc80008000000 */
[----:B------:R1:W-:Y:S02]  /*01f0*/  STL [R1+0x648], R0 ;  /* 0x0006480001007387 */ /* 0x0003e40000100800 */
.L_x_390:
[----:B------:R-:W2:Y:S01]  /*0200*/  LDL R5, [R1+0x5dc] ;  /* 0x0005dc0001057983 */ /* 0x000ea20000100800 */
[----:B------:R-:W-:-:S03]  /*0210*/  ULDC UR12, c[0x0][0x2a0] ;  /* 0x0000a800000c7ab9 */ /* 0x000fc60000000800 */
[----:B------:R-:W3:Y:S01]  /*0220*/  LDL R4, [R1+0x644] ;  /* 0x0006440001047983 */ /* 0x000ee20000100800 */
[----:B-1----:R-:W-:Y:S01]  /*0230*/  MOV R0, UR12 ;  /* 0x0000000c00007c02 */ /* 0x002fe20008000f00 */
[----:B------:R-:W-:Y:S01]  /*0240*/  UMOV UR6, URZ ;  /* 0x0000003f00067c82 */ /* 0x000fe20008000000 */
[----:B------:R-:W-:Y:S01]  /*0250*/  IABS R3, UR5 ;  /* 0x0000000500037c13 */ /* 0x000fe20008000000 */
[----:B------:R-:W-:Y:S01]  /*0260*/  UISETP.GE.AND UP4, UPT, UR5, URZ, UPT ;  /* 0x0000003f0500728c */ /* 0x000fe2000bf86270 */
[----:B------:R-:W-:Y:S01]  /*0270*/  IABS R0, R0 ;  /* 0x0000000000007213 */ /* 0x000fe20000000000 */
[----:B------:R-:W-:Y:S01]  /*0280*/  ULDC.64 UR18, c[0x0][0x290] ;  /* 0x0000a40000127ab9 */ /* 0x000fe20000000a00 */
[----:B------:R-:W-:Y:S01]  /*0290*/  R2UR UR9, R3 ;  /* 0x00000000030972ca */ /* 0x000fe200000e0000 */
[----:B------:R-:W-:Y:S01]  /*02a0*/  UISETP.NE.AND UP0, UPT, UR12, URZ, UPT ;  /* 0x0000003f0c00728c */ /* 0x000fe2000bf05270 */
[----:B------:R-:W-:Y:S02]  /*02b0*/  R2UR UR16, R0 ;  /* 0x00000000001072ca */ /* 0x000fe400000e0000 */
[----:B------:R-:W-:-:S02]  /*02c0*/  ISETP.GE.U32.AND P1, PT, R67, UR18, PT ;  /* 0x0000001243007c0c */ /* 0x000fc4000bf26070 */
[C---:B------:R-:W-:Y:S02]  /*02d0*/  IADD3 R13, R67.reuse, 0x8, RZ ;  /* 0x00000008430d7810 */ /* 0x040fe40007ffe0ff */
[C---:B------:R-:W-:Y:S02]  /*02e0*/  IADD3 R10, R67.reuse, 0x10, RZ ;  /* 0x00000010430a7810 */ /* 0x040fe40007ffe0ff */
[----:B0-----:R-:W-:Y:S02]  /*02f0*/  SHF.R.S32.HI R9, RZ, 0x1f, R13 ;  /* 0x0000001fff097819 */ /* 0x001fe4000001140d */
[----:B------:R-:W-:Y:S02]  /*0300*/  LOP3.LUT R66, R66, 0xfdffffff, RZ, 0xc0, !PT ;  /* 0xfdffffff42427812 */ /* 0x000fe400078ec0ff */
[----:B------:R-:W-:Y:S01]  /*0310*/  SHF.R.S32.HI R15, RZ, 0x1f, R10 ;  /* 0x0000001fff0f7819 */ /* 0x000fe2000001140a */
[----:B------:R-:W0:Y:S01]  /*0320*/  I2F.RP R0, UR16 ;  /* 0x0000001000007d06 */ /* 0x000e220008209400 */
[----:B------:R-:W-:-:S02]  /*0330*/  IADD3 R8, R67, 0x18, RZ ;  /* 0x0000001843087810 */ /* 0x000fc40007ffe0ff */
[----:B------:R-:W-:Y:S02]  /*0340*/  IADD3 R33, R67, 0x60, RZ ;  /* 0x0000006043217810 */ /* 0x000fe40007ffe0ff */
[----:B------:R-:W-:Y:S02]  /*0350*/  SHF.R.S32.HI R11, RZ, 0x1f, R8 ;  /* 0x0000001fff0b7819 */ /* 0x000fe40000011408 */
[----:B------:R-:W-:Y:S01]  /*0360*/  LOP3.LUT R48, R48, 0x7fffffff, RZ, 0xc0, !PT ;  /* 0x7fffffff30307812 */ /* 0x000fe200078ec0ff */
[----:B0-----:R-:W0:Y:S02]  /*0370*/  MUFU.RCP R0, R0 ;  /* 0x0000000000007308 */ /* 0x001e240000001000 */
[----:B0-----:R-:W-:-:S06]  /*0380*/  IADD3 R2, R0, 0xffffffe, RZ ;  /* 0x0ffffffe00027810 */ /* 0x001fcc0007ffe0ff */
[----:B------:R-:W0:Y:S02]  /*0390*/  F2I.FTZ.U32.TRUNC.NTZ R2, R2 ;  /* 0x0000000200027305 */ /* 0x000e24000021f000 */
[----:B0-----:R-:W-:-:S13]  /*03a0*/  R2UR UR7, R2 ;  /* 0x00000000020772ca */ /* 0x001fda00000e0000 */
[----:B------:R-:W-:-:S04]  /*03b0*/  UIADD3 UR8, URZ, -UR7, URZ ;  /* 0x800000073f087290 */ /* 0x000fc8000fffe03f */
[----:B------:R-:W-:-:S04]  /*03c0*/  UIMAD UR8, UR8, UR16, URZ ;  /* 0x00000010080872a4 */ /* 0x000fc8000f8e023f */
[----:B------:R-:W-:Y:S02]  /*03d0*/  UIMAD.WIDE.U32 UR6, UR7, UR8, UR6 ;  /* 0x00000008070672a5 */ /* 0x000fe4000f8e0006 */
[----:B------:R-:W-:Y:S02]  /*03e0*/  ULOP3.LUT UR8, UR5, UR12, URZ, 0x3c, !UPT ;  /* 0x0000000c05087292 */ /* 0x000fe4000f8e3c3f */
[----:B------:R-:W-:Y:S02]  /*03f0*/  UIMAD.WIDE.U32 UR6, UR7, UR9, URZ ;  /* 0x00000009070672a5 */ /* 0x000fe4000f8e003f */
[----:B------:R-:W-:Y:S02]  /*0400*/  UISETP.GE.AND UP5, UPT, UR8, URZ, UPT ;  /* 0x0000003f0800728c */ /* 0x000fe4000bfa6270 */
[----:B------:R-:W-:-:S04]  /*0410*/  UIADD3 UR6, -UR7, URZ, URZ ;  /* 0x0000003f07067290 */ /* 0x000fc8000fffe13f */
[----:B------:R-:W-:-:S04]  /*0420*/  UIMAD UR6, UR16, UR6, UR9 ;  /* 0x00000006100672a4 */ /* 0x000fc8000f8e0209 */
[----:B------:R-:W-:-:S11]  /*0430*/  UISETP.GT.U32.AND UP2, UPT, UR16, UR6, UPT ;  /* 0x000000061000728c */ /* 0x000fd6000bf44070 */
[----:B------:R-:W-:Y:S02]  /*0440*/  @!UP2 UIADD3 UR6, UR6, -UR16, URZ ;  /* 0x800000100606a290 */ /* 0x000fe4000fffe03f */
[----:B------:R-:W-:Y:S02]  /*0450*/  @!UP2 UIADD3 UR7, UR7, 0x1, URZ ;  /* 0x000000010707a890 */ /* 0x000fe4000fffe03f */
[----:B------:R-:W-:Y:S02]  /*0460*/  UIADD3 UR8, UR6, -UR16, URZ ;  /* 0x8000001006087290 */ /* 0x000fe4000fffe03f */
[----:B------:R-:W-:Y:S02]  /*0470*/  UISETP.GT.U32.AND UP3, UPT, UR16, UR6, UPT ;  /* 0x000000061000728c */ /* 0x000fe4000bf64070 */
[----:B------:R-:W-:Y:S02]  /*0480*/  UISETP.GE.U32.AND UP1, UPT, UR6, UR16, UPT ;  /* 0x000000100600728c */ /* 0x000fe4000bf26070 */
[----:B------:R-:W-:-:S02]  /*0490*/  USEL UR6, UR8, UR6, !UP3 ;  /* 0x0000000608067287 */ /* 0x000fc4000d800000 */
[----:B------:R-:W-:Y:S02]  /*04a0*/  ULOP3.LUT UR8, URZ, UR12, URZ, 0x33, !UPT ;  /* 0x0000000c3f087292 */ /* 0x000fe4000f8e333f */
[----:B------:R-:W-:Y:S01]  /*04b0*/  @!UP4 UIADD3 UR6, -UR6, URZ, URZ ;  /* 0x0000003f0606c290 */ /* 0x000fe2000fffe13f */
[----:B------:R-:W-:-:S03]  /*04c0*/  ULDC.64 UR16, c[0x0][0x298] ;  /* 0x0000a60000107ab9 */ /* 0x000fc60000000a00 */
[----:B------:R-:W-:Y:S02]  /*04d0*/  USEL UR9, UR8, UR6, !UP0 ;  /* 0x0000000608097287 */ /* 0x000fe4000c000000 */
[----:B------:R-:W-:Y:S02]  /*04e0*/  @UP1 UIADD3 UR7, UR7, 0x1, URZ ;  /* 0x0000000107071890 */ /* 0x000fe4000fffe03f */
[----:B------:R-:W-:Y:S02]  /*04f0*/  UIMAD UR12, UR9, 0x70, URZ ;  /* 0x00000070090c78a4 */ /* 0x000fe4000f8e023f */
[----:B------:R-:W-:-:S04]  /*0500*/  @!UP5 UIADD3 UR7, -UR7, URZ, URZ ;  /* 0x0000003f0707d290 */ /* 0x000fc8000fffe13f */
[----:B------:R-:W-:Y:S01]  /*0510*/  USEL UR7, UR8, UR7, !UP0 ;  /* 0x0000000708077287 */ /* 0x000fe2000c000000 */
[----:B------:R-:W-:-:S03]  /*0520*/  MOV R7, UR12 ;  /* 0x0000000c00077c02 */ /* 0x000fc60008000f00 */
[----:B------:R-:W-:-:S04]  /*0530*/  USHF.R.S32.HI UR6, URZ, 0x1f, UR7 ;  /* 0x0000001f3f067899 */ /* 0x000fc80008011407 */
[----:B------:R-:W-:-:S04]  /*0540*/  UIMAD UR6, UR6, UR16, URZ ;  /* 0x00000010060672a4 */ /* 0x000fc8000f8e023f */
[----:B------:R-:W-:Y:S01]  /*0550*/  UIMAD UR6, UR7, UR17, UR6 ;  /* 0x00000011070672a4 */ /* 0x000fe2000f8e0206 */
[----:B--2---:R-:W-:Y:S02]  /*0560*/  ISETP.GT.U32.AND P0, PT, R5, 0x1bf, PT ;  /* 0x000001bf0500780c */ /* 0x004fe40003f04070 */
[----:B------:R-:W-:Y:S02]  /*0570*/  SHF.R.S32.HI R5, RZ, 0x1f, R67 ;  /* 0x0000001fff057819 */ /* 0x000fe40000011443 */
[----:B---3--:R-:W-:Y:S02]  /*0580*/  SHF.R.S32.HI R0, RZ, 0x1f, R4 ;  /* 0x0000001fff007819 */ /* 0x008fe40000011404 */
[----:B------:R-:W-:Y:S02]  /*0590*/  ISETP.GE.OR.EX P3, PT, R5, UR19, P0, P1 ;  /* 0x0000001305007c0c */ /* 0x000fe40008766710 */
[----:B------:R-:W-:-:S04]  /*05a0*/  ISETP.GE.U32.AND P1, PT, R13, UR18, PT ;  /* 0x000000120d007c0c */ /* 0x000fc8000bf26070 */
[----:B------:R-:W-:Y:S02]  /*05b0*/  ISETP.GE.OR.EX P6, PT, R9, UR19, P0, P1 ;  /* 0x0000001309007c0c */ /* 0x000fe400087c6710 */
[----:B------:R-:W-:-:S04]  /*05c0*/  IADD3 R38, P1, R4, UR12, RZ ;  /* 0x0000000c04267c10 */ /* 0x000fc8000ff3e0ff */
[----:B------:R-:W-:Y:S01]  /*05d0*/  LEA.HI.X.SX32 R39, R7, R0, 0x1, P1 ;  /* 0x0000000007277211 */ /* 0x000fe200008f0eff */
[----:B------:R-:W0:Y:S01]  /*05e0*/  @!P3 LDC.64 R16, c[0x0][0x288] ;  /* 0x0000a200ff10bb82 */ /* 0x000e220000000a00 */
[----:B------:R-:W-:Y:S02]  /*05f0*/  ISETP.GE.U32.AND P1, PT, R10, UR18, PT ;  /* 0x000000120a007c0c */ /* 0x000fe4000bf26070 */
[----:B------:R-:W-:Y:S02]  /*0600*/  @P3 LOP3.LUT R66, R66, 0x2000000, RZ, 0xfc, !PT ;  /* 0x0200000042423812 */ /* 0x000fe400078efcff */
[----:B------:R-:W-:Y:S02]  /*0610*/  MOV R7, UR16 ;  /* 0x0000001000077c02 */ /* 0x000fe40008000f00 */
[----:B------:R-:W-:Y:S01]  /*0620*/  ISETP.GE.OR.EX P5, PT, R15, UR19, P0, P1 ;  /* 0x000000130f007c0c */ /* 0x000fe200087a6710 */
[----:B------:R-:W1:Y:S01]  /*0630*/  @!P6 LDC.64 R2, c[0x0][0x288] ;  /* 0x0000a200ff02eb82 */ /* 0x000e620000000a00 */
[----:B------:R-:W-:Y:S01]  /*0640*/  LOP3.LUT R66, R66, 0xfeffffff, RZ, 0xc0, !PT ;  /* 0xfeffffff42427812 */ /* 0x000fe200078ec0ff */
[----:B------:R-:W-:Y:S01]  /*0650*/  IMAD.WIDE.U32 R38, R7, UR7, R38 ;  /* 0x0000000707267c25 */ /* 0x000fe2000f8e0026 */
[----:B------:R-:W-:-:S02]  /*0660*/  ISETP.GE.U32.AND P1, PT, R8, UR18, PT ;  /* 0x0000001208007c0c */ /* 0x000fc4000bf26070 */
[----:B------:R-:W-:Y:S02]  /*0670*/  @P6 LOP3.LUT R66, R66, 0x1000000, RZ, 0xfc, !PT ;  /* 0x0100000042426812 */ /* 0x000fe400078efcff */
[----:B------:R-:W-:Y:S01]  /*0680*/  IADD3 R37, R39, UR6, RZ ;  /* 0x0000000627257c10 */ /* 0x000fe2000fffe0ff */
[----:B------:R-:W2:Y:S01]  /*0690*/  @!P3 LDC.64 R26, c[0x0][0x230] ;  /* 0x00008c00ff1abb82 */ /* 0x000ea20000000a00 */
[----:B------:R-:W-:Y:S01]  /*06a0*/  @!P3 MOV R36, R38 ;  /* 0x000000260024b202 */ /* 0x000fe20000000f00 */
[----:B------:R-:W-:Y:S01]  /*06b0*/  ULDC.64 UR6, c[0x0][0x290] ;  /* 0x0000a40000067ab9 */ /* 0x000fe20000000a00 */
[----:B------:R-:W-:Y:S02]  /*06c0*/  ISETP.GE.OR.EX P4, PT, R11, UR19, P0, P1 ;  /* 0x000000130b007c0c */ /* 0x000fe40008786710 */
[----:B------:R-:W-:Y:S01]  /*06d0*/  LOP3.LUT R66, R66, 0xff7fffff, RZ, 0xc0, !PT ;  /* 0xff7fffff42427812 */ /* 0x000fe200078ec0ff */
[----:B0-----:R-:W-:-:S03]  /*06e0*/  @!P3 IMAD R0, R5, R16, RZ ;  /* 0x000000100500b224 */ /* 0x001fc600078e02ff */
[----:B------:R-:W-:Y:S01]  /*06f0*/  @P5 LOP3.LUT R66, R66, 0x800000, RZ, 0xfc, !PT ;  /* 0x0080000042425812 */ /* 0x000fe200078efcff */
[C---:B------:R-:W-:Y:S01]  /*0700*/  @!P3 IMAD.WIDE.U32 R4, R67.reuse, R16, R36 ;  /* 0x000000104304b225 */ /* 0x040fe200078e0024 */
[----:B------:R-:W0:Y:S02]  /*0710*/  @!P3 LDC.64 R24, c[0x0][0x228] ;  /* 0x00008a00ff18bb82 */ /* 0x000e240000000a00 */
[----:B------:R-:W-:Y:S01]  /*0720*/  LOP3.LUT R66, R66, 0xffbfffff, RZ, 0xc0, !PT ;  /* 0xffbfffff42427812 */ /* 0x000fe200078ec0ff */
[C---:B------:R-:W-:Y:S01]  /*0730*/  @!P3 IMAD R17, R67.reuse, R17, R0 ;  /* 0x000000114311b224 */ /* 0x040fe200078e0200 */
[----:B------:R-:W-:Y:S01]  /*0740*/  IADD3 R0, R67, 0x20, RZ ;  /* 0x0000002043007810 */ /* 0x000fe20007ffe0ff */
[----:B-1----:R-:W-:Y:S01]  /*0750*/  @!P6 IMAD R14, R9, R2, RZ ;  /* 0x00000002090ee224 */ /* 0x002fe200078e02ff */
[----:B------:R-:W-:Y:S02]  /*0760*/  @P4 LOP3.LUT R66, R66, 0x400000, RZ, 0xfc, !PT ;  /* 0x0040000042424812 */ /* 0x000fe400078efcff */
[----:B------:R-:W-:Y:S01]  /*0770*/  @!P3 IADD3 R5, R5, R17, RZ ;  /* 0x000000110505b210 */ /* 0x000fe20007ffe0ff */
[----:B------:R-:W1:Y:S01]  /*0780*/  @!P6 LDC.64 R30, c[0x0][0x230] ;  /* 0x00008c00ff1eeb82 */ /* 0x000e620000000a00 */
[----:B------:R-:W-:Y:S01]  /*0790*/  @!P3 SHF.L.U32 R17, R4, 0x1, RZ ;  /* 0x000000010411b819 */ /* 0x000fe200000006ff */
[----:B------:R-:W-:Y:S01]  /*07a0*/  @!P6 IMAD R19, R13, R3, R14 ;  /* 0x000000030d13e224 */ /* 0x000fe200078e020e */
[----:B------:R-:W-:-:S02]  /*07b0*/  ISETP.GE.U32.AND P2, PT, R0, UR18, PT ;  /* 0x0000001200007c0c */ /* 0x000fc4000bf46070 */
[----:B------:R-:W-:Y:S02]  /*07c0*/  SHF.R.S32.HI R9, RZ, 0x1f, R0 ;  /* 0x0000001fff097819 */ /* 0x000fe40000011400 */
[----:B------:R-:W-:Y:S01]  /*07d0*/  @!P3 SHF.L.U64.HI R12, R4, 0x1, R5 ;  /* 0x00000001040cb819 */ /* 0x000fe20000010205 */
[----:B------:R-:W3:Y:S01]  /*07e0*/  @!P6 LDC.64 R28, c[0x0][0x228] ;  /* 0x00008a00ff1ceb82 */ /* 0x000ee20000000a00 */
[----:B--2---:R-:W-:Y:S02]  /*07f0*/  @!P3 IADD3 R26, P1, R17, R26, RZ ;  /* 0x0000001a111ab210 */ /* 0x004fe40007f3e0ff */
[----:B------:R-:W-:Y:S02]  /*0800*/  ISETP.GE.OR.EX P3, PT, R9, UR19, P0, P2 ;  /* 0x0000001309007c0c */ /* 0x000fe40008766720 */
[----:B------:R-:W-:Y:S02]  /*0810*/  LOP3.LUT P2, RZ, R66, 0x2000000, RZ, 0xc0, !PT ;  /* 0x0200000042ff7812 */ /* 0x000fe4000784c0ff */
[----:B------:R-:W-:Y:S01]  /*0820*/  @!P6 MOV R4, R38 ;  /* 0x000000260004e202 */ /* 0x000fe20000000f00 */
[----:B------:R-:W2:Y:S01]  /*0830*/  @!P5 LDC.64 R6, c[0x0][0x288] ;  /* 0x0000a200ff06db82 */ /* 0x000ea20000000a00 */
[----:B------:R-:W-:-:S02]  /*0840*/  @!P6 MOV R5, R37 ;  /* 0x000000250005e202 */ /* 0x000fc40000000f00 */
[----:B------:R-:W-:Y:S01]  /*0850*/  LOP3.LUT R66, R66, 0xffdfffff, RZ, 0xc0, !PT ;  /* 0xffdfffff42427812 */ /* 0x000fe200078ec0ff */
[----:B------:R-:W-:-:S04]  /*0860*/  @!P6 IMAD.WIDE.U32 R4, R13, R2, R4 ;  /* 0x000000020d04e225 */ /* 0x000fc800078e0004 */
[----:B------:R-:W4:Y:S01]  /*0870*/  @!P4 LDC.64 R2, c[0x0][0x288] ;  /* 0x0000a200ff02cb82 */ /* 0x000f220000000a00 */
[----:B------:R-:W-:Y:S02]  /*0880*/  @P3 LOP3.LUT R66, R66, 0x200000, RZ, 0xfc, !PT ;  /* 0x0020000042423812 */ /* 0x000fe400078efcff */
[----:B------:R-:W-:Y:S02]  /*0890*/  @!P2 IADD3.X R27, R12, R27, RZ, P1, !PT ;  /* 0x0000001b0c1ba210 */ /* 0x000fe40000ffe4ff */
[----:B0-----:R-:W-:Y:S02]  /*08a0*/  @!P2 IADD3 R24, P1, R17, R24, RZ ;  /* 0x000000181118a210 */ /* 0x001fe40007f3e0ff */
[----:B------:R-:W-:Y:S01]  /*08b0*/  @!P6 IADD3 R5, R5, R19, RZ ;  /* 0x000000130505e210 */ /* 0x000fe20007ffe0ff */
[----:B------:R-:W0:Y:S01]  /*08c0*/  @!P5 LDC.64 R40, c[0x0][0x230] ;  /* 0x00008c00ff28db82 */ /* 0x000e220000000a00 */
[----:B------:R-:W-:Y:S01]  /*08d0*/  @!P6 SHF.L.U32 R13, R4, 0x1, RZ ;  /* 0x00000001040de819 */ /* 0x000fe200000006ff */
[----:B------:R-:W-:Y:S01]  /*08e0*/  STL.64 [R1+0x8e0], R26 ;  /* 0x0008e01a01007387 */ /* 0x000fe20000100a00 */
[----:B------:R-:W-:-:S02]  /*08f0*/  @!P2 IADD3.X R25, R12, R25, RZ, P1, !PT ;  /* 0x000000190c19a210 */ /* 0x000fc40000ffe4ff */
[----:B------:R-:W-:Y:S02]  /*0900*/  @!P6 SHF.L.U64.HI R14, R4, 0x1, R5 ;  /* 0x00000001040ee819 */ /* 0x000fe40000010205 */
[----:B-1----:R-:W-:Y:S01]  /*0910*/  @!P6 IADD3 R30, P1, R13, R30, RZ ;  /* 0x0000001e0d1ee210 */ /* 0x002fe20007f3e0ff */
[----:B--2---:R-:W-:Y:S01]  /*0920*/  @!P5 IMAD R15, R15, R6, RZ ;  /* 0x000000060f0fd224 */ /* 0x004fe200078e02ff */
[----:B------:R-:W-:Y:S01]  /*0930*/  @!P5 MOV R12, R38 ;  /* 0x00000026000cd202 */ /* 0x000fe20000000f00 */
[----:B------:R-:W1:Y:S01]  /*0940*/  @!P5 LDC.64 R34, c[0x0][0x228] ;  /* 0x00008a00ff22db82 */ /* 0x000e620000000a00 */
[----:B------:R-:W-:Y:S01]  /*0950*/  @!P6 IADD3.X R31, R14, R31, RZ, P1, !PT ;  /* 0x0000001f0e1fe210 */ /* 0x000fe20000ffe4ff */
[----:B------:R-:W-:Y:S01]  /*0960*/  @!P5 IMAD R15, R10, R7, R15 ;  /* 0x000000070a0fd224 */ /* 0x000fe200078e020f */
[----:B---3--:R-:W-:Y:S01]  /*0970*/  @!P6 IADD3 R28, P1, R13, R28, RZ ;  /* 0x0000001c0d1ce210 */ /* 0x008fe20007f3e0ff */
[----:B------:R-:W-:Y:S01]  /*0980*/  STL.64 [R1+0x8e8], R24 ;  /* 0x0008e81801007387 */ /* 0x000fe20000100a00 */
[----:B------:R-:W-:-:S02]  /*0990*/  @!P5 MOV R13, R37 ;  /* 0x00000025000dd202 */ /* 0x000fc40000000f00 */
[----:B------:R-:W-:Y:S01]  /*09a0*/  @!P6 IADD3.X R29, R14, R29, RZ, P1, !PT ;  /* 0x0000001d0e1de210 */ /* 0x000fe20000ffe4ff */
[----:B------:R-:W2:Y:S01]  /*09b0*/  @!P3 LDC.64 R4, c[0x0][0x288] ;  /* 0x0000a200ff04bb82 */ /* 0x000ea20000000a00 */
[----:B------:R-:W-:Y:S01]  /*09c0*/  LOP3.LUT R66, R66, 0xffefffff, RZ, 0xc0, !PT ;  /* 0xffefffff42427812 */ /* 0x000fe200078ec0ff */
[----:B------:R-:W-:Y:S01]  /*09d0*/  @!P5 IMAD.WIDE.U32 R6, R10, R6, R12 ;  /* 0x000000060a06d225 */ /* 0x000fe200078e000c */
[----:B------:R-:W-:Y:S01]  /*09e0*/  SHF.R.S32.HI R17, RZ, 0x1f, R33 ;  /* 0x0000001fff117819 */ /* 0x000fe20000011421 */
[----:B------:R-:W-:Y:S02]  /*09f0*/  STL [R1+0x8d8], R30 ;  /* 0x0008d81e01007387 */ /* 0x000fe40000100800 */
[----:B----4-:R-:W-:Y:S01]  /*0a00*/  @!P4 IMAD R12, R11, R2, RZ ;  /* 0x000000020b0cc224 */ /* 0x010fe200078e02ff */
[----:B------:R-:W-:Y:S01]  /*0a10*/  @!P5 IADD3 R7, R7, R15, RZ ;  /* 0x0000000f0707d210 */ /* 0x000fe20007ffe0ff */
[----:B------:R-:W3:Y:S01]  /*0a20*/  @!P4 LDC.64 R44, c[0x0][0x230] ;  /* 0x00008c00ff2ccb82 */ /* 0x000ee20000000a00 */
[----:B------:R-:W-:Y:S01]  /*0a30*/  @!P5 SHF.L.U32 R11, R6, 0x1, RZ ;  /* 0x00000001060bd819 */ /* 0x000fe200000006ff */
[----:B------:R-:W-:Y:S01]  /*0a40*/  @!P4 IMAD R13, R8, R3, R12 ;  /* 0x00000003080dc224 */ /* 0x000fe200078e020c */
[----:B------:R-:W-:Y:S01]  /*0a50*/  @!P5 SHF.L.U64.HI R10, R6, 0x1, R7 ;  /* 0x00000001060ad819 */ /* 0x000fe20000010207 */
[----:B------:R-:W-:Y:S01]  /*0a60*/  STL.64 [R1+0x8f0], R30 ;  /* 0x0008f01e01007387 */ /* 0x000fe20000100a00 */
[----:B------:R-:W-:-:S02]  /*0a70*/  @!P4 MOV R6, R38 ;  /* 0x000000260006c202 */ /* 0x000fc40000000f00 */
[----:B------:R-:W-:Y:S01]  /*0a80*/  @!P4 MOV R7, R37 ;  /* 0x000000250007c202 */ /* 0x000fe20000000f00 */
[----:B------:R-:W4:Y:S01]  /*0a90*/  @!P4 LDC.64 R42, c[0x0][0x228] ;  /* 0x00008a00ff2acb82 */ /* 0x000f220000000a00 */
[----:B0-----:R-:W-:Y:S01]  /*0aa0*/  @!P5 IADD3 R40, P1, R11, R40, RZ ;  /* 0x000000280b28d210 */ /* 0x001fe20007f3e0ff */
[----:B------:R-:W-:Y:S01]  /*0ab0*/  STL [R1+0x8d4], R31 ;  /* 0x0008d41f01007387 */ /* 0x000fe20000100800 */
[----:B------:R-:W-:Y:S01]  /*0ac0*/  IADD3 R15, R67, 0x58, RZ ;  /* 0x00000058430f7810 */ /* 0x000fe20007ffe0ff */
[----:B------:R-:W-:Y:S01]  /*0ad0*/  @!P4 IMAD.WIDE.U32 R2, R8, R2, R6 ;  /* 0x000000020802c225 */ /* 0x000fe200078e0006 */
[----:B------:R-:W-:Y:S01]  /*0ae0*/  @!P5 IADD3.X R41, R10, R41, RZ, P1, !PT ;  /* 0x000000290a29d210 */ /* 0x000fe20000ffe4ff */
[----:B------:R-:W-:Y:S01]  /*0af0*/  STL.64 [R1+0x668], R38 ;  /* 0x0006682601007387 */ /* 0x000fe20000100a00 */
[----:B-1----:R-:W-:Y:S01]  /*0b00*/  @!P5 IADD3 R34, P1, R11, R34, RZ ;  /* 0x000000220b22d210 */ /* 0x002fe20007f3e0ff */
[----:B------:R-:W0:Y:S01]  /*0b10*/  @!P3 LDC.64 R50, c[0x0][0x230] ;  /* 0x00008c00ff32bb82 */ /* 0x000e220000000a00 */
[----:B------:R-:W-:Y:S01]  /*0b20*/  @!P4 IADD3 R3, R3, R13, RZ ;  /* 0x0000000d0303c210 */ /* 0x000fe20007ffe0ff */
[----:B--2---:R-:W-:Y:S01]  /*0b30*/  @!P3 IMAD R9, R9, R4, RZ ;  /* 0x000000040909b224 */ /* 0x004fe200078e02ff */
[C---:B------:R-:W-:Y:S01]  /*0b40*/  @!P4 SHF.L.U32 R7, R2.reuse, 0x1, RZ ;  /* 0x000000010207c819 */ /* 0x040fe200000006ff */
[----:B------:R-:W-:Y:S01]  /*0b50*/  STL.64 [R1+0x6e8], R38 ;  /* 0x0006e82601007387 */ /* 0x000fe20000100a00 */
[----:B------:R-:W-:Y:S01]  /*0b60*/  @!P4 SHF.L.U64.HI R6, R2, 0x1, R3 ;  /* 0x000000010206c819 */ /* 0x000fe20000010203 */
[----:B------:R-:W-:Y:S01]  /*0b70*/  @!P3 IMAD R9, R0, R5, R9 ;  /* 0x000000050009b224 */ /* 0x000fe200078e0209 */
[----:B------:R-:W-:Y:S01]  /*0b80*/  @!P3 MOV R2, R38 ;  /* 0x000000260002b202 */ /* 0x000fe20000000f00 */
[----:B------:R-:W1:Y:S01]  /*0b90*/  @!P3 LDC.64 R46, c[0x0][0x228] ;  /* 0x00008a00ff2ebb82 */ /* 0x000e620000000a00 */
[----:B------:R-:W-:Y:S01]  /*0ba0*/  @!P3 MOV R3, R37 ;  /* 0x000000250003b202 */ /* 0x000fe20000000f00 */
[----:B------:R-:W-:Y:S01]  /*0bb0*/  STL.64 [R1+0x6f8], R38 ;  /* 0x0006f82601007387 */ /* 0x000fe20000100a00 */
[----:B------:R-:W-:-:S02]  /*0bc0*/  @!P5 IADD3.X R35, R10, R35, RZ, P1, !PT ;  /* 0x000000230a23d210 */ /* 0x000fc40000ffe4ff */
[----:B---3--:R-:W-:Y:S01]  /*0bd0*/  @!P4 IADD3 R44, P1, R7, R44, RZ ;  /* 0x0000002c072cc210 */ /* 0x008fe20007f3e0ff */
[----:B------:R-:W-:Y:S01]  /*0be0*/  @!P3 IMAD.WIDE.U32 R4, R0, R4, R2 ;  /* 0x000000040004b225 */ /* 0x000fe200078e0002 */
[----:B------:R-:W-:Y:S01]  /*0bf0*/  IADD3 R11, R67, 0x48, RZ ;  /* 0x00000048430b7810 */ /* 0x000fe20007ffe0ff */
[----:B------:R-:W-:Y:S01]  /*0c00*/  STL.64 [R1+0x718], R38 ;  /* 0x0007182601007387 */ /* 0x000fe20000100a00 */
[----:B------:R-:W-:Y:S02]  /*0c10*/  @!P4 IADD3.X R45, R6, R45, RZ, P1, !PT ;  /* 0x0000002d062dc210 */ /* 0x000fe40000ffe4ff */
[----:B----4-:R-:W-:Y:S01]  /*0c20*/  @!P4 IADD3 R42, P1, R7, R42, RZ ;  /* 0x0000002a072ac210 */ /* 0x010fe20007f3e0ff */
[----:B------:R-:W-:Y:S01]  /*0c30*/  STL.64 [R1+0x728], R38 ;  /* 0x0007282601007387 */ /* 0x000fe20000100a00 */
[----:B------:R-:W-:Y:S02]  /*0c40*/  @!P3 IADD3 R5, R5, R9, RZ ;  /* 0x000000090505b210 */ /* 0x000fe40007ffe0ff */
[----:B------:R-:W-:Y:S01]  /*0c50*/  @!P3 SHF.L.U32 R3, R4, 0x1, RZ ;  /* 0x000000010403b819 */ /* 0x000fe200000006ff */
[----:B------:R-:W-:Y:S01]  /*0c60*/  STL.64 [R1+0x650], R36 ;  /* 0x0006502401007387 */ /* 0x000fe20000100a00 */
[----:B------:R-:W-:-:S02]  /*0c70*/  @!P4 IADD3.X R43, R6, R43, RZ, P1, !PT ;  /* 0x0000002b062bc210 */ /* 0x000fc40000ffe4ff */
[----:B------:R-:W-:Y:S01]  /*0c80*/  @!P3 SHF.L.U64.HI R4, R4, 0x1, R5 ;  /* 0x000000010404b819 */ /* 0x000fe20000010205 */
[----:B------:R2:W-:Y:S01]  /*0c90*/  STL [R1+0x8d0], R40 ;  /* 0x0008d02801007387 */ /* 0x0005e20000100800 */
[----:B0-----:R-:W-:Y:S02]  /*0ca0*/  @!P3 IADD3 R50, P1, R3, R50, RZ ;  /* 0x000000320332b210 */ /* 0x001fe40007f3e0ff */
[----:B------:R-:W-:Y:S01]  /*0cb0*/  IADD3 R5, R67, 0x28, RZ ;  /* 0x0000002843057810 */ /* 0x000fe20007ffe0ff */
[----:B------:R0:W-:Y:S01]  /*0cc0*/  STL [R1+0x8cc], R41 ;  /* 0x0008cc2901007387 */ /* 0x0001e20000100800 */
[----:B------:R-:W-:Y:S02]  /*0cd0*/  @!P3 IADD3.X R51, R4, R51, RZ, P1, !PT ;  /* 0x000000330433b210 */ /* 0x000fe40000ffe4ff */
[----:B-1----:R-:W-:Y:S01]  /*0ce0*/  @!P3 IADD3 R46, P1, R3, R46, RZ ;  /* 0x0000002e032eb210 */ /* 0x002fe20007f3e0ff */
[----:B------:R1:W-:Y:S01]  /*0cf0*/  STL [R1+0x8c8], R44 ;  /* 0x0008c82c01007387 */ /* 0x0003e20000100800 */
[----:B------:R-:W-:-:S02]  /*0d00*/  SHF.R.S32.HI R3, RZ, 0x1f, R5 ;  /* 0x0000001fff037819 */ /* 0x000fc40000011405 */
[----:B------:R-:W-:Y:S01]  /*0d10*/  @!P3 IADD3.X R47, R4, R47, RZ, P1, !PT ;  /* 0x0000002f042fb210 */ /* 0x000fe20000ffe4ff */
[----:B------:R3:W-:Y:S01]  /*0d20*/  STL [R1+0x8c4], R45 ;  /* 0x0008c42d01007387 */ /* 0x0007e20000100800 */
[----:B------:R-:W-:Y:S02]  /*0d30*/  ISETP.GE.U32.AND P1, PT, R5, UR18, PT ;  /* 0x0000001205007c0c */ /* 0x000fe4000bf26070 */
[----:B--2---:R-:W-:Y:S01]  /*0d40*/  PRMT R40, RZ, 0x7610, R40 ;  /* 0x00007610ff287816 */ /* 0x004fe20000000028 */
[----:B------:R2:W-:Y:S01]  /*0d50*/  STL [R1+0x8c0], R50 ;  /* 0x0008c03201007387 */ /* 0x0005e20000100800 */
[----:B------:R-:W-:Y:S02]  /*0d60*/  ISETP.GE.OR.EX P2, PT, R3, UR19, P0, P1 ;  /* 0x0000001303007c0c */ /* 0x000fe40008746710 */
[----:B0-----:R-:W-:Y:S01]  /*0d70*/  PRMT R41, RZ, 0x7610, R41 ;  /* 0x00007610ff297816 */ /* 0x001fe20000000029 */
[----:B------:R0:W-:Y:S10]  /*0d80*/  STL [R1+0x8bc], R51 ;  /* 0x0008bc3301007387 */ /* 0x0001f40000100800 */
[----:B------:R-:W4:Y:S01]  /*0d90*/  @!P2 LDC.64 R6, c[0x0][0x288] ;  /* 0x0000a200ff06ab82 */ /* 0x000f220000000a00 */
[----:B------:R-:W-:-:S02]  /*0da0*/  @!P2 MOV R2, R38 ;  /* 0x000000260002a202 */ /* 0x000fc40000000f00 */
[----:B------:R-:W-:-:S04]  /*0db0*/  @P2 LOP3.LUT R66, R66, 0x100000, RZ, 0xfc, !PT ;  /* 0x0010000042422812 */ /* 0x000fc800078efcff */
[----:B------:R-:W-:Y:S01]  /*0dc0*/  LOP3.LUT R66, R66, 0xfff7ffff, RZ, 0xc0, !PT ;  /* 0xfff7ffff42427812 */ /* 0x000fe200078ec0ff */
[----:B------:R-:W1:Y:S01]  /*0dd0*/  @!P2 LDC.64 R54, c[0x0][0x230] ;  /* 0x00008c00ff36ab82 */ /* 0x000e620000000a00 */
[----:B----4-:R-:W-:Y:S01]  /*0de0*/  @!P2 IMAD R0, R3, R6, RZ ;  /* 0x000000060300a224 */ /* 0x010fe200078e02ff */
[----:B------:R-:W-:-:S03]  /*0df0*/  @!P2 MOV R3, R37 ;  /* 0x000000250003a202 */ /* 0x000fc60000000f00 */
[C---:B------:R-:W-:Y:S02]  /*0e00*/  @!P2 IMAD R7, R5.reuse, R7, R0 ;  /* 0x000000070507a224 */ /* 0x040fe400078e0200 */
[----:B------:R-:W-:Y:S02]  /*0e10*/  @!P2 IMAD.WIDE.U32 R2, R5, R6, R2 ;  /* 0x000000060502a225 */ /* 0x000fe400078e0002 */
[----:B------:R-:W4:Y:S03]  /*0e20*/  @!P2 LDC.64 R4, c[0x0][0x228] ;  /* 0x00008a00ff04ab82 */ /* 0x000f260000000a00 */
[----:B------:R-:W-:Y:S02]  /*0e30*/  @!P2 IADD3 R3, R3, R7, RZ ;  /* 0x000000070303a210 */ /* 0x000fe40007ffe0ff */
[C---:B------:R-:W-:Y:S02]  /*0e40*/  @!P2 SHF.L.U32 R53, R2.reuse, 0x1, RZ ;  /* 0x000000010235a819 */ /* 0x040fe400000006ff */
[----:B------:R-:W-:-:S02]  /*0e50*/  @!P2 SHF.L.U64.HI R2, R2, 0x1, R3 ;  /* 0x000000010202a819 */ /* 0x000fc40000010203 */
[----:B-1----:R-:W-:-:S04]  /*0e60*/  @!P2 IADD3 R54, P1, R53, R54, RZ ;  /* 0x000000363536a210 */ /* 0x002fc80007f3e0ff */
[----:B------:R-:W-:Y:S01]  /*0e70*/  @!P2 IADD3.X R55, R2, R55, RZ, P1, !PT ;  /* 0x000000370237a210 */ /* 0x000fe20000ffe4ff */
[----:B------:R-:W-:Y:S01]  /*0e80*/  STL [R1+0x8b8], R54 ;  /* 0x0008b83601007387 */ /* 0x000fe20000100800 */
[----:B------:R-:W-:Y:S02]  /*0e90*/  PRMT R44, RZ, 0x7610, R44 ;  /* 0x00007610ff2c7816 */ /* 0x000fe4000000002c */
[----:B---3--:R-:W-:Y:S01]  /*0ea0*/  PRMT R45, RZ, 0x7610, R45 ;  /* 0x00007610ff2d7816 */ /* 0x008fe2000000002d */
[----:B------:R-:W-:Y:S01]  /*0eb0*/  STL [R1+0x8b4], R55 ;  /* 0x0008b43701007387 */ /* 0x000fe20000100800 */
[----:B----4-:R-:W-:-:S04]  /*0ec0*/  @!P2 IADD3 R52, P1, R53, R4, RZ ;  /* 0x000000043534a210 */ /* 0x010fc80007f3e0ff */
[----:B------:R-:W-:Y:S02]  /*0ed0*/  @!P2 IADD3.X R53, R2, R5, RZ, P1, !PT ;  /* 0x000000050235a210 */ /* 0x000fe40000ffe4ff */
[----:B------:R-:W-:-:S04]  /*0ee0*/  IADD3 R5, R67, 0x30, RZ ;  /* 0x0000003043057810 */ /* 0x000fc80007ffe0ff */
[----:B------:R-:W-:Y:S02]  /*0ef0*/  SHF.R.S32.HI R3, RZ, 0x1f, R5 ;  /* 0x0000001fff037819 */ /* 0x000fe40000011405 */
[----:B------:R-:W-:-:S04]  /*0f00*/  ISETP.GE.U32.AND P1, PT, R5, UR18, PT ;  /* 0x0000001205007c0c */ /* 0x000fc8000bf26070 */
[----:B------:R-:W-:-:S13]  /*0f10*/  ISETP.GE.OR.EX P2, PT, R3, UR19, P0, P1 ;  /* 0x0000001303007c0c */ /* 0x000fda0008746710 */
[----:B------:R-:W1:Y:S01]  /*0f20*/  @!P2 LDC.64 R6, c[0x0][0x288] ;  /* 0x0000a200ff06ab82 */ /* 0x000e620000000a00 */
[----:B------:R-:W-:Y:S02]  /*0f30*/  @!P2 MOV R2, R38 ;  /* 0x000000260002a202 */ /* 0x000fe40000000f00 */
[----:B------:R-:W-:-:S04]  /*0f40*/  @P2 LOP3.LUT R66, R66, 0x80000, RZ, 0xfc, !PT ;  /* 0x0008000042422812 */ /* 0x000fc800078efcff */
[----:B------:R-:W-:Y:S01]  /*0f50*/  LOP3.LUT R66, R66, 0xfffbffff, RZ, 0xc0, !PT ;  /* 0xfffbffff42427812 */ /* 0x000fe200078ec0ff */
[----:B------:R-:W3:Y:S01]  /*0f60*/  @!P2 LDC.64 R58, c[0x0][0x230] ;  /* 0x00008c00ff3aab82 */ /* 0x000ee20000000a00 */
[----:B-1----:R-:W-:Y:S01]  /*0f70*/  @!P2 IMAD R0, R3, R6, RZ ;  /* 0x000000060300a224 */ /* 0x002fe200078e02ff */
[----:B------:R-:W-:-:S03]  /*0f80*/  @!P2 MOV R3, R37 ;  /* 0x000000250003a202 */ /* 0x000fc60000000f00 */
[C---:B------:R-:W-:Y:S02]  /*0f90*/  @!P2 IMAD R7, R5.reuse, R7, R0 ;  /* 0x000000070507a224 */ /* 0x040fe400078e0200 */
[----:B------:R-:W-:Y:S02]  /*0fa0*/  @!P2 IMAD.WIDE.U32 R2, R5, R6, R2 ;  /* 0x000000060502a225 */ /* 0x000fe400078e0002 */
[----:B------:R-:W1:Y:S02]  /*0fb0*/  @!P2 LDC.64 R4, c[0x0][0x228] ;  /* 0x00008a00ff04ab82 */ /* 0x000e640000000a00 */
[----:B------:R-:W-:Y:S01]  /*0fc0*/  @!P2 IMAD.IADD R3, R3, 0x1, R7 ;  /* 0x000000010303a824 */ /* 0x000fe200078e0207 */
[----:B------:R-:W-:-:S04]  /*0fd0*/  @!P2 SHF.L.U32 R57, R2, 0x1, RZ ;  /* 0x000000010239a819 */ /* 0x000fc800000006ff */
[----:B------:R-:W-:Y:S02]  /*0fe0*/  @!P2 SHF.L.U64.HI R2, R2, 0x1, R3 ;  /* 0x000000010202a819 */ /* 0x000fe40000010203 */
[----:B---3--:R-:W-:-:S04]  /*0ff0*/  @!P2 IADD3 R58, P1, R57, R58, RZ ;  /* 0x0000003a393aa210 */ /* 0x008fc80007f3e0ff */
[----:B------:R-:W-:Y:S01]  /*1000*/  @!P2 IADD3.X R59, R2, R59, RZ, P1, !PT ;  /* 0x0000003b023ba210 */ /* 0x000fe20000ffe4ff */
[----:B------:R-:W-:Y:S01]  /*1010*/  STL [R1+0x8b0], R58 ;  /* 0x0008b03a01007387 */ /* 0x000fe20000100800 */
[----:B--2---:R-:W-:Y:S02]  /*1020*/  PRMT R50, RZ, 0x7610, R50 ;  /* 0x00007610ff327816 */ /* 0x004fe40000000032 */
[----:B0-----:R-:W-:Y:S01]  /*1030*/  PRMT R51, RZ, 0x7610, R51 ;  /* 0x00007610ff337816 */ /* 0x001fe20000000033 */
[----:B------:R-:W-:Y:S01]  /*1040*/  STL [R1+0x8ac], R59 ;  /* 0x0008ac3b01007387 */ /* 0x000fe20000100800 */
[----:B-1----:R-:W-:-:S04]  /*1050*/  @!P2 IADD3 R56, P1, R57, R4, RZ ;  /* 0x000000043938a210 */ /* 0x002fc80007f3e0ff */
[----:B------:R-:W-:Y:S02]  /*1060*/  @!P2 IADD3.X R57, R2, R5, RZ, P1, !PT ;  /* 0x000000050239a210 */ /* 0x000fe40000ffe4ff */
[----:B------:R-:W-:-:S04]  /*1070*/  IADD3 R5, R67, 0x38, RZ ;  /* 0x0000003843057810 */ /* 0x000fc80007ffe0ff */
[----:B------:R-:W-:Y:S02]  /*1080*/  SHF.R.S32.HI R3, RZ, 0x1f, R5 ;  /* 0x0000001fff037819 */ /* 0x000fe40000011405 */
[----:B------:R-:W-:-:S04]  /*1090*/  ISETP.GE.U32.AND P1, PT, R5, UR18, PT ;  /* 0x0000001205007c0c */ /* 0x000fc8000bf26070 */
[----:B------:R-:W-:-:S13]  /*10a0*/  ISETP.GE.OR.EX P2, PT, R3, UR19, P0, P1 ;  /* 0x0000001303007c0c */ /* 0x000fda0008746710 */
[----:B------:R-:W0:Y:S01]  /*10b0*/  @!P2 LDC.64 R6, c[0x0][0x288] ;  /* 0x0000a200ff06ab82 */ /* 0x000e220000000a00 */
[----:B------:R-:W-:Y:S02]  /*10c0*/  @!P2 MOV R2, R38 ;  /* 0x000000260002a202 */ /* 0x000fe40000000f00 */
[----:B------:R-:W-:-:S04]  /*10d0*/  @P2 LOP3.LUT R66, R66, 0x40000, RZ, 0xfc, !PT ;  /* 0x0004000042422812 */ /* 0x000fc800078efcff */
[----:B------:R-:W-:Y:S01]  /*10e0*/  LOP3.LUT R66, R66, 0xfffdffff, RZ, 0xc0, !PT ;  /* 0xfffdffff42427812 */ /* 0x000fe200078ec0ff */
[----:B------:R-:W1:Y:S01]  /*10f0*/  @!P2 LDC.64 R62, c[0x0][0x230] ;  /* 0x00008c00ff3eab82 */ /* 0x000e620000000a00 */
[----:B0-----:R-:W-:Y:S01]  /*1100*/  @!P2 IMAD R0, R3, R6, RZ ;  /* 0x000000060300a224 */ /* 0x001fe200078e02ff */
[----:B------:R-:W-:-:S03]  /*1110*/  @!P2 MOV R3, R37 ;  /* 0x000000250003a202 */ /* 0x000fc60000000f00 */
[C---:B------:R-:W-:Y:S02]  /*1120*/  @!P2 IMAD R7, R5.reuse, R7, R0 ;  /* 0x000000070507a224 */ /* 0x040fe400078e0200 */
[----:B------:R-:W-:Y:S02]  /*1130*/  @!P2 IMAD.WIDE.U32 R2, R5, R6, R2 ;  /* 0x000000060502a225 */ /* 0x000fe400078e0002 */
[----:B------:R-:W0:Y:S03]  /*1140*/  @!P2 LDC.64 R4, c[0x0][0x228] ;  /* 0x00008a00ff04ab82 */ /* 0x000e260000000a00 */
[----:B------:R-:W-:Y:S02]  /*1150*/  @!P2 IADD3 R3, R3, R7, RZ ;  /* 0x000000070303a210 */ /* 0x000fe40007ffe0ff */
[C---:B------:R-:W-:Y:S02]  /*1160*/  @!P2 SHF.L.U32 R61, R2.reuse, 0x1, RZ ;  /* 0x00000001023da819 */ /* 0x040fe400000006ff */
[----:B------:R-:W-:-:S02]  /*1170*/  @!P2 SHF.L.U64.HI R2, R2, 0x1, R3 ;  /* 0x000000010202a819 */ /* 0x000fc40000010203 */
[----:B-1----:R-:W-:-:S04]  /*1180*/  @!P2 IADD3 R62, P1, R61, R62, RZ ;  /* 0x0000003e3d3ea210 */ /* 0x002fc80007f3e0ff */
[----:B------:R-:W-:Y:S02]  /*1190*/  @!P2 IADD3.X R63, R2, R63, RZ, P1, !PT ;  /* 0x0000003f023fa210 */ /* 0x000fe40000ffe4ff */
[----:B0-----:R-:W-:-:S04]  /*11a0*/  @!P2 IADD3 R60, P1, R61, R4, RZ ;  /* 0x000000043d3ca210 */ /* 0x001fc80007f3e0ff */
        /* <DEDUP_REMOVED lines=38> */
[----:B-1----:R-:W-:Y:S02]  /*1410*/  @!P2 IADD3 R8, P1, R11, R8, RZ ;  /* 0x000000080b08a210 */ /* 0x002fe40007f3e0ff */
[----:B------:R-:W-:Y:S02]  /*1420*/  IADD3 R13, R67, 0x50, RZ ;  /* 0x00000050430d7810 */ /* 0x000fe40007ffe0ff */
        /* <DEDUP_REMOVED lines=10> */
[----:B------:R-:W1:Y:S08]  /*14d0*/  @!P2 LDC.64 R18, c[0x0][0x230] ;  /* 0x00008c00ff12ab82 */ /* 0x000e700000000a00 */
[----:B------:R-:W2:Y:S01]  /*14e0*/  @!P2 LDC.64 R20, c[0x0][0x228] ;  /* 0x00008a00ff14ab82 */ /* 0x000ea20000000a00 */
[----:B0-----:R-:W-:Y:S01]  /*14f0*/  @!P2 IMAD R0, R5, R2, RZ ;  /* 0x000000020500a224 */ /* 0x001fe200078e02ff */
[----:B------:R-:W-:-:S03]  /*1500*/  @!P2 MOV R5, R37 ;  /* 0x000000250005a202 */ /* 0x000fc60000000f00 */
[C---:B------:R-:W-:Y:S02]  /*1510*/  @!P2 IMAD R3, R13.reuse, R3, R0 ;  /* 0x000000030d03a224 */ /* 0x040fe400078e0200 */
[----:B------:R-:W-:-:S05]  /*1520*/  @!P2 IMAD.WIDE.U32 R4, R13, R2, R4 ;  /* 0x000000020d04a225 */ /* 0x000fca00078e0004 */
[----:B------:R-:W-:Y:S02]  /*1530*/  @!P2 IADD3 R5, R5, R3, RZ ;  /* 0x000000030505a210 */ /* 0x000fe40007ffe0ff */
[C---:B------:R-:W-:Y:S02]  /*1540*/  @!P2 SHF.L.U32 R3, R4.reuse, 0x1, RZ ;  /* 0x000000010403a819 */ /* 0x040fe400000006ff */
[----:B------:R-:W-:Y:S02]  /*1550*/  @!P2 SHF.L.U64.HI R4, R4, 0x1, R5 ;  /* 0x000000010404a819 */ /* 0x000fe40000010205 */
[----:B-1----:R-:W-:Y:S02]  /*1560*/  @!P2 IADD3 R18, P1, R3, R18, RZ ;  /* 0x000000120312a210 */ /* 0x002fe40007f3e0ff */
[----:B------:R-:W-:Y:S02]  /*1570*/  SHF.R.S32.HI R5, RZ, 0x1f, R15 ;  /* 0x0000001fff057819 */ /* 0x000fe4000001140f */
[----:B------:R-:W-:-:S02]  /*1580*/  @!P2 IADD3.X R19, R4, R19, RZ, P1, !PT ;  /* 0x000000130413a210 */ /* 0x000fc40000ffe4ff */
[----:B--2---:R-:W-:-:S04]  /*1590*/  @!P2 IADD3 R20, P1, R3, R20, RZ ;  /* 0x000000140314a210 */ /* 0x004fc80007f3e0ff */
[----:B------:R-:W-:Y:S02]  /*15a0*/  @!P2 IADD3.X R21, R4, R21, RZ, P1, !PT ;  /* 0x000000150415a210 */ /* 0x000fe40000ffe4ff */
        /* <DEDUP_REMOVED lines=29> */
[----:B------:R-:W-:-:S05]  /*1780*/  @!P2 IMAD.WIDE.U32 R16, R33, R2, R16 ;  /* 0x000000022110a225 */ /* 0x000fca00078e0010 */
[----:B------:R-:W-:Y:S02]  /*1790*/  @!P2 IADD3 R3, R17, R3, RZ ;  /* 0x000000031103a210 */ /* 0x000fe40007ffe0ff */
[C---:B------:R-:W-:Y:S02]  /*17a0*/  @!P2 SHF.L.U32 R0, R16.reuse, 0x1, RZ ;  /* 0x000000011000a819 */ /* 0x040fe400000006ff */
[----:B------:R-:W-:Y:S02]  /*17b0*/  @!P2 SHF.L.U64.HI R2, R16, 0x1, R3 ;  /* 0x000000011002a819 */ /* 0x000fe40000010203 */
[----:B------:R-:W0:Y:S01]  /*17c0*/  @!P2 LDC.64 R16, c[0x0][0x228] ;  /* 0x00008a00ff10ab82 */ /* 0x000e220000000a00 */
[----:B-1----:R-:W-:-:S04]  /*17d0*/  @!P2 IADD3 R4, P1, R0, R4, RZ ;  /* 0x000000040004a210 */ /* 0x002fc80007f3e0ff */
[----:B------:R-:W-:Y:S02]  /*17e0*/  @!P2 IADD3.X R5, R2, R5, RZ, P1, !PT ;  /* 0x000000050205a210 */ /* 0x000fe40000ffe4ff */
[----:B0-----:R-:W-:Y:S02]  /*17f0*/  @!P2 IADD3 R16, P1, R0, R16, RZ ;  /* 0x000000100010a210 */ /* 0x001fe40007f3e0ff */
[----:B------:R-:W-:Y:S02]  /*1800*/  IADD3 R0, R67, 0x68, RZ ;  /* 0x0000006843007810 */ /* 0x000fe40007ffe0ff */
[----:B------:R-:W-:Y:S02]  /*1810*/  @!P2 IADD3.X R17, R2, R17, RZ, P1, !PT ;  /* 0x000000110211a210 */ /* 0x000fe40000ffe4ff */
[----:B------:R-:W-:Y:S02]  /*1820*/  SHF.R.S32.HI R49, RZ, 0x1f, R0 ;  /* 0x0000001fff317819 */ /* 0x000fe40000011400 */
[----:B------:R-:W-:-:S04]  /*1830*/  ISETP.GE.U32.AND P1, PT, R0, UR18, PT ;  /* 0x0000001200007c0c */ /* 0x000fc8000bf26070 */
[----:B------:R-:W-:-:S13]  /*1840*/  ISETP.GE.OR.EX P2, PT, R49, UR19, P0, P1 ;  /* 0x0000001331007c0c */ /* 0x000fda0008746710 */
[----:B------:R-:W0:Y:S01]  /*1850*/  @!P2 LDC.64 R32, c[0x0][0x288] ;  /* 0x0000a200ff20ab82 */ /* 0x000e220000000a00 */
[----:B------:R-:W-:Y:S01]  /*1860*/  @!P2 MOV R64, R38 ;  /* 0x000000260040a202 */ /* 0x000fe20000000f00 */
[----:B------:R-:W-:Y:S01]  /*1870*/  @!P2 IMAD.MOV.U32 R65, RZ, RZ, R37 ;  /* 0x000000ffff41a224 */ /* 0x000fe200078e0025 */
[----:B------:R-:W-:-:S04]  /*1880*/  @P2 LOP3.LUT R66, R66, 0x1000, RZ, 0xfc, !PT ;  /* 0x0000100042422812 */ /* 0x000fc800078efcff */
[----:B------:R-:W-:Y:S01]  /*1890*/  LOP3.LUT R66, R66, 0xfffff7ff, RZ, 0xc0, !PT ;  /* 0xfffff7ff42427812 */ /* 0x000fe200078ec0ff */
[----:B------:R-:W1:Y:S01]  /*18a0*/  @!P2 LDC.64 R2, c[0x0][0x230] ;  /* 0x00008c00ff02ab82 */ /* 0x000e620000000a00 */
[-C--:B0-----:R-:W-:Y:S02]  /*18b0*/  @!P2 IMAD R49, R49, R32.reuse, RZ ;  /* 0x000000203131a224 */ /* 0x081fe400078e02ff */
[----:B------:R-:W-:-:S04]  /*18c0*/  @!P2 IMAD.WIDE.U32 R64, R0, R32, R64 ;  /* 0x000000200040a225 */ /* 0x000fc800078e0040 */
[----:B------:R-:W-:Y:S01]  /*18d0*/  @!P2 IMAD R33, R0, R33, R49 ;  /* 0x000000210021a224 */ /* 0x000fe200078e0231 */
[----:B------:R-:W-:-:S04]  /*18e0*/  @!P2 SHF.L.U32 R32, R64, 0x1, RZ ;  /* 0x000000014020a819 */ /* 0x000fc800000006ff */
[----:B------:R-:W-:Y:S02]  /*18f0*/  @!P2 IADD3 R0, R65, R33, RZ ;  /* 0x000000214100a210 */ /* 0x000fe40007ffe0ff */
[----:B-1----:R-:W-:Y:S02]  /*1900*/  @!P2 IADD3 R68, P1, R32, R2, RZ ;  /* 0x000000022044a210 */ /* 0x002fe40007f3e0ff */
[----:B------:R-:W-:-:S04]  /*1910*/  @!P2 SHF.L.U64.HI R0, R64, 0x1, R0 ;  /* 0x000000014000a819 */ /* 0x000fc80000010200 */
[----:B------:R-:W-:Y:S02]  /*1920*/  @!P2 IADD3.X R69, R0, R3, RZ, P1, !PT ;  /* 0x000000030045a210 */ /* 0x000fe40000ffe4ff */
[----:B------:R-:W0:Y:S03]  /*1930*/  @!P2 LDC.64 R2, c[0x0][0x228] ;  /* 0x00008a00ff02ab82 */ /* 0x000e260000000a00 */
[----:B------:R-:W-:Y:S01]  /*1940*/  @!P2 STL.64 [R1+0x220], R68 ;  /* 0x000220440100a387 */ /* 0x000fe20000100a00 */
[----:B0-----:R-:W-:-:S04]  /*1950*/  @!P2 IADD3 R24, P1, R32, R2, RZ ;  /* 0x000000022018a210 */ /* 0x001fc80007f3e0ff */
[----:B------:R-:W-:Y:S02]  /*1960*/  @!P2 IADD3.X R25, R0, R3, RZ, P1, !PT ;  /* 0x000000030019a210 */ /* 0x000fe40000ffe4ff */
[----:B------:R-:W-:-:S03]  /*1970*/  IADD3 R0, R67, 0x70, RZ ;  /* 0x0000007043007810 */ /* 0x000fc60007ffe0ff */
[----:B------:R0:W-:Y:S01]  /*1980*/  @!P2 STL.64 [R1+0x5b0], R24 ;  /* 0x0005b0180100a387 */ /* 0x0001e20000100a00 */
[----:B------:R-:W-:Y:S02]  /*1990*/  SHF.R.S32.HI R49, RZ, 0x1f, R0 ;  /* 0x0000001fff317819 */ /* 0x000fe40000011400 */
[----:B------:R-:W-:-:S04]  /*19a0*/  ISETP.GE.U32.AND P1, PT, R0, UR18, PT ;  /* 0x0000001200007c0c */ /* 0x000fc8000bf26070 */
[----:B------:R-:W-:-:S13]  /*19b0*/  ISETP.GE.OR.EX P2, PT, R49, UR19, P0, P1 ;  /* 0x0000001331007c0c */ /* 0x000fda0008746710 */
[----:B------:R-:W1:Y:S01]  /*19c0*/  @!P2 LDC.64 R2, c[0x0][0x288] ;  /* 0x0000a200ff02ab82 */ /* 0x000e620000000a00 */
[----:B------:R-:W-:Y:S02]  /*19d0*/  @!P2 MOV R64, R38 ;  /* 0x000000260040a202 */ /* 0x000fe40000000f00 */
[----:B------:R-:W-:Y:S02]  /*19e0*/  @!P2 MOV R65, R37 ;  /* 0x000000250041a202 */ /* 0x000fe40000000f00 */
[----:B------:R-:W-:-:S03]  /*19f0*/  @P2 LOP3.LUT R66, R66, 0x800, RZ, 0xfc, !PT ;  /* 0x0000080042422812 */ /* 0x000fc600078efcff */
[----:B------:R-:W0:Y:S01]  /*1a00*/  @!P2 LDC.64 R32, c[0x0][0x230] ;  /* 0x00008c00ff20ab82 */ /* 0x000e220000000a00 */
[----:B------:R-:W-:Y:S01]  /*1a10*/  LOP3.LUT R66, R66, 0xfffffbff, RZ, 0xc0, !PT ;  /* 0xfffffbff42427812 */ /* 0x000fe200078ec0ff */
[-C--:B-1----:R-:W-:Y:S02]  /*1a20*/  @!P2 IMAD R49, R49, R2.reuse, RZ ;  /* 0x000000023131a224 */ /* 0x082fe400078e02ff */
[----:B------:R-:W-:-:S04]  /*1a30*/  @!P2 IMAD.WIDE.U32 R64, R0, R2, R64 ;  /* 0x000000020040a225 */ /* 0x000fc800078e0040 */
[----:B------:R-:W-:Y:S01]  /*1a40*/  @!P2 IMAD R3, R0, R3, R49 ;  /* 0x000000030003a224 */ /* 0x000fe200078e0231 */
[----:B------:R-:W-:-:S04]  /*1a50*/  @!P2 SHF.L.U32 R0, R64, 0x1, RZ ;  /* 0x000000014000a819 */ /* 0x000fc800000006ff */
[----:B------:R-:W-:Y:S02]  /*1a60*/  @!P2 IADD3 R3, R65, R3, RZ ;  /* 0x000000034103a210 */ /* 0x000fe40007ffe0ff */
[----:B0-----:R-:W-:Y:S02]  /*1a70*/  @!P2 IADD3 R24, P1, R0, R32, RZ ;  /* 0x000000200018a210 */ /* 0x001fe40007f3e0ff */
[----:B------:R-:W-:Y:S02]  /*1a80*/  @!P2 SHF.L.U64.HI R64, R64, 0x1, R3 ;  /* 0x000000014040a819 */ /* 0x000fe40000010203 */
[----:B------:R-:W0:Y:S02]  /*1a90*/  @!P2 LDC.64 R2, c[0x0][0x228] ;  /* 0x00008a00ff02ab82 */ /* 0x000e240000000a00 */
[----:B------:R-:W-:-:S05]  /*1aa0*/  @!P2 IADD3.X R25, R64, R33, RZ, P1, !PT ;  /* 0x000000214019a210 */ /* 0x000fca0000ffe4ff */
[----:B------:R0:W-:Y:S02]  /*1ab0*/  @!P2 STL.64 [R1+0x5b8], R24 ;  /* 0x0005b8180100a387 */ /* 0x0001e40000100a00 */
[----:B0-----:R-:W-:Y:S02]  /*1ac0*/  @!P2 IADD3 R24, P1, R0, R2, RZ ;  /* 0x000000020018a210 */ /* 0x001fe40007f3e0ff */
[----:B------:R-:W-:Y:S02]  /*1ad0*/  IADD3 R0, R67, 0x78, RZ ;  /* 0x0000007843007810 */ /* 0x000fe40007ffe0ff */
[----:B------:R-:W-:Y:S02]  /*1ae0*/  @!P2 IADD3.X R25, R64, R3, RZ, P1, !PT ;  /* 0x000000034019a210 */ /* 0x000fe40000ffe4ff */
[----:B------:R-:W-:Y:S02]  /*1af0*/  SHF.R.S32.HI R49, RZ, 0x1f, R0 ;  /* 0x0000001fff317819 */ /* 0x000fe40000011400 */
[----:B------:R-:W-:Y:S01]  /*1b00*/  ISETP.GE.U32.AND P1, PT, R0, UR18, PT ;  /* 0x0000001200007c0c */ /* 0x000fe2000bf26070 */
[----:B------:R0:W-:Y:S03]  /*1b10*/  @!P2 STL.64 [R1+0x5a8], R24 ;  /* 0x0005a8180100a387 */ /* 0x0001e60000100a00 */
        /* <DEDUP_REMOVED lines=51> */
[----:B------:R-:W2:Y:S01]  /*1e50*/  @!P2 LDC.64 R32, c[0x0][0x230] ;  /* 0x00008c00ff20ab82 */ /* 0x000ea20000000a00 */
[----:B------:R-:W-:Y:S01]  /*1e60*/  LOP3.LUT R66, R66, 0xffffff7f, RZ, 0xc0, !PT ;  /* 0xffffff7f42427812 */ /* 0x000fe200078ec0ff */
[-C--:B-1----:R-:W-:Y:S02]  /*1e70*/  @!P2 IMAD R49, R49, R2.reuse, RZ ;  /* 0x000000023131a224 */ /* 0x082fe400078e02ff */
[----:B------:R-:W-:-:S04]  /*1e80*/  @!P2 IMAD.WIDE.U32 R64, R0, R2, R64 ;  /* 0x000000020040a225 */ /* 0x000fc800078e0040 */
[----:B------:R-:W-:Y:S01]  /*1e90*/  @!P2 IMAD R3, R0, R3, R49 ;  /* 0x000000030003a224 */ /* 0x000fe200078e0231 */
[----:B------:R-:W-:-:S04]  /*1ea0*/  @!P2 SHF.L.U32 R0, R64, 0x1, RZ ;  /* 0x000000014000a819 */ /* 0x000fc800000006ff */
[----:B------:R-:W-:Y:S02]  /*1eb0*/  @!P2 IADD3 R3, R65, R3, RZ ;  /* 0x000000034103a210 */ /* 0x000fe40007ffe0ff */
[----:B--2---:R-:W-:Y:S02]  /*1ec0*/  @!P2 IADD3 R26, P1, R0, R32, RZ ;  /* 0x00000020001aa210 */ /* 0x004fe40007f3e0ff */
[----:B------:R-:W-:Y:S02]  /*1ed0*/  @!P2 SHF.L.U64.HI R64, R64, 0x1, R3 ;  /* 0x000000014040a819 */ /* 0x000fe40000010203 */
[----:B------:R-:W0:Y:S02]  /*1ee0*/  @!P2 LDC.64 R2, c[0x0][0x228] ;  /* 0x00008a00ff02ab82 */ /* 0x000e240000000a00 */
[----:B------:R-:W-:Y:S02]  /*1ef0*/  @!P2 IADD3.X R27, R64, R33, RZ, P1, !PT ;  /* 0x00000021401ba210 */ /* 0x000fe40000ffe4ff */
[----:B0-----:R-:W-:-:S02]  /*1f00*/  @!P2 IADD3 R24, P1, R0, R2, RZ ;  /* 0x000000020018a210 */ /* 0x001fc40007f3e0ff */
        /* <DEDUP_REMOVED lines=53> */
[----:B------:R-:W-:Y:S01]  /*2260*/  @!P2 MOV R65, R37 ;  /* 0x000000250041a202 */ /* 0x000fe20000000f00 */
[----:B------:R-:W-:Y:S01]  /*2270*/  @!P2 IMAD.MOV.U32 R64, RZ, RZ, R38 ;  /* 0x000000ffff40a224 */ /* 0x000fe200078e0026 */
[----:B------:R-:W-:-:S04]  /*2280*/  @P2 LOP3.LUT R66, R66, 0x20, RZ, 0xfc, !PT ;  /* 0x0000002042422812 */ /* 0x000fc800078efcff */
[----:B------:R-:W-:Y:S01]  /*2290*/  LOP3.LUT R66, R66, 0xffffffef, RZ, 0xc0, !PT ;  /* 0xffffffef42427812 */ /* 0x000fe200078ec0ff */
[----:B------:R-:W0:Y:S01]  /*22a0*/  @!P2 LDC.64 R32, c[0x0][0x230] ;  /* 0x00008c00ff20ab82 */ /* 0x000e220000000a00 */
        /* <DEDUP_REMOVED lines=148> */
[----:B0-----:R-:W-:Y:S01]  /*2bf0*/  @!P2 IADD3 R24, P1, R0, R2, RZ ;  /* 0x000000020018a210 */ /* 0x001fe20007f3e0ff */
[----:B------:R-:W-:-:S03]  /*2c00*/  VIADD R0, R67, 0xd8 ;  /* 0x000000d843007836 */ /* 0x000fc60000000000 */
        /* <DEDUP_REMOVED lines=160> */
[----:B------:R-:W-:-:S03]  /*3610*/  IADD3 R0, R67, 0x110, RZ ;  /* 0x0000011043007810 */ /* 0x000fc60007ffe0ff */
[----:B------:R-:W-:Y:S01]  /*3620*/  @!P2 IMAD.X R25, R64, 0x1, R3, P1 ;  /* 0x000000014019a824 */ /* 0x000fe200008e0603 */
[----:B------:R-:W-:Y:S02]  /*3630*/  SHF.R.S32.HI R49, RZ, 0x1f, R0 ;  /* 0x0000001fff317819 */ /* 0x000fe40000011400 */
[----:B------:R-:W-:Y:S02]  /*3640*/  ISETP.GE.U32.AND P1, PT, R0, UR18, PT ;  /* 0x0000001200007c0c */ /* 0x000fe4000bf26070 */
[----:B------:R0:W-:Y:S02]  /*3650*/  @!P2 STL.64 [R1+0x480], R24 ;  /* 0x000480180100a387 */ /* 0x0001e40000100a00 */
        /* <DEDUP_REMOVED lines=152> */
[----:B------:R-:W0:Y:S03]  /*3fe0*/  @!P2 LDC.64 R2, c[0x0][0x228] ;  /* 0x00008a00ff02ab82 */ /* 0x000e260000000a00 */
[----:B------:R-:W-:-:S05]  /*3ff0*/  @!P2 IMAD.X R25, R64, 0x1, R33, P1 ;  /* 0x000000014019a824 */ /* 0x000fca00008e0621 */
        /* <DEDUP_REMOVED lines=154> */
[----:B------:R-:W-:Y:S02]  /*49a0*/  @!P2 IMAD R3, R0, R3, R49 ;  /* 0x000000030003a224 */ /* 0x000fe400078e0231 */
[----:B------:R-:W-:-:S03]  /*49b0*/  @!P2 IMAD.SHL.U32 R0, R64, 0x2, RZ ;  /* 0x000000024000a824 */ /* 0x000fc600078e00ff */
        /* <DEDUP_REMOVED lines=160> */
[----:B------:R-:W-:-:S03]  /*53c0*/  @!P2 SHF.L.U32 R0, R64, 0x1, RZ ;  /* 0x000000014000a819 */ /* 0x000fc600000006ff */
[----:B------:R-:W-:Y:S01]  /*53d0*/  @!P2 IMAD.IADD R3, R65, 0x1, R3 ;  /* 0x000000014103a824 */ /* 0x000fe200078e0203 */
[----:B0-----:R-:W-:-:S04]  /*53e0*/  @!P2 IADD3 R24, P1, R0, R32, RZ ;  /* 0x000000200018a210 */ /* 0x001fc80007f3e0ff */
        /* <DEDUP_REMOVED lines=61> */
[----:B------:R-:W0:Y:S02]  /*57c0*/  @!P2 LDC.64 R32, c[0x0][0x230] ;  /* 0x00008c00ff20ab82 */ /* 0x000e240000000a00 */
[----:B------:R-:W-:Y:S04]  /*57d0*/  STL [R1+0x868], R48 ;  /* 0x0008683001007387 */ /* 0x000fe80000100800 */
[----:B------:R-:W-:Y:S01]  /*57e0*/  STL [R1+0x878], R48 ;  /* 0x0008783001007387 */ /* 0x000fe20000100800 */
        /* <DEDUP_REMOVED lines=37> */
[----:B------:R0:W-:Y:S01]  /*5a40*/  @!P1 STL.64 [R1+0x2a8], R24 ;  /* 0x0002a81801009387 */ /* 0x0001e20000100a00 */
[----:B------:R-:W-:-:S02]  /*5a50*/  LOP3.LUT P1, RZ, R66, 0x1000000, RZ, 0xc0, !PT ;  /* 0x0100000042ff7812 */ /* 0x000fc4000782c0ff */
[----:B------:R-:W-:Y:S02]  /*5a60*/  ISETP.GE.OR.EX P2, PT, R49, UR7, P0, P2 ;  /* 0x0000000731007c0c */ /* 0x000fe40008746720 */
[----:B------:R-:W-:-:S11]  /*5a70*/  LOP3.LUT R66, R66, 0x7fffffff, RZ, 0xc0, !PT ;  /* 0x7fffffff42427812 */ /* 0x000fd600078ec0ff */
        /* <DEDUP_REMOVED lines=47> */
[----:B------:R-:W-:-:S06]  /*5d70*/  @!P4 IMAD.MOV.U32 R65, RZ, RZ, R37 ;  /* 0x000000ffff41c224 */ /* 0x000fcc00078e0025 */
[----:B------:R-:W0:Y:S01]  /*5d80*/  @!P4 LDC.64 R32, c[0x0][0x230] ;  /* 0x00008c00ff20cb82 */ /* 0x000e220000000a00 */
[-C--:B-1----:R-:W-:Y:S02]  /*5d90*/  @!P4 IMAD R49, R49, R2.reuse, RZ ;  /* 0x000000023131c224 */ /* 0x082fe400078e02ff */
[----:B------:R-:W-:-:S04]  /*5da0*/  @!P4 IMAD.WIDE.U32 R64, R0, R2, R64 ;  /* 0x000000020040c225 */ /* 0x000fc800078e0040 */
[----:B------:R-:W-:Y:S01]  /*5db0*/  @!P4 IMAD R3, R0, R3, R49 ;  /* 0x000000030003c224 */ /* 0x000fe200078e0231 */
[----:B------:R-:W-:-:S04]  /*5dc0*/  @!P4 SHF.L.U32 R0, R64, 0x1, RZ ;  /* 0x000000014000c819 */ /* 0x000fc800000006ff */
[----:B------:R-:W-:Y:S02]  /*5dd0*/  @!P4 IADD3 R3, R65, R3, RZ ;  /* 0x000000034103c210 */ /* 0x000fe40007ffe0ff */
[----:B------:R-:W2:Y:S01]  /*5de0*/  LDL.LU R65, [R1+0x59c] ;  /* 0x00059c0001417983 */ /* 0x000ea20000300800 */
[----:B0-----:R-:W-:Y:S02]  /*5df0*/  @!P4 IADD3 R30, P5, R0, R32, RZ ;  /* 0x00000020001ec210 */ /* 0x001fe40007fbe0ff */
[----:B------:R-:W-:Y:S02]  /*5e00*/  @!P4 SHF.L.U64.HI R64, R64, 0x1, R3 ;  /* 0x000000014040c819 */ /* 0x000fe40000010203 */
[----:B------:R-:W0:Y:S02]  /*5e10*/  @!P4 LDC.64 R2, c[0x0][0x228] ;  /* 0x00008a00ff02cb82 */ /* 0x000e240000000a00 */
[----:B------:R-:W-:Y:S02]  /*5e20*/  @!P4 IADD3.X R31, R64, R33, RZ, P5, !PT ;  /* 0x00000021401fc210 */ /* 0x000fe40002ffe4ff */
[----:B------:R-:W-:-:S02]  /*5e30*/  IADD3 R49, R67, 0x1f0, RZ ;  /* 0x000001f043317810 */ /* 0x000fc40007ffe0ff */
[----:B0-----:R-:W-:Y:S02]  /*5e40*/  @!P4 IADD3 R68, P5, R0, R2, RZ ;  /* 0x000000020044c210 */ /* 0x001fe40007fbe0ff */
[----:B------:R-:W-:Y:S02]  /*5e50*/  SHF.R.S32.HI R0, RZ, 0x1f, R49 ;  /* 0x0000001fff007819 */ /* 0x000fe40000011431 */
[----:B------:R-:W-:Y:S02]  /*5e60*/  @!P4 IADD3.X R69, R64, R3, RZ, P5, !PT ;  /* 0x000000034045c210 */ /* 0x000fe40002ffe4ff */
[----:B------:R-:W-:-:S04]  /*5e70*/  ISETP.GE.U32.AND P5, PT, R49, UR6, PT ;  /* 0x0000000631007c0c */ /* 0x000fc8000bfa6070 */
[----:B------:R-:W-:-:S13]  /*5e80*/  ISETP.GE.OR.EX P5, PT, R0, UR7, P0, P5 ;  /* 0x0000000700007c0c */ /* 0x000fda00087a6750 */
[----:B------:R-:W0:Y:S01]  /*5e90*/  @!P5 LDC.64 R2, c[0x0][0x288] ;  /* 0x0000a200ff02db82 */ /* 0x000e220000000a00 */
[----:B------:R-:W-:Y:S02]  /*5ea0*/  @!P5 MOV R32, R38 ;  /* 0x000000260020d202 */ /* 0x000fe40000000f00 */
[----:B------:R-:W-:Y:S01]  /*5eb0*/  @!P5 MOV R33, R37 ;  /* 0x000000250021d202 */ /* 0x000fe20000000f00 */
[----:B------:R1:W-:Y:S04]  /*5ec0*/  @!P4 STL.64 [R1+0x240], R68 ;  /* 0x000240440100c387 */ /* 0x0003e80000100a00 */
[----:B-1----:R-:W1:Y:S01]  /*5ed0*/  @!P5 LDC.64 R68, c[0x0][0x230] ;  /* 0x00008c00ff44db82 */ /* 0x002e620000000a00 */
[----:B0-----:R-:W-:-:S04]  /*5ee0*/  @!P5 IMAD R0, R0, R2, RZ ;  /* 0x000000020000d224 */ /* 0x001fc800078e02ff */
[C---:B------:R-:W-:Y:S02]  /*5ef0*/  @!P5 IMAD R0, R49.reuse, R3, R0 ;  /* 0x000000033100d224 */ /* 0x040fe400078e0200 */
[----:B------:R-:W-:-:S05]  /*5f00*/  @!P5 IMAD.WIDE.U32 R2, R49, R2, R32 ;  /* 0x000000023102d225 */ /* 0x000fca00078e0020 */
[----:B------:R-:W-:Y:S02]  /*5f10*/  @!P5 IADD3 R0, R3, R0, RZ ;  /* 0x000000000300d210 */ /* 0x000fe40007ffe0ff */
[C---:B------:R-:W-:Y:S02]  /*5f20*/  @!P5 SHF.L.U32 R32, R2.reuse, 0x1, RZ ;  /* 0x000000010220d819 */ /* 0x040fe400000006ff */
[----:B------:R-:W-:Y:S02]  /*5f30*/  @!P5 SHF.L.U64.HI R0, R2, 0x1, R0 ;  /* 0x000000010200d819 */ /* 0x000fe40000010200 */
[----:B------:R-:W0:Y:S01]  /*5f40*/  @!P5 LDC.64 R2, c[0x0][0x228] ;  /* 0x00008a00ff02db82 */ /* 0x000e220000000a00 */
[----:B-1----:R-:W-:-:S04]  /*5f50*/  @!P5 IADD3 R68, P6, R32, R68, RZ ;  /* 0x000000442044d210 */ /* 0x002fc80007fde0ff */
[----:B------:R-:W-:-:S05]  /*5f60*/  @!P5 IADD3.X R69, R0, R69, RZ, P6, !PT ;  /* 0x000000450045d210 */ /* 0x000fca00037fe4ff */
[----:B------:R1:W-:Y:S04]  /*5f70*/  STL.64 [R1+0x660], R68 ;  /* 0x0006604401007387 */ /* 0x0003e80000100a00 */
[----:B------:R3:W-:Y:S01]  /*5f80*/  STL [R1+0x65c], R69 ;  /* 0x00065c4501007387 */ /* 0x0007e20000100800 */
[----:B-1----:R-:W-:Y:S02]  /*5f90*/  MOV R68, R30 ;  /* 0x0000001e00447202 */ /* 0x002fe40000000f00 */
[----:B0-----:R-:W-:Y:S02]  /*5fa0*/  @!P5 IADD3 R30, P6, R32, R2, RZ ;  /* 0x00000002201ed210 */ /* 0x001fe40007fde0ff */
[----:B---3--:R-:W-:Y:S02]  /*5fb0*/  MOV R69, R31 ;  /* 0x0000001f00457202 */ /* 0x008fe40000000f00 */
[----:B------:R-:W-:-:S02]  /*5fc0*/  @!P5 IADD3.X R31, R0, R3, RZ, P6, !PT ;  /* 0x00000003001fd210 */ /* 0x000fc400037fe4ff */
[----:B------:R-:W-:-:S04]  /*5fd0*/  IADD3 R0, R67, 0x1f8, RZ ;  /* 0x000001f843007810 */ /* 0x000fc80007ffe0ff */
[----:B------:R-:W-:Y:S02]  /*5fe0*/  SHF.R.S32.HI R49, RZ, 0x1f, R0 ;  /* 0x0000001fff317819 */ /* 0x000fe40000011400 */
[----:B------:R-:W-:-:S04]  /*5ff0*/  ISETP.GE.U32.AND P6, PT, R0, UR6, PT ;  /* 0x0000000600007c0c */ /* 0x000fc8000bfc6070 */
[----:B------:R-:W-:Y:S01]  /*6000*/  ISETP.GE.OR.EX P6, PT, R49, UR7, P0, P6 ;  /* 0x0000000731007c0c */ /* 0x000fe200087c6760 */
[----:B------:R0:W-:Y:S01]  /*6010*/  STL [R1+0x8a8], R48 ;  /* 0x0008a83001007387 */ /* 0x0001e20000100800 */
[----:B------:R-:W-:Y:S01]  /*6020*/  LOP3.LUT R66, R66, 0xefffffff, RZ, 0xc0, !PT ;  /* 0xefffffff42427812 */ /* 0x000fe200078ec0ff */
[----:B------:R-:W-:-:S10]  /*6030*/  ULDC.64 UR6, c[0x0][0x248] ;  /* 0x0000920000067ab9 */ /* 0x000fd40000000a00 */
[----:B------:R-:W1:Y:S01]  /*6040*/  @!P6 LDC.64 R32, c[0x0][0x288] ;  /* 0x0000a200ff20eb82 */ /* 0x000e620000000a00 */
[----:B------:R-:W-:-:S07]  /*6050*/  @!P6 MOV R64, R38 ;  /* 0x000000260040e202 */ /* 0x000fce0000000f00 */
[----:B------:R-:W3:Y:S01]  /*6060*/  @!P6 LDC.64 R2, c[0x0][0x230] ;  /* 0x00008c00ff02eb82 */ /* 0x000ee20000000a00 */
[----:B-1----:R-:W-:-:S04]  /*6070*/  @!P6 IMAD R49, R49, R32, RZ ;  /* 0x000000203131e224 */ /* 0x002fc800078e02ff */
[----:B------:R-:W-:Y:S01]  /*6080*/  @!P6 IMAD R33, R0, R33, R49 ;  /* 0x000000210021e224 */ /* 0x000fe200078e0231 */
[----:B------:R-:W-:-:S04]  /*6090*/  @P4 LOP3.LUT R66, R66, 0x10000000, RZ, 0xfc, !PT ;  /* 0x1000000042424812 */ /* 0x000fc800078efcff */
[----:B------:R-:W-:Y:S02]  /*60a0*/  LOP3.LUT R66, R66, 0xf7ffffff, RZ, 0xc0, !PT ;  /* 0xf7ffffff42427812 */ /* 0x000fe400078ec0ff */
[----:B0-----:R-:W-:Y:S02]  /*60b0*/  MOV R48, R26 ;  /* 0x0000001a00307202 */ /* 0x001fe40000000f00 */
[----:B------:R-:W-:Y:S02]  /*60c0*/  @P0 LOP3.LUT R66, R66, 0x8000000, RZ, 0xfc, !PT ;  /* 0x0800000042420812 */ /* 0x000fe400078efcff */
[----:B--2---:R-:W-:-:S04]  /*60d0*/  LOP3.LUT R65, R65, 0xfffffffe, RZ, 0xc0, !PT ;  /* 0xfffffffe41417812 */ /* 0x004fc800078ec0ff */
[----:B------:R-:W-:-:S04]  /*60e0*/  @P5 LOP3.LUT R65, R65, 0x1, RZ, 0xfc, !PT ;  /* 0x0000000141415812 */ /* 0x000fc800078efcff */
[----:B------:R-:W-:Y:S01]  /*60f0*/  MOV R49, R65 ;  /* 0x0000004100317202 */ /* 0x000fe20000000f00 */
[----:B------:R0:W-:Y:S02]  /*6100*/  STL [R1+0x59c], R65 ;  /* 0x00059c4101007387 */ /* 0x0001e40000100800 */
[----:B0-----:R-:W-:-:S03]  /*6110*/  @!P6 MOV R65, R37 ;  /* 0x000000250041e202 */ /* 0x001fc60000000f00 */
[----:B------:R-:W-:Y:S01]  /*6120*/  @!P6 IMAD.WIDE.U32 R64, R0, R32, R64 ;  /* 0x000000200040e225 */ /* 0x000fe200078e0040 */
[----:B------:R-:W-:-:S04]  /*6130*/  MOV R32, R24 ;  /* 0x0000001800207202 */ /* 0x000fc80000000f00 */
[----:B------:R-:W-:Y:S02]  /*6140*/  @!P6 IADD3 R0, R65, R33, RZ ;  /* 0x000000214100e210 */ /* 0x000fe40007ffe0ff */
[----:B------:R-:W-:Y:S01]  /*6150*/  MOV R33, R25 ;  /* 0x0000001900217202 */ /* 0x000fe20000000f00 */
[----:B------:R0:W-:Y:S01]  /*6160*/  STL.64 [R1+0x678], R64 ;  /* 0x0006784001007387 */ /* 0x0001e20000100a00 */
[----:B------:R-:W-:Y:S02]  /*6170*/  MOV R39, R49 ;  /* 0x0000003100277202 */ /* 0x000fe40000000f00 */
[C---:B------:R-:W-:Y:S01]  /*6180*/  @!P6 SHF.L.U32 R49, R64.reuse, 0x1, RZ ;  /* 0x000000014031e819 */ /* 0x040fe200000006ff */
[----:B------:R-:W2:Y:S01]  /*6190*/  LDL.LU.64 R24, [R1+0x8e8] ;  /* 0x0008e80001187983 */ /* 0x000ea20000300a00 */
[----:B------:R-:W-:Y:S02]  /*61a0*/  @!P6 SHF.L.U64.HI R0, R64, 0x1, R0 ;  /* 0x000000014000e819 */ /* 0x000fe40000010200 */
[----:B0-----:R-:W-:-:S02]  /*61b0*/  MOV R64, R32 ;  /* 0x0000002000407202 */ /* 0x001fc40000000f00 */
[----:B------:R-:W-:Y:S02]  /*61c0*/  MOV R65, R33 ;  /* 0x0000002100417202 */ /* 0x000fe40000000f00 */
[----:B------:R-:W0:Y:S01]  /*61d0*/  @!P6 LDC.64 R32, c[0x0][0x228] ;  /* 0x00008a00ff20eb82 */ /* 0x000e220000000a00 */
[C---:B---3--:R-:W-:Y:S02]  /*61e0*/  @!P6 IADD3 R2, P3, R49.reuse, R2, RZ ;  /* 0x000000023102e210 */ /* 0x048fe40007f7e0ff */
[----:B0-----:R-:W-:Y:S02]  /*61f0*/  @!P6 IADD3 R32, P0, R49, R32, RZ ;  /* 0x000000203120e210 */ /* 0x001fe40007f1e0ff */
[----:B------:R-:W-:Y:S02]  /*6200*/  MOV R49, R27 ;  /* 0x0000001b00317202 */ /* 0x000fe40000000f00 */
[----:B------:R-:W3:Y:S01]  /*6210*/  LDL.LU.64 R26, [R1+0x8e0] ;  /* 0x0008e000011a7983 */ /* 0x000ee20000300a00 */
[----:B------:R-:W-:-:S02]  /*6220*/  @!P6 IADD3.X R3, R0, R3, RZ, P3, !PT ;  /* 0x000000030003e210 */ /* 0x000fc40001ffe4ff */
[----:B------:R-:W-:Y:S01]  /*6230*/  @!P6 IADD3.X R33, R0, R33, RZ, P0, !PT ;  /* 0x000000210021e210 */ /* 0x000fe200007fe4ff */
[----:B------:R-:W-:Y:S01]  /*6240*/  HFMA2.MMA R0, -RZ, RZ, 0, 0 ;  /* 0x00000000ff007435 */ /* 0x000fe200000001ff */
[----:B------:R-:W-:Y:S02]  /*6250*/  MOV R36, R30 ;  /* 0x0000001e00247202 */ /* 0x000fe40000000f00 */
[----:B------:R-:W-:Y:S02]  /*6260*/  MOV R37, R31 ;  /* 0x0000001f00257202 */ /* 0x000fe40000000f00 */
[----:B------:R-:W4:Y:S05]  /*6270*/  LDL.LU.64 R30, [R1+0x8f0] ;  /* 0x0008f000011e7983 */ /* 0x000f2a0000300a00 */
[----:B---3--:R0:W3:Y:S02]  /*6280*/  @!P2 LDG.E R0, desc[UR10][R26.64] ;  /* 0x0000000a1a00a981 */ /* 0x0080e4000c1e1900 */
[----:B0-----:R-:W-:-:S06]  /*6290*/  MOV R26, RZ ;  /* 0x000000ff001a7202 */ /* 0x001fcc0000000f00 */
[----:B--2---:R3:W2:Y:S01]  /*62a0*/  @!P2 LDG.E R26, desc[UR10][R24.64] ;  /* 0x0000000a181aa981 */ /* 0x0046a2000c1e1900 */
[----:B----4-:R-:W-:Y:S02]  /*62b0*/  PRMT R30, RZ, 0x7610, R30 ;  /* 0x00007610ff1e7816 */ /* 0x010fe4000000001e */
[----:B------:R-:W-:Y:S02]  /*62c0*/  PRMT R31, RZ, 0x7610, R31 ;  /* 0x00007610ff1f7816 */ /* 0x000fe4000000001f */
[----:B---3--:R-:W-:-:S04]  /*62d0*/  @!P2 SHF.R.U32.HI R24, RZ, 0x10, R0 ;  /* 0x00000010ff18a819 */ /* 0x008fc80000011600 */
[----:B------:R-:W-:Y:S02]  /*62e0*/  @!P2 PRMT R30, R24, 0x7610, R30 ;  /* 0x00007610181ea816 */ /* 0x000fe4000000001e */
[----:B--2---:R-:W-:-:S04]  /*62f0*/  @!P2 SHF.R.U32.HI R24, RZ, 0x10, R26 ;  /* 0x00000010ff18a819 */ /* 0x004fc8000001161a */
[----:B------:R-:W-:Y:S01]  /*6300*/  @!P2 PRMT R31, R24, 0x7610, R31 ;  /* 0x00007610181fa816 */ /* 0x000fe2000000001f */
[----:B------:R0:W-:Y:S04]  /*6310*/  STL.S16 [R1+0x2ec], R30 ;  /* 0x0002ec1e01007387 */ /* 0x0001e80000100600 */
[----:B------:R1:W-:Y:S04]  /*6320*/  STL.S16 [R1+0x2e8], R31 ;  /* 0x0002e81f01007387 */ /* 0x0003e80000100600 */
[----:B0-----:R-:W2:Y:S04]  /*6330*/  LDL.LU R30, [R1+0x8d8] ;  /* 0x0008d800011e7983 */ /* 0x001ea80000300800 */
[----:B-1----:R-:W2:Y:S01]  /*6340*/  LDL.LU R31, [R1+0x8d4] ;  /* 0x0008d400011f7983 */ /* 0x002ea20000300800 */
[----:B------:R-:W-:Y:S01]  /*6350*/  PRMT R25, RZ, 0x7610, R25 ;  /* 0x00007610ff197816 */ /* 0x000fe20000000019 */
[----:B------:R-:W-:-:S03]  /*6360*/  HFMA2.MMA R24, -RZ, RZ, 0, 0 ;  /* 0x00000000ff187435 */ /* 0x000fc600000001ff */
[----:B------:R-:W-:-:S05]  /*6370*/  @!P2 PRMT R25, R26, 0x7610, R25 ;  /* 0x000076101a19a816 */ /* 0x000fca0000000019 */
[----:B------:R0:W-:Y:S02]  /*6380*/  STL.S16 [R1+0x2d4], R25 ;  /* 0x0002d41901007387 */ /* 0x0001e40000100600 */
[----:B0-----:R-:W-:-:S06]  /*6390*/  MOV R25, RZ ;  /* 0x000000ff00197202 */ /* 0x001fcc0000000f00 */
[----:B------:R-:W3:Y:S04]  /*63a0*/  @!P1 LDG.E R25, desc[UR10][R28.64] ;  /* 0x0000000a1c199981 */ /* 0x000ee8000c1e1900 */
[----:B--2---:R-:W2:Y:S01]  /*63b0*/  @!P1 LDG.E R24, desc[UR10][R30.64] ;  /* 0x0000000a1e189981 */ /* 0x004ea2000c1e1900 */
[----:B------:R-:W-:-:S04]  /*63c0*/  PRMT R27, RZ, 0x7610, R27 ;  /* 0x00007610ff1b7816 */ /* 0x000fc8000000001b */
[----:B------:R-:W-:-:S05]  /*63d0*/  @!P2 PRMT R27, R0, 0x7610, R27 ;  /* 0x00007610001ba816 */ /* 0x000fca000000001b */
[----:B------:R2:W-:Y:S02]  /*63e0*/  STL.S16 [R1+0x2d0], R27 ;  /* 0x0002d01b01007387 */ /* 0x0005e40000100600 */
[----:B--2---:R-:W-:-:S04]  /*63f0*/  @!P1 SHF.R.U32.HI R27, RZ, 0x10, R24 ;  /* 0x00000010ff1b9819 */ /* 0x004fc80000011618 */
[----:B------:R-:W-:Y:S02]  /*6400*/  @!P1 PRMT R40, R27, 0x7610, R40 ;  /* 0x000076101b289816 */ /* 0x000fe40000000028 */
[----:B---3--:R-:W-:-:S04]  /*6410*/  @!P1 SHF.R.U32.HI R27, RZ, 0x10, R25 ;  /* 0x00000010ff1b9819 */ /* 0x008fc80000011619 */
[----:B------:R-:W-:Y:S01]  /*6420*/  @!P1 PRMT R41, R27, 0x7610, R41 ;  /* 0x000076101b299816 */ /* 0x000fe20000000029 */
[----:B------:R0:W-:Y:S04]  /*6430*/  STL.S16 [R1+0x2c4], R40 ;  /* 0x0002c42801007387 */ /* 0x0001e80000100600 */
[----:B------:R1:W-:Y:S04]  /*6440*/  STL.S16 [R1+0x2c0], R41 ;  /* 0x0002c02901007387 */ /* 0x0003e80000100600 */
[----:B0-----:R-:W2:Y:S04]  /*6450*/  LDL.LU R40, [R1+0x8d0] ;  /* 0x0008d00001287983 */ /* 0x001ea80000300800 */
[----:B-1----:R-:W2:Y:S01]  /*6460*/  LDL.LU R41, [R1+0x8cc] ;  /* 0x0008cc0001297983 */ /* 0x002ea20000300800 */
[----:B------:R-:W-:Y:S01]  /*6470*/  LOP3.LUT P3, RZ, R66, 0x800000, RZ, 0xc0, !PT ;  /* 0x0080000042ff7812 */ /* 0x000fe2000786c0ff */
[----:B------:R-:W-:Y:S01]  /*6480*/  HFMA2.MMA R27, -RZ, RZ, 0, 0 ;  /* 0x00000000ff1b7435 */ /* 0x000fe200000001ff */
[----:B------:R-:W-:-:S04]  /*6490*/  PRMT R29, RZ, 0x7610, R29 ;  /* 0x00007610ff1d7816 */ /* 0x000fc8000000001d */
        /* <DEDUP_REMOVED lines=44> */
[----:B------:R-:W-:Y:S02]  /*6760*/  @!P2 PRMT R34, R30, 0x7610, R34 ;  /* 0x000076101e22a816 */ /* 0x000fe40000000022 */
[----:B------:R-:W-:-:S03]  /*6770*/  PRMT R54, RZ, 0x7610, R54 ;  /* 0x00007610ff367816 */ /* 0x000fc60000000036 */
[----:B------:R2:W-:Y:S01]  /*6780*/  STL.S16 [R1+0x3cc], R34 ;  /* 0x0003cc2201007387 */ /* 0x0005e20000100600 */
[----:B------:R-:W-:-:S03]  /*6790*/  PRMT R55, RZ, 0x7610, R55 ;  /* 0x00007610ff377816 */ /* 0x000fc60000000037 */
[----:B------:R-:W-:Y:S04]  /*67a0*/  STL [R1+0x658], R67 ;  /* 0x0006584301007387 */ /* 0x000fe80000100800 */
        /* <DEDUP_REMOVED lines=26> */
[----:B------:R-:W-:Y:S04]  /*6950*/  STL.64 [R1+0x688], R2 ;  /* 0x0006880201007387 */ /* 0x000fe80000100a00 */
        /* <DEDUP_REMOVED lines=31> */
[----:B------:R-:W-:Y:S01]  /*6b50*/  STL.64 [R1+0x890], R32 ;  /* 0x0008902001007387 */ /* 0x000fe20000100a00 */
[----:B--2---:R-:W-:-:S04]  /*6b60*/  @!P1 SHF.R.U32.HI R34, RZ, 0x10, R31 ;  /* 0x00000010ff229819 */ /* 0x004fc8000001161f */
[----:B------:R-:W-:Y:S02]  /*6b70*/  @!P1 PRMT R54, R34, 0x7610, R54 ;  /* 0x0000761022369816 */ /* 0x000fe40000000036 */
[----:B---3--:R-:W-:-:S04]  /*6b80*/  @!P1 SHF.R.U32.HI R34, RZ, 0x10, R35 ;  /* 0x00000010ff229819 */ /* 0x008fc80000011623 */
[----:B------:R-:W-:Y:S01]  /*6b90*/  @!P1 PRMT R55, R34, 0x7610, R55 ;  /* 0x0000761022379816 */ /* 0x000fe20000000037 */
[----:B------:R0:W-:Y:S04]  /*6ba0*/  STL.S16 [R1+0x278], R54 ;  /* 0x0002783601007387 */ /* 0x0001e80000100600 */
[----:B0-----:R-:W2:Y:S04]  /*6bb0*/  LDL.LU R54, [R1+0x8b8] ;  /* 0x0008b80001367983 */ /* 0x001ea80000300800 */
[----:B------:R0:W-:Y:S04]  /*6bc0*/  STL.S16 [R1+0x408], R55 ;  /* 0x0004083701007387 */ /* 0x0001e80000100600 */
[----:B0-----:R-:W2:Y:S01]  /*6bd0*/  LDL.LU R55, [R1+0x8b4] ;  /* 0x0008b40001377983 */ /* 0x001ea20000300800 */
        /* <DEDUP_REMOVED lines=12> */
[----:B------:R-:W-:Y:S02]  /*6ca0*/  PRMT R59, RZ, 0x7610, R59 ;  /* 0x00007610ff3b7816 */ /* 0x000fe4000000003b */
        /* <DEDUP_REMOVED lines=10> */
[----:B------:R-:W-:-:S02]  /*6d50*/  PRMT R42, RZ, 0x7610, R42 ;  /* 0x00007610ff2a7816 */ /* 0x000fc4000000002a */
[----:B------:R-:W-:Y:S02]  /*6d60*/  PRMT R43, RZ, 0x7610, R43 ;  /* 0x00007610ff2b7816 */ /* 0x000fe4000000002b */
[----:B------:R-:W-:Y:S02]  /*6d70*/  @!P3 PRMT R42, R40, 0x7610, R42 ;  /* 0x00007610282ab816 */ /* 0x000fe4000000002a */
[----:B------:R-:W-:Y:S02]  /*6d80*/  @!P3 PRMT R43, R34, 0x7610, R43 ;  /* 0x00007610222bb816 */ /* 0x000fe4000000002b */
[----:B------:R-:W-:Y:S01]  /*6d90*/  LOP3.LUT P3, RZ, R66, 0x20000, RZ, 0xc0, !PT ;  /* 0x0002000042ff7812 */ /* 0x000fe2000786c0ff */
[----:B------:R0:W-:Y:S04]  /*6da0*/  STL [R1+0x14], R24 ;  /* 0x0000141801007387 */ /* 0x0001e80000100800 */
[----:B------:R1:W-:Y:S01]  /*6db0*/  STL.S16 [R1+0x270], R42 ;  /* 0x0002702a01007387 */ /* 0x0003e20000100600 */
[----:B0-----:R-:W-:Y:S01]  /*6dc0*/  HFMA2.MMA R24, -RZ, RZ, 0, 0 ;  /* 0x00000000ff187435 */ /* 0x001fe200000001ff */
[----:B-1----:R-:W-:-:S06]  /*6dd0*/  MOV R42, RZ ;  /* 0x000000ff002a7202 */ /* 0x002fcc0000000f00 */
[----:B------:R-:W3:Y:S04]  /*6de0*/  @!P2 LDG.E R42, desc[UR10][R56.64] ;  /* 0x0000000a382aa981 */ /* 0x000ee8000c1e1900 */
[----:B------:R0:W4:Y:S02]  /*6df0*/  @!P3 LDG.E R24, desc[UR10][R22.64] ;  /* 0x0000000a1618b981 */ /* 0x000124000c1e1900 */
[----:B0-----:R-:W-:-:S06]  /*6e00*/  IMAD.MOV.U32 R22, RZ, RZ, RZ ;  /* 0x000000ffff167224 */ /* 0x001fcc00078e00ff */
[----:B------:R-:W4:Y:S04]  /*6e10*/  @!P3 LDG.E R22, desc[UR10][R6.64] ;  /* 0x0000000a0616b981 */ /* 0x000f28000c1e1900 */
[----:B--2---:R0:W2:Y:S04]  /*6e20*/  @!P2 LDG.E R41, desc[UR10][R58.64] ;  /* 0x0000000a3a29a981 */ /* 0x0040a8000c1e1900 */
[----:B------:R-:W-:Y:S04]  /*6e30*/  STL.S16 [R1+0x25c], R43 ;  /* 0x00025c2b01007387 */ /* 0x000fe80000100600 */
[----:B------:R-:W-:Y:S04]  /*6e40*/  STL.64 [R1+0x6b0], R58 ;  /* 0x0006b03a01007387 */ /* 0x000fe80000100a00 */
[----:B------:R0:W-:Y:S01]  /*6e50*/  STL.64 [R1+0x6c8], R58 ;  /* 0x0006c83a01007387 */ /* 0x0001e20000100a00 */
[----:B------:R-:W-:-:S03]  /*6e60*/  LOP3.LUT P1, RZ, R66, 0x40000, RZ, 0xc0, !PT ;  /* 0x0004000042ff7812 */ /* 0x000fc6000782c0ff */
[----:B------:R1:W-:Y:S01]  /*6e70*/  STL.64 [R1+0x700], R52 ;  /* 0x0007003401007387 */ /* 0x0003e20000100a00 */
[----:B0-----:R-:W-:Y:S02]  /*6e80*/  PRMT R59, RZ, 0x7610, R59 ;  /* 0x00007610ff3b7816 */ /* 0x001fe4000000003b */
[----:B-1----:R-:W-:Y:S02]  /*6e90*/  PRMT R53, RZ, 0x7610, R53 ;  /* 0x00007610ff357816 */ /* 0x002fe40000000035 */
[----:B------:R-:W-:Y:S02]  /*6ea0*/  PRMT R52, RZ, 0x7610, R52 ;  /* 0x00007610ff347816 */ /* 0x000fe40000000034 */
[----:B------:R-:W-:Y:S02]  /*6eb0*/  PRMT R44, RZ, 0x7610, R44 ;  /* 0x00007610ff2c7816 */ /* 0x000fe4000000002c */
[----:B------:R-:W-:Y:S02]  /*6ec0*/  PRMT R23, RZ, 0x7610, R23 ;  /* 0x00007610ff177816 */ /* 0x000fe40000000017 */
[----:B---3--:R-:W-:Y:S01]  /*6ed0*/  @!P2 PRMT R44, R42, 0x7610, R44 ;  /* 0x000076102a2ca816 */ /* 0x008fe2000000002c */
[----:B------:R-:W-:Y:S04]  /*6ee0*/  STL [R1+0x114], R25 ;  /* 0x0001141901007387 */ /* 0x000fe80000100800 */
[----:B------:R0:W-:Y:S01]  /*6ef0*/  STL.S16 [R1+0x474], R44 ;  /* 0x0004742c01007387 */ /* 0x0001e20000100600 */
[----:B----4-:R-:W-:-:S02]  /*6f00*/  @!P3 PRMT R23, R22, 0x7610, R23 ;  /* 0x000076101617b816 */ /* 0x010fc40000000017 */
[----:B0-----:R-:W-:Y:S01]  /*6f10*/  MOV R44, RZ ;  /* 0x000000ff002c7202 */ /* 0x001fe20000000f00 */
[----:B------:R-:W-:Y:S02]  /*6f20*/  HFMA2.MMA R25, -RZ, RZ, 0, 0 ;  /* 0x00000000ff197435 */ /* 0x000fe400000001ff */
[----:B------:R0:W-:Y:S04]  /*6f30*/  STL.S16 [R1+0x580], R23 ;  /* 0x0005801701007387 */ /* 0x0001e80000100600 */
[----:B------:R-:W3:Y:S01]  /*6f40*/  @!P1 LDG.E R44, desc[UR10][R60.64] ;  /* 0x0000000a3c2c9981 */ /* 0x000ee2000c1e1900 */
[----:B0-----:R-:W-:Y:S02]  /*6f50*/  MOV R23, RZ ;  /* 0x000000ff00177202 */ /* 0x001fe40000000f00 */
[----:B--2---:R-:W-:-:S04]  /*6f60*/  @!P2 SHF.R.U32.HI R43, RZ, 0x10, R41 ;  /* 0x00000010ff2ba819 */ /* 0x004fc80000011629 */
[----:B------:R-:W-:Y:S02]  /*6f70*/  @!P2 PRMT R59, R43, 0x7610, R59 ;  /* 0x000076102b3ba816 */ /* 0x000fe4000000003b */
[----:B------:R-:W-:-:S04]  /*6f80*/  @!P2 SHF.R.U32.HI R43, RZ, 0x10, R42 ;  /* 0x00000010ff2ba819 */ /* 0x000fc8000001162a */
[----:B------:R-:W-:Y:S01]  /*6f90*/  @!P2 PRMT R53, R43, 0x7610, R53 ;  /* 0x000076102b35a816 */ /* 0x000fe20000000035 */
[----:B------:R-:W-:Y:S01]  /*6fa0*/  HFMA2.MMA R43, -RZ, RZ, 0, 0 ;  /* 0x00000000ff2b7435 */ /* 0x000fe200000001ff */
[----:B------:R-:W-:Y:S02]  /*6fb0*/  @!P2 PRMT R52, R41, 0x7610, R52 ;  /* 0x000076102934a816 */ /* 0x000fe40000000034 */
[----:B------:R-:W-:-:S07]  /*6fc0*/  LOP3.LUT P2, RZ, R66, 0x10000, RZ, 0xc0, !PT ;  /* 0x0001000042ff7812 */ /* 0x000fce000784c0ff */
[----:B------:R-:W2:Y:S06]  /*6fd0*/  @!P1 LDG.E R43, desc[UR10][R62.64] ;  /* 0x0000000a3e2b9981 */ /* 0x000eac000c1e1900 */
[----:B------:R0:W4:Y:S04]  /*6fe0*/  @!P2 LDG.E R23, desc[UR10][R8.64] ;  /* 0x0000000a0817a981 */ /* 0x000128000c1e1900 */
[----:B------:R-:W4:Y:S01]  /*6ff0*/  @!P2 LDG.E R25, desc[UR10][R10.64] ;  /* 0x0000000a0a19a981 */ /* 0x000f22000c1e1900 */
[----:B------:R-:W-:-:S03]  /*7000*/  PRMT R50, RZ, 0x7610, R50 ;  /* 0x00007610ff327816 */ /* 0x000fc60000000032 */
[----:B------:R-:W-:Y:S01]  /*7010*/  STL [R1+0x10], R0 ;  /* 0x0000100001007387 */ /* 0x000fe20000100800 */
[----:B------:R-:W-:Y:S02]  /*7020*/  PRMT R47, RZ, 0x7610, R47 ;  /* 0x00007610ff2f7816 */ /* 0x000fe4000000002f */
[----:B0-----:R-:W-:Y:S01]  /*7030*/  PRMT R8, RZ, 0x7610, R8 ;  /* 0x00007610ff087816 */ /* 0x001fe20000000008 */
[----:B------:R0:W-:Y:S01]  /*7040*/  STL [R1+0x110], R26 ;  /* 0x0001101a01007387 */ /* 0x0001e20000100800 */
[----:B------:R-:W-:Y:S02]  /*7050*/  PRMT R46, RZ, 0x7610, R46 ;  /* 0x00007610ff2e7816 */ /* 0x000fe4000000002e */
[----:B0-----:R-:W-:Y:S01]  /*7060*/  PRMT R26, RZ, 0x7610, R26 ;  /* 0x00007610ff1a7816 */ /* 0x001fe2000000001a */
[----:B------:R-:W-:Y:S01]  /*7070*/  STL [R1+0x18], R27 ;  /* 0x0000181b01007387 */ /* 0x000fe20000100800 */
[----:B---3--:R-:W-:Y:S02]  /*7080*/  @!P1 PRMT R46, R44, 0x7610, R46 ;  /* 0x000076102c2e9816 */ /* 0x008fe4000000002e */
[----:B--2---:R-:W-:-:S04]  /*7090*/  @!P1 SHF.R.U32.HI R0, RZ, 0x10, R43 ;  /* 0x00000010ff009819 */ /* 0x004fc8000001162b */
[----:B------:R-:W-:Y:S02]  /*70a0*/  @!P1 PRMT R50, R0, 0x7610, R50 ;  /* 0x0000761000329816 */ /* 0x000fe40000000032 */
[----:B------:R-:W-:Y:S02]  /*70b0*/  @!P1 SHF.R.U32.HI R0, RZ, 0x10, R44 ;  /* 0x00000010ff009819 */ /* 0x000fe4000001162c */
[----:B----4-:R-:W-:Y:S02]  /*70c0*/  @!P2 SHF.R.U32.HI R9, RZ, 0x10, R23 ;  /* 0x00000010ff09a819 */ /* 0x010fe40000011617 */
[----:B------:R-:W-:Y:S02]  /*70d0*/  @!P1 PRMT R47, R0, 0x7610, R47 ;  /* 0x00007610002f9816 */ /* 0x000fe4000000002f */
[----:B------:R-:W-:Y:S02]  /*70e0*/  PRMT R0, RZ, 0x7610, R0 ;  /* 0x00007610ff007816 */ /* 0x000fe40000000000 */
[----:B------:R-:W-:-:S02]  /*70f0*/  @!P2 PRMT R8, R9, 0x7610, R8 ;  /* 0x000076100908a816 */ /* 0x000fc40000000008 */
[----:B------:R-:W-:Y:S02]  /*7100*/  @!P2 SHF.R.U32.HI R9, RZ, 0x10, R25 ;  /* 0x00000010ff09a819 */ /* 0x000fe40000011619 */
[----:B------:R-:W-:Y:S02]  /*7110*/  @!P1 PRMT R0, R43, 0x7610, R0 ;  /* 0x000076102b009816 */ /* 0x000fe40000000000 */
[----:B------:R-:W-:Y:S02]  /*7120*/  LOP3.LUT P1, RZ, R66, 0x8000, RZ, 0xc0, !PT ;  /* 0x0000800042ff7812 */ /* 0x000fe4000782c0ff */
[----:B------:R-:W-:-:S05]  /*7130*/  @!P2 PRMT R26, R9, 0x7610, R26 ;  /* 0x00007610091aa816 */ /* 0x000fca000000001a */
[----:B------:R0:W-:Y:S02]  /*7140*/  STL.S16 [R1+0x598], R26 ;  /* 0x0005981a01007387 */ /* 0x0001e40000100600 */
[----:B0-----:R-:W-:-:S06]  /*7150*/  CS2R R26, SRZ ;  /* 0x00000000001a7805 */ /* 0x001fcc000001ff00 */
[----:B------:R-:W2:Y:S04]  /*7160*/  @!P1 LDG.E R27, desc[UR10][R18.64] ;  /* 0x0000000a121b9981 */ /* 0x000ea8000c1e1900 */
[----:B------:R-:W3:Y:S01]  /*7170*/  @!P1 LDG.E R26, desc[UR10][R20.64] ;  /* 0x0000000a141a9981 */ /* 0x000ee2000c1e1900 */
[----:B------:R-:W-:Y:S02]  /*7180*/  PRMT R6, RZ, 0x7610, R6 ;  /* 0x00007610ff067816 */ /* 0x000fe40000000006 */
[----:B------:R-:W-:Y:S01]  /*7190*/  @!P3 SHF.R.U32.HI R7, RZ, 0x10, R24 ;  /* 0x00000010ff07b819 */ /* 0x000fe20000011618 */
[----:B------:R0:W-:Y:S01]  /*71a0*/  STL [R1+0x118], R29 ;  /* 0x0001181d01007387 */ /* 0x0001e20000100800 */
[----:B------:R-:W-:Y:S02]  /*71b0*/  PRMT R45, RZ, 0x7610, R45 ;  /* 0x00007610ff2d7816 */ /* 0x000fe4000000002d */
[----:B------:R-:W-:-:S02]  /*71c0*/  @!P3 PRMT R6, R7, 0x7610, R6 ;  /* 0x000076100706b816 */ /* 0x000fc40000000006 */
[----:B------:R-:W-:Y:S01]  /*71d0*/  @!P3 SHF.R.U32.HI R7, RZ, 0x10, R22 ;  /* 0x00000010ff07b819 */ /* 0x000fe20000011616 */
[----:B------:R1:W-:Y:S01]  /*71e0*/  STL [R1+0x1c], R28 ;  /* 0x00001c1c01007387 */ /* 0x0003e20000100800 */
[----:B0-----:R-:W-:Y:S02]  /*71f0*/  PRMT R29, RZ, 0x7610, R29 ;  /* 0x00007610ff1d7816 */ /* 0x001fe4000000001d */
[----:B------:R-:W-:Y:S02]  /*7200*/  @!P3 PRMT R45, R7, 0x7610, R45 ;  /* 0x00007610072db816 */ /* 0x000fe4000000002d */
[----:B------:R-:W-:Y:S02]  /*7210*/  PRMT R7, RZ, 0x7610, R7 ;  /* 0x00007610ff077816 */ /* 0x000fe40000000007 */
[----:B-1----:R-:W-:Y:S02]  /*7220*/  PRMT R28, RZ, 0x7610, R28 ;  /* 0x00007610ff1c7816 */ /* 0x002fe4000000001c */
[----:B------:R-:W-:-:S02]  /*7230*/  @!P3 PRMT R7, R24, 0x7610, R7 ;  /* 0x000076101807b816 */ /* 0x000fc40000000007 */
[----:B------:R-:W-:Y:S02]  /*7240*/  LOP3.LUT P3, RZ, R66, 0x4000, RZ, 0xc0, !PT ;  /* 0x0000400042ff7812 */ /* 0x000fe4000786c0ff */
[----:B--2---:R-:W-:-:S04]  /*7250*/  @!P1 SHF.R.U32.HI R11, RZ, 0x10, R27 ;  /* 0x00000010ff0b9819 */ /* 0x004fc8000001161b */
[----:B------:R-:W-:Y:S02]  /*7260*/  @!P1 PRMT R29, R11, 0x7610, R29 ;  /* 0x000076100b1d9816 */ /* 0x000fe4000000001d */
[----:B---3--:R-:W-:-:S04]  /*7270*/  @!P1 SHF.R.U32.HI R11, RZ, 0x10, R26 ;  /* 0x00000010ff0b9819 */ /* 0x008fc8000001161a */
[----:B------:R-:W-:Y:S01]  /*7280*/  @!P1 PRMT R28, R11, 0x7610, R28 ;  /* 0x000076100b1c9816 */ /* 0x000fe2000000001c */
[----:B------:R-:W-:Y:S04]  /*7290*/  STL.S16 [R1+0x5c0], R29 ;  /* 0x0005c01d01007387 */ /* 0x000fe80000100600 */
[----:B------:R0:W-:Y:S02]  /*72a0*/  STL.S16 [R1+0x5c8], R28 ;  /* 0x0005c81c01007387 */ /* 0x0001e40000100600 */
[----:B0-----:R-:W-:-:S06]  /*72b0*/  CS2R R28, SRZ ;  /* 0x00000000001c7805 */ /* 0x001fcc000001ff00 */
[----:B------:R0:W2:Y:S04]  /*72c0*/  @!P3 LDG.E R29, desc[UR10][R12.64] ;  /* 0x0000000a0c1db981 */ /* 0x0000a8000c1e1900 */
[----:B------:R-:W3:Y:S01]  /*72d0*/  @!P3 LDG.E R28, desc[UR10][R14.64] ;  /* 0x0000000a0e1cb981 */ /* 0x000ee2000c1e1900 */
[----:B------:R-:W-:Y:S02]  /*72e0*/  PRMT R3, RZ, 0x7610, R3 ;  /* 0x00007610ff037816 */ /* 0x000fe40000000003 */
[----:B0-----:R-:W-:Y:S01]  /*72f0*/  PRMT R12, RZ, 0x7610, R12 ;  /* 0x00007610ff0c7816 */ /* 0x001fe2000000000c */
[----:B------:R0:W-:Y:S01]  /*7300*/  STL.S16 [R1+0x4e0], R53 ;  /* 0x0004e03501007387 */ /* 0x0001e20000100600 */
[----:B------:R-:W-:-:S03]  /*7310*/  PRMT R2, RZ, 0x7610, R2 ;  /* 0x00007610ff027816 */ /* 0x000fc60000000002 */
[----:B------:R1:W-:Y:S01]  /*7320*/  STL.S16 [R1+0x258], R52 ;  /* 0x0002583401007387 */ /* 0x0003e20000100600 */
[----:B------:R-:W-:Y:S02]  /*7330*/  @!P1 PRMT R3, R26, 0x7610, R3 ;  /* 0x000076101a039816 */ /* 0x000fe40000000003 */
[----:B0-----:R-:W-:Y:S02]  /*7340*/  MOV R53, R49 ;  /* 0x0000003100357202 */ /* 0x001fe40000000f00 */
[----:B-1----:R-:W-:Y:S02]  /*7350*/  MOV R52, R48 ;  /* 0x0000003000347202 */ /* 0x002fe40000000f00 */
[----:B------:R-:W4:Y:S04]  /*7360*/  LDL.LU.64 R48, [R1+0x220] ;  /* 0x0002200001307983 */ /* 0x000f280000300a00 */
[----:B------:R-:W-:Y:S01]  /*7370*/  STL.S16 [R1+0x5c4], R3 ;  /* 0x0005c40301007387 */ /* 0x000fe20000100600 */
[----:B--2---:R-:W-:-:S04]  /*7380*/  @!P3 SHF.R.U32.HI R13, RZ, 0x10, R29 ;  /* 0x00000010ff0db819 */ /* 0x004fc8000001161d */
[----:B------:R-:W-:Y:S02]  /*7390*/  @!P3 PRMT R12, R13, 0x7610, R12 ;  /* 0x000076100d0cb816 */ /* 0x000fe4000000000c */
[----:B---3--:R-:W-:-:S04]  /*73a0*/  @!P3 SHF.R.U32.HI R13, RZ, 0x10, R28 ;  /* 0x00000010ff0db819 */ /* 0x008fc8000001161c */
[----:B------:R-:W-:-:S05]  /*73b0*/  @!P3 PRMT R2, R13, 0x7610, R2 ;  /* 0x000076100d02b816 */ /* 0x000fca0000000002 */
[----:B------:R0:W-:Y:S04]  /*73c0*/  STL.S16 [R1+0x5cc], R2 ;  /* 0x0005cc0201007387 */ /* 0x0001e80000100600 */
[----:B0-----:R-:W2:Y:S01]  /*73d0*/  LDL.LU.64 R2, [R1+0x5b0] ;  /* 0x0005b00001027983 */ /* 0x001ea20000300a00 */
[----:B------:R-:W-:Y:S02]  /*73e0*/  PRMT R9, RZ, 0x7610, R9 ;  /* 0x00007610ff097816 */ /* 0x000fe40000000009 */
[----:B------:R-:W-:Y:S02]  /*73f0*/  PRMT R10, RZ, 0x7610, R10 ;  /* 0x00007610ff0a7816 */ /* 0x000fe4000000000a */
[----:B------:R-:W-:Y:S02]  /*7400*/  @!P2 PRMT R9, R23, 0x7610, R9 ;  /* 0x000076101709a816 */ /* 0x000fe40000000009 */
[----:B------:R-:W-:-:S02]  /*7410*/  @!P2 PRMT R10, R25, 0x7610, R10 ;  /* 0x00007610190aa816 */ /* 0x000fc4000000000a */
[----:B------:R-:W-:Y:S01]  /*7420*/  LOP3.LUT P2, RZ, R66, 0x2000, RZ, 0xc0, !PT ;  /* 0x0000200042ff7812 */ /* 0x000fe2000784c0ff */
[----:B------:R0:W-:Y:S02]  /*7430*/  STL [R1+0x24], R34 ;  /* 0x0000242201007387 */ /* 0x0001e40000100800 */
[----:B0-----:R-:W-:Y:S02]  /*7440*/  HFMA2.MMA R34, -RZ, RZ, 0, 0 ;  /* 0x00000000ff227435 */ /* 0x001fe400000001ff */
[----:B------:R-:W-:Y:S01]  /*7450*/  STL.S16 [R1+0x23c], R47 ;  /* 0x00023c2f01007387 */ /* 0x000fe20000100600 */
[----:B------:R-:W-:-:S03]  /*7460*/  PRMT R11, RZ, 0x7610, R11 ;  /* 0x00007610ff0b7816 */ /* 0x000fc6000000000b */
[----:B------:R0:W-:Y:S01]  /*7470*/  STL.S16 [R1+0x214], R46 ;  /* 0x0002142e01007387 */ /* 0x0001e20000100600 */
[----:B------:R-:W-:-:S03]  /*7480*/  @!P1 PRMT R11, R27, 0x7610, R11 ;  /* 0x000076101b0b9816 */ /* 0x000fc6000000000b */
[----:B------:R-:W3:Y:S01]  /*7490*/  @!P2 LDG.E R34, desc[UR10][R4.64] ;  /* 0x0000000a0422a981 */ /* 0x000ee2000c1e1900 */
[----:B0-----:R-:W-:Y:S02]  /*74a0*/  CS2R R46, SRZ ;  /* 0x00000000002e7805 */ /* 0x001fe4000001ff00 */
[----:B------:R-:W-:-:S04]  /*74b0*/  LOP3.LUT P1, RZ, R66, 0x1000, RZ, 0xc0, !PT ;  /* 0x0000100042ff7812 */ /* 0x000fc8000782c0ff */
[----:B------:R-:W2:Y:S04]  /*74c0*/  @!P2 LDG.E R46, desc[UR10][R16.64] ;  /* 0x0000000a102ea981 */ /* 0x000ea8000c1e1900 */
[----:B------:R-:W-:Y:S04]  /*74d0*/  STL [R1+0x124], R40 ;  /* 0x0001242801007387 */ /* 0x000fe80000100800 */
[----:B------:R0:W-:Y:S02]  /*74e0*/  STL [R1+0x28], R41 ;  /* 0x0000282901007387 */ /* 0x0001e40000100800 */
[----:B0-----:R-:W-:-:S06]  /*74f0*/  CS2R R40, SRZ ;  /* 0x0000000000287805 */ /* 0x001fcc000001ff00 */
[----:B----4-:R0:W4:Y:S02]  /*7500*/  @!P1 LDG.E R41, desc[UR10][R48.64] ;  /* 0x0000000a30299981 */ /* 0x010124000c1e1900 */
[----:B0-----:R-:W-:Y:S02]  /*7510*/  MOV R49, RZ ;  /* 0x000000ff00317202 */ /* 0x001fe40000000f00 */
[----:B------:R0:W-:Y:S01]  /*7520*/  STL [R1+0x120], R35 ;  /* 0x0001202301007387 */ /* 0x0001e20000100800 */
[----:B------:R-:W-:Y:S02]  /*7530*/  PRMT R33, RZ, 0x7610, R33 ;  /* 0x00007610ff217816 */ /* 0x000fe40000000021 */
[----:B------:R-:W-:Y:S01]  /*7540*/  PRMT R16, RZ, 0x7610, R16 ;  /* 0x00007610ff107816 */ /* 0x000fe20000000010 */
[----:B------:R-:W-:Y:S01]  /*7550*/  STL [R1+0x710], R58 ;  /* 0x0007103a01007387 */ /* 0x000fe20000100800 */
[----:B------:R-:W-:-:S03]  /*7560*/  PRMT R5, RZ, 0x7610, R5 ;  /* 0x00007610ff057816 */ /* 0x000fc60000000005 */
[----:B------:R1:W-:Y:S01]  /*7570*/  STL.S16 [R1+0x470], R59 ;  /* 0x0004703b01007387 */ /* 0x0003e20000100600 */
[----:B---3--:R-:W-:-:S03]  /*7580*/  @!P2 SHF.R.U32.HI R4, RZ, 0x10, R34 ;  /* 0x00000010ff04a819 */ /* 0x008fc60000011622 */
[----:B--2---:R-:W2:Y:S01]  /*7590*/  @!P1 LDG.E R49, desc[UR10][R2.64] ;  /* 0x0000000a02319981 */ /* 0x004ea2000c1e1900 */
[----:B0-----:R-:W-:-:S03]  /*75a0*/  PRMT R35, RZ, 0x7610, R35 ;  /* 0x00007610ff237816 */ /* 0x001fc60000000023 */
[----:B-1----:R-:W3:Y:S01]  /*75b0*/  LDL.LU.64 R58, [R1+0x5a8] ;  /* 0x0005a800013a7983 */ /* 0x002ee20000300a00 */
[----:B------:R-:W-:Y:S02]  /*75c0*/  @!P2 PRMT R35, R4, 0x7610, R35 ;  /* 0x000076100423a816 */ /* 0x000fe40000000023 */
[----:B------:R-:W-:Y:S02]  /*75d0*/  PRMT R13, RZ, 0x7610, R13 ;  /* 0x00007610ff0d7816 */ /* 0x000fe4000000000d */
[----:B------:R-:W-:Y:S01]  /*75e0*/  PRMT R14, RZ, 0x7610, R14 ;  /* 0x00007610ff0e7816 */ /* 0x000fe2000000000e */
[----:B------:R-:W-:Y:S01]  /*75f0*/  STL [R1+0x128], R42 ;  /* 0x0001282a01007387 */ /* 0x000fe20000100800 */
[----:B------:R-:W-:-:S03]  /*7600*/  @!P2 SHF.R.U32.HI R4, RZ, 0x10, R46 ;  /* 0x00000010ff04a819 */ /* 0x000fc6000001162e */
[----:B------:R-:W-:Y:S01]  /*7610*/  STL [R1+0x2c], R43 ;  /* 0x00002c2b01007387 */ /* 0x000fe20000100800 */
[----:B------:R-:W-:Y:S02]  /*7620*/  @!P2 PRMT R33, R4, 0x7610, R33 ;  /* 0x000076100421a816 */ /* 0x000fe40000000021 */
[----:B------:R-:W-:Y:S01]  /*7630*/  PRMT R4, RZ, 0x7610, R4 ;  /* 0x00007610ff047816 */ /* 0x000fe20000000004 */
[----:B------:R-:W3:Y:S03]  /*7640*/  LDL.LU.64 R2, [R1+0x8a0] ;  /* 0x0008a00001027983 */ /* 0x000ee60000300a00 */
[----:B------:R-:W-:Y:S01]  /*7650*/  @!P2 PRMT R4, R46, 0x7610, R4 ;  /* 0x000076102e04a816 */ /* 0x000fe20000000004 */
[----:B------:R-:W-:Y:S04]  /*7660*/  STL.S16 [R1+0x584], R45 ;  /* 0x0005842d01007387 */ /* 0x000fe80000100600 */
[----:B------:R4:W-:Y:S04]  /*7670*/  STL.S16 [R1+0x5d4], R4 ;  /* 0x0005d40401007387 */ /* 0x0009e80000100600 */
[----:B------:R0:W-:Y:S01]  /*7680*/  STL [R1+0x12c], R44 ;  /* 0x00012c2c01007387 */ /* 0x0001e20000100800 */
[----:B------:R-:W-:-:S02]  /*7690*/  PRMT R15, RZ, 0x7610, R15 ;  /* 0x00007610ff0f7816 */ /* 0x000fc4000000000f */
[----:B------:R-:W-:Y:S02]  /*76a0*/  PRMT R17, RZ, 0x7610, R17 ;  /* 0x00007610ff117816 */ /* 0x000fe40000000011 */
[----:B------:R-:W-:Y:S02]  /*76b0*/  PRMT R18, RZ, 0x7610, R18 ;  /* 0x00007610ff127816 */ /* 0x000fe40000000012 */
[----:B------:R-:W-:Y:S01]  /*76c0*/  PRMT R20, RZ, 0x7610, R20 ;  /* 0x00007610ff147816 */ /* 0x000fe20000000014 */
[----:B------:R-:W-:Y:S01]  /*76d0*/  STL [R1+0x11c], R30 ;  /* 0x00011c1e01007387 */ /* 0x000fe20000100800 */
[----:B----4-:R-:W-:Y:S02]  /*76e0*/  @!P1 SHF.R.U32.HI R4, RZ, 0x10, R41 ;  /* 0x00000010ff049819 */ /* 0x010fe40000011629 */
[----:B------:R-:W-:Y:S01]  /*76f0*/  @!P3 PRMT R13, R29, 0x7610, R13 ;  /* 0x000076101d0db816 */ /* 0x000fe2000000000d */
[----:B------:R-:W-:Y:S01]  /*7700*/  STL [R1+0x20], R31 ;  /* 0x0000201f01007387 */ /* 0x000fe20000100800 */
[----:B------:R-:W-:-:S02]  /*7710*/  @!P1 PRMT R16, R4, 0x7610, R16 ;  /* 0x0000761004109816 */ /* 0x000fc40000000010 */
[----:B------:R-:W-:Y:S02]  /*7720*/  @!P3 PRMT R14, R28, 0x7610, R14 ;  /* 0x000076101c0eb816 */ /* 0x000fe4000000000e */
[----:B------:R-:W-:Y:S01]  /*7730*/  CS2R R42, SRZ ;  /* 0x00000000002a7805 */ /* 0x000fe2000001ff00 */
[----:B0-----:R-:W4:Y:S01]  /*7740*/  LDL.LU.64 R44, [R1+0x588] ;  /* 0x00058800012c7983 */ /* 0x001f220000300a00 */
[----:B------:R-:W-:-:S03]  /*7750*/  PRMT R32, RZ, 0x7610, R32 ;  /* 0x00007610ff207816 */ /* 0x000fc60000000020 */
[----:B------:R-:W-:Y:S01]  /*7760*/  STL [R1+0x34], R23 ;  /* 0x0000341701007387 */ /* 0x000fe20000100800 */
[----:B------:R-:W-:Y:S02]  /*7770*/  PRMT R19, RZ, 0x7610, R19 ;  /* 0x00007610ff137816 */ /* 0x000fe40000000013 */
[----:B------:R-:W-:Y:S01]  /*7780*/  PRMT R21, RZ, 0x7610, R21 ;  /* 0x00007610ff157816 */ /* 0x000fe20000000015 */
[----:B------:R-:W-:Y:S04]  /*7790*/  STL [R1+0x130], R22 ;  /* 0x0001301601007387 */ /* 0x000fe80000100800 */
[----:B------:R-:W-:Y:S04]  /*77a0*/  STL.S16 [R1+0x210], R50 ;  /* 0x0002103201007387 */ /* 0x000fe80000100600 */
        /* <DEDUP_REMOVED lines=8> */
[----:B------:R-:W4:Y:S01]  /*7830*/  LDL.LU R48, [R1+0x8a8] ;  /* 0x0008a80001307983 */ /* 0x000f220000300800 */
[----:B--2---:R-:W-:-:S04]  /*7840*/  @!P1 SHF.R.U32.HI R4, RZ, 0x10, R49 ;  /* 0x00000010ff049819 */ /* 0x004fc80000011631 */
[----:B------:R-:W-:-:S05]  /*7850*/  @!P1 PRMT R5, R4, 0x7610, R5 ;  /* 0x0000761004059816 */ /* 0x000fca0000000005 */
[----:B------:R0:W-:Y:S04]  /*7860*/  STL.S16 [R1+0x5b0], R5 ;  /* 0x0005b00501007387 */ /* 0x0001e80000100600 */
[----:B0-----:R-:W2:Y:S01]  /*7870*/  LDL.LU.64 R4, [R1+0x5b8] ;  /* 0x0005b80001047983 */ /* 0x001ea20000300a00 */
[----:B------:R-:W-:-:S13]  /*7880*/  LOP3.LUT P3, RZ, R66, 0x800, RZ, 0xc0, !PT ;  /* 0x0000080042ff7812 */ /* 0x000fda000786c0ff */
[----:B---3--:R-:W3:Y:S01]  /*7890*/  @!P3 LDG.E R47, desc[UR10][R58.64] ;  /* 0x0000000a3a2fb981 */ /* 0x008ee2000c1e1900 */
[----:B------:R-:W-:Y:S02]  /*78a0*/  PRMT R3, RZ, 0x7610, R3 ;  /* 0x00007610ff037816 */ /* 0x000fe40000000003 */
[----:B------:R-:W-:Y:S02]  /*78b0*/  PRMT R2, RZ, 0x7610, R2 ;  /* 0x00007610ff027816 */ /* 0x000fe40000000002 */
[----:B------:R-:W-:Y:S01]  /*78c0*/  @!P2 PRMT R15, R34, 0x7610, R15 ;  /* 0x00007610220fa816 */ /* 0x000fe2000000000f */
[----:B--2---:R-:W2:Y:S01]  /*78d0*/  @!P3 LDG.E R43, desc[UR10][R4.64] ;  /* 0x0000000a042bb981 */ /* 0x004ea2000c1e1900 */
[----:B------:R-:W-:Y:S02]  /*78e0*/  LOP3.LUT P2, RZ, R66, 0x400, RZ, 0xc0, !PT ;  /* 0x0000040042ff7812 */ /* 0x000fe4000784c0ff */
[----:B------:R-:W-:Y:S01]  /*78f0*/  @!P1 PRMT R17, R41, 0x7610, R17 ;  /* 0x0000761029119816 */ /* 0x000fe20000000011 */
[----:B------:R-:W4:Y:S01]  /*7900*/  LDL.LU.64 R58, [R1+0x578] ;  /* 0x00057800013a7983 */ /* 0x000f220000300a00 */
[----:B--2---:R-:W-:-:S04]  /*7910*/  @!P3 SHF.R.U32.HI R4, RZ, 0x10, R43 ;  /* 0x00000010ff04b819 */ /* 0x004fc8000001162b */
[----:B------:R-:W-:Y:S02]  /*7920*/  @!P3 PRMT R3, R4, 0x7610, R3 ;  /* 0x000076100403b816 */ /* 0x000fe40000000003 */
[----:B---3--:R-:W-:-:S04]  /*7930*/  @!P3 SHF.R.U32.HI R4, RZ, 0x10, R47 ;  /* 0x00000010ff04b819 */ /* 0x008fc8000001162f */
[----:B------:R-:W-:Y:S02]  /*7940*/  @!P3 PRMT R2, R4, 0x7610, R2 ;  /* 0x000076100402b816 */ /* 0x000fe40000000002 */
[----:B------:R-:W2:Y:S04]  /*7950*/  LDL.LU.64 R4, [R1+0x5a0] ;  /* 0x0005a00001047983 */ /* 0x000ea80000300a00 */
[----:B------:R-:W-:Y:S04]  /*7960*/  STL.S16 [R1+0x5a8], R3 ;  /* 0x0005a80301007387 */ /* 0x000fe80000100600 */
[----:B------:R0:W-:Y:S04]  /*7970*/  STL.S16 [R1+0x5b4], R2 ;  /* 0x0005b40201007387 */ /* 0x0001e80000100600 */
[----:B0-----:R-:W3:Y:S01]  /*7980*/  LDL.LU.64 R2, [R1+0x590] ;  /* 0x0005900001027983 */ /* 0x001ee20000300a00 */
[----:B------:R-:W-:-:S03]  /*7990*/  @!P1 PRMT R18, R49, 0x7610, R18 ;  /* 0x0000761031129816 */ /* 0x000fc60000000012 */
[----:B--2---:R0:W2:Y:S02]  /*79a0*/  @!P2 LDG.E R40, desc[UR10][R4.64] ;  /* 0x0000000a0428a981 */ /* 0x0040a4000c1e1900 */
[----:B0-----:R-:W-:-:S10]  /*79b0*/  HFMA2.MMA R4, -RZ, RZ, 0, 0 ;  /* 0x00000000ff047435 */ /* 0x001fd400000001ff */
[----:B----4-:R0:W4:Y:S01]  /*79c0*/  @!P2 LDG.E R4, desc[UR10][R44.64] ;  /* 0x0000000a2c04a981 */ /* 0x010122000c1e1900 */
[----:B------:R-:W-:Y:S01]  /*79d0*/  LOP3.LUT P1, RZ, R66, 0x200, RZ, 0xc0, !PT ;  /* 0x0000020042ff7812 */ /* 0x000fe2000782c0ff */
[----:B0-----:R-:W-:-:S12]  /*79e0*/  HFMA2.MMA R45, -RZ, RZ, 0, 0 ;  /* 0x00000000ff2d7435 */ /* 0x001fd800000001ff */
[----:B---3--:R-:W3:Y:S01]  /*79f0*/  @!P1 LDG.E R45, desc[UR10][R2.64] ;  /* 0x0000000a022d9981 */ /* 0x008ee2000c1e1900 */
[----:B------:R-:W-:Y:S02]  /*7a00*/  PRMT R31, RZ, 0x7610, R31 ;  /* 0x00007610ff1f7816 */ /* 0x000fe4000000001f */
[----:B------:R-:W-:Y:S02]  /*7a10*/  PRMT R30, RZ, 0x7610, R30 ;  /* 0x00007610ff1e7816 */ /* 0x000fe4000000001e */
[----:B------:R-:W-:-:S05]  /*7a20*/  @!P3 PRMT R31, R47, 0x7610, R31 ;  /* 0x000076102f1fb816 */ /* 0x000fca000000001f */
[----:B------:R0:W-:Y:S01]  /*7a30*/  STL.S16 [R1+0x5ac], R31 ;  /* 0x0005ac1f01007387 */ /* 0x0001e20000100600 */
[----:B------:R-:W-:-:S03]  /*7a40*/  @!P3 PRMT R19, R43, 0x7610, R19 ;  /* 0x000076102b13b816 */ /* 0x000fc60000000013 */
[----:B------:R-:W-:Y:S04]  /*7a50*/  STL.S16 [R1+0x5d8], R33 ;  /* 0x0005d82101007387 */ /* 0x000fe80000100600 */
[----:B------:R-:W3:Y:S01]  /*7a60*/  LDL.LU.64 R2, [R1+0x898] ;  /* 0x0008980001027983 */ /* 0x000ee20000300a00 */
[----:B0-----:R-:W-:Y:S02]  /*7a70*/  MOV R31, R53 ;  /* 0x00000035001f7202 */ /* 0x001fe40000000f00 */
[----:B--2---:R-:W-:-:S04]  /*7a80*/  @!P2 SHF.R.U32.HI R5, RZ, 0x10, R40 ;  /* 0x00000010ff05a819 */ /* 0x004fc80000011628 */
[----:B------:R-:W-:Y:S02]  /*7a90*/  @!P2 PRMT R20, R5, 0x7610, R20 ;  /* 0x000076100514a816 */ /* 0x000fe40000000014 */
[----:B----4-:R-:W-:-:S04]  /*7aa0*/  @!P2 SHF.R.U32.HI R5, RZ, 0x10, R4 ;  /* 0x00000010ff05a819 */ /* 0x010fc80000011604 */
[----:B------:R-:W-:-:S05]  /*7ab0*/  @!P2 PRMT R30, R5, 0x7610, R30 ;  /* 0x00007610051ea816 */ /* 0x000fca000000001e */
[----:B------:R0:W-:Y:S02]  /*7ac0*/  STL.S16 [R1+0x588], R30 ;  /* 0x0005881e01007387 */ /* 0x0001e40000100600 */
[----:B0-----:R-:W-:Y:S02]  /*7ad0*/  MOV R30, R52 ;  /* 0x00000034001e7202 */ /* 0x001fe40000000f00 */
[----:B------:R-:W2:Y:S01]  /*7ae0*/  LDL.LU.64 R52, [R1+0x560] ;  /* 0x0005600001347983 */ /* 0x000ea20000300a00 */
[----:B---3--:R-:W-:Y:S02]  /*7af0*/  @!P1 SHF.R.U32.HI R23, RZ, 0x10, R45 ;  /* 0x00000010ff179819 */ /* 0x008fe4000001162d */
[----:B------:R-:W-:Y:S02]  /*7b00*/  MOV R5, RZ ;  /* 0x000000ff00057202 */ /* 0x000fe40000000f00 */
[----:B------:R-:W-:Y:S02]  /*7b10*/  @!P1 PRMT R32, R23, 0x7610, R32 ;  /* 0x0000761017209816 */ /* 0x000fe40000000020 */
[----:B------:R-:W-:-:S02]  /*7b20*/  LOP3.LUT P3, RZ, R66, 0x100, RZ, 0xc0, !PT ;  /* 0x0000010042ff7812 */ /* 0x000fc4000786c0ff */
[----:B------:R-:W3:Y:S04]  /*7b30*/  @!P1 LDG.E R5, desc[UR10][R58.64] ;  /* 0x0000000a3a059981 */ /* 0x000ee8000c1e1900 */
[----:B------:R0:W-:Y:S04]  /*7b40*/  STL.S16 [R1+0x578], R32 ;  /* 0x0005782001007387 */ /* 0x0001e80000100600 */
[----:B------:R-:W4:Y:S04]  /*7b50*/  LDL.LU.64 R58, [R1+0x558] ;  /* 0x00055800013a7983 */ /* 0x000f280000300a00 */
[----:B0-----:R-:W4:Y:S04]  /*7b60*/  LDL.LU.64 R32, [R1+0x568] ;  /* 0x0005680001207983 */ /* 0x001f280000300a00 */
[----:B------:R0:W4:Y:S02]  /*7b70*/  @!P3 LDG.E R42, desc[UR10][R30.64] ;  /* 0x0000000a1e2ab981 */ /* 0x000124000c1e1900 */
[----:B0-----:R-:W-:-:S06]  /*7b80*/  CS2R R30, SRZ ;  /* 0x00000000001e7805 */ /* 0x001fcc000001ff00 */
[----:B--2---:R-:W2:Y:S01]  /*7b90*/  @!P3 LDG.E R30, desc[UR10][R52.64] ;  /* 0x0000000a341eb981 */ /* 0x004ea2000c1e1900 */
[----:B------:R-:W-:Y:S02]  /*7ba0*/  PRMT R22, RZ, 0x7610, R22 ;  /* 0x00007610ff167816 */ /* 0x000fe40000000016 */
[----:B------:R-:W-:Y:S02]  /*7bb0*/  @!P2 PRMT R21, R40, 0x7610, R21 ;  /* 0x000076102815a816 */ /* 0x000fe40000000015 */
[----:B------:R-:W-:Y:S02]  /*7bc0*/  @!P2 PRMT R22, R4, 0x7610, R22 ;  /* 0x000076100416a816 */ /* 0x000fe40000000016 */
[----:B------:R-:W-:Y:S01]  /*7bd0*/  LOP3.LUT P2, RZ, R66, 0x80, RZ, 0xc0, !PT ;  /* 0x0000008042ff7812 */ /* 0x000fe2000784c0ff */
[----:B------:R-:W-:Y:S01]  /*7be0*/  HFMA2.MMA R50, -RZ, RZ, 0, 0 ;  /* 0x00000000ff327435 */ /* 0x000fe200000001ff */
[----:B------:R-:W-:Y:S01]  /*7bf0*/  PRMT R25, RZ, 0x7610, R25 ;  /* 0x00007610ff197816 */ /* 0x000fe20000000019 */
[----:B------:R-:W2:Y:S01]  /*7c00*/  LDL.LU.64 R52, [R1+0x548] ;  /* 0x0005480001347983 */ /* 0x000ea20000300a00 */
[----:B---3--:R-:W-:-:S04]  /*7c10*/  @!P1 SHF.R.U32.HI R23, RZ, 0x10, R5 ;  /* 0x00000010ff179819 */ /* 0x008fc80000011605 */
[----:B------:R-:W-:-:S05]  /*7c20*/  @!P1 PRMT R25, R23, 0x7610, R25 ;  /* 0x0000761017199816 */ /* 0x000fca0000000019 */
[----:B----4-:R-:W3:Y:S04]  /*7c30*/  @!P2 LDG.E R31, desc[UR10][R58.64] ;  /* 0x0000000a3a1fa981 */ /* 0x010ee8000c1e1900 */
[----:B------:R-:W4:Y:S01]  /*7c40*/  @!P2 LDG.E R50, desc[UR10][R32.64] ;  /* 0x0000000a2032a981 */ /* 0x000f22000c1e1900 */
[----:B------:R-:W-:-:S03]  /*7c50*/  PRMT R24, RZ, 0x7610, R24 ;  /* 0x00007610ff187816 */ /* 0x000fc60000000018 */
[----:B------:R0:W-:Y:S01]  /*7c60*/  STL.S16 [R1+0x58c], R25 ;  /* 0x00058c1901007387 */ /* 0x0001e20000100600 */
[----:B------:R-:W-:Y:S02]  /*7c70*/  PRMT R3, RZ, 0x7610, R3 ;  /* 0x00007610ff037816 */ /* 0x000fe40000000003 */
[----:B------:R-:W-:Y:S01]  /*7c80*/  PRMT R2, RZ, 0x7610, R2 ;  /* 0x00007610ff027816 */ /* 0x000fe20000000002 */
[----:B------:R-:W-:Y:S04]  /*7c90*/  STL.S16 [R1+0x5d0], R35 ;  /* 0x0005d02301007387 */ /* 0x000fe80000100600 */
[----:B------:R-:W3:Y:S01]  /*7ca0*/  LDL.LU.64 R32, [R1+0x890] ;  /* 0x0008900001207983 */ /* 0x000ee20000300a00 */
[----:B0-----:R-:W-:Y:S02]  /*7cb0*/  @!P3 SHF.R.U32.HI R25, RZ, 0x10, R42 ;  /* 0x00000010ff19b819 */ /* 0x001fe4000001162a */
[----:B------:R-:W-:Y:S01]  /*7cc0*/  PRMT R23, RZ, 0x7610, R23 ;  /* 0x00007610ff177816 */ /* 0x000fe20000000017 */
[----:B------:R-:W3:Y:S01]  /*7cd0*/  LDL.LU.64 R58, [R1+0x538] ;  /* 0x00053800013a7983 */ /* 0x000ee20000300a00 */
[----:B------:R-:W-:-:S02]  /*7ce0*/  @!P3 PRMT R24, R25, 0x7610, R24 ;  /* 0x000076101918b816 */ /* 0x000fc40000000018 */
[----:B------:R-:W-:-:S05]  /*7cf0*/  @!P1 PRMT R3, R5, 0x7610, R3 ;  /* 0x0000761005039816 */ /* 0x000fca0000000003 */
[----:B------:R-:W-:Y:S01]  /*7d00*/  STL.S16 [R1+0x57c], R3 ;  /* 0x00057c0301007387 */ /* 0x000fe20000100600 */
[----:B--2---:R-:W-:-:S04]  /*7d10*/  @!P3 SHF.R.U32.HI R25, RZ, 0x10, R30 ;  /* 0x00000010ff19b819 */ /* 0x004fc8000001161e */
[----:B------:R-:W-:-:S05]  /*7d20*/  @!P3 PRMT R2, R25, 0x7610, R2 ;  /* 0x000076101902b816 */ /* 0x000fca0000000002 */
[----:B------:R0:W-:Y:S04]  /*7d30*/  STL.S16 [R1+0x560], R2 ;  /* 0x0005600201007387 */ /* 0x0001e80000100600 */
[----:B0-----:R-:W2:Y:S01]  /*7d40*/  LDL.LU.64 R2, [R1+0x550] ;  /* 0x0005500001027983 */ /* 0x001ea20000300a00 */
[----:B----4-:R-:W-:Y:S02]  /*7d50*/  @!P2 SHF.R.U32.HI R27, RZ, 0x10, R50 ;  /* 0x00000010ff1ba819 */ /* 0x010fe40000011632 */
[----:B---3--:R-:W-:Y:S02]  /*7d60*/  PRMT R33, RZ, 0x7610, R33 ;  /* 0x00007610ff217816 */ /* 0x008fe40000000021 */
[----:B------:R-:W-:Y:S02]  /*7d70*/  PRMT R32, RZ, 0x7610, R32 ;  /* 0x00007610ff207816 */ /* 0x000fe40000000020 */
[----:B------:R-:W-:-:S02]  /*7d80*/  @!P2 PRMT R33, R27, 0x7610, R33 ;  /* 0x000076101b21a816 */ /* 0x000fc40000000021 */
[----:B------:R-:W-:-:S04]  /*7d90*/  @!P2 SHF.R.U32.HI R27, RZ, 0x10, R31 ;  /* 0x00000010ff1ba819 */ /* 0x000fc8000001161f */
[----:B------:R-:W-:Y:S02]  /*7da0*/  @!P2 PRMT R32, R27, 0x7610, R32 ;  /* 0x000076101b20a816 */ /* 0x000fe40000000020 */
[----:B------:R-:W-:Y:S01]  /*7db0*/  @!P1 PRMT R23, R45, 0x7610, R23 ;  /* 0x000076102d179816 */ /* 0x000fe20000000017 */
[----:B------:R-:W-:Y:S01]  /*7dc0*/  STL.S16 [R1+0x558], R33 ;  /* 0x0005582101007387 */ /* 0x000fe20000100600 */
[----:B------:R-:W-:-:S03]  /*7dd0*/  LOP3.LUT P1, RZ, R66, 0x40, RZ, 0xc0, !PT ;  /* 0x0000004042ff7812 */ /* 0x000fc6000782c0ff */
[----:B------:R0:W-:Y:S01]  /*7de0*/  STL.S16 [R1+0x564], R32 ;  /* 0x0005642001007387 */ /* 0x0001e20000100600 */
[----:B------:R-:W-:-:S03]  /*7df0*/  CS2R R34, SRZ ;  /* 0x0000000000227805 */ /* 0x000fc6000001ff00 */
[----:B0-----:R-:W3:Y:S06]  /*7e00*/  LDL.LU.64 R32, [R1+0x540] ;  /* 0x0005400001207983 */ /* 0x001eec0000300a00 */
[----:B------:R-:W4:Y:S01]  /*7e10*/  @!P1 LDG.E R35, desc[UR10][R52.64] ;  /* 0x0000000a34239981 */ /* 0x000f22000c1e1900 */
[----:B------:R-:W-:-:S03]  /*7e20*/  PRMT R25, RZ, 0x7610, R25 ;  /* 0x00007610ff197816 */ /* 0x000fc60000000019 */
[----:B--2---:R-:W2:Y:S01]  /*7e30*/  @!P1 LDG.E R34, desc[UR10][R2.64] ;  /* 0x0000000a02229981 */ /* 0x004ea2000c1e1900 */
[----:B------:R-:W-:-:S03]  /*7e40*/  PRMT R26, RZ, 0x7610, R26 ;  /* 0x00007610ff1a7816 */ /* 0x000fc6000000001a */
[----:B------:R0:W-:Y:S01]  /*7e50*/  STL [R1+0x44], R41 ;  /* 0x0000442901007387 */ /* 0x0001e20000100800 */
[----:B------:R-:W-:Y:S01]  /*7e60*/  HFMA2.MMA R44, -RZ, RZ, 0, 0 ;  /* 0x00000000ff2c7435 */ /* 0x000fe200000001ff */
[----:B------:R-:W-:Y:S02]  /*7e70*/  PRMT R28, RZ, 0x7610, R28 ;  /* 0x00007610ff1c7816 */ /* 0x000fe4000000001c */
[----:B------:R-:W4:Y:S04]  /*7e80*/  LDL.LU.64 R52, [R1+0x228] ;  /* 0x0002280001347983 */ /* 0x000f280000300a00 */
[----:B------:R-:W4:Y:S01]  /*7e90*/  LDL.LU.64 R2, [R1+0x888] ;  /* 0x0008880001027983 */ /* 0x000f220000300a00 */
[----:B------:R-:W-:Y:S02]  /*7ea0*/  @!P3 PRMT R25, R42, 0x7610, R25 ;  /* 0x000076102a19b816 */ /* 0x000fe40000000019 */
[----:B------:R-:W-:-:S02]  /*7eb0*/  @!P3 PRMT R26, R30, 0x7610, R26 ;  /* 0x000076101e1ab816 */ /* 0x000fc4000000001a */
[----:B------:R-:W-:Y:S02]  /*7ec0*/  LOP3.LUT P3, RZ, R66, 0x20, RZ, 0xc0, !PT ;  /* 0x0000002042ff7812 */ /* 0x000fe4000786c0ff */
[----:B0-----:R-:W-:Y:S02]  /*7ed0*/  MOV R41, RZ ;  /* 0x000000ff00297202 */ /* 0x001fe40000000f00 */
[----:B------:R-:W-:-:S09]  /*7ee0*/  @!P2 PRMT R28, R31, 0x7610, R28 ;  /* 0x000076101f1ca816 */ /* 0x000fd2000000001c */
[----:B------:R-:W4:Y:S04]  /*7ef0*/  @!P3 LDG.E R44, desc[UR10][R58.64] ;  /* 0x0000000a3a2cb981 */ /* 0x000f28000c1e1900 */
[----:B---3--:R-:W3:Y:S04]  /*7f00*/  @!P3 LDG.E R41, desc[UR10][R32.64] ;  /* 0x0000000a2029b981 */ /* 0x008ee8000c1e1900 */
[----:B------:R2:W-:Y:S01]  /*7f10*/  STL.S16 [R1+0x55c], R28 ;  /* 0x00055c1c01007387 */ /* 0x0005e20000100600 */
[----:B------:R-:W-:-:S03]  /*7f20*/  PRMT R27, RZ, 0x7610, R27 ;  /* 0x00007610ff1b7816 */ /* 0x000fc6000000001b */
[----:B------:R-:W-:Y:S04]  /*7f30*/  STL [R1+0x48], R43 ;  /* 0x0000482b01007387 */ /* 0x000fe80000100800 */
[----:B------:R-:W3:Y:S04]  /*7f40*/  LDL.LU.64 R32, [R1+0x880] ;  /* 0x0008800001207983 */ /* 0x000ee80000300a00 */
[----:B------:R-:W3:Y:S01]  /*7f50*/  LDL.LU.64 R58, [R1+0x230] ;  /* 0x00023000013a7983 */ /* 0x000ee20000300a00 */
[----:B--2---:R-:W-:Y:S02]  /*7f60*/  @!P1 SHF.R.U32.HI R28, RZ, 0x10, R34 ;  /* 0x00000010ff1c9819 */ /* 0x004fe40000011622 */
[----:B----4-:R-:W-:-:S02]  /*7f70*/  PRMT R3, RZ, 0x7610, R3 ;  /* 0x00007610ff037816 */ /* 0x010fc40000000003 */
[----:B------:R-:W-:Y:S02]  /*7f80*/  PRMT R2, RZ, 0x7610, R2 ;  /* 0x00007610ff027816 */ /* 0x000fe40000000002 */
[----:B------:R-:W-:Y:S02]  /*7f90*/  @!P1 PRMT R3, R28, 0x7610, R3 ;  /* 0x000076101c039816 */ /* 0x000fe40000000003 */
[----:B------:R-:W-:-:S04]  /*7fa0*/  @!P1 SHF.R.U32.HI R28, RZ, 0x10, R35 ;  /* 0x00000010ff1c9819 */ /* 0x000fc80000011623 */
[----:B------:R-:W-:Y:S01]  /*7fb0*/  @!P1 PRMT R2, R28, 0x7610, R2 ;  /* 0x000076101c029816 */ /* 0x000fe20000000002 */
[----:B------:R-:W-:Y:S04]  /*7fc0*/  STL.S16 [R1+0x548], R3 ;  /* 0x0005480301007387 */ /* 0x000fe80000100600 */
[----:B------:R0:W-:Y:S04]  /*7fd0*/  STL.S16 [R1+0x54c], R2 ;  /* 0x00054c0201007387 */ /* 0x0001e80000100600 */
[----:B0-----:R-:W2:Y:S01]  /*7fe0*/  LDL.LU.64 R2, [R1+0x530] ;  /* 0x0005300001027983 */ /* 0x001ea20000300a00 */
[----:B------:R-:W-:-:S02]  /*7ff0*/  @!P2 PRMT R27, R50, 0x7610, R27 ;  /* 0x00007610321ba816 */ /* 0x000fc4000000001b */
[----:B------:R-:W-:Y:S01]  /*8000*/  LOP3.LUT P2, RZ, R66, 0x10, RZ, 0xc0, !PT ;  /* 0x0000001042ff7812 */ /* 0x000fe2000784c0ff */
[----:B------:R-:W-:Y:S01]  /*8010*/  HFMA2.MMA R43, -RZ, RZ, 0, 0 ;  /* 0x00000000ff2b7435 */ /* 0x000fe200000001ff */
[----:B---3--:R-:W-:-:S11]  /*8020*/  @!P3 SHF.R.U32.HI R46, RZ, 0x10, R41 ;  /* 0x00000010ff2eb819 */ /* 0x008fd60000011629 */
[----:B------:R-:W3:Y:S01]  /*8030*/  @!P2 LDG.E R43, desc[UR10][R52.64] ;  /* 0x0000000a342ba981 */ /* 0x000ee2000c1e1900 */
[----:B------:R-:W-:Y:S02]  /*8040*/  PRMT R33, RZ, 0x7610, R33 ;  /* 0x00007610ff217816 */ /* 0x000fe40000000021 */
[----:B------:R-:W-:Y:S02]  /*8050*/  PRMT R32, RZ, 0x7610, R32 ;  /* 0x00007610ff207816 */ /* 0x000fe40000000020 */
[----:B------:R-:W-:Y:S02]  /*8060*/  @!P3 PRMT R33, R46, 0x7610, R33 ;  /* 0x000076102e21b816 */ /* 0x000fe40000000021 */
[----:B------:R-:W-:Y:S01]  /*8070*/  @!P3 SHF.R.U32.HI R46, RZ, 0x10, R44 ;  /* 0x00000010ff2eb819 */ /* 0x000fe2000001162c */
[----:B------:R-:W-:Y:S03]  /*8080*/  STL [R1+0x144], R49 ;  /* 0x0001443101007387 */ /* 0x000fe60000100800 */
[----:B------:R-:W-:-:S02]  /*8090*/  @!P3 PRMT R32, R46, 0x7610, R32 ;  /* 0x000076102e20b816 */ /* 0x000fc40000000020 */
[----:B------:R-:W-:Y:S01]  /*80a0*/  PRMT R29, RZ, 0x7610, R29 ;  /* 0x00007610ff1d7816 */ /* 0x000fe2000000001d */
[----:B------:R-:W-:Y:S01]  /*80b0*/  STL [R1+0x4c], R40 ;  /* 0x00004c2801007387 */ /* 0x000fe20000100800 */
[----:B------:R-:W-:Y:S02]  /*80c0*/  PRMT R46, RZ, 0x7610, R46 ;  /* 0x00007610ff2e7816 */ /* 0x000fe4000000002e */
[----:B------:R-:W-:Y:S01]  /*80d0*/  PRMT R28, RZ, 0x7610, R28 ;  /* 0x00007610ff1c7816 */ /* 0x000fe2000000001c */
[----:B------:R-:W-:Y:S01]  /*80e0*/  STL [R1+0x148], R47 ;  /* 0x0001482f01007387 */ /* 0x000fe20000100800 */
[----:B------:R-:W-:-:S03]  /*80f0*/  @!P3 PRMT R46, R44, 0x7610, R46 ;  /* 0x000076102c2eb816 */ /* 0x000fc6000000002e */
[----:B------:R-:W-:Y:S04]  /*8100*/  STL.S16 [R1+0x538], R33 ;  /* 0x0005382101007387 */ /* 0x000fe80000100600 */
[----:B------:R0:W-:Y:S04]  /*8110*/  STL.S16 [R1+0x540], R32 ;  /* 0x0005402001007387 */ /* 0x0001e80000100600 */
[----:B------:R1:W-:Y:S04]  /*8120*/  STL.S16 [R1+0x53c], R46 ;  /* 0x00053c2e01007387 */ /* 0x0003e80000100600 */
[----:B------:R-:W4:Y:S04]  /*8130*/  LDL.LU.64 R52, [R1+0x510] ;  /* 0x0005100001347983 */ /* 0x000f280000300a00 */
[----:B0-----:R-:W4:Y:S01]  /*8140*/  LDL.LU.64 R32, [R1+0x528] ;  /* 0x0005280001207983 */ /* 0x001f220000300a00 */
[----:B-1----:R-:W-:-:S06]  /*8150*/  MOV R46, RZ ;  /* 0x000000ff002e7202 */ /* 0x002fcc0000000f00 */
[----:B--2---:R-:W2:Y:S04]  /*8160*/  @!P2 LDG.E R46, desc[UR10][R2.64] ;  /* 0x0000000a022ea981 */ /* 0x004ea8000c1e1900 */
[----:B------:R-:W2:Y:S01]  /*8170*/  LDL.LU.64 R2, [R1+0x870] ;  /* 0x0008700001027983 */ /* 0x000ea20000300a00 */
[----:B------:R-:W-:Y:S02]  /*8180*/  PRMT R49, RZ, 0x7610, R49 ;  /* 0x00007610ff317816 */ /* 0x000fe40000000031 */
[----:B------:R-:W-:Y:S02]  /*8190*/  @!P1 PRMT R28, R34, 0x7610, R28 ;  /* 0x00007610221c9816 */ /* 0x000fe4000000001c */
[----:B------:R-:W-:Y:S02]  /*81a0*/  @!P1 PRMT R29, R35, 0x7610, R29 ;  /* 0x00007610231d9816 */ /* 0x000fe4000000001d */
[----:B------:R-:W-:-:S02]  /*81b0*/  LOP3.LUT P1, RZ, R66, 0x8, RZ, 0xc0, !PT ;  /* 0x0000000842ff7812 */ /* 0x000fc4000782c0ff */
[----:B---3--:R-:W-:Y:S01]  /*81c0*/  @!P2 PRMT R49, R43, 0x7610, R49 ;  /* 0x000076102b31a816 */ /* 0x008fe20000000031 */
[----:B------:R-:W-:-:S04]  /*81d0*/  HFMA2.MMA R40, -RZ, RZ, 0, 0 ;  /* 0x00000000ff287435 */ /* 0x000fc800000001ff */
[----:B------:R0:W-:Y:S06]  /*81e0*/  STL.S16 [R1+0x22c], R49 ;  /* 0x00022c3101007387 */ /* 0x0001ec0000100600 */
[----:B------:R-:W3:Y:S01]  /*81f0*/  @!P1 LDG.E R40, desc[UR10][R58.64] ;  /* 0x0000000a3a289981 */ /* 0x000ee2000c1e1900 */
[----:B0-----:R-:W-:-:S03]  /*8200*/  MOV R49, RZ ;  /* 0x000000ff00317202 */ /* 0x001fc60000000f00 */
[----:B------:R-:W-:Y:S01]  /*8210*/  STL [R1+0x14c], R4 ;  /* 0x00014c0401007387 */ /* 0x000fe20000100800 */
[----:B------:R-:W-:-:S03]  /*8220*/  PRMT R48, RZ, 0x7610, R48 ;  /* 0x00007610ff307816 */ /* 0x000fc60000000030 */
[----:B------:R-:W3:Y:S04]  /*8230*/  LDL.LU.64 R58, [R1+0x248] ;  /* 0x00024800013a7983 */ /* 0x000ee80000300a00 */
[----:B----4-:R-:W4:Y:S04]  /*8240*/  @!P1 LDG.E R49, desc[UR10][R32.64] ;  /* 0x0000000a20319981 */ /* 0x010f28000c1e1900 */
[----:B------:R-:W4:Y:S01]  /*8250*/  LDL.LU.64 R32, [R1+0x860] ;  /* 0x0008600001207983 */ /* 0x000f220000300a00 */
[----:B--2---:R-:W-:Y:S02]  /*8260*/  @!P2 SHF.R.U32.HI R47, RZ, 0x10, R46 ;  /* 0x00000010ff2fa819 */ /* 0x004fe4000001162e */
[----:B------:R-:W-:-:S02]  /*8270*/  PRMT R3, RZ, 0x7610, R3 ;  /* 0x00007610ff037816 */ /* 0x000fc40000000003 */
[----:B------:R-:W-:Y:S02]  /*8280*/  PRMT R2, RZ, 0x7610, R2 ;  /* 0x00007610ff027816 */ /* 0x000fe40000000002 */
[----:B------:R-:W-:Y:S02]  /*8290*/  @!P2 PRMT R3, R47, 0x7610, R3 ;  /* 0x000076102f03a816 */ /* 0x000fe40000000003 */
[----:B------:R-:W-:-:S04]  /*82a0*/  @!P2 SHF.R.U32.HI R47, RZ, 0x10, R43 ;  /* 0x00000010ff2fa819 */ /* 0x000fc8000001162b */
[----:B------:R-:W-:Y:S01]  /*82b0*/  @!P2 PRMT R2, R47, 0x7610, R2 ;  /* 0x000076102f02a816 */ /* 0x000fe20000000002 */
[----:B------:R-:W-:Y:S04]  /*82c0*/  STL.S16 [R1+0x228], R3 ;  /* 0x0002280301007387 */ /* 0x000fe80000100600 */
[----:B------:R0:W-:Y:S04]  /*82d0*/  STL.S16 [R1+0x530], R2 ;  /* 0x0005300201007387 */ /* 0x0001e80000100600 */
[----:B0-----:R-:W2:Y:S01]  /*82e0*/  LDL.LU.64 R2, [R1+0x520] ;  /* 0x0005200001027983 */ /* 0x001ea20000300a00 */
[----:B------:R-:W-:-:S02]  /*82f0*/  PRMT R47, RZ, 0x7610, R47 ;  /* 0x00007610ff2f7816 */ /* 0x000fc4000000002f */
[----:B------:R-:W-:Y:S02]  /*8300*/  @!P3 PRMT R48, R41, 0x7610, R48 ;  /* 0x000076102930b816 */ /* 0x000fe40000000030 */
[----:B------:R-:W-:Y:S02]  /*8310*/  LOP3.LUT P3, RZ, R66, 0x4, RZ, 0xc0, !PT ;  /* 0x0000000442ff7812 */ /* 0x000fe4000786c0ff */
[----:B---3--:R-:W-:Y:S02]  /*8320*/  @!P1 PRMT R47, R40, 0x7610, R47 ;  /* 0x00007610282f9816 */ /* 0x008fe4000000002f */
[----:B----4-:R-:W-:Y:S02]  /*8330*/  @!P1 SHF.R.U32.HI R4, RZ, 0x10, R49 ;  /* 0x00000010ff049819 */ /* 0x010fe40000011631 */
[----:B------:R-:W-:Y:S02]  /*8340*/  PRMT R33, RZ, 0x7610, R33 ;  /* 0x00007610ff217816 */ /* 0x000fe40000000021 */
[----:B------:R-:W-:-:S02]  /*8350*/  PRMT R32, RZ, 0x7610, R32 ;  /* 0x00007610ff207816 */ /* 0x000fc40000000020 */
[----:B------:R-:W-:Y:S02]  /*8360*/  @!P1 PRMT R33, R4, 0x7610, R33 ;  /* 0x0000761004219816 */ /* 0x000fe40000000021 */
[----:B------:R-:W-:-:S04]  /*8370*/  @!P1 SHF.R.U32.HI R4, RZ, 0x10, R40 ;  /* 0x00000010ff049819 */ /* 0x000fc80000011628 */
[----:B------:R-:W-:Y:S02]  /*8380*/  @!P1 PRMT R32, R4, 0x7610, R32 ;  /* 0x0000761004209816 */ /* 0x000fe40000000020 */
[----:B------:R-:W-:Y:S01]  /*8390*/  PRMT R4, RZ, 0x7610, R4 ;  /* 0x00007610ff047816 */ /* 0x000fe20000000004 */
[----:B------:R0:W-:Y:S03]  /*83a0*/  STL.S16 [R1+0x52c], R47 ;  /* 0x00052c2f01007387 */ /* 0x0001e60000100600 */
[----:B------:R-:W-:-:S05]  /*83b0*/  @!P1 PRMT R4, R49, 0x7610, R4 ;  /* 0x0000761031049816 */ /* 0x000fca0000000004 */
[----:B------:R1:W-:Y:S01]  /*83c0*/  STL.S16 [R1+0x230], R4 ;  /* 0x0002300401007387 */ /* 0x0003e20000100600 */
[----:B0-----:R-:W-:Y:S01]  /*83d0*/  MOV R47, RZ ;  /* 0x000000ff002f7202 */ /* 0x001fe20000000f00 */
[----:B-1----:R-:W-:Y:S02]  /*83e0*/  HFMA2.MMA R4, -RZ, RZ, 0, 0 ;  /* 0x00000000ff047435 */ /* 0x002fe400000001ff */
[----:B------:R0:W-:Y:S08]  /*83f0*/  STL.S16 [R1+0x220], R48 ;  /* 0x0002203001007387 */ /* 0x0001f00000100600 */
[----:B------:R-:W3:Y:S04]  /*8400*/  @!P3 LDG.E R4, desc[UR10][R52.64] ;  /* 0x0000000a3404b981 */ /* 0x000ee8000c1e1900 */
[----:B0-----:R-:W4:Y:S04]  /*8410*/  LDL.LU R48, [R1+0x878] ;  /* 0x0008780001307983 */ /* 0x001f280000300800 */
[----:B------:R-:W-:Y:S04]  /*8420*/  STL.S16 [R1+0x528], R33 ;  /* 0x0005282101007387 */ /* 0x000fe80000100600 */
[----:B------:R0:W-:Y:S04]  /*8430*/  STL.S16 [R1+0x534], R32 ;  /* 0x0005342001007387 */ /* 0x0001e80000100600 */
[----:B------:R-:W-:Y:S04]  /*8440*/  STL [R1+0x150], R5 ;  /* 0x0001500501007387 */ /* 0x000fe80000100800 */
[----:B------:R1:W-:Y:S04]  /*8450*/  STL [R1+0x50], R45 ;  /* 0x0000502d01007387 */ /* 0x0003e80000100800 */
[----:B0-----:R-:W3:Y:S04]  /*8460*/  LDL.LU.64 R32, [R1+0x518] ;  /* 0x0005180001207983 */ /* 0x001ee80000300a00 */
[----:B------:R-:W3:Y:S04]  /*8470*/  LDL.LU.64 R52, [R1+0x250] ;  /* 0x0002500001347983 */ /* 0x000ee80000300a00 */
[----:B--2---:R-:W2:Y:S04]  /*8480*/  @!P3 LDG.E R47, desc[UR10][R2.64] ;  /* 0x0000000a022fb981 */ /* 0x004ea8000c1e1900 */
[----:B------:R-:W2:Y:S01]  /*8490*/  LDL.LU.64 R2, [R1+0x858] ;  /* 0x0008580001027983 */ /* 0x000ea20000300a00 */
[----:B-1----:R-:W-:-:S02]  /*84a0*/  PRMT R45, RZ, 0x7610, R45 ;  /* 0x00007610ff2d7816 */ /* 0x002fc4000000002d */
[----:B----4-:R-:W-:Y:S02]  /*84b0*/  PRMT R48, RZ, 0x7610, R48 ;  /* 0x00007610ff307816 */ /* 0x010fe40000000030 */
[----:B---3--:R-:W-:Y:S02]  /*84c0*/  @!P3 PRMT R45, R4, 0x7610, R45 ;  /* 0x00007610042db816 */ /* 0x008fe4000000002d */
[----:B------:R-:W-:Y:S02]  /*84d0*/  @!P2 PRMT R48, R46, 0x7610, R48 ;  /* 0x000076102e30a816 */ /* 0x000fe40000000030 */
[----:B------:R-:W-:Y:S01]  /*84e0*/  LOP3.LUT P2, RZ, R66, 0x2, RZ, 0xc0, !PT ;  /* 0x0000000242ff7812 */ /* 0x000fe2000784c0ff */
[----:B------:R0:W-:Y:S02]  /*84f0*/  STL.S16 [R1+0x238], R45 ;  /* 0x0002382d01007387 */ /* 0x0001e40000100600 */
[----:B0-----:R-:W-:-:S10]  /*8500*/  MOV R45, RZ ;  /* 0x000000ff002d7202 */ /* 0x001fd40000000f00 */
[----:B------:R-:W3:Y:S04]  /*8510*/  @!P2 LDG.E R45, desc[UR10][R32.64] ;  /* 0x0000000a202da981 */ /* 0x000ee8000c1e1900 */
[----:B------:R-:W4:Y:S01]  /*8520*/  LDL.LU.64 R32, [R1+0x850] ;  /* 0x0008500001207983 */ /* 0x000f220000300a00 */
[----:B--2---:R-:W-:Y:S02]  /*8530*/  @!P3 SHF.R.U32.HI R5, RZ, 0x10, R47 ;  /* 0x00000010ff05b819 */ /* 0x004fe4000001162f */
[----:B------:R-:W-:Y:S02]  /*8540*/  PRMT R3, RZ, 0x7610, R3 ;  /* 0x00007610ff037816 */ /* 0x000fe40000000003 */
[----:B------:R-:W-:Y:S02]  /*8550*/  PRMT R2, RZ, 0x7610, R2 ;  /* 0x00007610ff027816 */ /* 0x000fe40000000002 */
[----:B------:R-:W-:-:S02]  /*8560*/  @!P3 PRMT R3, R5, 0x7610, R3 ;  /* 0x000076100503b816 */ /* 0x000fc40000000003 */
[----:B------:R-:W-:-:S04]  /*8570*/  @!P3 SHF.R.U32.HI R5, RZ, 0x10, R4 ;  /* 0x00000010ff05b819 */ /* 0x000fc80000011604 */
[----:B------:R-:W-:Y:S02]  /*8580*/  @!P3 PRMT R2, R5, 0x7610, R2 ;  /* 0x000076100502b816 */ /* 0x000fe40000000002 */
[----:B------:R-:W-:-:S04]  /*8590*/  PRMT R5, RZ, 0x7610, R5 ;  /* 0x00007610ff057816 */ /* 0x000fc80000000005 */
[----:B------:R-:W-:-:S05]  /*85a0*/  @!P3 PRMT R5, R47, 0x7610, R5 ;  /* 0x000076102f05b816 */ /* 0x000fca0000000005 */
[----:B------:R0:W-:Y:S02]  /*85b0*/  STL.S16 [R1+0x234], R5 ;  /* 0x0002340501007387 */ /* 0x0001e40000100600 */
[----:B0-----:R-:W-:-:S10]  /*85c0*/  HFMA2.MMA R5, -RZ, RZ, 0, 0 ;  /* 0x00000000ff057435 */ /* 0x001fd400000001ff */
[----:B------:R-:W2:Y:S04]  /*85d0*/  @!P2 LDG.E R5, desc[UR10][R58.64] ;  /* 0x0000000a3a05a981 */ /* 0x000ea8000c1e1900 */
[----:B------:R-:W-:Y:S04]  /*85e0*/  STL.S16 [R1+0x4e4], R3 ;  /* 0x0004e40301007387 */ /* 0x000fe80000100600 */
[----:B------:R0:W-:Y:S04]  /*85f0*/  STL.S16 [R1+0x510], R2 ;  /* 0x0005100201007387 */ /* 0x0001e80000100600 */
[----:B------:R-:W-:Y:S04]  /*8600*/  STL [R1+0x154], R30 ;  /* 0x0001541e01007387 */ /* 0x000fe80000100800 */
[----:B------:R1:W-:Y:S04]  /*8610*/  STL [R1+0x54], R42 ;  /* 0x0000542a01007387 */ /* 0x0003e80000100800 */
[----:B0-----:R-:W2:Y:S01]  /*8620*/  LDL.LU.64 R2, [R1+0x508] ;  /* 0x0005080001027983 */ /* 0x001ea20000300a00 */
[----:B------:R-:W-:-:S03]  /*8630*/  LOP3.LUT P1, RZ, R66, 0x1, RZ, 0xc0, !PT ;  /* 0x0000000142ff7812 */ /* 0x000fc6000782c0ff */
[----:B------:R0:W-:Y:S01]  /*8640*/  STL.S16 [R1+0x224], R48 ;  /* 0x0002243001007387 */ /* 0x0001e20000100600 */
[----:B-1----:R-:W-:-:S03]  /*8650*/  PRMT R42, RZ, 0x7610, R42 ;  /* 0x00007610ff2a7816 */ /* 0x002fc6000000002a */
[----:B------:R-:W2:Y:S04]  /*8660*/  LDL.LU.64 R58, [R1+0x4f8] ;  /* 0x0004f800013a7983 */ /* 0x000ea80000300a00 */
[----:B0-----:R-:W2:Y:S01]  /*8670*/  LDL.LU R48, [R1+0x868] ;  /* 0x0008680001307983 */ /* 0x001ea20000300800 */
[----:B---3--:R-:W-:Y:S02]  /*8680*/  @!P2 SHF.R.U32.HI R30, RZ, 0x10, R45 ;  /* 0x00000010ff1ea819 */ /* 0x008fe4000001162d */
[----:B----4-:R-:W-:Y:S02]  /*8690*/  PRMT R33, RZ, 0x7610, R33 ;  /* 0x00007610ff217816 */ /* 0x010fe40000000021 */
[----:B------:R-:W-:Y:S02]  /*86a0*/  PRMT R32, RZ, 0x7610, R32 ;  /* 0x00007610ff207816 */ /* 0x000fe40000000020 */
[----:B------:R-:W-:-:S02]  /*86b0*/  @!P2 PRMT R33, R30, 0x7610, R33 ;  /* 0x000076101e21a816 */ /* 0x000fc40000000021 */
[----:B------:R-:W-:-:S05]  /*86c0*/  @!P2 PRMT R42, R45, 0x7610, R42 ;  /* 0x000076102d2aa816 */ /* 0x000fca000000002a */
[----:B------:R0:W-:Y:S02]  /*86d0*/  STL.S16 [R1+0x248], R42 ;  /* 0x0002482a01007387 */ /* 0x0001e40000100600 */
[----:B0-----:R-:W-:Y:S02]  /*86e0*/  MOV R42, RZ ;  /* 0x000000ff002a7202 */ /* 0x001fe40000000f00 */
[----:B------:R-:W-:Y:S01]  /*86f0*/  STL.S16 [R1+0x514], R33 ;  /* 0x0005142101007387 */ /* 0x000fe20000100600 */
[----:B--2---:R-:W-:-:S04]  /*8700*/  @!P2 SHF.R.U32.HI R30, RZ, 0x10, R5 ;  /* 0x00000010ff1ea819 */ /* 0x004fc80000011605 */
[----:B------:R-:W-:Y:S02]  /*8710*/  @!P2 PRMT R32, R30, 0x7610, R32 ;  /* 0x000076101e20a816 */ /* 0x000fe40000000020 */
[----:B------:R-:W-:-:S04]  /*8720*/  PRMT R30, RZ, 0x7610, R30 ;  /* 0x00007610ff1e7816 */ /* 0x000fc8000000001e */
[----:B------:R-:W-:-:S05]  /*8730*/  @!P2 PRMT R30, R5, 0x7610, R30 ;  /* 0x00007610051ea816 */ /* 0x000fca000000001e */
[----:B------:R0:W-:Y:S04]  /*8740*/  STL.S16 [R1+0x24c], R30 ;  /* 0x00024c1e01007387 */ /* 0x0001e80000100600 */
[----:B------:R-:W2:Y:S01]  /*8750*/  @!P1 LDG.E R42, desc[UR10][R2.64] ;  /* 0x0000000a022a9981 */ /* 0x000ea2000c1e1900 */
[----:B0-----:R-:W-:-:S03]  /*8760*/  HFMA2.MMA R30, -RZ, RZ, 0, 0 ;  /* 0x00000000ff1e7435 */ /* 0x001fc600000001ff */
[----:B------:R-:W3:Y:S07]  /*8770*/  LDL.LU.64 R2, [R1+0x848] ;  /* 0x0008480001027983 */ /* 0x000eee0000300a00 */
[----:B------:R-:W4:Y:S04]  /*8780*/  @!P1 LDG.E R30, desc[UR10][R52.64] ;  /* 0x0000000a341e9981 */ /* 0x000f28000c1e1900 */
[----:B------:R0:W-:Y:S04]  /*8790*/  STL.S16 [R1+0x518], R32 ;  /* 0x0005182001007387 */ /* 0x0001e80000100600 */
[----:B------:R-:W-:Y:S01]  /*87a0*/  STL [R1+0x158], R31 ;  /* 0x0001581f01007387 */ /* 0x000fe20000100800 */
[----:B------:R-:W-:-:S03]  /*87b0*/  LOP3.LUT P3, RZ, R48, 0x80000000, RZ, 0xc0, !PT ;  /* 0x8000000030ff7812 */ /* 0x000fc6000786c0ff */
[----:B------:R1:W-:Y:S04]  /*87c0*/  STL [R1+0x5c], R34 ;  /* 0x00005c2201007387 */ /* 0x0003e80000100800 */
[----:B0-----:R-:W4:Y:S04]  /*87d0*/  LDL.LU.64 R32, [R1+0x500] ;  /* 0x0005000001207983 */ /* 0x001f280000300a00 */
[----:B------:R-:W4:Y:S01]  /*87e0*/  LDL.LU.64 R52, [R1+0x4e8] ;  /* 0x0004e80001347983 */ /* 0x000f220000300a00 */
[----:B-1----:R-:W-:-:S10]  /*87f0*/  HFMA2.MMA R34, -RZ, RZ, 0, 0 ;  /* 0x00000000ff227435 */ /* 0x002fd400000001ff */
[----:B------:R-:W4:Y:S04]  /*8800*/  @!P3 LDG.E R34, desc[UR10][R58.64] ;  /* 0x0000000a3a22b981 */ /* 0x000f28000c1e1900 */
[----:B------:R-:W-:Y:S01]  /*8810*/  STL [R1+0x15c], R35 ;  /* 0x00015c2301007387 */ /* 0x000fe20000100800 */
[----:B------:R-:W-:-:S03]  /*8820*/  LOP3.LUT P2, RZ, R48, 0x40000000, RZ, 0xc0, !PT ;  /* 0x4000000030ff7812 */ /* 0x000fc6000784c0ff */
[----:B------:R-:W-:Y:S04]  /*8830*/  STL [R1+0x60], R41 ;  /* 0x0000602901007387 */ /* 0x000fe80000100800 */
[----:B------:R-:W4:Y:S01]  /*8840*/  LDL.LU.64 R58, [R1+0x4d0] ;  /* 0x0004d000013a7983 */ /* 0x000f220000300a00 */
[----:B--2---:R-:W-:Y:S02]  /*8850*/  @!P1 SHF.R.U32.HI R31, RZ, 0x10, R42 ;  /* 0x00000010ff1f9819 */ /* 0x004fe4000001162a */
[----:B---3--:R-:W-:Y:S02]  /*8860*/  PRMT R3, RZ, 0x7610, R3 ;  /* 0x00007610ff037816 */ /* 0x008fe40000000003 */
[----:B------:R-:W-:Y:S02]  /*8870*/  PRMT R2, RZ, 0x7610, R2 ;  /* 0x00007610ff027816 */ /* 0x000fe40000000002 */
[----:B------:R-:W-:-:S02]  /*8880*/  @!P1 PRMT R3, R31, 0x7610, R3 ;  /* 0x000076101f039816 */ /* 0x000fc40000000003 */
[----:B----4-:R-:W-:-:S04]  /*8890*/  @!P1 SHF.R.U32.HI R31, RZ, 0x10, R30 ;  /* 0x00000010ff1f9819 */ /* 0x010fc8000001161e */
[----:B------:R-:W-:Y:S02]  /*88a0*/  @!P1 PRMT R2, R31, 0x7610, R2 ;  /* 0x000076101f029816 */ /* 0x000fe40000000002 */
[----:B------:R-:W-:-:S04]  /*88b0*/  PRMT R31, RZ, 0x7610, R31 ;  /* 0x00007610ff1f7816 */ /* 0x000fc8000000001f */
[----:B------:R-:W-:-:S05]  /*88c0*/  @!P1 PRMT R31, R30, 0x7610, R31 ;  /* 0x000076101e1f9816 */ /* 0x000fca000000001f */
[----:B------:R0:W-:Y:S02]  /*88d0*/  STL.S16 [R1+0x254], R31 ;  /* 0x0002541f01007387 */ /* 0x0001e40000100600 */
[----:B0-----:R-:W-:-:S06]  /*88e0*/  MOV R31, RZ ;  /* 0x000000ff001f7202 */ /* 0x001fcc0000000f00 */
[----:B------:R-:W2:Y:S04]  /*88f0*/  @!P3 LDG.E R31, desc[UR10][R32.64] ;  /* 0x0000000a201fb981 */ /* 0x000ea8000c1e1900 */
[----:B------:R-:W3:Y:S04]  /*8900*/  LDL.LU.64 R32, [R1+0x838] ;  /* 0x0008380001207983 */ /* 0x000ee80000300a00 */
[----:B------:R-:W-:Y:S04]  /*8910*/  STL.S16 [R1+0x26c], R3 ;  /* 0x00026c0301007387 */ /* 0x000fe80000100600 */
[----:B------:R0:W-:Y:S04]  /*8920*/  STL.S16 [R1+0x508], R2 ;  /* 0x0005080201007387 */ /* 0x0001e80000100600 */
[----:B0-----:R-:W4:Y:S01]  /*8930*/  LDL.LU.64 R2, [R1+0x4f0] ;  /* 0x0004f00001027983 */ /* 0x001f220000300a00 */
[----:B------:R-:W-:-:S10]  /*8940*/  HFMA2.MMA R41, -RZ, RZ, 0, 0 ;  /* 0x00000000ff297435 */ /* 0x000fd400000001ff */
[----:B------:R-:W4:Y:S01]  /*8950*/  @!P2 LDG.E R41, desc[UR10][R52.64] ;  /* 0x0000000a3429a981 */ /* 0x000f22000c1e1900 */
[----:B------:R-:W-:-:S04]  /*8960*/  PRMT R67, RZ, 0x7610, R67 ;  /* 0x00007610ff437816 */ /* 0x000fc80000000043 */
[----:B------:R-:W-:-:S05]  /*8970*/  @!P1 PRMT R67, R42, 0x7610, R67 ;  /* 0x000076102a439816 */ /* 0x000fca0000000043 */
[----:B------:R0:W-:Y:S04]  /*8980*/  STL.S16 [R1+0x250], R67 ;  /* 0x0002504301007387 */ /* 0x0001e80000100600 */
[----:B------:R-:W-:Y:S04]  /*8990*/  STL [R1+0x160], R44 ;  /* 0x0001602c01007387 */ /* 0x000fe80000100800 */
[----:B------:R-:W-:Y:S04]  /*89a0*/  STL [R1+0x64], R46 ;  /* 0x0000642e01007387 */ /* 0x000fe80000100800 */
[----:B0-----:R-:W4:Y:S01]  /*89b0*/  LDL.LU R67, [R1+0x840] ;  /* 0x0008400001437983 */ /* 0x001f220000300800 */
[----:B--2---:R-:W-:-:S03]  /*89c0*/  @!P3 SHF.R.U32.HI R35, RZ, 0x10, R31 ;  /* 0x00000010ff23b819 */ /* 0x004fc6000001161f */
[----:B------:R-:W2:Y:S01]  /*89d0*/  LDL.LU.64 R52, [R1+0x4c0] ;  /* 0x0004c00001347983 */ /* 0x000ea20000300a00 */
[----:B---3--:R-:W-:Y:S02]  /*89e0*/  PRMT R33, RZ, 0x7610, R33 ;  /* 0x00007610ff217816 */ /* 0x008fe40000000021 */
[----:B------:R-:W-:Y:S02]  /*89f0*/  PRMT R32, RZ, 0x7610, R32 ;  /* 0x00007610ff207816 */ /* 0x000fe40000000020 */
[----:B------:R-:W-:Y:S02]  /*8a00*/  @!P3 PRMT R33, R35, 0x7610, R33 ;  /* 0x000076102321b816 */ /* 0x000fe40000000021 */
[----:B------:R-:W-:-:S04]  /*8a10*/  @!P3 SHF.R.U32.HI R35, RZ, 0x10, R34 ;  /* 0x00000010ff23b819 */ /* 0x000fc80000011622 */
[----:B------:R-:W-:Y:S02]  /*8a20*/  @!P3 PRMT R32, R35, 0x7610, R32 ;  /* 0x000076102320b816 */ /* 0x000fe40000000020 */
[----:B------:R-:W-:-:S04]  /*8a30*/  PRMT R35, RZ, 0x7610, R35 ;  /* 0x00007610ff237816 */ /* 0x000fc80000000023 */
[----:B------:R-:W-:-:S05]  /*8a40*/  @!P3 PRMT R35, R34, 0x7610, R35 ;  /* 0x000076102223b816 */ /* 0x000fca0000000023 */
[----:B------:R0:W-:Y:S02]  /*8a50*/  STL.S16 [R1+0x500], R35 ;  /* 0x0005002301007387 */ /* 0x0001e40000100600 */
[----:B0-----:R-:W-:-:S06]  /*8a60*/  MOV R35, RZ ;  /* 0x000000ff00237202 */ /* 0x001fcc0000000f00 */
[----:B----4-:R-:W3:Y:S04]  /*8a70*/  @!P2 LDG.E R35, desc[UR10][R2.64] ;  /* 0x0000000a0223a981 */ /* 0x010ee8000c1e1900 */
[----:B------:R-:W4:Y:S04]  /*8a80*/  LDL.LU.64 R2, [R1+0x828] ;  /* 0x0008280001027983 */ /* 0x000f280000300a00 */
[----:B------:R-:W-:Y:S04]  /*8a90*/  STL.S16 [R1+0x4fc], R33 ;  /* 0x0004fc2101007387 */ /* 0x000fe80000100600 */
[----:B------:R0:W-:Y:S04]  /*8aa0*/  STL.S16 [R1+0x504], R32 ;  /* 0x0005042001007387 */ /* 0x0001e80000100600 */
[----:B0-----:R-:W2:Y:S01]  /*8ab0*/  LDL.LU.64 R32, [R1+0x4d8] ;  /* 0x0004d80001207983 */ /* 0x001ea20000300a00 */
[----:B------:R-:W-:Y:S01]  /*8ac0*/  LOP3.LUT P1, RZ, R48, 0x20000000, RZ, 0xc0, !PT ;  /* 0x2000000030ff7812 */ /* 0x000fe2000782c0ff */
[----:B------:R-:W-:-:S12]  /*8ad0*/  HFMA2.MMA R46, -RZ, RZ, 0, 0 ;  /* 0x00000000ff2e7435 */ /* 0x000fd800000001ff */
[----:B------:R-:W2:Y:S01]  /*8ae0*/  @!P1 LDG.E R46, desc[UR10][R58.64] ;  /* 0x0000000a3a2e9981 */ /* 0x000ea2000c1e1900 */
[----:B------:R-:W-:-:S04]  /*8af0*/  PRMT R67, RZ, 0x7610, R67 ;  /* 0x00007610ff437816 */ /* 0x000fc80000000043 */
[----:B------:R-:W-:-:S05]  /*8b00*/  @!P3 PRMT R67, R31, 0x7610, R67 ;  /* 0x000076101f43b816 */ /* 0x000fca0000000043 */
[----:B------:R0:W-:Y:S04]  /*8b10*/  STL.S16 [R1+0x4f8], R67 ;  /* 0x0004f84301007387 */ /* 0x0001e80000100600 */
[----:B------:R-:W-:Y:S04]  /*8b20*/  STL [R1+0x164], R43 ;  /* 0x0001642b01007387 */ /* 0x000fe80000100800 */
[----:B------:R-:W-:Y:S04]  /*8b30*/  STL [R1+0x68], R49 ;  /* 0x0000683101007387 */ /* 0x000fe80000100800 */
[----:B0-----:R-:W2:Y:S01]  /*8b40*/  LDL.LU R67, [R1+0x830] ;  /* 0x0008300001437983 */ /* 0x001ea20000300800 */
[----:B---3--:R-:W-:-:S03]  /*8b50*/  @!P2 SHF.R.U32.HI R44, RZ, 0x10, R35 ;  /* 0x00000010ff2ca819 */ /* 0x008fc60000011623 */
[----:B------:R-:W3:Y:S01]  /*8b60*/  LDL.LU.64 R58, [R1+0x4b0] ;  /* 0x0004b000013a7983 */ /* 0x000ee20000300a00 */
[----:B----4-:R-:W-:Y:S02]  /*8b70*/  PRMT R3, RZ, 0x7610, R3 ;  /* 0x00007610ff037816 */ /* 0x010fe40000000003 */
        /* <DEDUP_REMOVED lines=8> */
[----:B--2---:R-:W2:Y:S04]  /*8c00*/  @!P1 LDG.E R44, desc[UR10][R32.64] ;  /* 0x0000000a202c9981 */ /* 0x004ea8000c1e1900 */
[----:B------:R-:W4:Y:S04]  /*8c10*/  LDL.LU.64 R32, [R1+0x818] ;  /* 0x0008180001207983 */ /* 0x000f280000300a00 */
[----:B------:R-:W-:Y:S04]  /*8c20*/  STL.S16 [R1+0x4ec], R3 ;  /* 0x0004ec0301007387 */ /* 0x000fe80000100600 */
[----:B------:R0:W-:Y:S04]  /*8c30*/  STL.S16 [R1+0x4f4], R2 ;  /* 0x0004f40201007387 */ /* 0x0001e80000100600 */
[----:B0-----:R-:W3:Y:S01]  /*8c40*/  LDL.LU.64 R2, [R1+0x4c8] ;  /* 0x0004c80001027983 */ /* 0x001ee20000300a00 */
[----:B------:R-:W-:-:S02]  /*8c50*/  LOP3.LUT P3, RZ, R48, 0x10000000, RZ, 0xc0, !PT ;  /* 0x1000000030ff7812 */ /* 0x000fc4000786c0ff */
[----:B------:R-:W-:Y:S02]  /*8c60*/  MOV R49, RZ ;  /* 0x000000ff00317202 */ /* 0x000fe40000000f00 */
[----:B------:R-:W-:-:S04]  /*8c70*/  PRMT R67, RZ, 0x7610, R67 ;  /* 0x00007610ff437816 */ /* 0x000fc80000000043 */
[----:B------:R-:W-:-:S05]  /*8c80*/  @!P2 PRMT R67, R35, 0x7610, R67 ;  /* 0x000076102343a816 */ /* 0x000fca0000000043 */
[----:B------:R0:W-:Y:S04]  /*8c90*/  STL.S16 [R1+0x4e8], R67 ;  /* 0x0004e84301007387 */ /* 0x0001e80000100600 */
[----:B0-----:R-:W3:Y:S01]  /*8ca0*/  LDL.LU R67, [R1+0x820] ;  /* 0x0008200001437983 */ /* 0x001ee20000300800 */
[----:B--2---:R-:W-:Y:S02]  /*8cb0*/  @!P1 SHF.R.U32.HI R43, RZ, 0x10, R44 ;  /* 0x00000010ff2b9819 */ /* 0x004fe4000001162c */
[----:B----4-:R-:W-:Y:S02]  /*8cc0*/  PRMT R33, RZ, 0x7610, R33 ;  /* 0x00007610ff217816 */ /* 0x010fe40000000021 */
[----:B------:R-:W-:Y:S02]  /*8cd0*/  PRMT R32, RZ, 0x7610, R32 ;  /* 0x00007610ff207816 */ /* 0x000fe40000000020 */
[----:B------:R-:W-:-:S02]  /*8ce0*/  @!P1 PRMT R33, R43, 0x7610, R33 ;  /* 0x000076102b219816 */ /* 0x000fc40000000021 */
[----:B------:R-:W-:-:S04]  /*8cf0*/  @!P1 SHF.R.U32.HI R43, RZ, 0x10, R46 ;  /* 0x00000010ff2b9819 */ /* 0x000fc8000001162e */
[----:B------:R-:W-:Y:S02]  /*8d00*/  @!P1 PRMT R32, R43, 0x7610, R32 ;  /* 0x000076102b209816 */ /* 0x000fe40000000020 */
[----:B------:R-:W-:-:S04]  /*8d10*/  PRMT R43, RZ, 0x7610, R43 ;  /* 0x00007610ff2b7816 */ /* 0x000fc8000000002b */
[----:B------:R-:W-:Y:S01]  /*8d20*/  @!P1 PRMT R43, R46, 0x7610, R43 ;  /* 0x000076102e2b9816 */ /* 0x000fe2000000002b */
[----:B---3--:R-:W2:Y:S04]  /*8d30*/  @!P3 LDG.E R49, desc[UR10][R2.64] ;  /* 0x0000000a0231b981 */ /* 0x008ea8000c1e1900 */
[----:B------:R0:W-:Y:S04]  /*8d40*/  STL.S16 [R1+0x4d8], R43 ;  /* 0x0004d82b01007387 */ /* 0x0001e80000100600 */
[----:B------:R-:W3:Y:S01]  /*8d50*/  LDL.LU.64 R2, [R1+0x808] ;  /* 0x0008080001027983 */ /* 0x000ee20000300a00 */
[----:B0-----:R-:W-:-:S10]  /*8d60*/  HFMA2.MMA R43, -RZ, RZ, 0, 0 ;  /* 0x00000000ff2b7435 */ /* 0x001fd400000001ff */
[----:B------:R-:W4:Y:S04]  /*8d70*/  @!P3 LDG.E R43, desc[UR10][R52.64] ;  /* 0x0000000a342bb981 */ /* 0x000f28000c1e1900 */
[----:B------:R-:W-:Y:S04]  /*8d80*/  STL.S16 [R1+0x4d4], R33 ;  /* 0x0004d42101007387 */ /* 0x000fe80000100600 */
[----:B------:R0:W-:Y:S04]  /*8d90*/  STL.S16 [R1+0x4dc], R32 ;  /* 0x0004dc2001007387 */ /* 0x0001e80000100600 */
[----:B------:R-:W-:Y:S01]  /*8da0*/  STL [R1+0x168], R40 ;  /* 0x0001682801007387 */ /* 0x000fe20000100800 */
[----:B------:R-:W-:-:S03]  /*8db0*/  LOP3.LUT P2, RZ, R48, 0x8000000, RZ, 0xc0, !PT ;  /* 0x0800000030ff7812 */ /* 0x000fc6000784c0ff */
[----:B------:R1:W-:Y:S04]  /*8dc0*/  STL [R1+0x6c], R47 ;  /* 0x00006c2f01007387 */ /* 0x0003e80000100800 */
[----:B0-----:R-:W4:Y:S04]  /*8dd0*/  LDL.LU.64 R32, [R1+0x4b8] ;  /* 0x0004b80001207983 */ /* 0x001f280000300a00 */
[----:B------:R-:W4:Y:S01]  /*8de0*/  LDL.LU.64 R52, [R1+0x4a0] ;  /* 0x0004a00001347983 */ /* 0x000f220000300a00 */
[----:B-1----:R-:W-:Y:S02]  /*8df0*/  MOV R47, RZ ;  /* 0x000000ff002f7202 */ /* 0x002fe40000000f00 */
[----:B------:R-:W-:-:S04]  /*8e00*/  PRMT R67, RZ, 0x7610, R67 ;  /* 0x00007610ff437816 */ /* 0x000fc80000000043 */
[----:B------:R-:W-:-:S05]  /*8e10*/  @!P1 PRMT R67, R44, 0x7610, R67 ;  /* 0x000076102c439816 */ /* 0x000fca0000000043 */
[----:B------:R0:W-:Y:S04]  /*8e20*/  STL.S16 [R1+0x4d0], R67 ;  /* 0x0004d04301007387 */ /* 0x0001e80000100600 */
[----:B0-----:R-:W4:Y:S01]  /*8e30*/  LDL.LU R67, [R1+0x810] ;  /* 0x0008100001437983 */ /* 0x001f220000300800 */
        /* <DEDUP_REMOVED lines=67> */
[----:B------:R-:W-:Y:S04]  /*9270*/  STL [R1+0x78], R31 ;  /* 0x0000781f01007387 */ /* 0x000fe80000100800 */
[----:B0-----:R-:W4:Y:S04]  /*9280*/  LDL.LU.64 R2, [R1+0x488] ;  /* 0x0004880001027983 */ /* 0x001f280000300a00 */
[----:B------:R-:W4:Y:S01]  /*9290*/  LDL.LU.64 R58, [R1+0x468] ;  /* 0x00046800013a7983 */ /* 0x000f220000300a00 */
        /* <DEDUP_REMOVED lines=13> */
[----:B0-----:R-:W-:-:S06]  /*9370*/  CS2R R30, SRZ ;  /* 0x00000000001e7805 */ /* 0x001fcc000001ff00 */
[----:B------:R-:W2:Y:S04]  /*9380*/  @!P2 LDG.E R30, desc[UR10][R2.64] ;  /* 0x0000000a021ea981 */ /* 0x000ea8000c1e1900 */
[----:B------:R-:W3:Y:S04]  /*9390*/  @!P2 LDG.E R31, desc[UR10][R52.64] ;  /* 0x0000000a341fa981 */ /* 0x000ee8000c1e1900 */
[----:B------:R-:W4:Y:S04]  /*93a0*/  LDL.LU.64 R2, [R1+0x7c8] ;  /* 0x0007c80001027983 */ /* 0x000f280000300a00 */
[----:B------:R-:W-:Y:S04]  /*93b0*/  STL.S16 [R1+0x494], R33 ;  /* 0x0004942101007387 */ /* 0x000fe80000100600 */
[----:B------:R0:W-:Y:S04]  /*93c0*/  STL.S16 [R1+0x49c], R32 ;  /* 0x00049c2001007387 */ /* 0x0001e80000100600 */
[----:B------:R-:W-:Y:S01]  /*93d0*/  STL [R1+0x178], R34 ;  /* 0x0001782201007387 */ /* 0x000fe20000100800 */
[----:B------:R-:W-:-:S03]  /*93e0*/  LOP3.LUT P1, RZ, R48, 0x800000, RZ, 0xc0, !PT ;  /* 0x0080000030ff7812 */ /* 0x000fc6000782c0ff */
[----:B------:R-:W-:Y:S04]  /*93f0*/  STL [R1+0x7c], R35 ;  /* 0x00007c2301007387 */ /* 0x000fe80000100800 */
[----:B0-----:R-:W3:Y:S01]  /*9400*/  LDL.LU.64 R32, [R1+0x478] ;  /* 0x0004780001207983 */ /* 0x001ee20000300a00 */
[----:B------:R-:W-:-:S03]  /*9410*/  PRMT R67, RZ, 0x7610, R67 ;  /* 0x00007610ff437816 */ /* 0x000fc60000000043 */
[----:B------:R-:W3:Y:S01]  /*9420*/  LDL.LU.64 R52, [R1+0x458] ;  /* 0x0004580001347983 */ /* 0x000ee20000300a00 */
[----:B------:R-:W-:-:S05]  /*9430*/  @!P3 PRMT R67, R42, 0x7610, R67 ;  /* 0x000076102a43b816 */ /* 0x000fca0000000043 */
[----:B------:R0:W-:Y:S04]  /*9440*/  STL.S16 [R1+0x490], R67 ;  /* 0x0004904301007387 */ /* 0x0001e80000100600 */
[----:B0-----:R-:W3:Y:S01]  /*9450*/  LDL.LU R67, [R1+0x7d0] ;  /* 0x0007d00001437983 */ /* 0x001ee20000300800 */
[----:B--2---:R-:W-:Y:S02]  /*9460*/  @!P2 SHF.R.U32.HI R34, RZ, 0x10, R30 ;  /* 0x00000010ff22a819 */ /* 0x004fe4000001161e */
[----:B----4-:R-:W-:Y:S02]  /*9470*/  PRMT R3, RZ, 0x7610, R3 ;  /* 0x00007610ff037816 */ /* 0x010fe40000000003 */
[----:B------:R-:W-:Y:S02]  /*9480*/  PRMT R2, RZ, 0x7610, R2 ;  /* 0x00007610ff027816 */ /* 0x000fe40000000002 */
[----:B------:R-:W-:-:S02]  /*9490*/  @!P2 PRMT R3, R34, 0x7610, R3 ;  /* 0x000076102203a816 */ /* 0x000fc40000000003 */
[----:B---3--:R-:W-:-:S04]  /*94a0*/  @!P2 SHF.R.U32.HI R34, RZ, 0x10, R31 ;  /* 0x00000010ff22a819 */ /* 0x008fc8000001161f */
        /* <DEDUP_REMOVED lines=12> */
[----:B------:R1:W-:Y:S04]  /*9570*/  STL [R1+0x80], R44 ;  /* 0x0000802c01007387 */ /* 0x0003e80000100800 */
[----:B0-----:R-:W3:Y:S01]  /*9580*/  LDL.LU.64 R2, [R1+0x460] ;  /* 0x0004600001027983 */ /* 0x001ee20000300a00 */
[----:B------:R-:W-:-:S03]  /*9590*/  PRMT R67, RZ, 0x7610, R67 ;  /* 0x00007610ff437816 */ /* 0x000fc60000000043 */
[----:B------:R-:W3:Y:S01]  /*95a0*/  LDL.LU.64 R58, [R1+0x448] ;  /* 0x00044800013a7983 */ /* 0x000ee20000300a00 */
[----:B-1----:R-:W-:-:S10]  /*95b0*/  HFMA2.MMA R44, -RZ, RZ, 0, 0 ;  /* 0x00000000ff2c7435 */ /* 0x002fd400000001ff */
[----:B------:R-:W3:Y:S01]  /*95c0*/  @!P3 LDG.E R44, desc[UR10][R52.64] ;  /* 0x0000000a342cb981 */ /* 0x000ee2000c1e1900 */
[----:B------:R-:W-:-:S05]  /*95d0*/  @!P2 PRMT R67, R30, 0x7610, R67 ;  /* 0x000076101e43a816 */ /* 0x000fca0000000043 */
[----:B------:R0:W-:Y:S04]  /*95e0*/  STL.S16 [R1+0x480], R67 ;  /* 0x0004804301007387 */ /* 0x0001e80000100600 */
[----:B------:R-:W-:Y:S04]  /*95f0*/  STL [R1+0x180], R46 ;  /* 0x0001802e01007387 */ /* 0x000fe80000100800 */
[----:B------:R-:W-:Y:S04]  /*9600*/  STL [R1+0x84], R49 ;  /* 0x0000843101007387 */ /* 0x000fe80000100800 */
[----:B0-----:R-:W3:Y:S01]  /*9610*/  LDL.LU R67, [R1+0x7c0] ;  /* 0x0007c00001437983 */ /* 0x001ee20000300800 */
[----:B--2---:R-:W-:-:S03]  /*9620*/  @!P1 SHF.R.U32.HI R41, RZ, 0x10, R34 ;  /* 0x00000010ff299819 */ /* 0x004fc60000011622 */
[----:B------:R-:W2:Y:S01]  /*9630*/  LDL.LU.64 R52, [R1+0x438] ;  /* 0x0004380001347983 */ /* 0x000ea20000300a00 */
[----:B----4-:R-:W-:Y:S02]  /*9640*/  PRMT R33, RZ, 0x7610, R33 ;  /* 0x00007610ff217816 */ /* 0x010fe40000000021 */
[----:B------:R-:W-:Y:S02]  /*9650*/  PRMT R32, RZ, 0x7610, R32 ;  /* 0x00007610ff207816 */ /* 0x000fe40000000020 */
[----:B------:R-:W-:Y:S02]  /*9660*/  @!P1 PRMT R33, R41, 0x7610, R33 ;  /* 0x0000761029219816 */ /* 0x000fe40000000021 */
[----:B---3--:R-:W-:-:S04]  /*9670*/  @!P1 SHF.R.U32.HI R41, RZ, 0x10, R35 ;  /* 0x00000010ff299819 */ /* 0x008fc80000011623 */
[----:B------:R-:W-:Y:S02]  /*9680*/  @!P1 PRMT R32, R41, 0x7610, R32 ;  /* 0x0000761029209816 */ /* 0x000fe40000000020 */
[----:B------:R-:W-:-:S04]  /*9690*/  PRMT R41, RZ, 0x7610, R41 ;  /* 0x00007610ff297816 */ /* 0x000fc80000000029 */
[----:B------:R-:W-:-:S05]  /*96a0*/  @!P1 PRMT R41, R35, 0x7610, R41 ;  /* 0x0000761023299816 */ /* 0x000fca0000000029 */
[----:B------:R0:W-:Y:S02]  /*96b0*/  STL.S16 [R1+0x478], R41 ;  /* 0x0004782901007387 */ /* 0x0001e40000100600 */
[----:B0-----:R-:W-:-:S06]  /*96c0*/  MOV R41, RZ ;  /* 0x000000ff00297202 */ /* 0x001fcc0000000f00 */
[----:B------:R-:W3:Y:S04]  /*96d0*/  @!P3 LDG.E R41, desc[UR10][R2.64] ;  /* 0x0000000a0229b981 */ /* 0x000ee8000c1e1900 */
[----:B------:R-:W4:Y:S04]  /*96e0*/  LDL.LU.64 R2, [R1+0x7a8] ;  /* 0x0007a80001027983 */ /* 0x000f280000300a00 */
[----:B------:R-:W-:Y:S04]  /*96f0*/  STL.S16 [R1+0x46c], R33 ;  /* 0x00046c2101007387 */ /* 0x000fe80000100600 */
[----:B------:R0:W-:Y:S04]  /*9700*/  STL.S16 [R1+0x47c], R32 ;  /* 0x00047c2001007387 */ /* 0x0001e80000100600 */
[----:B0-----:R-:W2:Y:S01]  /*9710*/  LDL.LU.64 R32, [R1+0x450] ;  /* 0x0004500001207983 */ /* 0x001ea20000300a00 */
[----:B------:R-:W-:-:S02]  /*9720*/  LOP3.LUT P2, RZ, R48, 0x200000, RZ, 0xc0, !PT ;  /* 0x0020000030ff7812 */ /* 0x000fc4000784c0ff */
[----:B------:R-:W-:Y:S02]  /*9730*/  MOV R49, RZ ;  /* 0x000000ff00317202 */ /* 0x000fe40000000f00 */
[----:B------:R-:W-:-:S04]  /*9740*/  PRMT R67, RZ, 0x7610, R67 ;  /* 0x00007610ff437816 */ /* 0x000fc80000000043 */
[----:B------:R-:W-:-:S05]  /*9750*/  @!P1 PRMT R67, R34, 0x7610, R67 ;  /* 0x0000761022439816 */ /* 0x000fca0000000043 */
[----:B------:R0:W-:Y:S04]  /*9760*/  STL.S16 [R1+0x468], R67 ;  /* 0x0004684301007387 */ /* 0x0001e80000100600 */
[----:B0-----:R-:W2:Y:S01]  /*9770*/  LDL.LU R67, [R1+0x7b0] ;  /* 0x0007b00001437983 */ /* 0x001ea20000300800 */
[----:B---3--:R-:W-:Y:S02]  /*9780*/  @!P3 SHF.R.U32.HI R46, RZ, 0x10, R41 ;  /* 0x00000010ff2eb819 */ /* 0x008fe40000011629 */
[----:B----4-:R-:W-:Y:S02]  /*9790*/  PRMT R3, RZ, 0x7610, R3 ;  /* 0x00007610ff037816 */ /* 0x010fe40000000003 */
[----:B------:R-:W-:Y:S02]  /*97a0*/  PRMT R2, RZ, 0x7610, R2 ;  /* 0x00007610ff027816 */ /* 0x000fe40000000002 */
[----:B------:R-:W-:-:S02]  /*97b0*/  @!P3 PRMT R3, R46, 0x7610, R3 ;  /* 0x000076102e03b816 */ /* 0x000fc40000000003 */
[----:B------:R-:W-:-:S04]  /*97c0*/  @!P3 SHF.R.U32.HI R46, RZ, 0x10, R44 ;  /* 0x00000010ff2eb819 */ /* 0x000fc8000001162c */
[----:B------:R-:W-:Y:S02]  /*97d0*/  @!P3 PRMT R2, R46, 0x7610, R2 ;  /* 0x000076102e02b816 */ /* 0x000fe40000000002 */
[----:B------:R-:W-:-:S04]  /*97e0*/  PRMT R46, RZ, 0x7610, R46 ;  /* 0x00007610ff2e7816 */ /* 0x000fc8000000002e */
[----:B------:R-:W-:Y:S01]  /*97f0*/  @!P3 PRMT R46, R44, 0x7610, R46 ;  /* 0x000076102c2eb816 */ /* 0x000fe2000000002e */
[----:B--2---:R-:W2:Y:S04]  /*9800*/  @!P2 LDG.E R49, desc[UR10][R32.64] ;  /* 0x0000000a2031a981 */ /* 0x004ea8000c1e1900 */
[----:B------:R0:W-:Y:S04]  /*9810*/  STL.S16 [R1+0x460], R46 ;  /* 0x0004602e01007387 */ /* 0x0001e80000100600 */
[----:B------:R-:W3:Y:S01]  /*9820*/  LDL.LU.64 R32, [R1+0x798] ;  /* 0x0007980001207983 */ /* 0x000ee20000300a00 */
[----:B0-----:R-:W-:-:S10]  /*9830*/  HFMA2.MMA R46, -RZ, RZ, 0, 0 ;  /* 0x00000000ff2e7435 */ /* 0x001fd400000001ff */
[----:B------:R-:W4:Y:S04]  /*9840*/  @!P2 LDG.E R46, desc[UR10][R58.64] ;  /* 0x0000000a3a2ea981 */ /* 0x000f28000c1e1900 */
[----:B------:R-:W-:Y:S04]  /*9850*/  STL.S16 [R1+0x45c], R3 ;  /* 0x00045c0301007387 */ /* 0x000fe80000100600 */
[----:B------:R0:W-:Y:S04]  /*9860*/  STL.S16 [R1+0x464], R2 ;  /* 0x0004640201007387 */ /* 0x0001e80000100600 */
[----:B0-----:R-:W4:Y:S04]  /*9870*/  LDL.LU.64 R2, [R1+0x440] ;  /* 0x0004400001027983 */ /* 0x001f280000300a00 */
[----:B------:R-:W-:Y:S01]  /*9880*/  STL [R1+0x184], R43 ;  /* 0x0001842b01007387 */ /* 0x000fe20000100800 */
[----:B------:R-:W-:-:S02]  /*9890*/  PRMT R67, RZ, 0x7610, R67 ;  /* 0x00007610ff437816 */ /* 0x000fc40000000043 */
[----:B------:R-:W-:Y:S02]  /*98a0*/  LOP3.LUT P1, RZ, R48, 0x100000, RZ, 0xc0, !PT ;  /* 0x0010000030ff7812 */ /* 0x000fe4000782c0ff */
[----:B------:R-:W-:Y:S01]  /*98b0*/  @!P3 PRMT R67, R41, 0x7610, R67 ;  /* 0x000076102943b816 */ /* 0x000fe20000000043 */
[----:B------:R-:W-:Y:S04]  /*98c0*/  STL.64 [R1+0x6a0], R6 ;  /* 0x0006a00601007387 */ /* 0x000fe80000100a00 */
[----:B------:R0:W-:Y:S04]  /*98d0*/  STL.S16 [R1+0x458], R67 ;  /* 0x0004584301007387 */ /* 0x0001e80000100600 */
[----:B------:R-:W-:Y:S04]  /*98e0*/  STL.64 [R1+0x6b8], R6 ;  /* 0x0006b80601007387 */ /* 0x000fe80000100a00 */
[----:B------:R-:W-:Y:S04]  /*98f0*/  STL.64 [R1+0x6e0], R6 ;  /* 0x0006e00601007387 */ /* 0x000fe80000100a00 */
[----:B0-----:R-:W4:Y:S04]  /*9900*/  LDL.LU R67, [R1+0x7a0] ;  /* 0x0007a00001437983 */ /* 0x001f280000300800 */
[----:B------:R0:W-:Y:S02]  /*9910*/  STL [R1+0x88], R47 ;  /* 0x0000882f01007387 */ /* 0x0001e40000100800 */
[----:B0-----:R-:W-:-:S02]  /*9920*/  MOV R47, RZ ;  /* 0x000000ff002f7202 */ /* 0x001fc40000000f00 */
[----:B--2---:R-:W-:Y:S02]  /*9930*/  @!P2 SHF.R.U32.HI R43, RZ, 0x10, R49 ;  /* 0x00000010ff2ba819 */ /* 0x004fe40000011631 */
[----:B---3--:R-:W-:Y:S02]  /*9940*/  PRMT R33, RZ, 0x7610, R33 ;  /* 0x00007610ff217816 */ /* 0x008fe40000000021 */
[----:B------:R-:W-:Y:S02]  /*9950*/  PRMT R32, RZ, 0x7610, R32 ;  /* 0x00007610ff207816 */ /* 0x000fe40000000020 */
[----:B------:R-:W-:Y:S02]  /*9960*/  @!P2 PRMT R33, R43, 0x7610, R33 ;  /* 0x000076102b21a816 */ /* 0x000fe40000000021 */
[----:B----4-:R-:W-:-:S04]  /*9970*/  @!P2 SHF.R.U32.HI R43, RZ, 0x10, R46 ;  /* 0x00000010ff2ba819 */ /* 0x010fc8000001162e */
[----:B------:R-:W-:Y:S02]  /*9980*/  @!P2 PRMT R32, R43, 0x7610, R32 ;  /* 0x000076102b20a816 */ /* 0x000fe40000000020 */
[----:B------:R-:W-:Y:S01]  /*9990*/  PRMT R43, RZ, 0x7610, R43 ;  /* 0x00007610ff2b7816 */ /* 0x000fe2000000002b */
[----:B------:R-:W-:Y:S03]  /*99a0*/  STL.S16 [R1+0x44c], R33 ;  /* 0x00044c2101007387 */ /* 0x000fe60000100600 */
[----:B------:R-:W-:Y:S01]  /*99b0*/  @!P2 PRMT R43, R46, 0x7610, R43 ;  /* 0x000076102e2ba816 */ /* 0x000fe2000000002b */
[----:B------:R0:W-:Y:S04]  /*99c0*/  STL.S16 [R1+0x454], R32 ;  /* 0x0004542001007387 */ /* 0x0001e80000100600 */
[----:B------:R-:W2:Y:S04]  /*99d0*/  @!P1 LDG.E R47, desc[UR10][R2.64] ;  /* 0x0000000a022f9981 */ /* 0x000ea8000c1e1900 */
[----:B0-----:R-:W3:Y:S04]  /*99e0*/  LDL.LU.64 R32, [R1+0x430] ;  /* 0x0004300001207983 */ /* 0x001ee80000300a00 */
[----:B------:R-:W4:Y:S04]  /*99f0*/  LDL.LU.64 R58, [R1+0x428] ;  /* 0x00042800013a7983 */ /* 0x000f280000300a00 */
[----:B------:R0:W-:Y:S04]  /*9a00*/  STL.S16 [R1+0x450], R43 ;  /* 0x0004502b01007387 */ /* 0x0001e80000100600 */
[----:B------:R-:W4:Y:S01]  /*9a10*/  LDL.LU.64 R2, [R1+0x788] ;  /* 0x0007880001027983 */ /* 0x000f220000300a00 */
[----:B0-----:R-:W-:-:S10]  /*9a20*/  HFMA2.MMA R43, -RZ, RZ, 0, 0 ;  /* 0x00000000ff2b7435 */ /* 0x001fd400000001ff */
[----:B------:R-:W4:Y:S04]  /*9a30*/  @!P1 LDG.E R43, desc[UR10][R52.64] ;  /* 0x0000000a342b9981 */ /* 0x000f28000c1e1900 */
[----:B------:R-:W-:Y:S01]  /*9a40*/  STL [R1+0x188], R40 ;  /* 0x0001882801007387 */ /* 0x000fe20000100800 */
[----:B------:R-:W-:-:S03]  /*9a50*/  LOP3.LUT P3, RZ, R48, 0x80000, RZ, 0xc0, !PT ;  /* 0x0008000030ff7812 */ /* 0x000fc6000786c0ff */
[----:B------:R0:W-:Y:S04]  /*9a60*/  STL [R1+0x8c], R45 ;  /* 0x00008c2d01007387 */ /* 0x0001e80000100800 */
[----:B------:R-:W4:Y:S01]  /*9a70*/  LDL.LU.64 R52, [R1+0x418] ;  /* 0x0004180001347983 */ /* 0x000f220000300a00 */
[----:B0-----:R-:W-:Y:S02]  /*9a80*/  MOV R45, RZ ;  /* 0x000000ff002d7202 */ /* 0x001fe40000000f00 */
[----:B--2---:R-:W-:-:S04]  /*9a90*/  @!P1 SHF.R.U32.HI R40, RZ, 0x10, R47 ;  /* 0x00000010ff289819 */ /* 0x004fc8000001162f */
[----:B---3--:R-:W2:Y:S04]  /*9aa0*/  @!P3 LDG.E R45, desc[UR10][R32.64] ;  /* 0x0000000a202db981 */ /* 0x008ea8000c1e1900 */
        /* <DEDUP_REMOVED lines=9> */
[----:B0-----:R-:W-:-:S10]  /*9b40*/  HFMA2.MMA R40, -RZ, RZ, 0, 0 ;  /* 0x00000000ff287435 */ /* 0x001fd400000001ff */
[----:B------:R-:W4:Y:S04]  /*9b50*/  @!P3 LDG.E R40, desc[UR10][R58.64] ;  /* 0x0000000a3a28b981 */ /* 0x000f28000c1e1900 */
[----:B------:R-:W-:Y:S04]  /*9b60*/  STL.S16 [R1+0x43c], R3 ;  /* 0x00043c0301007387 */ /* 0x000fe80000100600 */
[----:B------:R0:W-:Y:S01]  /*9b70*/  STL.S16 [R1+0x444], R2 ;  /* 0x0004440201007387 */ /* 0x0001e20000100600 */
[----:B------:R-:W-:-:S03]  /*9b80*/  PRMT R67, RZ, 0x7610, R67 ;  /* 0x00007610ff437816 */ /* 0x000fc60000000043 */
[----:B------:R-:W-:Y:S04]  /*9b90*/  STL [R1+0x18c], R4 ;  /* 0x00018c0401007387 */ /* 0x000fe80000100800 */
[----:B------:R1:W-:Y:S04]  /*9ba0*/  STL [R1+0x90], R42 ;  /* 0x0000902a01007387 */ /* 0x0003e80000100800 */
[----:B0-----:R-:W4:Y:S01]  /*9bb0*/  LDL.LU.64 R2, [R1+0x420] ;  /* 0x0004200001027983 */ /* 0x001f220000300a00 */
[----:B------:R-:W-:Y:S02]  /*9bc0*/  @!P2 PRMT R67, R49, 0x7610, R67 ;  /* 0x000076103143a816 */ /* 0x000fe40000000043 */
[----:B------:R-:W-:Y:S01]  /*9bd0*/  LOP3.LUT P2, RZ, R48, 0x40000, RZ, 0xc0, !PT ;  /* 0x0004000030ff7812 */ /* 0x000fe2000784c0ff */
[----:B------:R-:W4:Y:S01]  /*9be0*/  LDL.LU.64 R58, [R1+0x400] ;  /* 0x00040000013a7983 */ /* 0x000f220000300a00 */
[----:B-1----:R-:W-:-:S03]  /*9bf0*/  MOV R42, RZ ;  /* 0x000000ff002a7202 */ /* 0x002fc60000000f00 */
        /* <DEDUP_REMOVED lines=12> */
[----:B0-----:R-:W-:-:S03]  /*9cc0*/  IMAD.MOV.U32 R4, RZ, RZ, RZ ;  /* 0x000000ffff047224 */ /* 0x001fc600078e00ff */
[----:B------:R-:W3:Y:S04]  /*9cd0*/  LDL.LU.64 R2, [R1+0x768] ;  /* 0x0007680001027983 */ /* 0x000ee80000300a00 */
[----:B------:R-:W4:Y:S04]  /*9ce0*/  @!P2 LDG.E R4, desc[UR10][R52.64] ;  /* 0x0000000a3404a981 */ /* 0x000f28000c1e1900 */
[----:B------:R-:W-:Y:S04]  /*9cf0*/  STL.S16 [R1+0x42c], R33 ;  /* 0x00042c2101007387 */ /* 0x000fe80000100600 */
[----:B------:R0:W-:Y:S04]  /*9d00*/  STL.S16 [R1+0x434], R32 ;  /* 0x0004342001007387 */ /* 0x0001e80000100600 */
[----:B------:R-:W-:Y:S01]  /*9d10*/  STL [R1+0x190], R5 ;  /* 0x0001900501007387 */ /* 0x000fe20000100800 */
[----:B------:R-:W-:-:S03]  /*9d20*/  PRMT R67, RZ, 0x7610, R67 ;  /* 0x00007610ff437816 */ /* 0x000fc60000000043 */
[----:B------:R1:W-:Y:S04]  /*9d30*/  STL [R1+0x94], R30 ;  /* 0x0000941e01007387 */ /* 0x0003e80000100800 */
[----:B0-----:R-:W4:Y:S01]  /*9d40*/  LDL.LU.64 R32, [R1+0x410] ;  /* 0x0004100001207983 */ /* 0x001f220000300a00 */
[----:B------:R-:W-:Y:S02]  /*9d50*/  @!P1 PRMT R67, R47, 0x7610, R67 ;  /* 0x000076102f439816 */ /* 0x000fe40000000043 */
[----:B------:R-:W-:Y:S01]  /*9d60*/  LOP3.LUT P1, RZ, R48, 0x20000, RZ, 0xc0, !PT ;  /* 0x0002000030ff7812 */ /* 0x000fe2000782c0ff */
[----:B------:R-:W4:Y:S01]  /*9d70*/  LDL.LU.64 R52, [R1+0x3e8] ;  /* 0x0003e80001347983 */ /* 0x000f220000300a00 */
[----:B-1----:R-:W-:-:S03]  /*9d80*/  MOV R30, RZ ;  /* 0x000000ff001e7202 */ /* 0x002fc60000000f00 */
[----:B------:R0:W-:Y:S08]  /*9d90*/  STL.S16 [R1+0x438], R67 ;  /* 0x0004384301007387 */ /* 0x0001f00000100600 */
[----:B------:R-:W4:Y:S04]  /*9da0*/  @!P1 LDG.E R30, desc[UR10][R58.64] ;  /* 0x0000000a3a1e9981 */ /* 0x000f28000c1e1900 */
[----:B0-----:R-:W4:Y:S04]  /*9db0*/  LDL.LU R67, [R1+0x780] ;  /* 0x0007800001437983 */ /* 0x001f280000300800 */
[----:B------:R-:W-:Y:S04]  /*9dc0*/  STL [R1+0x194], R31 ;  /* 0x0001941f01007387 */ /* 0x000fe80000100800 */
[----:B------:R-:W-:Y:S04]  /*9dd0*/  STL [R1+0x98], R34 ;  /* 0x0000982201007387 */ /* 0x000fe80000100800 */
[----:B------:R-:W4:Y:S01]  /*9de0*/  LDL.LU.64 R58, [R1+0x3d8] ;  /* 0x0003d800013a7983 */ /* 0x000f220000300a00 */
[----:B--2---:R-:W-:-:S02]  /*9df0*/  @!P2 SHF.R.U32.HI R5, RZ, 0x10, R42 ;  /* 0x00000010ff05a819 */ /* 0x004fc4000001162a */
[----:B---3--:R-:W-:Y:S02]  /*9e00*/  PRMT R3, RZ, 0x7610, R3 ;  /* 0x00007610ff037816 */ /* 0x008fe40000000003 */
[----:B------:R-:W-:Y:S02]  /*9e10*/  PRMT R2, RZ, 0x7610, R2 ;  /* 0x00007610ff027816 */ /* 0x000fe40000000002 */
[----:B------:R-:W-:Y:S02]  /*9e20*/  @!P2 PRMT R3, R5, 0x7610, R3 ;  /* 0x000076100503a816 */ /* 0x000fe40000000003 */
[----:B----4-:R-:W-:-:S04]  /*9e30*/  @!P2 SHF.R.U32.HI R5, RZ, 0x10, R4 ;  /* 0x00000010ff05a819 */ /* 0x010fc80000011604 */
[----:B------:R-:W-:Y:S02]  /*9e40*/  @!P2 PRMT R2, R5, 0x7610, R2 ;  /* 0x000076100502a816 */ /* 0x000fe40000000002 */
[----:B------:R-:W-:-:S04]  /*9e50*/  PRMT R5, RZ, 0x7610, R5 ;  /* 0x00007610ff057816 */ /* 0x000fc80000000005 */
[----:B------:R-:W-:-:S05]  /*9e60*/  @!P2 PRMT R5, R4, 0x7610, R5 ;  /* 0x000076100405a816 */ /* 0x000fca0000000005 */
[----:B------:R0:W-:Y:S02]  /*9e70*/  STL.S16 [R1+0x420], R5 ;  /* 0x0004200501007387 */ /* 0x0001e40000100600 */
[----:B0-----:R-:W-:-:S10]  /*9e80*/  HFMA2.MMA R5, -RZ, RZ, 0, 0 ;  /* 0x00000000ff057435 */ /* 0x001fd400000001ff */
[----:B------:R-:W2:Y:S04]  /*9e90*/  @!P1 LDG.E R5, desc[UR10][R32.64] ;  /* 0x0000000a20059981 */ /* 0x000ea8000c1e1900 */
[----:B------:R-:W3:Y:S04]  /*9ea0*/  LDL.LU.64 R32, [R1+0x758] ;  /* 0x0007580001207983 */ /* 0x000ee80000300a00 */
[----:B------:R-:W-:Y:S04]  /*9eb0*/  STL.S16 [R1+0x41c], R3 ;  /* 0x00041c0301007387 */ /* 0x000fe80000100600 */
[----:B------:R0:W-:Y:S04]  /*9ec0*/  STL.S16 [R1+0x424], R2 ;  /* 0x0004240201007387 */ /* 0x0001e80000100600 */
[----:B0-----:R-:W4:Y:S01]  /*9ed0*/  LDL.LU.64 R2, [R1+0x3f8] ;  /* 0x0003f80001027983 */ /* 0x001f220000300a00 */
[----:B------:R-:W-:-:S04]  /*9ee0*/  PRMT R67, RZ, 0x7610, R67 ;  /* 0x00007610ff437816 */ /* 0x000fc80000000043 */
[----:B------:R-:W-:Y:S02]  /*9ef0*/  @!P3 PRMT R67, R45, 0x7610, R67 ;  /* 0x000076102d43b816 */ /* 0x000fe40000000043 */
[----:B------:R-:W-:Y:S02]  /*9f00*/  LOP3.LUT P3, RZ, R48, 0x10000, RZ, 0xc0, !PT ;  /* 0x0001000030ff7812 */ /* 0x000fe4000786c0ff */
[----:B------:R-:W-:Y:S01]  /*9f10*/  MOV R34, RZ ;  /* 0x000000ff00227202 */ /* 0x000fe20000000f00 */
[----:B------:R0:W-:Y:S10]  /*9f20*/  STL.S16 [R1+0x428], R67 ;  /* 0x0004284301007387 */ /* 0x0001f40000100600 */
[----:B------:R-:W4:Y:S04]  /*9f30*/  @!P3 LDG.E R34, desc[UR10][R52.64] ;  /* 0x0000000a3422b981 */ /* 0x000f28000c1e1900 */
[----:B0-----:R-:W4:Y:S04]  /*9f40*/  LDL.LU R67, [R1+0x770] ;  /* 0x0007700001437983 */ /* 0x001f280000300800 */
[----:B------:R-:W-:Y:S01]  /*9f50*/  STL [R1+0x198], R35 ;  /* 0x0001982301007387 */ /* 0x000fe20000100800 */
[----:B------:R-:W-:-:S03]  /*9f60*/  PRMT R38, RZ, 0x7610, R38 ;  /* 0x00007610ff267816 */ /* 0x000fc60000000026 */
[----:B------:R-:W-:Y:S04]  /*9f70*/  STL [R1+0x9c], R41 ;  /* 0x00009c2901007387 */ /* 0x000fe80000100800 */
[----:B------:R-:W4:Y:S01]  /*9f80*/  LDL.LU.64 R52, [R1+0x3c0] ;  /* 0x0003c00001347983 */ /* 0x000f220000300a00 */
[----:B--2---:R-:W-:Y:S02]  /*9f90*/  @!P1 SHF.R.U32.HI R31, RZ, 0x10, R5 ;  /* 0x00000010ff1f9819 */ /* 0x004fe40000011605 */
[----:B---3--:R-:W-:Y:S02]  /*9fa0*/  PRMT R33, RZ, 0x7610, R33 ;  /* 0x00007610ff217816 */ /* 0x008fe40000000021 */
        /* <DEDUP_REMOVED lines=8> */
[----:B----4-:R-:W2:Y:S04]  /*a030*/  @!P3 LDG.E R31, desc[UR10][R2.64] ;  /* 0x0000000a021fb981 */ /* 0x010ea8000c1e1900 */
        /* <DEDUP_REMOVED lines=11> */
[----:B------:R-:W-:Y:S04]  /*a0f0*/  STL [R1+0x19c], R44 ;  /* 0x00019c2c01007387 */ /* 0x000fe80000100800 */
[----:B------:R-:W-:Y:S04]  /*a100*/  STL [R1+0xa0], R49 ;  /* 0x0000a03101007387 */ /* 0x000fe80000100800 */
[----:B------:R-:W4:Y:S01]  /*a110*/  LDL.LU.64 R58, [R1+0x3b0] ;  /* 0x0003b000013a7983 */ /* 0x000f220000300a00 */
[----:B--2---:R-:W-:-:S02]  /*a120*/  @!P3 SHF.R.U32.HI R35, RZ, 0x10, R31 ;  /* 0x00000010ff23b819 */ /* 0x004fc4000001161f */
[----:B---3--:R-:W-:-:S04]  /*a130*/  PRMT R3, RZ, 0x7610, R3 ;  /* 0x00007610ff037816 */ /* 0x008fc80000000003 */
[----:B------:R-:W-:Y:S02]  /*a140*/  @!P3 PRMT R3, R35, 0x7610, R3 ;  /* 0x000076102303b816 */ /* 0x000fe40000000003 */
        /* <DEDUP_REMOVED lines=8> */
[----:B------:R0:W-:Y:S04]  /*a1d0*/  STL.S16 [R1+0x3ec], R3 ;  /* 0x0003ec0301007387 */ /* 0x0001e80000100600 */
[----:B------:R1:W-:Y:S01]  /*a1e0*/  STL.S16 [R1+0x3fc], R38 ;  /* 0x0003fc2601007387 */ /* 0x0003e20000100600 */
[----:B0-----:R-:W-:-:S03]  /*a1f0*/  MOV R3, R39 ;  /* 0x0000002700037202 */ /* 0x001fc60000000f00 */
[----:B-1----:R-:W4:Y:S01]  /*a200*/  LDL.LU.64 R38, [R1+0x3d0] ;  /* 0x0003d00001267983 */ /* 0x002f220000300a00 */
[----:B------:R-:W-:-:S04]  /*a210*/  PRMT R67, RZ, 0x7610, R67 ;  /* 0x00007610ff437816 */ /* 0x000fc80000000043 */
[----:B------:R-:W-:Y:S02]  /*a220*/  @!P1 PRMT R67, R5, 0x7610, R67 ;  /* 0x0000761005439816 */ /* 0x000fe40000000043 */
[----:B------:R-:W-:-:S03]  /*a230*/  LOP3.LUT P1, RZ, R48, 0x4000, RZ, 0xc0, !PT ;  /* 0x0000400030ff7812 */ /* 0x000fc6000782c0ff */
[----:B------:R0:W-:Y:S01]  /*a240*/  STL.S16 [R1+0x400], R67 ;  /* 0x0004004301007387 */ /* 0x0001e20000100600 */
[----:B------:R-:W-:-:S03]  /*a250*/  MOV R49, RZ ;  /* 0x000000ff00317202 */ /* 0x000fc60000000f00 */
[----:B0-----:R-:W4:Y:S06]  /*a260*/  LDL.LU R67, [R1+0x750] ;  /* 0x0007500001437983 */ /* 0x001f2c0000300800 */
[----:B------:R-:W4:Y:S01]  /*a270*/  @!P1 LDG.E R49, desc[UR10][R52.64] ;  /* 0x0000000a34319981 */ /* 0x000f22000c1e1900 */
[----:B------:R-:W-:Y:S02]  /*a280*/  PRMT R54, RZ, 0x7610, R54 ;  /* 0x00007610ff367816 */ /* 0x000fe40000000036 */
[----:B------:R-:W-:Y:S01]  /*a290*/  PRMT R51, RZ, 0x7610, R51 ;  /* 0x00007610ff337816 */ /* 0x000fe20000000033 */
[----:B------:R-:W-:Y:S04]  /*a2a0*/  STL [R1+0x1a0], R46 ;  /* 0x0001a02e01007387 */ /* 0x000fe80000100800 */
[----:B------:R-:W4:Y:S01]  /*a2b0*/  LDL.LU.64 R52, [R1+0x3a0] ;  /* 0x0003a00001347983 */ /* 0x000f220000300a00 */
[----:B--2---:R-:W-:-:S02]  /*a2c0*/  @!P2 SHF.R.U32.HI R44, RZ, 0x10, R35 ;  /* 0x00000010ff2ca819 */ /* 0x004fc40000011623 */
        /* <DEDUP_REMOVED lines=10> */
[----:B------:R-:W-:Y:S04]  /*a370*/  STL.S16 [R1+0x3dc], R33 ;  /* 0x0003dc2101007387 */ /* 0x000fe80000100600 */
[----:B------:R-:W3:Y:S04]  /*a380*/  LDL.LU.64 R38, [R1+0x728] ;  /* 0x0007280001267983 */ /* 0x000ee80000300a00 */
[----:B------:R0:W-:Y:S04]  /*a390*/  STL.S16 [R1+0x3e4], R32 ;  /* 0x0003e42001007387 */ /* 0x0001e80000100600 */
[----:B0-----:R-:W4:Y:S01]  /*a3a0*/  LDL.LU.64 R32, [R1+0x3b8] ;  /* 0x0003b80001207983 */ /* 0x001f220000300a00 */
[----:B------:R-:W-:-:S04]  /*a3b0*/  PRMT R67, RZ, 0x7610, R67 ;  /* 0x00007610ff437816 */ /* 0x000fc80000000043 */
[----:B------:R-:W-:Y:S02]  /*a3c0*/  @!P3 PRMT R67, R31, 0x7610, R67 ;  /* 0x000076101f43b816 */ /* 0x000fe40000000043 */
[----:B------:R-:W-:Y:S02]  /*a3d0*/  LOP3.LUT P3, RZ, R48, 0x2000, RZ, 0xc0, !PT ;  /* 0x0000200030ff7812 */ /* 0x000fe4000786c0ff */
[----:B------:R-:W-:Y:S01]  /*a3e0*/  @!P1 PRMT R51, R49, 0x7610, R51 ;  /* 0x0000761031339816 */ /* 0x000fe20000000033 */
[----:B------:R0:W-:Y:S04]  /*a3f0*/  STL.S16 [R1+0x3e8], R67 ;  /* 0x0003e84301007387 */ /* 0x0001e80000100600 */
[----:B------:R1:W-:Y:S04]  /*a400*/  STL.S16 [R1+0x3d0], R51 ;  /* 0x0003d03301007387 */ /* 0x0003e80000100600 */
[----:B0-----:R-:W4:Y:S01]  /*a410*/  LDL.LU R67, [R1+0x740] ;  /* 0x0007400001437983 */ /* 0x001f220000300800 */
[----:B-1----:R-:W-:Y:S01]  /*a420*/  HFMA2.MMA R51, -RZ, RZ, 0, 0 ;  /* 0x00000000ff337435 */ /* 0x002fe200000001ff */
[----:B--2---:R-:W-:-:S05]  /*a430*/  @!P1 PRMT R54, R44, 0x7610, R54 ;  /* 0x000076102c369816 */ /* 0x004fca0000000036 */
[----:B------:R0:W-:Y:S01]  /*a440*/  STL.S16 [R1+0x3c0], R54 ;  /* 0x0003c03601007387 */ /* 0x0001e20000100600 */
[----:B------:R-:W-:Y:S02]  /*a450*/  @!P1 SHF.R.U32.HI R46, RZ, 0x10, R44 ;  /* 0x00000010ff2e9819 */ /* 0x000fe4000001162c */
[----:B0-----:R-:W-:Y:S02]  /*a460*/  MOV R54, RZ ;  /* 0x000000ff00367202 */ /* 0x001fe40000000f00 */
[----:B---3--:R-:W-:-:S04]  /*a470*/  PRMT R39, RZ, 0x7610, R39 ;  /* 0x00007610ff277816 */ /* 0x008fc80000000027 */
[----:B------:R-:W2:Y:S01]  /*a480*/  @!P3 LDG.E R54, desc[UR10][R58.64] ;  /* 0x0000000a3a36b981 */ /* 0x000ea2000c1e1900 */
[----:B------:R-:W-:Y:S02]  /*a490*/  @!P1 PRMT R39, R46, 0x7610, R39 ;  /* 0x000076102e279816 */ /* 0x000fe40000000027 */
[----:B------:R-:W-:Y:S01]  /*a4a0*/  PRMT R38, RZ, 0x7610, R38 ;  /* 0x00007610ff267816 */ /* 0x000fe20000000026 */
[----:B----4-:R-:W3:Y:S01]  /*a4b0*/  @!P3 LDG.E R51, desc[UR10][R32.64] ;  /* 0x0000000a2033b981 */ /* 0x010ee2000c1e1900 */
[----:B------:R-:W-:-:S04]  /*a4c0*/  @!P1 SHF.R.U32.HI R46, RZ, 0x10, R49 ;  /* 0x00000010ff2e9819 */ /* 0x000fc80000011631 */
[----:B------:R-:W-:Y:S01]  /*a4d0*/  @!P1 PRMT R38, R46, 0x7610, R38 ;  /* 0x000076102e269816 */ /* 0x000fe20000000026 */
[----:B------:R-:W-:Y:S04]  /*a4e0*/  STL.S16 [R1+0x3c4], R39 ;  /* 0x0003c42701007387 */ /* 0x000fe80000100600 */
[----:B------:R0:W-:Y:S04]  /*a4f0*/  STL.S16 [R1+0x3d4], R38 ;  /* 0x0003d42601007387 */ /* 0x0001e80000100600 */
[----:B------:R-:W4:Y:S01]  /*a500*/  LDL.LU.64 R32, [R1+0x720] ;  /* 0x0007200001207983 */ /* 0x000f220000300a00 */
[----:B------:R-:W-:-:S02]  /*a510*/  PRMT R57, RZ, 0x7610, R57 ;  /* 0x00007610ff397816 */ /* 0x000fc40000000039 */
[----:B------:R-:W-:Y:S01]  /*a520*/  PRMT R60, RZ, 0x7610, R60 ;  /* 0x00007610ff3c7816 */ /* 0x000fe2000000003c */
[----:B------:R-:W-:Y:S04]  /*a530*/  STL [R1+0x1a4], R43 ;  /* 0x0001a42b01007387 */ /* 0x000fe80000100800 */
[----:B0-----:R-:W4:Y:S01]  /*a540*/  LDL.LU.64 R38, [R1+0x3a8] ;  /* 0x0003a80001267983 */ /* 0x001f220000300a00 */
[----:B------:R-:W-:-:S03]  /*a550*/  PRMT R67, RZ, 0x7610, R67 ;  /* 0x00007610ff437816 */ /* 0x000fc60000000043 */
[----:B------:R-:W4:Y:S01]  /*a560*/  LDL.LU.64 R58, [R1+0x398] ;  /* 0x00039800013a7983 */ /* 0x000f220000300a00 */
[----:B------:R-:W-:Y:S02]  /*a570*/  @!P2 PRMT R67, R35, 0x7610, R67 ;  /* 0x000076102343a816 */ /* 0x000fe40000000043 */
[----:B------:R-:W-:Y:S02]  /*a580*/  LOP3.LUT P2, RZ, R48, 0x1000, RZ, 0xc0, !PT ;  /* 0x0000100030ff7812 */ /* 0x000fe4000784c0ff */
[----:B--2---:R-:W-:-:S05]  /*a590*/  @!P3 PRMT R57, R54, 0x7610, R57 ;  /* 0x000076103639b816 */ /* 0x004fca0000000039 */
[----:B------:R0:W-:Y:S01]  /*a5a0*/  STL.S16 [R1+0x3b8], R57 ;  /* 0x0003b83901007387 */ /* 0x0001e20000100600 */
[----:B---3--:R-:W-:Y:S01]  /*a5b0*/  @!P3 PRMT R60, R51, 0x7610, R60 ;  /* 0x00007610333cb816 */ /* 0x008fe2000000003c */
[----:B0-----:R-:W-:-:S04]  /*a5c0*/  HFMA2.MMA R57, -RZ, RZ, 0, 0 ;  /* 0x00000000ff397435 */ /* 0x001fc800000001ff */
[----:B------:R0:W-:Y:S01]  /*a5d0*/  STL.S16 [R1+0x3b0], R60 ;  /* 0x0003b03c01007387 */ /* 0x0001e20000100600 */
[----:B------:R-:W-:Y:S02]  /*a5e0*/  @!P3 SHF.R.U32.HI R43, RZ, 0x10, R51 ;  /* 0x00000010ff2bb819 */ /* 0x000fe40000011633 */
[----:B----4-:R-:W-:Y:S02]  /*a5f0*/  PRMT R33, RZ, 0x7610, R33 ;  /* 0x00007610ff217816 */ /* 0x010fe40000000021 */
[----:B0-----:R-:W-:Y:S01]  /*a600*/  MOV R60, RZ ;  /* 0x000000ff003c7202 */ /* 0x001fe20000000f00 */
[----:B------:R-:W2:Y:S01]  /*a610*/  @!P2 LDG.E R57, desc[UR10][R38.64] ;  /* 0x0000000a2639a981 */ /* 0x000ea2000c1e1900 */
[----:B------:R-:W-:Y:S02]  /*a620*/  @!P3 PRMT R33, R43, 0x7610, R33 ;  /* 0x000076102b21b816 */ /* 0x000fe40000000021 */
[----:B------:R-:W-:Y:S02]  /*a630*/  PRMT R32, RZ, 0x7610, R32 ;  /* 0x00007610ff207816 */ /* 0x000fe40000000020 */
[----:B------:R-:W3:Y:S01]  /*a640*/  @!P2 LDG.E R60, desc[UR10][R52.64] ;  /* 0x0000000a343ca981 */ /* 0x000ee2000c1e1900 */
[----:B------:R-:W-:-:S04]  /*a650*/  @!P3 SHF.R.U32.HI R43, RZ, 0x10, R54 ;  /* 0x00000010ff2bb819 */ /* 0x000fc80000011636 */
[----:B------:R-:W-:Y:S01]  /*a660*/  @!P3 PRMT R32, R43, 0x7610, R32 ;  /* 0x000076102b20b816 */ /* 0x000fe20000000020 */
[----:B------:R-:W-:Y:S04]  /*a670*/  STL.S16 [R1+0x3b4], R33 ;  /* 0x0003b42101007387 */ /* 0x000fe80000100600 */
[----:B------:R0:W-:Y:S04]  /*a680*/  STL.S16 [R1+0x3bc], R32 ;  /* 0x0003bc2001007387 */ /* 0x0001e80000100600 */
[----:B------:R-:W4:Y:S01]  /*a690*/  LDL.LU.64 R38, [R1+0x718] ;  /* 0x0007180001267983 */ /* 0x000f220000300a00 */
[----:B------:R-:W-:-:S03]  /*a6a0*/  PRMT R63, RZ, 0x7610, R63 ;  /* 0x00007610ff3f7816 */ /* 0x000fc6000000003f */
[----:B------:R1:W-:Y:S04]  /*a6b0*/  STL [R1+0xa4], R47 ;  /* 0x0000a42f01007387 */ /* 0x0003e80000100800 */
[----:B0-----:R-:W4:Y:S01]  /*a6c0*/  LDL.LU.64 R32, [R1+0x390] ;  /* 0x0003900001207983 */ /* 0x001f220000300a00 */
[----:B------:R-:W-:-:S03]  /*a6d0*/  LOP3.LUT P1, RZ, R48, 0x800, RZ, 0xc0, !PT ;  /* 0x0000080030ff7812 */ /* 0x000fc6000782c0ff */
[----:B------:R-:W-:Y:S01]  /*a6e0*/  STL [R1+0x1a8], R40 ;  /* 0x0001a82801007387 */ /* 0x000fe20000100800 */
[----:B-1----:R-:W-:-:S03]  /*a6f0*/  PRMT R47, RZ, 0x7610, R47 ;  /* 0x00007610ff2f7816 */ /* 0x002fc6000000002f */
[----:B------:R-:W4:Y:S01]  /*a700*/  LDL.LU.64 R52, [R1+0x388] ;  /* 0x0003880001347983 */ /* 0x000f220000300a00 */
[----:B--2---:R-:W-:Y:S02]  /*a710*/  @!P2 PRMT R63, R57, 0x7610, R63 ;  /* 0x00007610393fa816 */ /* 0x004fe4000000003f */
[----:B---3--:R-:W-:-:S03]  /*a720*/  @!P2 PRMT R47, R60, 0x7610, R47 ;  /* 0x000076103c2fa816 */ /* 0x008fc6000000002f */
[----:B------:R0:W-:Y:S04]  /*a730*/  STL.S16 [R1+0x3a0], R63 ;  /* 0x0003a03f01007387 */ /* 0x0001e80000100600 */
[----:B------:R1:W-:Y:S01]  /*a740*/  STL.S16 [R1+0x3a8], R47 ;  /* 0x0003a82f01007387 */ /* 0x0003e20000100600 */
[----:B0-----:R-:W-:Y:S01]  /*a750*/  HFMA2.MMA R63, -RZ, RZ, 0, 0 ;  /* 0x00000000ff3f7435 */ /* 0x001fe200000001ff */
[----:B-1----:R-:W-:-:S09]  /*a760*/  MOV R47, RZ ;  /* 0x000000ff002f7202 */ /* 0x002fd20000000f00 */
[----:B------:R-:W2:Y:S04]  /*a770*/  @!P1 LDG.E R63, desc[UR10][R58.64] ;  /* 0x0000000a3a3f9981 */ /* 0x000ea8000c1e1900 */
[----:B----4-:R0:W3:Y:S01]  /*a780*/  @!P1 LDG.E R47, desc[UR10][R32.64] ;  /* 0x0000000a202f9981 */ /* 0x0100e2000c1e1900 */
[----:B------:R-:W-:Y:S02]  /*a790*/  PRMT R39, RZ, 0x7610, R39 ;  /* 0x00007610ff277816 */ /* 0x000fe40000000027 */
[----:B------:R-:W-:Y:S02]  /*a7a0*/  @!P2 SHF.R.U32.HI R40, RZ, 0x10, R57 ;  /* 0x00000010ff28a819 */ /* 0x000fe40000011639 */
[----:B------:R-:W-:Y:S01]  /*a7b0*/  PRMT R38, RZ, 0x7610, R38 ;  /* 0x00007610ff267816 */ /* 0x000fe20000000026 */
[----:B------:R-:W4:Y:S04]  /*a7c0*/  LDL.LU R58, [R1+0x710] ;  /* 0x00071000013a7983 */ /* 0x000f280000300800 */
[----:B------:R-:W0:Y:S01]  /*a7d0*/  LDL.LU.64 R32, [R1+0x708] ;  /* 0x0007080001207983 */ /* 0x000e220000300a00 */
[----:B------:R-:W-:-:S02]  /*a7e0*/  @!P2 PRMT R39, R40, 0x7610, R39 ;  /* 0x000076102827a816 */ /* 0x000fc40000000027 */
[----:B------:R-:W-:-:S04]  /*a7f0*/  @!P2 SHF.R.U32.HI R40, RZ, 0x10, R60 ;  /* 0x00000010ff28a819 */ /* 0x000fc8000001163c */
[----:B------:R-:W-:Y:S01]  /*a800*/  @!P2 PRMT R38, R40, 0x7610, R38 ;  /* 0x000076102826a816 */ /* 0x000fe20000000026 */
[----:B------:R-:W-:Y:S04]  /*a810*/  STL.S16 [R1+0x3a4], R39 ;  /* 0x0003a42701007387 */ /* 0x000fe80000100600 */
[----:B------:R1:W-:Y:S04]  /*a820*/  STL.S16 [R1+0x3ac], R38 ;  /* 0x0003ac2601007387 */ /* 0x0003e80000100600 */
[----:B-1----:R-:W4:Y:S04]  /*a830*/  LDL.LU.64 R38, [R1+0x380] ;  /* 0x0003800001267983 */ /* 0x002f280000300a00 */
[----:B------:R2:W-:Y:S01]  /*a840*/  STL [R1+0x1ac], R4 ;  /* 0x0001ac0401007387 */ /* 0x0005e20000100800 */
[----:B------:R-:W-:-:S03]  /*a850*/  LOP3.LUT P3, RZ, R48, 0x400, RZ, 0xc0, !PT ;  /* 0x0000040030ff7812 */ /* 0x000fc6000786c0ff */
[----:B------:R-:W-:Y:S01]  /*a860*/  STL [R1+0xb0], R5 ;  /* 0x0000b00501007387 */ /* 0x000fe20000100800 */
[----:B--2---:R-:W-:Y:S02]  /*a870*/  @!P1 SHF.R.U32.HI R4, RZ, 0x10, R63 ;  /* 0x00000010ff049819 */ /* 0x004fe4000001163f */
[----:B0-----:R-:W-:Y:S02]  /*a880*/  PRMT R33, RZ, 0x7610, R33 ;  /* 0x00007610ff217816 */ /* 0x001fe40000000021 */
[----:B------:R-:W-:Y:S02]  /*a890*/  PRMT R32, RZ, 0x7610, R32 ;  /* 0x00007610ff207816 */ /* 0x000fe40000000020 */
[----:B------:R-:W-:Y:S02]  /*a8a0*/  @!P1 PRMT R33, R4, 0x7610, R33 ;  /* 0x0000761004219816 */ /* 0x000fe40000000021 */
[----:B---3--:R-:W-:-:S04]  /*a8b0*/  @!P1 SHF.R.U32.HI R4, RZ, 0x10, R47 ;  /* 0x00000010ff049819 */ /* 0x008fc8000001162f */
[----:B------:R-:W-:Y:S02]  /*a8c0*/  @!P1 PRMT R32, R4, 0x7610, R32 ;  /* 0x0000761004209816 */ /* 0x000fe40000000020 */
[----:B------:R-:W-:-:S04]  /*a8d0*/  PRMT R4, RZ, 0x7610, R4 ;  /* 0x00007610ff047816 */ /* 0x000fc80000000004 */
[----:B------:R-:W-:-:S05]  /*a8e0*/  @!P1 PRMT R4, R47, 0x7610, R4 ;  /* 0x000076102f049816 */ /* 0x000fca0000000004 */
[----:B------:R0:W-:Y:S02]  /*a8f0*/  STL.S16 [R1+0x398], R4 ;  /* 0x0003980401007387 */ /* 0x0001e40000100600 */
[----:B0-----:R-:W-:-:S06]  /*a900*/  CS2R R4, SRZ ;  /* 0x0000000000047805 */ /* 0x001fcc000001ff00 */
[----:B------:R-:W2:Y:S04]  /*a910*/  @!P3 LDG.E R4, desc[UR10][R52.64] ;  /* 0x0000000a3404b981 */ /* 0x000ea8000c1e1900 */
[----:B----4-:R-:W3:Y:S01]  /*a920*/  @!P3 LDG.E R5, desc[UR10][R38.64] ;  /* 0x0000000a2605b981 */ /* 0x010ee2000c1e1900 */
[----:B------:R-:W-:-:S03]  /*a930*/  PRMT R58, RZ, 0x7610, R58 ;  /* 0x00007610ff3a7816 */ /* 0x000fc6000000003a */
[----:B------:R-:W-:Y:S01]  /*a940*/  STL.S16 [R1+0x394], R33 ;  /* 0x0003942101007387 */ /* 0x000fe20000100600 */
[----:B------:R-:W-:-:S03]  /*a950*/  @!P1 PRMT R58, R63, 0x7610, R58 ;  /* 0x000076103f3a9816 */ /* 0x000fc6000000003a */
[----:B------:R0:W-:Y:S04]  /*a960*/  STL.S16 [R1+0x39c], R32 ;  /* 0x00039c2001007387 */ /* 0x0001e80000100600 */
[----:B------:R1:W-:Y:S04]  /*a970*/  STL.S16 [R1+0x390], R58 ;  /* 0x0003903a01007387 */ /* 0x0003e80000100600 */
[----:B------:R-:W4:Y:S04]  /*a980*/  LDL.LU.64 R38, [R1+0x6f8] ;  /* 0x0006f80001267983 */ /* 0x000f280000300a00 */
[----:B0-----:R-:W4:Y:S04]  /*a990*/  LDL.LU.64 R32, [R1+0x378] ;  /* 0x0003780001207983 */ /* 0x001f280000300a00 */
[----:B-1----:R-:W4:Y:S01]  /*a9a0*/  LDL.LU.64 R58, [R1+0x370] ;  /* 0x00037000013a7983 */ /* 0x002f220000300a00 */
[----:B------:R-:W-:-:S03]  /*a9b0*/  PRMT R7, RZ, 0x7610, R7 ;  /* 0x00007610ff077816 */ /* 0x000fc60000000007 */
[----:B------:R2:W-:Y:S01]  /*a9c0*/  STL [R1+0x1b0], R30 ;  /* 0x0001b01e01007387 */ /* 0x0005e20000100800 */
[----:B------:R-:W-:Y:S02]  /*a9d0*/  LOP3.LUT P2, RZ, R48, 0x200, RZ, 0xc0, !PT ;  /* 0x0000020030ff7812 */ /* 0x000fe4000784c0ff */
[----:B------:R-:W-:Y:S01]  /*a9e0*/  PRMT R6, RZ, 0x7610, R6 ;  /* 0x00007610ff067816 */ /* 0x000fe20000000006 */
[----:B------:R0:W-:Y:S04]  /*a9f0*/  STL [R1+0xb4], R31 ;  /* 0x0000b41f01007387 */ /* 0x0001e80000100800 */
[----:B------:R-:W4:Y:S01]  /*aa00*/  LDL.LU.64 R52, [R1+0x700] ;  /* 0x0007000001347983 */ /* 0x000f220000300a00 */
[----:B--2---:R-:W-:-:S04]  /*aa10*/  @!P3 SHF.R.U32.HI R30, RZ, 0x10, R4 ;  /* 0x00000010ff1eb819 */ /* 0x004fc80000011604 */
[----:B------:R-:W-:Y:S02]  /*aa20*/  @!P3 PRMT R7, R30, 0x7610, R7 ;  /* 0x000076101e07b816 */ /* 0x000fe40000000007 */
[----:B---3--:R-:W-:-:S04]  /*aa30*/  @!P3 SHF.R.U32.HI R30, RZ, 0x10, R5 ;  /* 0x00000010ff1eb819 */ /* 0x008fc80000011605 */
[----:B------:R-:W-:Y:S02]  /*aa40*/  @!P3 PRMT R6, R30, 0x7610, R6 ;  /* 0x000076101e06b816 */ /* 0x000fe40000000006 */
[----:B0-----:R-:W-:-:S06]  /*aa50*/  CS2R R30, SRZ ;  /* 0x00000000001e7805 */ /* 0x001fcc000001ff00 */
[----:B----4-:R-:W2:Y:S04]  /*aa60*/  @!P2 LDG.E R30, desc[UR10][R32.64] ;  /* 0x0000000a201ea981 */ /* 0x010ea8000c1e1900 */
[----:B------:R-:W3:Y:S01]  /*aa70*/  @!P2 LDG.E R31, desc[UR10][R58.64] ;  /* 0x0000000a3a1fa981 */ /* 0x000ee2000c1e1900 */
[----:B------:R-:W-:Y:S02]  /*aa80*/  PRMT R39, RZ, 0x7610, R39 ;  /* 0x00007610ff277816 */ /* 0x000fe40000000027 */
[----:B------:R-:W-:Y:S01]  /*aa90*/  PRMT R38, RZ, 0x7610, R38 ;  /* 0x00007610ff267816 */ /* 0x000fe20000000026 */
[----:B------:R-:W-:Y:S01]  /*aaa0*/  STL.S16 [R1+0x384], R7 ;  /* 0x0003840701007387 */ /* 0x000fe20000100600 */
[----:B------:R-:W-:Y:S02]  /*aab0*/  @!P3 PRMT R39, R4, 0x7610, R39 ;  /* 0x000076100427b816 */ /* 0x000fe40000000027 */
[----:B------:R-:W-:Y:S01]  /*aac0*/  @!P3 PRMT R38, R5, 0x7610, R38 ;  /* 0x000076100526b816 */ /* 0x000fe20000000026 */
[----:B------:R0:W-:Y:S04]  /*aad0*/  STL.S16 [R1+0x38c], R6 ;  /* 0x00038c0601007387 */ /* 0x0001e80000100600 */
[----:B------:R-:W-:Y:S01]  /*aae0*/  STL.S16 [R1+0x388], R38 ;  /* 0x0003882601007387 */ /* 0x000fe20000100600 */
[----:B------:R-:W-:-:S03]  /*aaf0*/  PRMT R53, RZ, 0x7610, R53 ;  /* 0x00007610ff357816 */ /* 0x000fc60000000035 */
[----:B------:R-:W-:Y:S04]  /*ab00*/  STL [R1+0x1b4], R34 ;  /* 0x0001b42201007387 */ /* 0x000fe80000100800 */
[----:B0-----:R-:W4:Y:S04]  /*ab10*/  LDL.LU.64 R6, [R1+0x368] ;  /* 0x0003680001067983 */ /* 0x001f280000300a00 */
[----:B------:R0:W-:Y:S01]  /*ab20*/  STL.S16 [R1+0x380], R39 ;  /* 0x0003802701007387 */ /* 0x0001e20000100600 */
[----:B------:R-:W-:Y:S02]  /*ab30*/  LOP3.LUT P1, RZ, R48, 0x100, RZ, 0xc0, !PT ;  /* 0x0000010030ff7812 */ /* 0x000fe4000782c0ff */
[----:B------:R-:W-:Y:S01]  /*ab40*/  PRMT R52, RZ, 0x7610, R52 ;  /* 0x00007610ff347816 */ /* 0x000fe20000000034 */
[----:B------:R1:W-:Y:S04]  /*ab50*/  STL [R1+0xb8], R35 ;  /* 0x0000b82301007387 */ /* 0x0003e80000100800 */
[----:B------:R-:W4:Y:S04]  /*ab60*/  LDL.LU.64 R58, [R1+0x358] ;  /* 0x00035800013a7983 */ /* 0x000f280000300a00 */
[----:B0-----:R-:W4:Y:S04]  /*ab70*/  LDL.LU.64 R38, [R1+0x360] ;  /* 0x0003600001267983 */ /* 0x001f280000300a00 */
[----:B------:R-:W4:Y:S01]  /*ab80*/  LDL.LU.64 R32, [R1+0x6f0] ;  /* 0x0006f00001207983 */ /* 0x000f220000300a00 */
[----:B--2---:R-:W-:-:S04]  /*ab90*/  @!P2 SHF.R.U32.HI R34, RZ, 0x10, R30 ;  /* 0x00000010ff22a819 */ /* 0x004fc8000001161e */
[----:B------:R-:W-:Y:S02]  /*aba0*/  @!P2 PRMT R53, R34, 0x7610, R53 ;  /* 0x000076102235a816 */ /* 0x000fe40000000035 */
[----:B---3--:R-:W-:-:S04]  /*abb0*/  @!P2 SHF.R.U32.HI R34, RZ, 0x10, R31 ;  /* 0x00000010ff22a819 */ /* 0x008fc8000001161f */
[----:B------:R-:W-:Y:S02]  /*abc0*/  @!P2 PRMT R52, R34, 0x7610, R52 ;  /* 0x000076102234a816 */ /* 0x000fe40000000034 */
[----:B-1----:R-:W-:-:S06]  /*abd0*/  CS2R R34, SRZ ;  /* 0x0000000000227805 */ /* 0x002fcc000001ff00 */
[----:B----4-:R-:W2:Y:S04]  /*abe0*/  @!P1 LDG.E R34, desc[UR10][R6.64] ;  /* 0x0000000a06229981 */ /* 0x010ea8000c1e1900 */
[----:B------:R-:W-:Y:S04]  /*abf0*/  STL.S16 [R1+0x374], R53 ;  /* 0x0003743501007387 */ /* 0x000fe80000100600 */
[----:B------:R0:W-:Y:S01]  /*ac00*/  STL.S16 [R1+0x37c], R52 ;  /* 0x00037c3401007387 */ /* 0x0001e20000100600 */
[----:B------:R-:W-:Y:S02]  /*ac10*/  PRMT R40, RZ, 0x7610, R40 ;  /* 0x00007610ff287816 */ /* 0x000fe40000000028 */
[----:B------:R-:W-:Y:S01]  /*ac20*/  PRMT R2, RZ, 0x7610, R2 ;  /* 0x00007610ff027816 */ /* 0x000fe20000000002 */
[----:B------:R1:W-:Y:S04]  /*ac30*/  STL [R1+0xac], R42 ;  /* 0x0000ac2a01007387 */ /* 0x0003e80000100800 */
[----:B------:R-:W3:Y:S04]  /*ac40*/  @!P1 LDG.E R35, desc[UR10][R38.64] ;  /* 0x0000000a26239981 */ /* 0x000ee8000c1e1900 */
[----:B0-----:R-:W4:Y:S01]  /*ac50*/  LDL.LU.64 R52, [R1+0x350] ;  /* 0x0003500001347983 */ /* 0x001f220000300a00 */
[----:B------:R-:W-:-:S02]  /*ac60*/  @!P2 PRMT R40, R30, 0x7610, R40 ;  /* 0x000076101e28a816 */ /* 0x000fc40000000028 */
[----:B------:R-:W-:Y:S01]  /*ac70*/  LOP3.LUT P3, RZ, R48, 0x80, RZ, 0xc0, !PT ;  /* 0x0000008030ff7812 */ /* 0x000fe2000786c0ff */
[----:B------:R0:W-:Y:S04]  /*ac80*/  STL [R1+0x1b8], R41 ;  /* 0x0001b82901007387 */ /* 0x0001e80000100800 */
[----:B------:R-:W-:Y:S01]  /*ac90*/  STL.S16 [R1+0x370], R40 ;  /* 0x0003702801007387 */ /* 0x000fe20000100600 */
[----:B-1----:R-:W-:Y:S02]  /*aca0*/  PRMT R42, RZ, 0x7610, R42 ;  /* 0x00007610ff2a7816 */ /* 0x002fe4000000002a */
[----:B------:R-:W-:Y:S01]  /*acb0*/  PRMT R33, RZ, 0x7610, R33 ;  /* 0x00007610ff217816 */ /* 0x000fe20000000021 */
[----:B------:R-:W4:Y:S01]  /*acc0*/  LDL.LU.64 R6, [R1+0x348] ;  /* 0x0003480001067983 */ /* 0x000f220000300a00 */
[----:B0-----:R-:W-:-:S02]  /*acd0*/  HFMA2.MMA R41, -RZ, RZ, 0, 0 ;  /* 0x00000000ff297435 */ /* 0x001fc400000001ff */
[----:B------:R-:W-:Y:S01]  /*ace0*/  @!P2 PRMT R33, R31, 0x7610, R33 ;  /* 0x000076101f21a816 */ /* 0x000fe20000000021 */
[----:B------:R-:W4:Y:S04]  /*acf0*/  LDL.LU.64 R38, [R1+0x6e8] ;  /* 0x0006e80001267983 */ /* 0x000f280000300a00 */
[----:B------:R0:W-:Y:S02]  /*ad00*/  STL.S16 [R1+0x378], R33 ;  /* 0x0003782101007387 */ /* 0x0001e40000100600 */
[----:B0-----:R-:W-:Y:S02]  /*ad10*/  MOV R33, R3 ;  /* 0x0000000300217202 */ /* 0x001fe40000000f00 */
[----:B--2---:R-:W-:-:S04]  /*ad20*/  @!P1 SHF.R.U32.HI R40, RZ, 0x10, R34 ;  /* 0x00000010ff289819 */ /* 0x004fc80000011622 */
[----:B------:R-:W-:Y:S02]  /*ad30*/  @!P1 PRMT R2, R40, 0x7610, R2 ;  /* 0x0000761028029816 */ /* 0x000fe40000000002 */
[----:B---3--:R-:W-:-:S04]  /*ad40*/  @!P1 SHF.R.U32.HI R40, RZ, 0x10, R35 ;  /* 0x00000010ff289819 */ /* 0x008fc80000011623 */
[----:B------:R-:W-:Y:S01]  /*ad50*/  @!P1 PRMT R42, R40, 0x7610, R42 ;  /* 0x00007610282a9816 */ /* 0x000fe2000000002a */
[----:B------:R-:W-:Y:S01]  /*ad60*/  HFMA2.MMA R40, -RZ, RZ, 0, 0 ;  /* 0x00000000ff287435 */ /* 0x000fe200000001ff */
[----:B----4-:R-:W2:Y:S09]  /*ad70*/  @!P3 LDG.E R41, desc[UR10][R52.64] ;  /* 0x0000000a3429b981 */ /* 0x010eb2000c1e1900 */
[----:B------:R-:W3:Y:S04]  /*ad80*/  @!P3 LDG.E R40, desc[UR10][R58.64] ;  /* 0x0000000a3a28b981 */ /* 0x000ee8000c1e1900 */
[----:B------:R0:W-:Y:S01]  /*ad90*/  STL.S16 [R1+0x360], R2 ;  /* 0x0003600201007387 */ /* 0x0001e20000100600 */
[----:B------:R-:W-:-:S03]  /*ada0*/  PRMT R43, RZ, 0x7610, R43 ;  /* 0x00007610ff2b7816 */ /* 0x000fc6000000002b */
[----:B------:R-:W-:Y:S01]  /*adb0*/  STL.S16 [R1+0x364], R42 ;  /* 0x0003642a01007387 */ /* 0x000fe20000100600 */
[----:B------:R-:W-:-:S03]  /*adc0*/  LOP3.LUT P4, RZ, R48, 0x40, RZ, 0xc0, !PT ;  /* 0x0000004030ff7812 */ /* 0x000fc6000788c0ff */
[----:B------:R1:W-:Y:S04]  /*add0*/  STL [R1+0xa8], R45 ;  /* 0x0000a82d01007387 */ /* 0x0003e80000100800 */
[----:B0-----:R-:W4:Y:S04]  /*ade0*/  LDL.LU.64 R2, [R1+0x340] ;  /* 0x0003400001027983 */ /* 0x001f280000300a00 */
[----:B------:R-:W4:Y:S01]  /*adf0*/  LDL.LU.64 R58, [R1+0x338] ;  /* 0x00033800013a7983 */ /* 0x000f220000300a00 */
[----:B-1----:R-:W-:-:S03]  /*ae00*/  PRMT R45, RZ, 0x7610, R45 ;  /* 0x00007610ff2d7816 */ /* 0x002fc6000000002d */
[----:B------:R0:W-:Y:S01]  /*ae10*/  STL.S16 [R1+0x3d8], R67 ;  /* 0x0003d84301007387 */ /* 0x0001e20000100600 */
[----:B------:R-:W-:Y:S02]  /*ae20*/  PRMT R39, RZ, 0x7610, R39 ;  /* 0x00007610ff277816 */ /* 0x000fe40000000027 */
[----:B------:R-:W-:Y:S02]  /*ae30*/  PRMT R38, RZ, 0x7610, R38 ;  /* 0x00007610ff267816 */ /* 0x000fe40000000026 */
[----:B------:R-:W-:Y:S01]  /*ae40*/  LOP3.LUT P5, RZ, R48, 0x20, RZ, 0xc0, !PT ;  /* 0x0000002030ff7812 */ /* 0x000fe200078ac0ff */
[----:B------:R-:W-:Y:S01]  /*ae50*/  STL [R1+0xbc], R44 ;  /* 0x0000bc2c01007387 */ /* 0x000fe20000100800 */
[----:B------:R-:W-:-:S03]  /*ae60*/  @!P1 PRMT R39, R34, 0x7610, R39 ;  /* 0x0000761022279816 */ /* 0x000fc60000000027 */
[----:B0-----:R-:W4:Y:S01]  /*ae70*/  LDL.LU R67, [R1+0x730] ;  /* 0x0007300001437983 */ /* 0x001f220000300800 */
[----:B------:R-:W-:-:S03]  /*ae80*/  @!P1 PRMT R38, R35, 0x7610, R38 ;  /* 0x0000761023269816 */ /* 0x000fc60000000026 */
[----:B------:R0:W-:Y:S04]  /*ae90*/  STL.S16 [R1+0x358], R39 ;  /* 0x0003582701007387 */ /* 0x0001e80000100600 */
[----:B------:R1:W-:Y:S01]  /*aea0*/  STL.S16 [R1+0x35c], R38 ;  /* 0x00035c2601007387 */ /* 0x0003e20000100600 */
[----:B------:R-:W-:-:S03]  /*aeb0*/  PRMT R46, RZ, 0x7610, R46 ;  /* 0x00007610ff2e7816 */ /* 0x000fc6000000002e */
[----:B------:R-:W4:Y:S01]  /*aec0*/  LDL.LU.64 R52, [R1+0x328] ;  /* 0x0003280001347983 */ /* 0x000f220000300a00 */
[----:B0-----:R-:W-:Y:S02]  /*aed0*/  MOV R39, R69 ;  /* 0x0000004500277202 */ /* 0x001fe40000000f00 */
[----:B-1----:R-:W-:Y:S02]  /*aee0*/  MOV R38, R68 ;  /* 0x0000004400267202 */ /* 0x002fe40000000f00 */
[----:B------:R-:W4:Y:S01]  /*aef0*/  LDL.LU.64 R68, [R1+0x330] ;  /* 0x0003300001447983 */ /* 0x000f220000300a00 */
[----:B---3--:R-:W-:-:S04]  /*af00*/  @!P3 SHF.R.U32.HI R42, RZ, 0x10, R40 ;  /* 0x00000010ff2ab819 */ /* 0x008fc80000011628 */
[----:B------:R-:W-:-:S05]  /*af10*/  @!P3 PRMT R43, R42, 0x7610, R43 ;  /* 0x000076102a2bb816 */ /* 0x000fca000000002b */
[----:B------:R2:W-:Y:S01]  /*af20*/  STL.S16 [R1+0x350], R43 ;  /* 0x0003502b01007387 */ /* 0x0005e20000100600 */
[----:B------:R-:W-:-:S06]  /*af30*/  MOV R42, RZ ;  /* 0x000000ff002a7202 */ /* 0x000fcc0000000f00 */
[----:B------:R-:W3:Y:S01]  /*af40*/  @!P4 LDG.E R42, desc[UR10][R6.64] ;  /* 0x0000000a062ac981 */ /* 0x000ee2000c1e1900 */
[----:B--2---:R-:W-:-:S04]  /*af50*/  @!P3 SHF.R.U32.HI R43, RZ, 0x10, R41 ;  /* 0x00000010ff2bb819 */ /* 0x004fc80000011629 */
[----:B------:R-:W-:Y:S01]  /*af60*/  @!P3 PRMT R45, R43, 0x7610, R45 ;  /* 0x000076102b2db816 */ /* 0x000fe2000000002d */
[----:B------:R-:W-:Y:S01]  /*af70*/  HFMA2.MMA R43, -RZ, RZ, 0, 0 ;  /* 0x00000000ff2b7435 */ /* 0x000fe200000001ff */
[----:B------:R-:W2:Y:S09]  /*af80*/  LDL.LU.64 R6, [R1+0x6e0] ;  /* 0x0006e00001067983 */ /* 0x000eb20000300a00 */
[----:B----4-:R-:W4:Y:S04]  /*af90*/  @!P4 LDG.E R43, desc[UR10][R2.64] ;  /* 0x0000000a022bc981 */ /* 0x010f28000c1e1900 */
[----:B------:R-:W2:Y:S01]  /*afa0*/  LDL.LU.64 R2, [R1+0x6d8] ;  /* 0x0006d80001027983 */ /* 0x000ea20000300a00 */
[----:B------:R-:W-:-:S03]  /*afb0*/  MOV R44, RZ ;  /* 0x000000ff002c7202 */ /* 0x000fc60000000f00 */
[----:B------:R3:W-:Y:S04]  /*afc0*/  STL.S16 [R1+0x348], R45 ;  /* 0x0003482d01007387 */ /* 0x0007e80000100600 */
[----:B------:R-:W2:Y:S01]  /*afd0*/  @!P5 LDG.E R44, desc[UR10][R58.64] ;  /* 0x0000000a3a2cd981 */ /* 0x000ea2000c1e1900 */
[----:B------:R-:W-:-:S03]  /*afe0*/  PRMT R67, RZ, 0x7610, R67 ;  /* 0x00007610ff437816 */ /* 0x000fc60000000043 */
[----:B------:R-:W2:Y:S01]  /*aff0*/  LDL.LU.64 R58, [R1+0x310] ;  /* 0x00031000013a7983 */ /* 0x000ea20000300a00 */
[----:B---3--:R-:W-:-:S04]  /*b000*/  @!P4 SHF.R.U32.HI R45, RZ, 0x10, R42 ;  /* 0x00000010ff2dc819 */ /* 0x008fc8000001162a */
[----:B------:R-:W-:Y:S01]  /*b010*/  @!P4 PRMT R46, R45, 0x7610, R46 ;  /* 0x000076102d2ec816 */ /* 0x000fe2000000002e */
[----:B------:R-:W-:-:S04]  /*b020*/  HFMA2.MMA R45, -RZ, RZ, 0, 0 ;  /* 0x00000000ff2d7435 */ /* 0x000fc800000001ff */
[----:B------:R4:W-:Y:S06]  /*b030*/  STL.S16 [R1+0x368], R46 ;  /* 0x0003682e01007387 */ /* 0x0009ec0000100600 */
[----:B------:R-:W3:Y:S01]  /*b040*/  @!P5 LDG.E R45, desc[UR10][R68.64] ;  /* 0x0000000a442dd981 */ /* 0x000ee2000c1e1900 */
[----:B----4-:R-:W-:Y:S02]  /*b050*/  @!P4 SHF.R.U32.HI R46, RZ, 0x10, R43 ;  /* 0x00000010ff2ec819 */ /* 0x010fe4000001162b */
[----:B--2---:R-:W-:Y:S01]  /*b060*/  PRMT R3, RZ, 0x7610, R3 ;  /* 0x00007610ff037816 */ /* 0x004fe20000000003 */
[----:B------:R-:W2:Y:S01]  /*b070*/  LDL.LU.64 R68, [R1+0x308] ;  /* 0x0003080001447983 */ /* 0x000ea20000300a00 */
[----:B------:R-:W-:-:S02]  /*b080*/  PRMT R2, RZ, 0x7610, R2 ;  /* 0x00007610ff027816 */ /* 0x000fc40000000002 */
[----:B------:R-:W-:Y:S02]  /*b090*/  @!P3 PRMT R3, R40, 0x7610, R3 ;  /* 0x000076102803b816 */ /* 0x000fe40000000003 */
[----:B------:R-:W-:-:S03]  /*b0a0*/  @!P3 PRMT R2, R41, 0x7610, R2 ;  /* 0x000076102902b816 */ /* 0x000fc60000000002 */
[----:B------:R-:W-:Y:S04]  /*b0b0*/  STL.S16 [R1+0x340], R3 ;  /* 0x0003400301007387 */ /* 0x000fe80000100600 */
[----:B------:R0:W-:Y:S01]  /*b0c0*/  STL.S16 [R1+0x344], R2 ;  /* 0x0003440201007387 */ /* 0x0001e20000100600 */
[----:B------:R-:W-:-:S03]  /*b0d0*/  @!P4 PRMT R67, R46, 0x7610, R67 ;  /* 0x000076102e43c816 */ /* 0x000fc60000000043 */
[----:B0-----:R-:W4:Y:S04]  /*b0e0*/  LDL.LU.64 R2, [R1+0x318] ;  /* 0x0003180001027983 */ /* 0x001f280000300a00 */
[----:B------:R0:W-:Y:S04]  /*b0f0*/  STL.S16 [R1+0x36c], R67 ;  /* 0x00036c4301007387 */ /* 0x0001e80000100600 */
[----:B0-----:R-:W2:Y:S01]  /*b100*/  LDL.LU R67, [R1+0x6d0] ;  /* 0x0006d00001437983 */ /* 0x001ea20000300800 */
[----:B------:R-:W-:Y:S02]  /*b110*/  PRMT R7, RZ, 0x7610, R7 ;  /* 0x00007610ff077816 */ /* 0x000fe40000000007 */
[----:B------:R-:W-:-:S02]  /*b120*/  PRMT R6, RZ, 0x7610, R6 ;  /* 0x00007610ff067816 */ /* 0x000fc40000000006 */
[----:B------:R-:W-:Y:S02]  /*b130*/  LOP3.LUT P2, RZ, R48, 0x10, RZ, 0xc0, !PT ;  /* 0x0000001030ff7812 */ /* 0x000fe4000784c0ff */
[----:B------:R-:W-:Y:S02]  /*b140*/  @!P4 PRMT R7, R42, 0x7610, R7 ;  /* 0x000076102a07c816 */ /* 0x000fe40000000007 */
[----:B------:R-:W-:Y:S02]  /*b150*/  @!P4 PRMT R6, R43, 0x7610, R6 ;  /* 0x000076102b06c816 */ /* 0x000fe40000000006 */
[C---:B------:R-:W-:Y:S02]  /*b160*/  LOP3.LUT P1, RZ, R48.reuse, 0x8, RZ, 0xc0, !PT ;  /* 0x0000000830ff7812 */ /* 0x040fe4000782c0ff */
[C---:B------:R-:W-:Y:S02]  /*b170*/  LOP3.LUT P3, RZ, R48.reuse, 0x4, RZ, 0xc0, !PT ;  /* 0x0000000430ff7812 */ /* 0x040fe4000786c0ff */
[----:B------:R-:W-:-:S02]  /*b180*/  LOP3.LUT P4, RZ, R48, 0x2, RZ, 0xc0, !PT ;  /* 0x0000000230ff7812 */ /* 0x000fc4000788c0ff */
[----:B------:R-:W-:Y:S01]  /*b190*/  LOP3.LUT P0, RZ, R48, 0x1, RZ, 0xc0, !PT ;  /* 0x0000000130ff7812 */ /* 0x000fe2000780c0ff */
[----:B------:R-:W-:Y:S01]  /*b1a0*/  HFMA2.MMA R48, -RZ, RZ, 0, 0 ;  /* 0x00000000ff307435 */ /* 0x000fe200000001ff */
[----:B------:R0:W-:Y:S01]  /*b1b0*/  STL [R1+0x58], R50 ;  /* 0x0000583201007387 */ /* 0x0001e20000100800 */
[----:B------:R-:W-:-:S03]  /*b1c0*/  MOV R46, RZ ;  /* 0x000000ff002e7202 */ /* 0x000fc60000000f00 */
[----:B------:R1:W-:Y:S04]  /*b1d0*/  STL [R1+0x1bc], R49 ;  /* 0x0001bc3101007387 */ /* 0x0003e80000100800 */
[----:B------:R-:W2:Y:S01]  /*b1e0*/  @!P2 LDG.E R46, desc[UR10][R52.64] ;  /* 0x0000000a342ea981 */ /* 0x000ea2000c1e1900 */
[----:B0-----:R-:W-:Y:S02]  /*b1f0*/  PRMT R50, RZ, 0x7610, R50 ;  /* 0x00007610ff327816 */ /* 0x001fe40000000032 */
[----:B-1----:R-:W-:-:S04]  /*b200*/  @!P5 SHF.R.U32.HI R49, RZ, 0x10, R44 ;  /* 0x00000010ff31d819 */ /* 0x002fc8000001162c */
[----:B------:R-:W-:Y:S01]  /*b210*/  @!P5 PRMT R50, R49, 0x7610, R50 ;  /* 0x000076103132d816 */ /* 0x000fe20000000032 */
[----:B------:R-:W-:Y:S01]  /*b220*/  HFMA2.MMA R49, -RZ, RZ, 0, 0 ;  /* 0x00000000ff317435 */ /* 0x000fe200000001ff */
[----:B------:R-:W2:Y:S04]  /*b230*/  LDL.LU.64 R52, [R1+0x300] ;  /* 0x0003000001347983 */ /* 0x000ea80000300a00 */
[----:B------:R3:W-:Y:S05]  /*b240*/  STL.S16 [R1+0x51c], R50 ;  /* 0x00051c3201007387 */ /* 0x0007ea0000100600 */
[----:B------:R0:W2:Y:S04]  /*b250*/  @!P1 LDG.E R49, desc[UR10][R58.64] ;  /* 0x0000000a3a319981 */ /* 0x0000a8000c1e1900 */
[----:B------:R-:W0:Y:S01]  /*b260*/  LDL.LU.64 R58, [R1+0x6c8] ;  /* 0x0006c800013a7983 */ /* 0x000e220000300a00 */
[----:B---3--:R-:W-:-:S03]  /*b270*/  @!P5 SHF.R.U32.HI R50, RZ, 0x10, R45 ;  /* 0x00000010ff32d819 */ /* 0x008fc6000001162d */
[----:B----4-:R1:W3:Y:S01]  /*b280*/  @!P2 LDG.E R48, desc[UR10][R2.64] ;  /* 0x0000000a0230a981 */ /* 0x0102e2000c1e1900 */
[----:B--2---:R-:W-:-:S04]  /*b290*/  PRMT R67, RZ, 0x7610, R67 ;  /* 0x00007610ff437816 */ /* 0x004fc80000000043 */
[----:B------:R-:W-:Y:S02]  /*b2a0*/  @!P5 PRMT R67, R50, 0x7610, R67 ;  /* 0x000076103243d816 */ /* 0x000fe40000000043 */
[----:B------:R-:W-:-:S03]  /*b2b0*/  MOV R50, RZ ;  /* 0x000000ff00327202 */ /* 0x000fc60000000f00 */
[----:B------:R2:W-:Y:S04]  /*b2c0*/  STL.S16 [R1+0x524], R67 ;  /* 0x0005244301007387 */ /* 0x0005e80000100600 */
[----:B------:R-:W4:Y:S04]  /*b2d0*/  @!P1 LDG.E R50, desc[UR10][R68.64] ;  /* 0x0000000a44329981 */ /* 0x000f28000c1e1900 */
[----:B--2---:R-:W2:Y:S04]  /*b2e0*/  LDL.LU R67, [R1+0x6c0] ;  /* 0x0006c00001437983 */ /* 0x004ea80000300800 */
[----:B------:R1:W-:Y:S01]  /*b2f0*/  STL [R1+0xc0], R51 ;  /* 0x0000c03301007387 */ /* 0x0003e20000100800 */
[----:B------:R-:W-:-:S02]  /*b300*/  PRMT R55, RZ, 0x7610, R55 ;  /* 0x00007610ff377816 */ /* 0x000fc40000000037 */
[----:B------:R-:W-:Y:S01]  /*b310*/  PRMT R56, RZ, 0x7610, R56 ;  /* 0x00007610ff387816 */ /* 0x000fe20000000038 */
[----:B------:R-:W-:Y:S01]  /*b320*/  STL.S16 [R1+0x354], R6 ;  /* 0x0003540601007387 */ /* 0x000fe20000100600 */
[----:B0-----:R-:W-:Y:S01]  /*b330*/  PRMT R59, RZ, 0x7610, R59 ;  /* 0x00007610ff3b7816 */ /* 0x001fe2000000003b */
[----:B-1----:R-:W-:Y:S01]  /*b340*/  HFMA2.MMA R51, -RZ, RZ, 0, 0 ;  /* 0x00000000ff337435 */ /* 0x002fe200000001ff */
[----:B------:R-:W-:Y:S01]  /*b350*/  PRMT R58, RZ, 0x7610, R58 ;  /* 0x00007610ff3a7816 */ /* 0x000fe2000000003a */
[----:B------:R0:W-:Y:S01]  /*b360*/  STL.S16 [R1+0x34c], R7 ;  /* 0x00034c0701007387 */ /* 0x0001e20000100600 */
[----:B------:R-:W-:Y:S02]  /*b370*/  PRMT R32, RZ, 0x7610, R32 ;  /* 0x00007610ff207816 */ /* 0x000fe40000000020 */
[----:B------:R-:W-:Y:S01]  /*b380*/  MOV R2, R64 ;  /* 0x0000004000027202 */ /* 0x000fe20000000f00 */
[----:B------:R-:W4:Y:S04]  /*b390*/  LDL.LU.64 R68, [R1+0x2e0] ;  /* 0x0002e00001447983 */ /* 0x000f280000300a00 */
[----:B------:R3:W4:Y:S01]  /*b3a0*/  @!P3 LDG.E R51, desc[UR10][R52.64] ;  /* 0x0000000a3433b981 */ /* 0x000722000c1e1900 */
[----:B------:R-:W-:-:S02]  /*b3b0*/  @!P5 PRMT R59, R44, 0x7610, R59 ;  /* 0x000076102c3bd816 */ /* 0x000fc4000000003b */
[----:B------:R-:W-:Y:S01]  /*b3c0*/  @!P5 PRMT R58, R45, 0x7610, R58 ;  /* 0x000076102d3ad816 */ /* 0x000fe2000000003a */
[----:B0-----:R-:W4:Y:S04]  /*b3d0*/  LDL.LU.64 R6, [R1+0x2f8] ;  /* 0x0002f80001067983 */ /* 0x001f280000300a00 */
[----:B------:R-:W-:Y:S04]  /*b3e0*/  STL.S16 [R1+0x520], R58 ;  /* 0x0005203a01007387 */ /* 0x000fe80000100600 */
[----:B------:R0:W-:Y:S04]  /*b3f0*/  STL.S16 [R1+0x50c], R59 ;  /* 0x00050c3b01007387 */ /* 0x0001e80000100600 */
[----:B0-----:R-:W4:Y:S01]  /*b400*/  LDL.LU.64 R58, [R1+0x2d8] ;  /* 0x0002d800013a7983 */ /* 0x001f220000300a00 */
[----:B---3--:R-:W-:-:S04]  /*b410*/  @!P2 SHF.R.U32.HI R53, RZ, 0x10, R48 ;  /* 0x00000010ff35a819 */ /* 0x008fc80000011630 */
[----:B------:R-:W-:-:S05]  /*b420*/  @!P2 PRMT R55, R53, 0x7610, R55 ;  /* 0x000076103537a816 */ /* 0x000fca0000000037 */
[----:B------:R0:W-:Y:S02]  /*b430*/  STL.S16 [R1+0x568], R55 ;  /* 0x0005683701007387 */ /* 0x0001e40000100600 */
[----:B0-----:R-:W-:-:S04]  /*b440*/  @!P1 SHF.R.U32.HI R55, RZ, 0x10, R49 ;  /* 0x00000010ff379819 */ /* 0x001fc80000011631 */
[----:B------:R-:W-:-:S05]  /*b450*/  @!P1 PRMT R56, R55, 0x7610, R56 ;  /* 0x0000761037389816 */ /* 0x000fca0000000038 */
[----:B------:R4:W-:Y:S01]  /*b460*/  STL.S16 [R1+0x570], R56 ;  /* 0x0005703801007387 */ /* 0x0009e20000100600 */
[----:B--2---:R-:W-:Y:S02]  /*b470*/  PRMT R67, RZ, 0x7610, R67 ;  /* 0x00007610ff437816 */ /* 0x004fe40000000043 */
[----:B----4-:R-:W-:-:S04]  /*b480*/  @!P1 SHF.R.U32.HI R56, RZ, 0x10, R50 ;  /* 0x00000010ff389819 */ /* 0x010fc80000011632 */
[----:B------:R-:W-:-:S05]  /*b490*/  @!P1 PRMT R67, R56, 0x7610, R67 ;  /* 0x0000761038439816 */ /* 0x000fca0000000043 */
[----:B------:R0:W-:Y:S04]  /*b4a0*/  STL.S16 [R1+0x590], R67 ;  /* 0x0005904301007387 */ /* 0x0001e80000100600 */
[----:B0-----:R-:W2:Y:S01]  /*b4b0*/  LDL.LU R67, [R1+0x6ac] ;  /* 0x0006ac0001437983 */ /* 0x001ea20000300800 */
[----:B------:R-:W-:Y:S01]  /*b4c0*/  HFMA2.MMA R55, -RZ, RZ, 0, 0 ;  /* 0x00000000ff377435 */ /* 0x000fe200000001ff */
[----:B------:R-:W-:-:S04]  /*b4d0*/  @!P2 SHF.R.U32.HI R52, RZ, 0x10, R46 ;  /* 0x00000010ff34a819 */ /* 0x000fc8000001162e */
[----:B------:R-:W-:Y:S02]  /*b4e0*/  @!P2 PRMT R32, R52, 0x7610, R32 ;  /* 0x000076103420a816 */ /* 0x000fe40000000020 */
[----:B------:R-:W-:-:S06]  /*b4f0*/  MOV R52, RZ ;  /* 0x000000ff00347202 */ /* 0x000fcc0000000f00 */
[----:B------:R-:W3:Y:S01]  /*b500*/  @!P3 LDG.E R52, desc[UR10][R6.64] ;  /* 0x0000000a0634b981 */ /* 0x000ee2000c1e1900 */
[----:B------:R-:W-:-:S03]  /*b510*/  MOV R3, R65 ;  /* 0x0000004100037202 */ /* 0x000fc60000000f00 */
[----:B------:R-:W4:Y:S01]  /*b520*/  LDL.LU.64 R64, [R1+0x2f0] ;  /* 0x0002f00001407983 */ /* 0x000f220000300a00 */
[----:B------:R-:W-:-:S03]  /*b530*/  HFMA2.MMA R53, -RZ, RZ, 0, 0 ;  /* 0x00000000ff357435 */ /* 0x000fc600000001ff */
[----:B------:R-:W-:Y:S04]  /*b540*/  STL [R1+0x1c0], R54 ;  /* 0x0001c03601007387 */ /* 0x000fe80000100800 */
[----:B------:R-:W-:Y:S04]  /*b550*/  STL [R1+0xc4], R57 ;  /* 0x0000c43901007387 */ /* 0x000fe80000100800 */
[----:B------:R-:W3:Y:S04]  /*b560*/  LDL.LU.64 R6, [R1+0x6b8] ;  /* 0x0006b80001067983 */ /* 0x000ee80000300a00 */
[----:B------:R0:W3:Y:S04]  /*b570*/  @!P0 LDG.E R55, desc[UR10][R58.64] ;  /* 0x0000000a3a378981 */ /* 0x0000e8000c1e1900 */
[----:B------:R-:W0:Y:S01]  /*b580*/  LDL.LU.64 R58, [R1+0x6b0] ;  /* 0x0006b000013a7983 */ /* 0x000e220000300a00 */
[----:B--2---:R-:W-:-:S04]  /*b590*/  PRMT R67, RZ, 0x7610, R67 ;  /* 0x00007610ff437816 */ /* 0x004fc80000000043 */
[----:B------:R-:W-:-:S05]  /*b5a0*/  @!P1 PRMT R67, R49, 0x7610, R67 ;  /* 0x0000761031439816 */ /* 0x000fca0000000043 */
[----:B------:R1:W-:Y:S04]  /*b5b0*/  STL.S16 [R1+0x56c], R67 ;  /* 0x00056c4301007387 */ /* 0x0003e80000100600 */
[----:B-1----:R-:W2:Y:S04]  /*b5c0*/  LDL.LU R67, [R1+0x6a8] ;  /* 0x0006a80001437983 */ /* 0x002ea80000300800 */
[----:B----4-:R-:W4:Y:S04]  /*b5d0*/  @!P4 LDG.E R53, desc[UR10][R64.64] ;  /* 0x0000000a4035c981 */ /* 0x010f28000c1e1900 */
[----:B------:R-:W4:Y:S01]  /*b5e0*/  LDL.LU.64 R64, [R1+0x2b8] ;  /* 0x0002b80001407983 */ /* 0x000f220000300a00 */
[----:B0-----:R-:W-:-:S04]  /*b5f0*/  PRMT R58, RZ, 0x7610, R58 ;  /* 0x00007610ff3a7816 */ /* 0x001fc8000000003a */
[----:B------:R-:W-:Y:S02]  /*b600*/  @!P1 PRMT R58, R50, 0x7610, R58 ;  /* 0x00007610323a9816 */ /* 0x000fe4000000003a */
[----:B------:R-:W-:-:S03]  /*b610*/  PRMT R59, RZ, 0x7610, R59 ;  /* 0x00007610ff3b7816 */ /* 0x000fc6000000003b */
[----:B------:R0:W-:Y:S02]  /*b620*/  STL.S16 [R1+0x574], R58 ;  /* 0x0005743a01007387 */ /* 0x0001e40000100600 */
[----:B0-----:R-:W-:-:S04]  /*b630*/  @!P3 SHF.R.U32.HI R58, RZ, 0x10, R51 ;  /* 0x00000010ff3ab819 */ /* 0x001fc80000011633 */
[----:B------:R-:W-:-:S05]  /*b640*/  @!P3 PRMT R59, R58, 0x7610, R59 ;  /* 0x000076103a3bb816 */ /* 0x000fca000000003b */
[----:B------:R3:W-:Y:S02]  /*b650*/  STL.S16 [R1+0x5a0], R59 ;  /* 0x0005a03b01007387 */ /* 0x0007e40000100600 */
[----:B---3--:R-:W-:Y:S02]  /*b660*/  @!P3 SHF.R.U32.HI R59, RZ, 0x10, R52 ;  /* 0x00000010ff3bb819 */ /* 0x008fe40000011634 */
[----:B--2---:R-:W-:-:S04]  /*b670*/  PRMT R67, RZ, 0x7610, R67 ;  /* 0x00007610ff437816 */ /* 0x004fc80000000043 */
[----:B------:R-:W-:-:S05]  /*b680*/  @!P3 PRMT R67, R59, 0x7610, R67 ;  /* 0x000076103b43b816 */ /* 0x000fca0000000043 */
[----:B------:R0:W-:Y:S04]  /*b690*/  STL.S16 [R1+0x5a4], R67 ;  /* 0x0005a44301007387 */ /* 0x0001e80000100600 */
[----:B0-----:R-:W2:Y:S01]  /*b6a0*/  LDL.LU R67, [R1+0x69c] ;  /* 0x00069c0001437983 */ /* 0x001ea20000300800 */
[----:B------:R-:W-:Y:S02]  /*b6b0*/  MOV R54, RZ ;  /* 0x000000ff00367202 */ /* 0x000fe40000000f00 */
[----:B------:R-:W-:Y:S01]  /*b6c0*/  LOP3.LUT P1, RZ, R66, 0x40000000, RZ, 0xc0, !PT ;  /* 0x4000000042ff7812 */ /* 0x000fe2000782c0ff */
[----:B------:R-:W-:-:S03]  /*b6d0*/  HFMA2.MMA R57, -RZ, RZ, 0, 0 ;  /* 0x00000000ff397435 */ /* 0x000fc600000001ff */
[----:B------:R-:W3:Y:S09]  /*b6e0*/  @!P4 LDG.E R54, desc[UR10][R68.64] ;  /* 0x0000000a4436c981 */ /* 0x000ef2000c1e1900 */
[----:B----4-:R-:W4:Y:S04]  /*b6f0*/  @!P1 LDG.E R57, desc[UR10][R64.64] ;  /* 0x0000000a40399981 */ /* 0x010f28000c1e1900 */
[----:B------:R-:W4:Y:S04]  /*b700*/  LDL.LU.64 R68, [R1+0x2a0] ;  /* 0x0002a00001447983 */ /* 0x000f280000300a00 */
[----:B------:R-:W4:Y:S01]  /*b710*/  LDL.LU.64 R64, [R1+0x280] ;  /* 0x0002800001407983 */ /* 0x000f220000300a00 */
[----:B--2---:R-:W-:-:S04]  /*b720*/  PRMT R67, RZ, 0x7610, R67 ;  /* 0x00007610ff437816 */ /* 0x004fc80000000043 */
[----:B------:R-:W-:-:S05]  /*b730*/  @!P3 PRMT R67, R51, 0x7610, R67 ;  /* 0x000076103343b816 */ /* 0x000fca0000000043 */
[----:B------:R0:W-:Y:S04]  /*b740*/  STL.S16 [R1+0x594], R67 ;  /* 0x0005944301007387 */ /* 0x0001e80000100600 */
[----:B0-----:R-:W2:Y:S01]  /*b750*/  LDL.LU R67, [R1+0x698] ;  /* 0x0006980001437983 */ /* 0x001ea20000300800 */
[----:B------:R-:W-:-:S04]  /*b760*/  PRMT R61, RZ, 0x7610, R61 ;  /* 0x00007610ff3d7816 */ /* 0x000fc8000000003d */
[----:B------:R-:W-:Y:S02]  /*b770*/  @!P3 PRMT R61, R52, 0x7610, R61 ;  /* 0x00007610343db816 */ /* 0x000fe4000000003d */
[----:B------:R-:W-:-:S03]  /*b780*/  PRMT R62, RZ, 0x7610, R62 ;  /* 0x00007610ff3e7816 */ /* 0x000fc6000000003e */
[----:B------:R0:W-:Y:S01]  /*b790*/  STL.S16 [R1+0x59c], R61 ;  /* 0x00059c3d01007387 */ /* 0x0001e20000100600 */
[----:B------:R-:W-:Y:S02]  /*b7a0*/  LOP3.LUT P3, RZ, R66, 0x20000000, RZ, 0xc0, !PT ;  /* 0x2000000042ff7812 */ /* 0x000fe4000786c0ff */
[----:B0-----:R-:W-:-:S04]  /*b7b0*/  @!P4 SHF.R.U32.HI R61, RZ, 0x10, R53 ;  /* 0x00000010ff3dc819 */ /* 0x001fc80000011635 */
[----:B------:R-:W-:-:S05]  /*b7c0*/  @!P4 PRMT R62, R61, 0x7610, R62 ;  /* 0x000076103d3ec816 */ /* 0x000fca000000003e */
[----:B------:R3:W-:Y:S02]  /*b7d0*/  STL.S16 [R1+0x5b8], R62 ;  /* 0x0005b83e01007387 */ /* 0x0007e40000100600 */
[----:B---3--:R-:W-:Y:S02]  /*b7e0*/  @!P4 SHF.R.U32.HI R62, RZ, 0x10, R54 ;  /* 0x00000010ff3ec819 */ /* 0x008fe40000011636 */
[----:B------:R-:W-:Y:S02]  /*b7f0*/  PRMT R7, RZ, 0x7610, R7 ;  /* 0x00007610ff077816 */ /* 0x000fe40000000007 */
[----:B------:R-:W-:Y:S02]  /*b800*/  PRMT R6, RZ, 0x7610, R6 ;  /* 0x00007610ff067816 */ /* 0x000fe40000000006 */
[----:B------:R-:W-:Y:S02]  /*b810*/  @!P2 PRMT R7, R46, 0x7610, R7 ;  /* 0x000076102e07a816 */ /* 0x000fe40000000007 */
[----:B------:R-:W-:-:S02]  /*b820*/  @!P2 PRMT R6, R48, 0x7610, R6 ;  /* 0x000076103006a816 */ /* 0x000fc40000000006 */
[----:B------:R-:W-:Y:S01]  /*b830*/  LOP3.LUT P2, RZ, R66, 0x80000000, RZ, 0xc0, !PT ;  /* 0x8000000042ff7812 */ /* 0x000fe2000784c0ff */
[----:B------:R-:W-:Y:S01]  /*b840*/  HFMA2.MMA R59, -RZ, RZ, 0, 0 ;  /* 0x00000000ff3b7435 */ /* 0x000fe200000001ff */
[----:B------:R-:W-:Y:S01]  /*b850*/  LOP3.LUT P5, RZ, R33, 0x1, RZ, 0xc0, !PT ;  /* 0x0000000121ff7812 */ /* 0x000fe200078ac0ff */
[----:B------:R0:W-:Y:S10]  /*b860*/  STL.S16 [R1+0x554], R32 ;  /* 0x0005542001007387 */ /* 0x0001f40000100600 */
[----:B----4-:R-:W3:Y:S04]  /*b870*/  @!P2 LDG.E R59, desc[UR10][R68.64] ;  /* 0x0000000a443ba981 */ /* 0x010ee8000c1e1900 */
[----:B0-----:R-:W4:Y:S04]  /*b880*/  LDL.LU.64 R32, [R1+0x2c8] ;  /* 0x0002c80001207983 */ /* 0x001f280000300a00 */
[----:B------:R-:W3:Y:S01]  /*b890*/  LDL.LU.64 R68, [R1+0x240] ;  /* 0x0002400001447983 */ /* 0x000ee20000300a00 */
[----:B--2---:R-:W-:-:S04]  /*b8a0*/  PRMT R67, RZ, 0x7610, R67 ;  /* 0x00007610ff437816 */ /* 0x004fc80000000043 */
[----:B------:R-:W-:Y:S02]  /*b8b0*/  @!P4 PRMT R67, R62, 0x7610, R67 ;  /* 0x000076103e43c816 */ /* 0x000fe40000000043 */
[----:B------:R-:W-:-:S03]  /*b8c0*/  MOV R62, RZ ;  /* 0x000000ff003e7202 */ /* 0x000fc60000000f00 */
[----:B------:R0:W-:Y:S04]  /*b8d0*/  STL.S16 [R1+0x5e0], R67 ;  /* 0x0005e04301007387 */ /* 0x0001e80000100600 */
[----:B------:R1:W2:Y:S04]  /*b8e0*/  @!P3 LDG.E R62, desc[UR10][R64.64] ;  /* 0x0000000a403eb981 */ /* 0x0002a8000c1e1900 */
[----:B0-----:R-:W3:Y:S04]  /*b8f0*/  LDL.LU R67, [R1+0x680] ;  /* 0x0006800001437983 */ /* 0x001ee80000300800 */
[----:B------:R-:W1:Y:S01]  /*b900*/  LDL.LU.64 R64, [R1+0x678] ;  /* 0x0006780001407983 */ /* 0x000e620000300a00 */
[----:B------:R-:W-:-:S06]  /*b910*/  MOV R56, RZ ;  /* 0x000000ff00387202 */ /* 0x000fcc0000000f00 */
[----:B----4-:R-:W4:Y:S04]  /*b920*/  @!P0 LDG.E R56, desc[UR10][R32.64] ;  /* 0x0000000a20388981 */ /* 0x010f28000c1e1900 */
[----:B------:R-:W2:Y:S01]  /*b930*/  LDL.LU.64 R32, [R1+0x290] ;  /* 0x0002900001207983 */ /* 0x000ea20000300a00 */
[----:B---3--:R-:W-:Y:S02]  /*b940*/  PRMT R67, RZ, 0x7610, R67 ;  /* 0x00007610ff437816 */ /* 0x008fe40000000043 */
[----:B-1----:R-:W-:-:S04]  /*b950*/  PRMT R64, RZ, 0x7610, R64 ;  /* 0x00007610ff407816 */ /* 0x002fc80000000040 */
[----:B------:R-:W-:Y:S02]  /*b960*/  @!P4 PRMT R64, R54, 0x7610, R64 ;  /* 0x000076103640c816 */ /* 0x000fe40000000040 */
[----:B------:R-:W-:Y:S02]  /*b970*/  @!P4 PRMT R67, R53, 0x7610, R67 ;  /* 0x000076103543c816 */ /* 0x000fe40000000043 */
[----:B------:R-:W-:Y:S01]  /*b980*/  LOP3.LUT P4, RZ, R66, 0x10000000, RZ, 0xc0, !PT ;  /* 0x1000000042ff7812 */ /* 0x000fe2000788c0ff */
[----:B------:R0:W-:Y:S01]  /*b990*/  STL.S16 [R1+0x5bc], R64 ;  /* 0x0005bc4001007387 */ /* 0x0001e20000100600 */
[----:B------:R-:W-:Y:S02]  /*b9a0*/  PRMT R65, RZ, 0x7610, R65 ;  /* 0x00007610ff417816 */ /* 0x000fe40000000041 */
[----:B0-----:R-:W-:-:S04]  /*b9b0*/  @!P0 SHF.R.U32.HI R64, RZ, 0x10, R55 ;  /* 0x00000010ff408819 */ /* 0x001fc80000011637 */
[----:B------:R-:W-:Y:S02]  /*b9c0*/  @!P0 PRMT R65, R64, 0x7610, R65 ;  /* 0x0000761040418816 */ /* 0x000fe40000000041 */
[----:B------:R-:W-:-:S06]  /*b9d0*/  MOV R64, RZ ;  /* 0x000000ff00407202 */ /* 0x000fcc0000000f00 */
[----:B------:R0:W3:Y:S04]  /*b9e0*/  @!P4 LDG.E R64, desc[UR10][R68.64] ;  /* 0x0000000a4440c981 */ /* 0x0000e8000c1e1900 */
[----:B------:R-:W0:Y:S04]  /*b9f0*/  LDL.LU.64 R68, [R1+0x660] ;  /* 0x0006600001447983 */ /* 0x000e280000300a00 */
[----:B------:R4:W-:Y:S02]  /*ba00*/  STL.S16 [R1+0x5e4], R65 ;  /* 0x0005e44101007387 */ /* 0x0009e40000100600 */
[----:B----4-:R-:W-:-:S02]  /*ba10*/  @!P0 SHF.R.U32.HI R65, RZ, 0x10, R56 ;  /* 0x00000010ff418819 */ /* 0x010fc40000011638 */
[----:B------:R1:W-:Y:S01]  /*ba20*/  STL.S16 [R1+0x280], R67 ;  /* 0x0002804301007387 */ /* 0x0003e20000100600 */
[----:B------:R-:W-:-:S03]  /*ba30*/  HFMA2.MMA R61, -RZ, RZ, 0, 0 ;  /* 0x00000000ff3d7435 */ /* 0x000fc600000001ff */
[----:B-1----:R-:W4:Y:S07]  /*ba40*/  LDL.LU R67, [R1+0x670] ;  /* 0x0006700001437983 */ /* 0x002f2e0000300800 */
[----:B------:R-:W3:Y:S04]  /*ba50*/  @!P3 LDG.E R61, desc[UR10][R2.64] ;  /* 0x0000000a023db981 */ /* 0x000ee8000c1e1900 */
[----:B------:R-:W3:Y:S04]  /*ba60*/  LDL.LU.64 R2, [R1+0x688] ;  /* 0x0006880001027983 */ /* 0x000ee80000300a00 */
[----:B------:R-:W-:Y:S04]  /*ba70*/  STL.S16 [R1+0x550], R6 ;  /* 0x0005500601007387 */ /* 0x000fe80000100600 */
[----:B------:R1:W-:Y:S04]  /*ba80*/  STL.S16 [R1+0x544], R7 ;  /* 0x0005440701007387 */ /* 0x0003e80000100600 */
[----:B-1----:R-:W3:Y:S04]  /*ba90*/  LDL.LU.64 R6, [R1+0x2a8] ;  /* 0x0002a80001067983 */ /* 0x002ee80000300a00 */
[----:B------:R1:W-:Y:S02]  /*baa0*/  STL [R1+0x1c4], R60 ;  /* 0x0001c43c01007387 */ /* 0x0003e40000100800 */
[----:B-1----:R-:W-:-:S06]  /*bab0*/  MOV R60, RZ ;  /* 0x000000ff003c7202 */ /* 0x002fcc0000000f00 */
[----:B--2---:R-:W2:Y:S04]  /*bac0*/  @!P2 LDG.E R60, desc[UR10][R32.64] ;  /* 0x0000000a203ca981 */ /* 0x004ea8000c1e1900 */
[----:B------:R-:W2:Y:S01]  /*bad0*/  LDL.LU.64 R32, [R1+0x690] ;  /* 0x0006900001207983 */ /* 0x000ea20000300a00 */
[----:B0-----:R-:W-:-:S04]  /*bae0*/  PRMT R69, RZ, 0x7610, R69 ;  /* 0x00007610ff457816 */ /* 0x001fc80000000045 */
[----:B------:R-:W-:-:S05]  /*baf0*/  @!P0 PRMT R69, R65, 0x7610, R69 ;  /* 0x0000761041458816 */ /* 0x000fca0000000045 */
[----:B------:R0:W-:Y:S04]  /*bb00*/  STL.S16 [R1+0x5f0], R69 ;  /* 0x0005f04501007387 */ /* 0x0001e80000100600 */
[----:B0-----:R-:W2:Y:S01]  /*bb10*/  LDL.LU R69, [R1+0x65c] ;  /* 0x00065c0001457983 */ /* 0x001ea20000300800 */
[----:B------:R-:W-:Y:S01]  /*bb20*/  HFMA2.MMA R65, -RZ, RZ, 0, 0 ;  /* 0x00000000ff417435 */ /* 0x000fe200000001ff */
[----:B----4-:R-:W-:-:S04]  /*bb30*/  PRMT R67, RZ, 0x7610, R67 ;  /* 0x00007610ff437816 */ /* 0x010fc80000000043 */
[----:B------:R-:W-:Y:S01]  /*bb40*/  @!P0 PRMT R67, R55, 0x7610, R67 ;  /* 0x0000761037438816 */ /* 0x000fe20000000043 */
[----:B------:R-:W-:Y:S01]  /*bb50*/  UIMAD.WIDE UR6, UR5, 0x8, UR6 ;  /* 0x00000008050678a5 */ /* 0x000fe2000f8e0206 */
[----:B------:R-:W-:-:S06]  /*bb60*/  MOV R58, RZ ;  /* 0x000000ff003a7202 */ /* 0x000fcc0000000f00 */
[----:B---3--:R-:W3:Y:S04]  /*bb70*/  @!P1 LDG.E R58, desc[UR10][R6.64] ;  /* 0x0000000a063a9981 */ /* 0x008ee8000c1e1900 */
[----:B------:R0:W-:Y:S04]  /*bb80*/  STL [R1+0xc8], R63 ;  /* 0x0000c83f01007387 */ /* 0x0001e80000100800 */
[----:B------:R1:W-:Y:S04]  /*bb90*/  STL [R1+0x1c8], R47 ;  /* 0x0001c82f01007387 */ /* 0x0003e80000100800 */
[----:B------:R4:W-:Y:S01]  /*bba0*/  STL.S16 [R1+0x240], R67 ;  /* 0x0002404301007387 */ /* 0x0009e20000100600 */
[----:B0-----:R-:W-:-:S03]  /*bbb0*/  HFMA2.MMA R63, -RZ, RZ, 0, 0 ;  /* 0x00000000ff3f7435 */ /* 0x001fc600000001ff */
[----:B------:R-:W5:Y:S01]  /*bbc0*/  LDL.LU.64 R6, [R1+0x6a0] ;  /* 0x0006a00001067983 */ /* 0x000f620000300a00 */
[----:B-1----:R-:W-:-:S03]  /*bbd0*/  MOV R47, RZ ;  /* 0x000000ff002f7202 */ /* 0x002fc60000000f00 */
[----:B----4-:R-:W5:Y:S04]  /*bbe0*/  LDL.LU R67, [R1+0x658] ;  /* 0x0006580001437983 */ /* 0x010f680000300800 */
[----:B------:R-:W4:Y:S04]  /*bbf0*/  @!P4 LDG.E R63, desc[UR10][R38.64] ;  /* 0x0000000a263fc981 */ /* 0x000f28000c1e1900 */
[----:B------:R-:W4:Y:S04]  /*bc00*/  @!P5 LDG.E R47, desc[UR10][R36.64] ;  /* 0x0000000a242fd981 */ /* 0x000f28000c1e1900 */
[----:B------:R-:W5:Y:S04]  /*bc10*/  LDL.LU.64 R38, [R1+0x668] ;  /* 0x0006680001267983 */ /* 0x000f680000300a00 */
[----:B------:R-:W5:Y:S04]  /*bc20*/  LDL.LU.64 R36, [R1+0x650] ;  /* 0x0006500001247983 */ /* 0x000f680000300a00 */
[----:B--2---:R0:W2:Y:S02]  /*bc30*/  @!P5 LDG.E R65, desc[UR10][R68.64] ;  /* 0x0000000a4441d981 */ /* 0x0040a4000c1e1900 */
[----:B0-----:R-:W-:-:S04]  /*bc40*/  PRMT R68, RZ, 0x7610, R68 ;  /* 0x00007610ff447816 */ /* 0x001fc80000000044 */
[----:B------:R-:W-:Y:S02]  /*bc50*/  @!P0 PRMT R68, R56, 0x7610, R68 ;  /* 0x0000761038448816 */ /* 0x000fe40000000044 */
[----:B------:R-:W-:Y:S01]  /*bc60*/  LOP3.LUT P0, RZ, R66, 0x8000000, RZ, 0xc0, !PT ;  /* 0x0800000042ff7812 */ /* 0x000fe2000780c0ff */
[----:B------:R-:W-:-:S10]  /*bc70*/  HFMA2.MMA R66, -RZ, RZ, 0, 0 ;  /* 0x00000000ff427435 */ /* 0x000fd400000001ff */
[----:B------:R0:W2:Y:S02]  /*bc80*/  @!P6 LDG.E R66, desc[UR10][R2.64] ;  /* 0x0000000a0242e981 */ /* 0x0000a4000c1e1900 */
[----:B0-----:R-:W-:Y:S01]  /*bc90*/  IMAD.U32 R2, RZ, RZ, UR6 ;  /* 0x00000006ff027e24 */ /* 0x001fe2000f8e00ff */
[----:B------:R-:W-:-:S06]  /*bca0*/  MOV R3, UR7 ;  /* 0x0000000700037c02 */ /* 0x000fcc0008000f00 */
[----:B------:R-:W2:Y:S04]  /*bcb0*/  LDG.E.64 R2, desc[UR10][R2.64] ;  /* 0x0000000a02027981 */ /* 0x000ea8000c1e1b00 */
[----:B------:R0:W-:Y:S02]  /*bcc0*/  STL.S16 [R1+0x264], R68 ;  /* 0x0002644401007387 */ /* 0x0001e40000100600 */
[----:B0-----:R-:W-:-:S06]  /*bcd0*/  MOV R68, RZ ;  /* 0x000000ff00447202 */ /* 0x001fcc0000000f00 */
[----:B------:R0:W2:Y:S04]  /*bce0*/  @!P6 LDG.E R68, desc[UR10][R32.64] ;  /* 0x0000000a2044e981 */ /* 0x0000a8000c1e1900 */
[----:B------:R1:W-:Y:S04]  /*bcf0*/  STL [R1+0xe0], R44 ;  /* 0x0000e02c01007387 */ /* 0x0003e80000100800 */
[----:B------:R3:W-:Y:S01]  /*bd00*/  STL [R1+0xdc], R42 ;  /* 0x0000dc2a01007387 */ /* 0x0007e20000100800 */
[----:B-1----:R-:W-:Y:S02]  /*bd10*/  PRMT R44, RZ, 0x7610, R44 ;  /* 0x00007610ff2c7816 */ /* 0x002fe4000000002c */
[----:B---3--:R-:W-:-:S02]  /*bd20*/  PRMT R42, RZ, 0x7610, R42 ;  /* 0x00007610ff2a7816 */ /* 0x008fc4000000002a */
[----:B------:R-:W-:Y:S01]  /*bd30*/  PRMT R69, RZ, 0x7610, R69 ;  /* 0x00007610ff457816 */ /* 0x000fe20000000045 */
[----:B------:R1:W-:Y:S03]  /*bd40*/  STL [R1+0xcc], R4 ;  /* 0x0000cc0401007387 */ /* 0x0003e60000100800 */
[----:B------:R-:W-:Y:S01]  /*bd50*/  @!P1 PRMT R69, R58, 0x7610, R69 ;  /* 0x000076103a459816 */ /* 0x000fe20000000045 */
[----:B------:R3:W-:Y:S04]  /*bd60*/  STL [R1+0xec], R51 ;  /* 0x0000ec3301007387 */ /* 0x0007e80000100800 */
[----:B------:R4:W-:Y:S01]  /*bd70*/  STL [R1+0x1ec], R52 ;  /* 0x0001ec3401007387 */ /* 0x0009e20000100800 */
[----:B-1----:R-:W-:-:S03]  /*bd80*/  @!P1 SHF.R.U32.HI R4, RZ, 0x10, R57 ;  /* 0x00000010ff049819 */ /* 0x002fc60000011639 */
[----:B------:R1:W-:Y:S01]  /*bd90*/  STL [R1+0xf0], R53 ;  /* 0x0000f03501007387 */ /* 0x0003e20000100800 */
[----:B---3--:R-:W-:-:S03]  /*bda0*/  PRMT R51, RZ, 0x7610, R51 ;  /* 0x00007610ff337816 */ /* 0x008fc60000000033 */
[----:B------:R3:W-:Y:S01]  /*bdb0*/  STL [R1+0x1f8], R58 ;  /* 0x0001f83a01007387 */ /* 0x0007e20000100800 */
[----:B----4-:R-:W-:Y:S02]  /*bdc0*/  PRMT R52, RZ, 0x7610, R52 ;  /* 0x00007610ff347816 */ /* 0x010fe40000000034 */
[----:B-1----:R-:W-:Y:S02]  /*bdd0*/  PRMT R53, RZ, 0x7610, R53 ;  /* 0x00007610ff357816 */ /* 0x002fe40000000035 */
[----:B---3--:R-:W-:Y:S02]  /*bde0*/  @!P1 SHF.R.U32.HI R58, RZ, 0x10, R58 ;  /* 0x00000010ff3a9819 */ /* 0x008fe4000001163a */
[----:B------:R-:W-:Y:S02]  /*bdf0*/  @!P1 PRMT R53, R57, 0x7610, R53 ;  /* 0x0000761039359816 */ /* 0x000fe40000000035 */
[----:B------:R-:W-:Y:S02]  /*be00*/  @!P1 PRMT R52, R4, 0x7610, R52 ;  /* 0x0000761004349816 */ /* 0x000fe40000000034 */
[----:B------:R-:W-:Y:S01]  /*be10*/  @!P1 PRMT R51, R58, 0x7610, R51 ;  /* 0x000076103a339816 */ /* 0x000fe20000000033 */
[----:B------:R1:W-:Y:S01]  /*be20*/  STL [R1+0x1d0], R31 ;  /* 0x0001d01f01007387 */ /* 0x0003e20000100800 */
[----:B------:R-:W-:-:S02]  /*be30*/  @!P2 SHF.R.U32.HI R4, RZ, 0x10, R59 ;  /* 0x00000010ff04a819 */ /* 0x000fc4000001163b */
[----:B0-----:R-:W-:Y:S01]  /*be40*/  PRMT R33, RZ, 0x7610, R33 ;  /* 0x00007610ff217816 */ /* 0x001fe20000000021 */
[----:B------:R0:W-:Y:S04]  /*be50*/  STL [R1+0x1d4], R35 ;  /* 0x0001d42301007387 */ /* 0x0001e80000100800 */
[----:B------:R3:W-:Y:S01]  /*be60*/  STL [R1+0x1d8], R41 ;  /* 0x0001d82901007387 */ /* 0x0007e20000100800 */
[----:B-1----:R-:W-:-:S03]  /*be70*/  PRMT R31, RZ, 0x7610, R31 ;  /* 0x00007610ff1f7816 */ /* 0x002fc6000000001f */
[----:B------:R1:W-:Y:S01]  /*be80*/  STL [R1+0xe8], R49 ;  /* 0x0000e83101007387 */ /* 0x0003e20000100800 */
[----:B0-----:R-:W-:Y:S02]  /*be90*/  PRMT R35, RZ, 0x7610, R35 ;  /* 0x00007610ff237816 */ /* 0x001fe40000000023 */
[----:B---3--:R-:W-:Y:S02]  /*bea0*/  PRMT R41, RZ, 0x7610, R41 ;  /* 0x00007610ff297816 */ /* 0x008fe40000000029 */
[----:B-1----:R-:W-:Y:S01]  /*beb0*/  PRMT R49, RZ, 0x7610, R49 ;  /* 0x00007610ff317816 */ /* 0x002fe20000000031 */
[----:B------:R0:W-:Y:S01]  /*bec0*/  STL [R1+0xd0], R30 ;  /* 0x0000d01e01007387 */ /* 0x0001e20000100800 */
[----:B------:R-:W-:Y:S02]  /*bed0*/  @!P4 PRMT R41, R63, 0x7610, R41 ;  /* 0x000076103f29c816 */ /* 0x000fe40000000029 */
[----:B------:R-:W-:Y:S01]  /*bee0*/  @!P2 PRMT R49, R4, 0x7610, R49 ;  /* 0x000076100431a816 */ /* 0x000fe20000000031 */
[----:B------:R1:W-:Y:S01]  /*bef0*/  STL [R1+0xd4], R34 ;  /* 0x0000d42201007387 */ /* 0x0003e20000100800 */
[----:B------:R-:W-:-:S02]  /*bf00*/  @!P4 PRMT R35, R64, 0x7610, R35 ;  /* 0x000076104023c816 */ /* 0x000fc40000000023 */
[----:B------:R-:W-:Y:S01]  /*bf10*/  @!P5 PRMT R31, R47, 0x7610, R31 ;  /* 0x000076102f1fd816 */ /* 0x000fe2000000001f */
[----:B------:R3:W-:Y:S01]  /*bf20*/  STL [R1+0xd8], R40 ;  /* 0x0000d82801007387 */ /* 0x0007e20000100800 */
[----:B------:R-:W-:Y:S02]  /*bf30*/  @!P2 SHF.R.U32.HI R4, RZ, 0x10, R60 ;  /* 0x00000010ff04a819 */ /* 0x000fe4000001163c */
[----:B------:R-:W-:Y:S01]  /*bf40*/  PRMT R32, RZ, 0x7610, R32 ;  /* 0x00007610ff207816 */ /* 0x000fe20000000020 */
[----:B------:R4:W-:Y:S01]  /*bf50*/  STL [R1+0x1dc], R43 ;  /* 0x0001dc2b01007387 */ /* 0x0009e20000100800 */
[----:B0-----:R-:W-:Y:S02]  /*bf60*/  PRMT R30, RZ, 0x7610, R30 ;  /* 0x00007610ff1e7816 */ /* 0x001fe4000000001e */
[----:B-1----:R-:W-:Y:S01]  /*bf70*/  PRMT R34, RZ, 0x7610, R34 ;  /* 0x00007610ff227816 */ /* 0x002fe20000000022 */
[----:B------:R0:W-:Y:S01]  /*bf80*/  STL [R1+0x1e0], R45 ;  /* 0x0001e02d01007387 */ /* 0x0001e20000100800 */
[----:B---3--:R-:W-:-:S03]  /*bf90*/  PRMT R40, RZ, 0x7610, R40 ;  /* 0x00007610ff287816 */ /* 0x008fc60000000028 */
[----:B------:R1:W-:Y:S01]  /*bfa0*/  STL [R1+0xe4], R46 ;  /* 0x0000e42e01007387 */ /* 0x0003e20000100800 */
[----:B----4-:R-:W-:-:S03]  /*bfb0*/  PRMT R43, RZ, 0x7610, R43 ;  /* 0x00007610ff2b7816 */ /* 0x010fc6000000002b */
[----:B------:R3:W-:Y:S01]  /*bfc0*/  STL [R1+0x1e4], R48 ;  /* 0x0001e43001007387 */ /* 0x0007e20000100800 */
[----:B0-----:R-:W-:-:S03]  /*bfd0*/  PRMT R45, RZ, 0x7610, R45 ;  /* 0x00007610ff2d7816 */ /* 0x001fc6000000002d */
[----:B------:R0:W-:Y:S01]  /*bfe0*/  STL [R1+0x1e8], R50 ;  /* 0x0001e83201007387 */ /* 0x0001e20000100800 */
[----:B-1----:R-:W-:-:S03]  /*bff0*/  PRMT R46, RZ, 0x7610, R46 ;  /* 0x00007610ff2e7816 */ /* 0x002fc6000000002e */
[----:B------:R1:W-:Y:S01]  /*c000*/  STL [R1+0x104], R63 ;  /* 0x0001043f01007387 */ /* 0x0003e20000100800 */
[----:B---3--:R-:W-:-:S03]  /*c010*/  PRMT R48, RZ, 0x7610, R48 ;  /* 0x00007610ff307816 */ /* 0x008fc60000000030 */
[----:B------:R3:W-:Y:S01]  /*c020*/  STL [R1+0x204], R64 ;  /* 0x0002044001007387 */ /* 0x0007e20000100800 */
[----:B0-----:R-:W-:-:S03]  /*c030*/  PRMT R50, RZ, 0x7610, R50 ;  /* 0x00007610ff327816 */ /* 0x001fc60000000032 */
[----:B------:R0:W-:Y:S01]  /*c040*/  STL [R1+0x208], R47 ;  /* 0x0002082f01007387 */ /* 0x0001e20000100800 */
[----:B-1----:R-:W-:Y:S02]  /*c050*/  @!P4 SHF.R.U32.HI R63, RZ, 0x10, R63 ;  /* 0x00000010ff3fc819 */ /* 0x002fe4000001163f */
[----:B---3--:R-:W-:Y:S02]  /*c060*/  @!P4 SHF.R.U32.HI R64, RZ, 0x10, R64 ;  /* 0x00000010ff40c819 */ /* 0x008fe40000011640 */
[----:B0-----:R-:W-:Y:S02]  /*c070*/  @!P5 SHF.R.U32.HI R47, RZ, 0x10, R47 ;  /* 0x00000010ff2fd819 */ /* 0x001fe4000001162f */
[----:B------:R-:W-:Y:S02]  /*c080*/  @!P2 PRMT R50, R59, 0x7610, R50 ;  /* 0x000076103b32a816 */ /* 0x000fe40000000032 */
[----:B------:R-:W-:Y:S02]  /*c090*/  @!P2 PRMT R48, R60, 0x7610, R48 ;  /* 0x000076103c30a816 */ /* 0x000fe40000000030 */
[----:B------:R-:W-:-:S02]  /*c0a0*/  @!P2 PRMT R46, R4, 0x7610, R46 ;  /* 0x00007610042ea816 */ /* 0x000fc4000000002e */
[----:B------:R-:W-:Y:S02]  /*c0b0*/  @!P3 PRMT R45, R61, 0x7610, R45 ;  /* 0x000076103d2db816 */ /* 0x000fe4000000002d */
[----:B------:R-:W-:Y:S02]  /*c0c0*/  @!P3 PRMT R43, R62, 0x7610, R43 ;  /* 0x000076103e2bb816 */ /* 0x000fe4000000002b */
[----:B------:R-:W-:Y:S02]  /*c0d0*/  @!P4 PRMT R40, R63, 0x7610, R40 ;  /* 0x000076103f28c816 */ /* 0x000fe40000000028 */
[----:B------:R-:W-:Y:S02]  /*c0e0*/  @!P4 PRMT R34, R64, 0x7610, R34 ;  /* 0x000076104022c816 */ /* 0x000fe40000000022 */
[----:B------:R-:W-:Y:S01]  /*c0f0*/  @!P5 PRMT R30, R47, 0x7610, R30 ;  /* 0x000076102f1ed816 */ /* 0x000fe2000000001e */
[----:B------:R-:W-:Y:S04]  /*c100*/  STL [R1+0x1f0], R54 ;  /* 0x0001f03601007387 */ /* 0x000fe80000100800 */
[----:B------:R-:W-:Y:S04]  /*c110*/  STL [R1+0xf4], R55 ;  /* 0x0000f43701007387 */ /* 0x000fe80000100800 */
[----:B------:R-:W-:Y:S04]  /*c120*/  STL [R1+0x1f4], R56 ;  /* 0x0001f43801007387 */ /* 0x000fe80000100800 */
[----:B------:R-:W-:Y:S04]  /*c130*/  STL [R1+0xf8], R57 ;  /* 0x0000f83901007387 */ /* 0x000fe80000100800 */
[----:B------:R-:W-:Y:S04]  /*c140*/  STL.S16 [R1+0x244], R53 ;  /* 0x0002443501007387 */ /* 0x000fe80000100600 */
[----:B------:R-:W-:Y:S04]  /*c150*/  STL.S16 [R1+0x260], R52 ;  /* 0x0002603401007387 */ /* 0x000fe80000100600 */
[----:B------:R-:W-:Y:S04]  /*c160*/  STL.S16 [R1+0x5ec], R69 ;  /* 0x0005ec4501007387 */ /* 0x000fe80000100600 */
[----:B------:R-:W-:Y:S04]  /*c170*/  STL [R1+0xfc], R59 ;  /* 0x0000fc3b01007387 */ /* 0x000fe80000100800 */
[----:B------:R-:W-:Y:S04]  /*c180*/  STL.S16 [R1+0x5e8], R51 ;  /* 0x0005e83301007387 */ /* 0x000fe80000100600 */
[----:B------:R-:W-:Y:S04]  /*c190*/  STL.S16 [R1+0x5f4], R50 ;  /* 0x0005f43201007387 */ /* 0x000fe80000100600 */
[----:B------:R-:W-:Y:S04]  /*c1a0*/  STL.S16 [R1+0x5f8], R49 ;  /* 0x0005f83101007387 */ /* 0x000fe80000100600 */
[----:B------:R-:W-:Y:S04]  /*c1b0*/  STL [R1+0x1fc], R60 ;  /* 0x0001fc3c01007387 */ /* 0x000fe80000100800 */
[----:B------:R-:W-:Y:S04]  /*c1c0*/  STL.S16 [R1+0x5fc], R48 ;  /* 0x0005fc3001007387 */ /* 0x000fe80000100600 */
[----:B------:R-:W-:Y:S04]  /*c1d0*/  STL.S16 [R1+0x600], R46 ;  /* 0x0006002e01007387 */ /* 0x000fe80000100600 */
[----:B------:R-:W-:Y:S04]  /*c1e0*/  STL [R1+0x100], R61 ;  /* 0x0001003d01007387 */ /* 0x000fe80000100800 */
[----:B------:R-:W-:Y:S04]  /*c1f0*/  STL.S16 [R1+0x604], R45 ;  /* 0x0006042d01007387 */ /* 0x000fe80000100600 */
[----:B------:R-:W-:Y:S01]  /*c200*/  STL [R1+0x200], R62 ;  /* 0x0002003e01007387 */ /* 0x000fe20000100800 */
[----:B--2---:R-:W-:-:S02]  /*c210*/  R2UR UR16, R2 ;  /* 0x00000000021072ca */ /* 0x004fc400000e0000 */
[----:B------:R-:W-:-:S04]  /*c220*/  @!P3 SHF.R.U32.HI R2, RZ, 0x10, R61 ;  /* 0x00000010ff02b819 */ /* 0x000fc8000001163d */
[----:B------:R-:W-:Y:S02]  /*c230*/  @!P3 PRMT R44, R2, 0x7610, R44 ;  /* 0x00007610022cb816 */ /* 0x000fe4000000002c */
[----:B------:R-:W-:-:S04]  /*c240*/  @!P3 SHF.R.U32.HI R2, RZ, 0x10, R62 ;  /* 0x00000010ff02b819 */ /* 0x000fc8000001163e */
[----:B------:R-:W-:Y:S02]  /*c250*/  @!P3 PRMT R42, R2, 0x7610, R42 ;  /* 0x00007610022ab816 */ /* 0x000fe4000000002a */
[----:B------:R-:W-:-:S05]  /*c260*/  MOV R2, UR16 ;  /* 0x0000001000027c02 */ /* 0x000fca0008000f00 */
[----:B------:R-:W-:-:S05]  /*c270*/  FFMA.FTZ R2, -R2, UR16, R3 ;  /* 0x0000001002027c23 */ /* 0x000fca0008010103 */
[----:B------:R-:W-:-:S13]  /*c280*/  FSETP.GTU.FTZ.AND P1, PT, R2, RZ, PT ;  /* 0x000000ff0200720b */ /* 0x000fda0003f3c000 */
[----:B------:R-:W-:Y:S01]  /*c290*/  VOTEU.ANY UP0, P1 ;  /* 0x00000000003f7886 */ /* 0x000fe20000800100 */
[----:B------:R-:W-:-:S04]  /*c2a0*/  PLOP3.LUT P1, PT, PT, PT, UP0, 0x80, 0x0 ;  /* 0x000000000000781c */ /* 0x000fc80003f2f008 */
[----:B------:R-:W-:-:S09]  /*c2b0*/  @UP0 ULDC UR6, c[0x0][0x250] ;  /* 0x0000940000060ab9 */ /* 0x000fd20000000800 */
[----:B------:R-:W-:Y:S01]  /*c2c0*/  @P1 FADD.FTZ R2, R2, UR6 ;  /* 0x0000000602021e21 */ /* 0x000fe20008010000 */
[----:B------:R-:W-:Y:S01]  /*c2d0*/  @!P5 PRMT R33, R65, 0x7610, R33 ;  /* 0x000076104121d816 */ /* 0x000fe20000000021 */
[----:B------:R0:W-:Y:S04]  /*c2e0*/  STL [R1+0x108], R65 ;  /* 0x0001084101007387 */ /* 0x0001e80000100800 */
[----:B------:R-:W1:Y:S01]  /*c2f0*/  @P1 MUFU.RSQ R2, R2 ;  /* 0x0000000200021308 */ /* 0x000e620000001400 */
[----:B0-----:R-:W-:-:S04]  /*c300*/  @!P5 SHF.R.U32.HI R65, RZ, 0x10, R65 ;  /* 0x00000010ff41d819 */ /* 0x001fc80000011641 */
[----:B------:R-:W-:Y:S01]  /*c310*/  @!P5 PRMT R32, R65, 0x7610, R32 ;  /* 0x000076104120d816 */ /* 0x000fe20000000020 */
[----:B------:R-:W-:Y:S04]  /*c320*/  STL.S16 [R1+0x608], R44 ;  /* 0x0006082c01007387 */ /* 0x000fe80000100600 */
        /* <DEDUP_REMOVED lines=9> */
[----:B------:R-:W-:Y:S01]  /*c3c0*/  STL.S16 [R1+0x62c], R30 ;  /* 0x00062c1e01007387 */ /* 0x000fe20000100600 */
[----:B-1----:R-:W-:-:S02]  /*c3d0*/  @P1 R2UR UR6, R2 ;  /* 0x00000000020612ca */ /* 0x002fc400000e0000 */
[----:B------:R-:W-:Y:S01]  /*c3e0*/  PRMT R3, RZ, 0x7610, R3 ;  /* 0x00007610ff037816 */ /* 0x000fe20000000003 */
[----:B------:R0:W-:Y:S01]  /*c3f0*/  STL [R1+0x1cc], R5 ;  /* 0x0001cc0501007387 */ /* 0x0001e20000100800 */
[----:B------:R-:W-:Y:S02]  /*c400*/  PRMT R4, RZ, 0x7610, R4 ;  /* 0x00007610ff047816 */ /* 0x000fe40000000004 */
[----:B------:R-:W-:Y:S01]  /*c410*/  @!P6 PRMT R3, R68, 0x7610, R3 ;  /* 0x000076104403e816 */ /* 0x000fe20000000003 */
[----:B------:R1:W-:Y:S01]  /*c420*/  STL [R1+0x10c], R66 ;  /* 0x00010c4201007387 */ /* 0x0003e20000100800 */
[----:B------:R-:W-:Y:S02]  /*c430*/  PRMT R2, RZ, 0x7610, R2 ;  /* 0x00007610ff027816 */ /* 0x000fe40000000002 */
[----:B0-----:R-:W-:Y:S01]  /*c440*/  PRMT R5, RZ, 0x7610, R5 ;  /* 0x00007610ff057816 */ /* 0x001fe20000000005 */
[----:B------:R0:W-:Y:S03]  /*c450*/  STL [R1+0x20c], R68 ;  /* 0x00020c4401007387 */ /* 0x0001e60000100800 */
[----:B------:R-:W-:-:S02]  /*c460*/  @!P6 PRMT R5, R66, 0x7610, R5 ;  /* 0x000076104205e816 */ /* 0x000fc40000000005 */
[----:B-1----:R-:W-:Y:S02]  /*c470*/  @!P6 SHF.R.U32.HI R66, RZ, 0x10, R66 ;  /* 0x00000010ff42e819 */ /* 0x002fe40000011642 */
[----:B0-----:R-:W-:Y:S02]  /*c480*/  @!P6 SHF.R.U32.HI R68, RZ, 0x10, R68 ;  /* 0x00000010ff44e819 */ /* 0x001fe40000011644 */
[----:B------:R-:W-:Y:S02]  /*c490*/  @!P6 PRMT R4, R66, 0x7610, R4 ;  /* 0x000076104204e816 */ /* 0x000fe40000000004 */
[----:B------:R-:W-:Y:S01]  /*c4a0*/  @!P6 PRMT R2, R68, 0x7610, R2 ;  /* 0x000076104402e816 */ /* 0x000fe20000000002 */
[----:B------:R-:W-:Y:S01]  /*c4b0*/  UMOV UR12, 0x3f800000 ;  /* 0x3f800000000c7882 */ /* 0x000fe20000000000 */
[----:B------:R-:W-:Y:S01]  /*c4c0*/  @UP0 UMOV UR12, UR6 ;  /* 0x00000006000c0c82 */ /* 0x000fe20008000000 */
[----:B------:R-:W-:Y:S01]  /*c4d0*/  BSSY B0, `(.L_x_304) ;  /* 0x0000014000007945 */ /* 0x000fe20003800000 */
[----:B------:R-:W-:Y:S04]  /*c4e0*/  STL.S16 [R1+0x634], R5 ;  /* 0x0006340501007387 */ /* 0x000fe80000100600 */
[----:B------:R0:W-:Y:S04]  /*c4f0*/  STL.S16 [R1+0x638], R4 ;  /* 0x0006380401007387 */ /* 0x0001e80000100600 */
[----:B------:R-:W-:Y:S04]  /*c500*/  STL.S16 [R1+0x63c], R3 ;  /* 0x00063c0301007387 */ /* 0x000fe80000100600 */
[----:B------:R1:W-:Y:S01]  /*c510*/  STL.S16 [R1+0x640], R2 ;  /* 0x0006400201007387 */ /* 0x0003e20000100600 */
[----:B0-----:R-:W-:-:S02]  /*c520*/  CS2R R4, SRZ ;  /* 0x0000000000047805 */ /* 0x001fc4000001ff00 */
[----:B-1----:R-:W-:Y:S01]  /*c530*/  CS2R R2, SRZ ;  /* 0x0000000000027805 */ /* 0x002fe2000001ff00 */
[----:B------:R-:W-:Y:S06]  /*c540*/  @P0 BRA `(.L_x_305) ;  /* 0x0000000000300947 */ /* 0x000fec0003800000 */
[----:B------:R-:W2:Y:S01]  /*c550*/  LDL R69, [R1+0x644] ;  /* 0x0006440001457983 */ /* 0x000ea20000100800 */
[----:B------:R-:W-:Y:S01]  /*c560*/  ISETP.NE.AND P1, PT, RZ, UR15, PT ;  /* 0x0000000fff007c0c */ /* 0x000fe2000bf25270 */
[----:B------:R-:W0:Y:S01]  /*c570*/  LDC.64 R30, c[0x0][0x238] ;  /* 0x00008e00ff1e7b82 */ /* 0x000e220000000a00 */
[----:B------:R-:W-:-:S11]  /*c580*/  MOV R32, UR9 ;  /* 0x0000000900207c02 */ /* 0x000fd60008000f00 */
[----:B------:R-:W1:Y:S01]  /*c590*/  @P1 LDC.64 R4, c[0x0][0x240] ;  /* 0x00009000ff041b82 */ /* 0x000e620000000a00 */
[----:B--2---:R-:W-:-:S04]  /*c5a0*/  IMAD R32, R32, 0x70, R69 ;  /* 0x0000007020207824 */ /* 0x004fc800078e0245 */
[C---:B0-----:R-:W-:Y:S01]  /*c5b0*/  IMAD.WIDE R30, R32.reuse, 0x4, R30 ;  /* 0x00000004201e7825 */ /* 0x041fe200078e021e */
[----:B-1----:R-:W-:Y:S02]  /*c5c0*/  @P1 LEA R4, P2, R32, R4, 0x2 ;  /* 0x0000000420041211 */ /* 0x002fe400078410ff */
[----:B------:R-:W-:-:S04]  /*c5d0*/  @P1 SHF.R.S32.HI R33, RZ, 0x1f, R32 ;  /* 0x0000001fff211819 */ /* 0x000fc80000011420 */
[----:B------:R-:W-:-:S05]  /*c5e0*/  @P1 LEA.HI.X R5, R32, R5, R33, 0x2, P2 ;  /* 0x0000000520051211 */ /* 0x000fca00010f1421 */
[----:B------:R0:W5:Y:S04]  /*c5f0*/  @P1 LDG.E.64 R2, desc[UR10][R4.64] ;  /* 0x0000000a04021981 */ /* 0x000168000c1e1b00 */
[----:B------:R0:W5:Y:S02]  /*c600*/  LDG.E.64 R4, desc[UR10][R30.64] ;  /* 0x0000000a1e047981 */ /* 0x000164000c1e1b00 */
.L_x_305:
[----:B------:R-:W-:Y:S05]  /*c610*/  BSYNC B0 ;  /* 0x0000000000007941 */ /* 0x000fea0003800000 */
.L_x_304:
[----:B------:R-:W2:Y:S01]  /*c620*/  LDL.LU R32, [R1+0x2d0] ;  /* 0x0002d00001207983 */ /* 0x000ea20000300800 */
[----:B------:R-:W-:-:S03]  /*c630*/  ULDC.U8 UR15, c[0x0][0x2a4] ;  /* 0x0000a900000f7ab9 */ /* 0x000fc60000000000 */
[----:B0-----:R-:W3:Y:S04]  /*c640*/  LDL.LU R31, [R1+0x2ec] ;  /* 0x0002ec00011f7983 */ /* 0x001ee80000300800 */
[----:B------:R-:W4:Y:S04]  /*c650*/  LDL.LU R30, [R1+0x2d4] ;  /* 0x0002d400011e7983 */ /* 0x000f280000300800 */
[----:B------:R-:W4:Y:S01]  /*c660*/  LDL.LU R33, [R1+0x2e8] ;  /* 0x0002e80001217983 */ /* 0x000f220000300800 */
[----:B------:R-:W-:Y:S02]  /*c670*/  ISETP.NE.AND P1, PT, RZ, UR15, PT ;  /* 0x0000000fff007c0c */ /* 0x000fe4000bf25270 */
[----:B--2---:R-:W-:-:S02]  /*c680*/  SHF.L.U32 R32, R32, 0x10, RZ ;  /* 0x0000001020207819 */ /* 0x004fc400000006ff */
[----:B---3--:R-:W-:-:S03]  /*c690*/  SHF.L.U32 R31, R31, 0x10, RZ ;  /* 0x000000101f1f7819 */ /* 0x008fc600000006ff */
[----:B------:R-:W-:Y:S01]  /*c6a0*/  FADD.FTZ R32, R32, -UR16 ;  /* 0x8000001020207e21 */ /* 0x000fe20008010000 */
[----:B----4-:R-:W-:Y:S01]  /*c6b0*/  SHF.L.U32 R30, R30, 0x10, RZ ;  /* 0x000000101e1e7819 */ /* 0x010fe200000006ff */
[----:B------:R-:W-:Y:S02]  /*c6c0*/  FADD.FTZ R31, R31, -UR16 ;  /* 0x800000101f1f7e21 */ /* 0x000fe40008010000 */
[----:B------:R-:W-:Y:S01]  /*c6d0*/  FMUL.FTZ R32, R32, UR12 ;  /* 0x0000000c20207c20 */ /* 0x000fe20008410000 */
[----:B------:R-:W-:Y:S01]  /*c6e0*/  SHF.L.U32 R33, R33, 0x10, RZ ;  /* 0x0000001021217819 */ /* 0x000fe200000006ff */
[----:B------:R-:W-:Y:S01]  /*c6f0*/  FMUL.FTZ R31, R31, UR12 ;  /* 0x0000000c1f1f7c20 */ /* 0x000fe20008410000 */
[----:B------:R-:W-:Y:S06]  /*c700*/  @!P1 BRA `(.L_x_306) ;  /* 0x0000000000489947 */ /* 0x000fec0003800000 */
[----:B-----5:R-:W-:-:S04]  /*c710*/  FFMA.FTZ R34, R32, R4, R2 ;  /* 0x0000000420227223 */ /* 0x020fc80000010002 */
        /* <DEDUP_REMOVED lines=17> */
.L_x_306:
[----:B------:R-:W2:Y:S04]  /*c830*/  LDL.LU R35, [R1+0x2b0] ;  /* 0x0002b00001237983 */ /* 0x000ea80000300800 */
[----:B------:R-:W3:Y:S04]  /*c840*/  LDL.LU R40, [R1+0x2c4] ;  /* 0x0002c40001287983 */ /* 0x000ee80000300800 */
[----:B------:R-:W4:Y:S04]  /*c850*/  LDL.LU R43, [R1+0x2b4] ;  /* 0x0002b400012b7983 */ /* 0x000f280000300800 */
[----:B------:R-:W4:Y:S01]  /*c860*/  LDL.LU R41, [R1+0x2c0] ;  /* 0x0002c00001297983 */ /* 0x000f220000300800 */
[----:B-----5:R-:W-:-:S04]  /*c870*/  FMUL.FTZ R34, R30, R4 ;  /* 0x000000041e227220 */ /* 0x020fc80000410000 */
[C---:B------:R-:W-:Y:S01]  /*c880*/  FFMA.FTZ R34, R32.reuse, R34, RZ ;  /* 0x0000002220227223 */ /* 0x040fe200000100ff */
[----:B------:R-:W-:Y:S01]  /*c890*/  FFMA.FTZ R32, R32, R30, RZ ;  /* 0x0000001e20207223 */ /* 0x000fe200000100ff */
[----:B--2---:R-:W-:Y:S01]  /*c8a0*/  SHF.L.U32 R42, R35, 0x10, RZ ;  /* 0x00000010232a7819 */ /* 0x004fe200000006ff */
[----:B------:R-:W-:Y:S01]  /*c8b0*/  FMUL.FTZ R35, R33, R5 ;  /* 0x0000000521237220 */ /* 0x000fe20000410000 */
[----:B---3--:R-:W-:-:S03]  /*c8c0*/  SHF.L.U32 R40, R40, 0x10, RZ ;  /* 0x0000001028287819 */ /* 0x008fc600000006ff */
[----:B------:R-:W-:Y:S01]  /*c8d0*/  FADD.FTZ R42, R42, -UR16 ;  /* 0x800000102a2a7e21 */ /* 0x000fe20008010000 */
[----:B------:R-:W-:Y:S01]  /*c8e0*/  FFMA.FTZ R34, R31, R35, R34 ;  /* 0x000000231f227223 */ /* 0x000fe20000010022 */
[----:B----4-:R-:W-:Y:S01]  /*c8f0*/  SHF.L.U32 R35, R43, 0x10, RZ ;  /* 0x000000102b237819 */ /* 0x010fe200000006ff */
[----:B------:R-:W-:Y:S01]  /*c900*/  FADD.FTZ R40, R40, -UR16 ;  /* 0x8000001028287e21 */ /* 0x000fe20008010000 */
[----:B------:R-:W-:Y:S01]  /*c910*/  FMUL.FTZ R42, R42, UR12 ;  /* 0x0000000c2a2a7c20 */ /* 0x000fe20008410000 */
[----:B------:R-:W-:Y:S02]  /*c920*/  SHF.L.U32 R41, R41, 0x10, RZ ;  /* 0x0000001029297819 */ /* 0x000fe400000006ff */
        /* <DEDUP_REMOVED lines=20> */
.L_x_307:
[----:B------:R-:W2:Y:S04]  /*ca70*/  LDL.LU R47, [R1+0x298] ;  /* 0x00029800012f7983 */ /* 0x000ea80000300800 */
[----:B------:R-:W3:Y:S04]  /*ca80*/  LDL.LU R44, [R1+0x320] ;  /* 0x00032000012c7983 */ /* 0x000ee80000300800 */
[----:B------:R-:W4:Y:S04]  /*ca90*/  LDL.LU R46, [R1+0x29c] ;  /* 0x00029c00012e7983 */ /* 0x000f280000300800 */
[----:B------:R-:W5:Y:S01]  /*caa0*/  LDL.LU R45, [R1+0x324] ;  /* 0x00032400012d7983 */ /* 0x000f620000300800 */
[----:B------:R-:W-:Y:S01]  /*cab0*/  FMUL.FTZ R43, R35, R4 ;  /* 0x00000004232b7220 */ /* 0x000fe20000410000 */
[----:B------:R-:W-:Y:S01]  /*cac0*/  FFMA.FTZ R32, R42, R35, R32 ;  /* 0x000000232a207223 */ /* 0x000fe20000010020 */
[----:B------:R-:W-:-:S02]  /*cad0*/  FFMA.FTZ R31, R31, R33, RZ ;  /* 0x000000211f1f7223 */ /* 0x000fc400000100ff */
[----:B------:R-:W-:Y:S01]  /*cae0*/  FFMA.FTZ R34, R42, R43, R34 ;  /* 0x0000002b2a227223 */ /* 0x000fe20000010022 */
[----:B------:R-:W-:Y:S01]  /*caf0*/  FADD.FTZ R42, RZ, R30 ;  /* 0x0000001eff2a7221 */ /* 0x000fe20000010000 */
[----:B------:R-:W-:Y:S01]  /*cb00*/  FFMA.FTZ R30, R30, R4, RZ ;  /* 0x000000041e1e7223 */ /* 0x000fe200000100ff */
[----:B------:R-:W-:Y:S02]  /*cb10*/  FFMA.FTZ R31, R40, R41, R31 ;  /* 0x00000029281f7223 */ /* 0x000fe4000001001f */
[----:B------:R-:W-:Y:S01]  /*cb20*/  FADD.FTZ R35, R42, R35 ;  /* 0x000000232a237221 */ /* 0x000fe20000010000 */
[-C--:B------:R-:W-:Y:S01]  /*cb30*/  FFMA.FTZ R30, R33, R5.reuse, R30 ;  /* 0x00000005211e7223 */ /* 0x080fe2000001001e */
[----:B------:R-:W-:Y:S01]  /*cb40*/  FADD.FTZ R42, RZ, R33 ;  /* 0x00000021ff2a7221 */ /* 0x000fe20000010000 */
[----:B------:R-:W-:Y:S02]  /*cb50*/  FMUL.FTZ R33, R41, R5 ;  /* 0x0000000529217220 */ /* 0x000fe40000410000 */
[----:B------:R-:W-:Y:S01]  /*cb60*/  FADD.FTZ R43, R30, R43 ;  /* 0x0000002b1e2b7221 */ /* 0x000fe20000010000 */
[----:B------:R-:W-:Y:S01]  /*cb70*/  FADD.FTZ R42, R42, R41 ;  /* 0x000000292a2a7221 */ /* 0x000fe20000010000 */
[----:B------:R-:W-:Y:S01]  /*cb80*/  FFMA.FTZ R34, R40, R33, R34 ;  /* 0x0000002128227223 */ /* 0x000fe20000010022 */
[----:B--2---:R-:W-:-:S02]  /*cb90*/  SHF.L.U32 R40, R47, 0x10, RZ ;  /* 0x000000102f287819 */ /* 0x004fc400000006ff */
[----:B---3--:R-:W-:-:S03]  /*cba0*/  SHF.L.U32 R41, R44, 0x10, RZ ;  /* 0x000000102c297819 */ /* 0x008fc600000006ff */
[----:B------:R-:W-:Y:S01]  /*cbb0*/  FADD.FTZ R30, R40, -UR16 ;  /* 0x80000010281e7e21 */ /* 0x000fe20008010000 */
[----:B----4-:R-:W-:Y:S01]  /*cbc0*/  SHF.L.U32 R40, R46, 0x10, RZ ;  /* 0x000000102e287819 */ /* 0x010fe200000006ff */
[----:B------:R-:W-:Y:S02]  /*cbd0*/  FADD.FTZ R44, R41, -UR16 ;  /* 0x80000010292c7e21 */ /* 0x000fe40008010000 */
[----:B------:R-:W-:Y:S01]  /*cbe0*/  FMUL.FTZ R41, R30, UR12 ;  /* 0x0000000c1e297c20 */ /* 0x000fe20008410000 */
[----:B-----5:R-:W-:Y:S01]  /*cbf0*/  SHF.L.U32 R46, R45, 0x10, RZ ;  /* 0x000000102d2e7819 */ /* 0x020fe200000006ff */
        /* <DEDUP_REMOVED lines=20> */
.L_x_308:
[----:B------:R-:W2:Y:S04]  /*cd40*/  LDL.LU R50, [R1+0x3c8] ;  /* 0x0003c80001327983 */ /* 0x000ea80000300800 */
[----:B------:R-:W3:Y:S04]  /*cd50*/  LDL.LU R49, [R1+0x3f4] ;  /* 0x0003f40001317983 */ /* 0x000ee80000300800 */
[----:B------:R-:W4:Y:S04]  /*cd60*/  LDL.LU R48, [R1+0x3cc] ;  /* 0x0003cc0001307983 */ /* 0x000f280000300800 */
[----:B------:R-:W5:Y:S01]  /*cd70*/  LDL.LU R45, [R1+0x3f0] ;  /* 0x0003f000012d7983 */ /* 0x000f620000300800 */
[----:B------:R-:W-:Y:S01]  /*cd80*/  FADD.FTZ R35, R35, R40 ;  /* 0x0000002823237221 */ /* 0x000fe20000010000 */
[----:B------:R-:W-:Y:S01]  /*cd90*/  FFMA.FTZ R47, R41, R40, R32 ;  /* 0x00000028292f7223 */ /* 0x000fe20000010020 */
[----:B------:R-:W-:Y:S01]  /*cda0*/  FMUL.FTZ R40, R40, R4 ;  /* 0x0000000428287220 */ /* 0x000fe20000410000 */
[----:B------:R-:W-:Y:S01]  /*cdb0*/  FMUL.FTZ R32, R46, R5 ;  /* 0x000000052e207220 */ /* 0x000fe20000410000 */
[----:B------:R-:W-:Y:S01]  /*cdc0*/  FADD.FTZ R43, R33, R43 ;  /* 0x0000002b212b7221 */ /* 0x000fe20000010000 */
[----:B------:R-:W-:Y:S01]  /*cdd0*/  FADD.FTZ R44, R42, R46 ;  /* 0x0000002e2a2c7221 */ /* 0x000fe20000010000 */
[----:B------:R-:W-:Y:S01]  /*cde0*/  FFMA.FTZ R34, R41, R40, R34 ;  /* 0x0000002829227223 */ /* 0x000fe20000010022 */
[----:B------:R-:W-:Y:S01]  /*cdf0*/  FFMA.FTZ R46, R30, R46, R31 ;  /* 0x0000002e1e2e7223 */ /* 0x000fe2000001001f */
[----:B------:R-:W-:-:S02]  /*ce00*/  FADD.FTZ R33, R43, R40 ;  /* 0x000000282b217221 */ /* 0x000fc40000010000 */
[----:B------:R-:W-:Y:S02]  /*ce10*/  FFMA.FTZ R31, R30, R32, R34 ;  /* 0x000000201e1f7223 */ /* 0x000fe40000010022 */
[----:B------:R-:W-:Y:S01]  /*ce20*/  FADD.FTZ R33, R32, R33 ;  /* 0x0000002120217221 */ /* 0x000fe20000010000 */
[----:B--2---:R-:W-:Y:S02]  /*ce30*/  SHF.L.U32 R30, R50, 0x10, RZ ;  /* 0x00000010321e7819 */ /* 0x004fe400000006ff */
[----:B---3--:R-:W-:-:S03]  /*ce40*/  SHF.L.U32 R34, R49, 0x10, RZ ;  /* 0x0000001031227819 */ /* 0x008fc600000006ff */
[----:B------:R-:W-:Y:S02]  /*ce50*/  FADD.FTZ R40, R30, -UR16 ;  /* 0x800000101e287e21 */ /* 0x000fe40008010000 */
[----:B------:R-:W-:Y:S01]  /*ce60*/  FADD.FTZ R32, R34, -UR16 ;  /* 0x8000001022207e21 */ /* 0x000fe20008010000 */
[----:B----4-:R-:W-:Y:S01]  /*ce70*/  SHF.L.U32 R34, R48, 0x10, RZ ;  /* 0x0000001030227819 */ /* 0x010fe200000006ff */
        /* <DEDUP_REMOVED lines=22> */
.L_x_309:
[----:B------:R-:W2:Y:S04]  /*cfe0*/  LDL.LU R49, [R1+0x274] ;  /* 0x0002740001317983 */ /* 0x000ea80000300800 */
[----:B------:R-:W3:Y:S04]  /*cff0*/  LDL.LU R48, [R1+0x278] ;  /* 0x0002780001307983 */ /* 0x000ee80000300800 */
[----:B------:R-:W4:Y:S04]  /*d000*/  LDL.LU R42, [R1+0x408] ;  /* 0x00040800012a7983 */ /* 0x000f280000300800 */
[----:B------:R-:W5:Y:S01]  /*d010*/  LDL.LU R45, [R1+0x27c] ;  /* 0x00027c00012d7983 */ /* 0x000f620000300800 */
[----:B------:R-:W-:Y:S01]  /*d020*/  FMUL.FTZ R41, R34, R4 ;  /* 0x0000000422297220 */ /* 0x000fe20000410000 */
[----:B------:R-:W-:Y:S01]  /*d030*/  FADD.FTZ R43, R35, R34 ;  /* 0x00000022232b7221 */ /* 0x000fe20000010000 */
[----:B------:R-:W-:Y:S01]  /*d040*/  FFMA.FTZ R47, R40, R34, R47 ;  /* 0x00000022282f7223 */ /* 0x000fe2000001002f */
[----:B------:R-:W-:Y:S01]  /*d050*/  FMUL.FTZ R34, R30, R5 ;  /* 0x000000051e227220 */ /* 0x000fe20000410000 */
[----:B------:R-:W-:Y:S01]  /*d060*/  FFMA.FTZ R31, R40, R41, R31 ;  /* 0x00000029281f7223 */ /* 0x000fe2000001001f */
[----:B------:R-:W-:-:S03]  /*d070*/  FADD.FTZ R33, R33, R41 ;  /* 0x0000002921217221 */ /* 0x000fc60000010000 */
[----:B------:R-:W-:Y:S01]  /*d080*/  FFMA.FTZ R31, R32, R34, R31 ;  /* 0x00000022201f7223 */ /* 0x000fe2000001001f */
        /* <DEDUP_REMOVED lines=28> */
.L_x_310:
[----:B------:R-:W2:Y:S04]  /*d250*/  LDL.LU R52, [R1+0x25c] ;  /* 0x00025c0001347983 */ /* 0x000ea80000300800 */
[----:B------:R-:W3:Y:S04]  /*d260*/  LDL.LU R45, [R1+0x268] ;  /* 0x00026800012d7983 */ /* 0x000ee80000300800 */
[----:B------:R-:W4:Y:S04]  /*d270*/  LDL.LU R51, [R1+0x270] ;  /* 0x0002700001337983 */ /* 0x000f280000300800 */
[----:B------:R-:W5:Y:S01]  /*d280*/  LDL.LU R50, [R1+0x40c] ;  /* 0x00040c0001327983 */ /* 0x000f620000300800 */
[----:B------:R-:W-:Y:S01]  /*d290*/  FMUL.FTZ R40, R48, R4 ;  /* 0x0000000430287220 */ /* 0x000fe20000410000 */
[----:B------:R-:W-:-:S03]  /*d2a0*/  FMUL.FTZ R49, R41, R5 ;  /* 0x0000000529317220 */ /* 0x000fc60000410000 */
        /* <DEDUP_REMOVED lines=31> */
.L_x_311:
[----:B------:R-:W2:Y:S04]  /*d4a0*/  LDL.LU R54, [R1+0x258] ;  /* 0x0002580001367983 */ /* 0x000ea80000300800 */
[----:B------:R-:W3:Y:S04]  /*d4b0*/  LDL.LU R51, [R1+0x470] ;  /* 0x0004700001337983 */ /* 0x000ee80000300800 */
[----:B------:R-:W4:Y:S04]  /*d4c0*/  LDL.LU R53, [R1+0x474] ;  /* 0x0004740001357983 */ /* 0x000f280000300800 */
[----:B------:R-:W5:Y:S01]  /*d4d0*/  LDL.LU R52, [R1+0x4e0] ;  /* 0x0004e00001347983 */ /* 0x000f620000300800 */
[----:B------:R-:W-:Y:S01]  /*d4e0*/  FMUL.FTZ R50, R40, R4 ;  /* 0x0000000428327220 */ /* 0x000fe20000410000 */
[----:B------:R-:W-:Y:S01]  /*d4f0*/  FFMA.FTZ R46, R32, R30, R46 ;  /* 0x0000001e202e7223 */ /* 0x000fe2000001002e */
[----:B------:R-:W-:Y:S01]  /*d500*/  FADD.FTZ R44, R44, R30 ;  /* 0x0000001e2c2c7221 */ /* 0x000fe20000010000 */
[----:B------:R-:W-:Y:S01]  /*d510*/  FMUL.FTZ R30, R31, R5 ;  /* 0x000000051f1e7220 */ /* 0x000fe20000410000 */
[----:B------:R-:W-:Y:S01]  /*d520*/  FFMA.FTZ R35, R45, R50, R35 ;  /* 0x000000322d237223 */ /* 0x000fe20000010023 */
[----:B------:R-:W-:Y:S01]  /*d530*/  FADD.FTZ R50, R49, R50 ;  /* 0x0000003231327221 */ /* 0x000fe20000010000 */
[----:B------:R-:W-:-:S02]  /*d540*/  FFMA.FTZ R47, R33, R48, R47 ;  /* 0x00000030212f7223 */ /* 0x000fc4000001002f */
[----:B------:R-:W-:Y:S01]  /*d550*/  FFMA.FTZ R49, R34, R30, R35 ;  /* 0x0000001e22317223 */ /* 0x000fe20000010023 */
[----:B------:R-:W-:Y:S01]  /*d560*/  FADD.FTZ R50, R30, R50 ;  /* 0x000000321e327221 */ /* 0x000fe20000010000 */
[----:B--2---:R-:W-:Y:S02]  /*d570*/  SHF.L.U32 R32, R54, 0x10, RZ ;  /* 0x0000001036207819 */ /* 0x004fe400000006ff */
        /* <DEDUP_REMOVED lines=26> */
.L_x_312:
[----:B------:R-:W2:Y:S04]  /*d720*/  LDL.LU R55, [R1+0x210] ;  /* 0x0002100001377983 */ /* 0x000ea80000300800 */
[----:B------:R-:W3:Y:S04]  /*d730*/  LDL.LU R54, [R1+0x214] ;  /* 0x0002140001367983 */ /* 0x000ee80000300800 */
[----:B------:R-:W4:Y:S01]  /*d740*/  LDL.LU R53, [R1+0x23c] ;  /* 0x00023c0001357983 */ /* 0x000f220000300800 */
[----:B------:R-:W-:Y:S01]  /*d750*/  FADD.FTZ R43, R43, R48 ;  /* 0x000000302b2b7221 */ /* 0x000fe20000010000 */
[----:B------:R-:W-:Y:S01]  /*d760*/  SHF.L.U32 R52, R0, 0x10, RZ ;  /* 0x0000001000347819 */ /* 0x000fe200000006ff */
[----:B------:R-:W-:-:S04]  /*d770*/  FMUL.FTZ R51, R30, R4 ;  /* 0x000000041e337220 */ /* 0x000fc80000410000 */
[----:B------:R-:W-:Y:S01]  /*d780*/  FADD.FTZ R52, R52, -UR16 ;  /* 0x8000001034347e21 */ /* 0x000fe20008010000 */
[----:B------:R-:W-:Y:S01]  /*d790*/  FFMA.FTZ R0, R35, R51, R49 ;  /* 0x0000003323007223 */ /* 0x000fe20000010031 */
[----:B------:R-:W-:Y:S02]  /*d7a0*/  FADD.FTZ R50, R50, R51 ;  /* 0x0000003332327221 */ /* 0x000fe40000010000 */
[----:B------:R-:W-:Y:S01]  /*d7b0*/  FMUL.FTZ R52, R52, UR12 ;  /* 0x0000000c34347c20 */ /* 0x000fe20008410000 */
[----:B--2---:R-:W-:Y:S02]  /*d7c0*/  SHF.L.U32 R48, R55, 0x10, RZ ;  /* 0x0000001037307819 */ /* 0x004fe400000006ff */
[----:B---3--:R-:W-:-:S03]  /*d7d0*/  SHF.L.U32 R51, R54, 0x10, RZ ;  /* 0x0000001036337819 */ /* 0x008fc600000006ff */
[----:B------:R-:W-:Y:S01]  /*d7e0*/  FADD.FTZ R48, R48, -UR16 ;  /* 0x8000001030307e21 */ /* 0x000fe20008010000 */
[----:B------:R-:W-:Y:S01]  /*d7f0*/  FMUL.FTZ R54, R32, R5 ;  /* 0x0000000520367220 */ /* 0x000fe20000410000 */
[----:B----4-:R-:W-:Y:S02]  /*d800*/  SHF.L.U32 R49, R53, 0x10, RZ ;  /* 0x0000001035317819 */ /* 0x010fe400000006ff */
        /* <DEDUP_REMOVED lines=20> */
.L_x_313:
[----:B------:R-:W2:Y:S04]  /*d950*/  LDL.LU R56, [R1+0x580] ;  /* 0x0005800001387983 */ /* 0x000ea80000300800 */
[----:B------:R-:W3:Y:S01]  /*d960*/  LDL.LU R55, [R1+0x584] ;  /* 0x0005840001377983 */ /* 0x000ee20000300800 */
[----:B------:R-:W-:Y:S01]  /*d970*/  FFMA.FTZ R0, R33, R54, R0 ;  /* 0x0000003621007223 */ /* 0x000fe20000010000 */
[----:B------:R-:W-:Y:S01]  /*d980*/  FMUL.FTZ R53, R51, R4 ;  /* 0x0000000433357220 */ /* 0x000fe20000410000 */
[----:B------:R-:W-:Y:S01]  /*d990*/  FADD.FTZ R50, R54, R50 ;  /* 0x0000003236327221 */ /* 0x000fe20000010000 */
[----:B------:R-:W-:Y:S01]  /*d9a0*/  FFMA.FTZ R42, R42, R41, R46 ;  /* 0x000000292a2a7223 */ /* 0x000fe2000001002e */
[----:B------:R-:W-:Y:S01]  /*d9b0*/  FMUL.FTZ R46, R49, R5 ;  /* 0x00000005312e7220 */ /* 0x000fe20000410000 */
[----:B------:R-:W-:Y:S01]  /*d9c0*/  FFMA.FTZ R0, R52, R53, R0 ;  /* 0x0000003534007223 */ /* 0x000fe20000010000 */
[----:B------:R-:W-:Y:S01]  /*d9d0*/  FADD.FTZ R50, R50, R53 ;  /* 0x0000003532327221 */ /* 0x000fe20000010000 */
[----:B------:R-:W-:Y:S01]  /*d9e0*/  SHF.L.U32 R7, R7, 0x10, RZ ;  /* 0x0000001007077819 */ /* 0x000fe200000006ff */
[----:B------:R-:W-:Y:S01]  /*d9f0*/  FADD.FTZ R41, R44, R41 ;  /* 0x000000292c297221 */ /* 0x000fe20000010000 */
[----:B------:R-:W-:Y:S01]  /*da00*/  SHF.L.U32 R6, R6, 0x10, RZ ;  /* 0x0000001006067819 */ /* 0x000fe200000006ff */
[----:B------:R-:W-:Y:S01]  /*da10*/  FFMA.FTZ R44, R48, R46, R0 ;  /* 0x0000002e302c7223 */ /* 0x000fe20000010000 */
[----:B------:R-:W-:Y:S01]  /*da20*/  FADD.FTZ R46, R46, R50 ;  /* 0x000000322e2e7221 */ /* 0x000fe20000010000 */
[----:B------:R-:W-:Y:S01]  /*da30*/  FADD.FTZ R50, R7, -UR16 ;  /* 0x8000001007327e21 */ /* 0x000fe20008010000 */
[----:B------:R-:W-:Y:S01]  /*da40*/  FFMA.FTZ R45, R45, R40, R47 ;  /* 0x000000282d2d7223 */ /* 0x000fe2000001002f */
[----:B------:R-:W-:-:S02]  /*da50*/  FADD.FTZ R6, R6, -UR16 ;  /* 0x8000001006067e21 */ /* 0x000fc40008010000 */
[----:B------:R-:W-:Y:S02]  /*da60*/  FMUL.FTZ R50, R50, UR12 ;  /* 0x0000000c32327c20 */ /* 0x000fe40008410000 */
[----:B------:R-:W-:Y:S01]  /*da70*/  FMUL.FTZ R6, R6, UR12 ;  /* 0x0000000c06067c20 */ /* 0x000fe20008410000 */
[----:B--2---:R-:W-:Y:S02]  /*da80*/  SHF.L.U32 R7, R56, 0x10, RZ ;  /* 0x0000001038077819 */ /* 0x004fe400000006ff */
[----:B---3--:R-:W-:Y:S01]  /*da90*/  SHF.L.U32 R0, R55, 0x10, RZ ;  /* 0x0000001037007819 */ /* 0x008fe200000006ff */
        /* <DEDUP_REMOVED lines=19> */
.L_x_314:
[----:B------:R-:W2:Y:S01]  /*dbd0*/  LDL.LU R54, [R1+0x598] ;  /* 0x0005980001367983 */ /* 0x000ea20000300800 */
[----:B------:R-:W-:Y:S01]  /*dbe0*/  SHF.L.U32 R53, R9, 0x10, RZ ;  /* 0x0000001009357819 */ /* 0x000fe200000006ff */
[----:B------:R-:W-:Y:S01]  /*dbf0*/  FADD.FTZ R9, R43, R40 ;  /* 0x000000282b097221 */ /* 0x000fe20000010000 */
[----:B------:R-:W-:Y:S01]  /*dc00*/  FMUL.FTZ R47, R7, R4 ;  /* 0x00000004072f7220 */ /* 0x000fe20000410000 */
[----:B------:R-:W-:-:S03]  /*dc10*/  SHF.L.U32 R43, R8, 0x10, RZ ;  /* 0x00000010082b7819 */ /* 0x000fc600000006ff */
[----:B------:R-:W-:Y:S01]  /*dc20*/  FFMA.FTZ R8, R50, R47, R44 ;  /* 0x0000002f32087223 */ /* 0x000fe2000001002c */
[----:B------:R-:W-:Y:S01]  /*dc30*/  FADD.FTZ R40, R46, R47 ;  /* 0x0000002f2e287221 */ /* 0x000fe20000010000 */
[----:B------:R-:W-:Y:S01]  /*dc40*/  FADD.FTZ R47, R53, -UR16 ;  /* 0x80000010352f7e21 */ /* 0x000fe20008010000 */
[----:B------:R-:W-:Y:S01]  /*dc50*/  FADD.FTZ R43, R43, -UR16 ;  /* 0x800000102b2b7e21 */ /* 0x000fe20008010000 */
[----:B------:R-:W-:Y:S01]  /*dc60*/  SHF.L.U32 R46, R10, 0x10, RZ ;  /* 0x000000100a2e7819 */ /* 0x000fe200000006ff */
[----:B------:R-:W-:Y:S01]  /*dc70*/  FMUL.FTZ R10, R0, R5 ;  /* 0x00000005000a7220 */ /* 0x000fe20000410000 */
[----:B------:R-:W-:Y:S01]  /*dc80*/  FMUL.FTZ R47, R47, UR12 ;  /* 0x0000000c2f2f7c20 */ /* 0x000fe20008410000 */
        /* <DEDUP_REMOVED lines=21> */
.L_x_315:
[----:B------:R-:W2:Y:S04]  /*dde0*/  LDL.LU R57, [R1+0x5c0] ;  /* 0x0005c00001397983 */ /* 0x000ea80000300800 */
[----:B------:R-:W3:Y:S04]  /*ddf0*/  LDL.LU R56, [R1+0x5c4] ;  /* 0x0005c40001387983 */ /* 0x000ee80000300800 */
[----:B------:R-:W4:Y:S01]  /*de00*/  LDL.LU R55, [R1+0x5c8] ;  /* 0x0005c80001377983 */ /* 0x000f220000300800 */
[----:B------:R-:W-:Y:S01]  /*de10*/  FFMA.FTZ R53, R6, R10, R8 ;  /* 0x0000000a06357223 */ /* 0x000fe20000010008 */
[----:B------:R-:W-:Y:S01]  /*de20*/  FMUL.FTZ R54, R46, R4 ;  /* 0x000000042e367220 */ /* 0x000fe20000410000 */
[----:B------:R-:W-:Y:S01]  /*de30*/  FADD.FTZ R40, R10, R40 ;  /* 0x000000280a287221 */ /* 0x000fe20000010000 */
[----:B------:R-:W-:Y:S01]  /*de40*/  FFMA.FTZ R8, R34, R31, R42 ;  /* 0x0000001f22087223 */ /* 0x000fe2000001002a */
[----:B------:R-:W-:Y:S01]  /*de50*/  FADD.FTZ R10, R41, R31 ;  /* 0x0000001f290a7221 */ /* 0x000fe20000010000 */
[----:B------:R-:W-:Y:S01]  /*de60*/  FFMA.FTZ R53, R47, R54, R53 ;  /* 0x000000362f357223 */ /* 0x000fe20000010035 */
[----:B------:R-:W-:Y:S01]  /*de70*/  FMUL.FTZ R31, R44, R5 ;  /* 0x000000052c1f7220 */ /* 0x000fe20000410000 */
[----:B------:R-:W-:Y:S01]  /*de80*/  FADD.FTZ R40, R40, R54 ;  /* 0x0000003628287221 */ /* 0x000fe20000010000 */
[----:B------:R-:W-:Y:S01]  /*de90*/  SHF.L.U32 R34, R11, 0x10, RZ ;  /* 0x000000100b227819 */ /* 0x000fe200000006ff */
[----:B------:R-:W-:Y:S01]  /*dea0*/  FFMA.FTZ R11, R35, R30, R45 ;  /* 0x0000001e230b7223 */ /* 0x000fe2000001002d */
[----:B------:R-:W-:Y:S01]  /*deb0*/  FFMA.FTZ R53, R43, R31, R53 ;  /* 0x0000001f2b357223 */ /* 0x000fe20000010035 */
[----:B------:R-:W-:-:S02]  /*dec0*/  FADD.FTZ R31, R31, R40 ;  /* 0x000000281f1f7221 */ /* 0x000fc40000010000 */
[----:B------:R-:W-:-:S04]  /*ded0*/  FADD.FTZ R34, R34, -UR16 ;  /* 0x8000001022227e21 */ /* 0x000fc80008010000 */
[----:B------:R-:W-:Y:S01]  /*dee0*/  FMUL.FTZ R45, R34, UR12 ;  /* 0x0000000c222d7c20 */ /* 0x000fe20008410000 */
[----:B--2---:R-:W-:Y:S02]  /*def0*/  SHF.L.U32 R41, R57, 0x10, RZ ;  /* 0x0000001039297819 */ /* 0x004fe400000006ff */
[----:B---3--:R-:W-:-:S03]  /*df00*/  SHF.L.U32 R42, R56, 0x10, RZ ;  /* 0x00000010382a7819 */ /* 0x008fc600000006ff */
[----:B------:R-:W-:Y:S01]  /*df10*/  FADD.FTZ R40, R41, -UR16 ;  /* 0x8000001029287e21 */ /* 0x000fe20008010000 */
[----:B----4-:R-:W-:-:S03]  /*df20*/  IMAD.U32 R35, R55, 0x10000, RZ ;  /* 0x0001000037237824 */ /* 0x010fc600078e00ff */
        /* <DEDUP_REMOVED lines=20> */
.L_x_316:
[----:B------:R-:W2:Y:S01]  /*e070*/  LDL.LU R41, [R1+0x5cc] ;  /* 0x0005cc0001297983 */ /* 0x000ea20000300800 */
[----:B------:R-:W-:Y:S01]  /*e080*/  FADD.FTZ R9, R9, R30 ;  /* 0x0000001e09097221 */ /* 0x000fe20000010000 */
[----:B------:R-:W-:Y:S01]  /*e090*/  SHF.L.U32 R13, R13, 0x10, RZ ;  /* 0x000000100d0d7819 */ /* 0x000fe200000006ff */
[----:B------:R-:W-:Y:S01]  /*e0a0*/  FMUL.FTZ R34, R42, R4 ;  /* 0x000000042a227220 */ /* 0x000fe20000410000 */
[----:B------:R-:W-:-:S03]  /*e0b0*/  SHF.L.U32 R30, R12, 0x10, RZ ;  /* 0x000000100c1e7819 */ /* 0x000fc600000006ff */
[----:B------:R-:W-:Y:S01]  /*e0c0*/  FADD.FTZ R13, R13, -UR16 ;  /* 0x800000100d0d7e21 */ /* 0x000fe20008010000 */
[----:B------:R-:W-:Y:S01]  /*e0d0*/  FFMA.FTZ R53, R45, R34, R53 ;  /* 0x000000222d357223 */ /* 0x000fe20000010035 */
[----:B------:R-:W-:Y:S01]  /*e0e0*/  FADD.FTZ R30, R30, -UR16 ;  /* 0x800000101e1e7e21 */ /* 0x000fe20008010000 */
[----:B------:R-:W-:Y:S01]  /*e0f0*/  FADD.FTZ R12, R31, R34 ;  /* 0x000000221f0c7221 */ /* 0x000fe20000010000 */
[----:B------:R-:W-:Y:S01]  /*e100*/  SHF.L.U32 R34, R14, 0x10, RZ ;  /* 0x000000100e227819 */ /* 0x000fe200000006ff */
[----:B------:R-:W-:Y:S01]  /*e110*/  FMUL.FTZ R14, R35, R5 ;  /* 0x00000005230e7220 */ /* 0x000fe20000410000 */
[----:B------:R-:W-:Y:S01]  /*e120*/  FMUL.FTZ R30, R30, UR12 ;  /* 0x0000000c1e1e7c20 */ /* 0x000fe20008410000 */
[----:B--2---:R-:W-:Y:S01]  /*e130*/  SHF.L.U32 R31, R41, 0x10, RZ ;  /* 0x00000010291f7819 */ /* 0x004fe200000006ff */
        /* <DEDUP_REMOVED lines=20> */
.L_x_317:
[----:B------:R-:W2:Y:S04]  /*e280*/  LDL.LU R56, [R1+0x5d0] ;  /* 0x0005d00001387983 */ /* 0x000ea80000300800 */
[----:B------:R-:W3:Y:S04]  /*e290*/  LDL.LU R55, [R1+0x5d4] ;  /* 0x0005d40001377983 */ /* 0x000ee80000300800 */
[----:B------:R-:W4:Y:S01]  /*e2a0*/  LDL.LU R54, [R1+0x5d8] ;  /* 0x0005d80001367983 */ /* 0x000f220000300800 */
[----:B------:R-:W-:Y:S01]  /*e2b0*/  FFMA.FTZ R53, R40, R14, R53 ;  /* 0x0000000e28357223 */ /* 0x000fe20000010035 */
[----:B------:R-:W-:Y:S01]  /*e2c0*/  FADD.FTZ R12, R14, R12 ;  /* 0x0000000c0e0c7221 */ /* 0x000fe20000010000 */
[----:B------:R-:W-:Y:S01]  /*e2d0*/  FMUL.FTZ R13, R34, R4 ;  /* 0x00000004220d7220 */ /* 0x000fe20000410000 */
[----:B------:R-:W-:Y:S01]  /*e2e0*/  SHF.L.U32 R15, R15, 0x10, RZ ;  /* 0x000000100f0f7819 */ /* 0x000fe200000006ff */
[----:B------:R-:W-:Y:S01]  /*e2f0*/  FFMA.FTZ R8, R33, R32, R8 ;  /* 0x0000002021087223 */ /* 0x000fe20000010008 */
[----:B------:R-:W-:Y:S01]  /*e300*/  FADD.FTZ R10, R10, R32 ;  /* 0x000000200a0a7221 */ /* 0x000fe20000010000 */
[----:B------:R-:W-:Y:S01]  /*e310*/  FFMA.FTZ R53, R41, R13, R53 ;  /* 0x0000000d29357223 */ /* 0x000fe20000010035 */
[----:B------:R-:W-:Y:S01]  /*e320*/  FADD.FTZ R12, R12, R13 ;  /* 0x0000000d0c0c7221 */ /* 0x000fe20000010000 */
[----:B------:R-:W-:Y:S01]  /*e330*/  FMUL.FTZ R13, R31, R5 ;  /* 0x000000051f0d7220 */ /* 0x000fe20000410000 */
[----:B------:R-:W-:Y:S01]  /*e340*/  FADD.FTZ R15, R15, -UR16 ;  /* 0x800000100f0f7e21 */ /* 0x000fe20008010000 */
[----:B------:R-:W-:-:S02]  /*e350*/  FFMA.FTZ R11, R52, R51, R11 ;  /* 0x00000033340b7223 */ /* 0x000fc4000001000b */
[----:B------:R-:W-:Y:S01]  /*e360*/  FFMA.FTZ R53, R30, R13, R53 ;  /* 0x0000000d1e357223 */ /* 0x000fe20000010035 */
[----:B------:R-:W-:Y:S01]  /*e370*/  FADD.FTZ R12, R13, R12 ;  /* 0x0000000c0d0c7221 */ /* 0x000fe20000010000 */
[----:B------:R-:W-:Y:S01]  /*e380*/  FMUL.FTZ R33, R15, UR12 ;  /* 0x0000000c0f217c20 */ /* 0x000fe20008410000 */
[----:B--2---:R-:W-:Y:S02]  /*e390*/  SHF.L.U32 R14, R56, 0x10, RZ ;  /* 0x00000010380e7819 */ /* 0x004fe400000006ff */
[----:B---3--:R-:W-:-:S03]  /*e3a0*/  SHF.L.U32 R32, R55, 0x10, RZ ;  /* 0x0000001037207819 */ /* 0x008fc600000006ff */
[----:B------:R-:W-:Y:S01]  /*e3b0*/  FADD.FTZ R14, R14, -UR16 ;  /* 0x800000100e0e7e21 */ /* 0x000fe20008010000 */
[----:B----4-:R-:W-:-:S03]  /*e3c0*/  SHF.L.U32 R61, R54, 0x10, RZ ;  /* 0x00000010363d7819 */ /* 0x010fc600000006ff */
        /* <DEDUP_REMOVED lines=20> */
.L_x_318:
[----:B------:R-:W2:Y:S01]  /*e510*/  LDL.LU R15, [R1+0x5b0] ;  /* 0x0005b000010f7983 */ /* 0x000ea20000300800 */
[----:B------:R-:W-:Y:S01]  /*e520*/  SHF.L.U32 R17, R17, 0x10, RZ ;  /* 0x0000001011117819 */ /* 0x000fe200000006ff */
[----:B------:R-:W-:Y:S01]  /*e530*/  FMUL.FTZ R13, R32, R4 ;  /* 0x00000004200d7220 */ /* 0x000fe20000410000 */
[----:B------:R-:W-:Y:S01]  /*e540*/  SHF.L.U32 R16, R16, 0x10, RZ ;  /* 0x0000001010107819 */ /* 0x000fe200000006ff */
[----:B------:R-:W-:Y:S01]  /*e550*/  FADD.FTZ R51, R9, R51 ;  /* 0x0000003309337221 */ /* 0x000fe20000010000 */
[----:B------:R-:W-:Y:S01]  /*e560*/  SHF.L.U32 R18, R18, 0x10, RZ ;  /* 0x0000001012127819 */ /* 0x000fe200000006ff */
[----:B------:R-:W-:Y:S01]  /*e570*/  FADD.FTZ R17, R17, -UR16 ;  /* 0x8000001011117e21 */ /* 0x000fe20008010000 */
[----:B------:R-:W-:Y:S01]  /*e580*/  FFMA.FTZ R53, R33, R13, R53 ;  /* 0x0000000d21357223 */ /* 0x000fe20000010035 */
[----:B------:R-:W-:Y:S01]  /*e590*/  FADD.FTZ R14, R16, -UR16 ;  /* 0x80000010100e7e21 */ /* 0x000fe20008010000 */
[----:B------:R-:W-:Y:S01]  /*e5a0*/  FADD.FTZ R12, R12, R13 ;  /* 0x0000000d0c0c7221 */ /* 0x000fe20000010000 */
[----:B------:R-:W-:Y:S01]  /*e5b0*/  FMUL.FTZ R17, R17, UR12 ;  /* 0x0000000c11117c20 */ /* 0x000fe20008410000 */
[----:B------:R-:W-:Y:S01]  /*e5c0*/  FMUL.FTZ R13, R61, R5 ;  /* 0x000000053d0d7220 */ /* 0x000fe20000410000 */
        /* <DEDUP_REMOVED lines=21> */
.L_x_319:
[----:B------:R-:W2:Y:S04]  /*e720*/  LDL.LU R16, [R1+0x5a8] ;  /* 0x0005a80001107983 */ /* 0x000ea80000300800 */
[----:B------:R-:W3:Y:S04]  /*e730*/  LDL.LU R54, [R1+0x5ac] ;  /* 0x0005ac0001367983 */ /* 0x000ee80000300800 */
[----:B------:R-:W4:Y:S01]  /*e740*/  LDL.LU R52, [R1+0x5b4] ;  /* 0x0005b40001347983 */ /* 0x000f220000300800 */
[----:B------:R-:W-:Y:S01]  /*e750*/  FFMA.FTZ R53, R62, R13, R53 ;  /* 0x0000000d3e357223 */ /* 0x000fe20000010035 */
[----:B------:R-:W-:Y:S01]  /*e760*/  FMUL.FTZ R9, R18, R4 ;  /* 0x0000000412097220 */ /* 0x000fe20000410000 */
[----:B------:R-:W-:Y:S01]  /*e770*/  FADD.FTZ R12, R13, R12 ;  /* 0x0000000c0d0c7221 */ /* 0x000fe20000010000 */
[----:B------:R-:W-:Y:S01]  /*e780*/  SHF.L.U32 R19, R19, 0x10, RZ ;  /* 0x0000001013137819 */ /* 0x000fe200000006ff */
[----:B------:R-:W-:Y:S01]  /*e790*/  FFMA.FTZ R48, R48, R49, R8 ;  /* 0x0000003130307223 */ /* 0x000fe20000010008 */
[----:B------:R-:W-:Y:S01]  /*e7a0*/  FFMA.FTZ R53, R17, R9, R53 ;  /* 0x0000000911357223 */ /* 0x000fe20000010035 */
[----:B------:R-:W-:Y:S01]  /*e7b0*/  FADD.FTZ R12, R12, R9 ;  /* 0x000000090c0c7221 */ /* 0x000fe20000010000 */
[----:B------:R-:W-:Y:S01]  /*e7c0*/  FMUL.FTZ R8, R15, R5 ;  /* 0x000000050f087220 */ /* 0x000fe20000410000 */
[----:B------:R-:W-:Y:S01]  /*e7d0*/  FADD.FTZ R49, R10, R49 ;  /* 0x000000310a317221 */ /* 0x000fe20000010000 */
[----:B------:R-:W-:-:S02]  /*e7e0*/  FFMA.FTZ R50, R50, R7, R11 ;  /* 0x0000000732327223 */ /* 0x000fc4000001000b */
[----:B------:R-:W-:Y:S01]  /*e7f0*/  FFMA.FTZ R53, R14, R8, R53 ;  /* 0x000000080e357223 */ /* 0x000fe20000010035 */
[----:B------:R-:W-:Y:S01]  /*e800*/  FADD.FTZ R8, R8, R12 ;  /* 0x0000000c08087221 */ /* 0x000fe20000010000 */
[----:B--2---:R-:W-:Y:S01]  /*e810*/  SHF.L.U32 R9, R16, 0x10, RZ ;  /* 0x0000001010097819 */ /* 0x004fe200000006ff */
[----:B------:R-:W-:Y:S01]  /*e820*/  FADD.FTZ R16, R19, -UR16 ;  /* 0x8000001013107e21 */ /* 0x000fe20008010000 */
[----:B---3--:R-:W-:-:S03]  /*e830*/  SHF.L.U32 R12, R54, 0x10, RZ ;  /* 0x00000010360c7819 */ /* 0x008fc600000006ff */
[----:B------:R-:W-:Y:S01]  /*e840*/  FADD.FTZ R10, R9, -UR16 ;  /* 0x80000010090a7e21 */ /* 0x000fe20008010000 */
[----:B------:R-:W-:Y:S01]  /*e850*/  FMUL.FTZ R16, R16, UR12 ;  /* 0x0000000c10107c20 */ /* 0x000fe20008410000 */
        /* <DEDUP_REMOVED lines=21> */
.L_x_320:
[----:B------:R-:W2:Y:S01]  /*e9b0*/  LDL.LU R52, [R1+0x588] ;  /* 0x0005880001347983 */ /* 0x000ea20000300800 */
[----:B------:R-:W-:Y:S01]  /*e9c0*/  FMUL.FTZ R11, R12, R4 ;  /* 0x000000040c0b7220 */ /* 0x000fe20000410000 */
[----:B------:R-:W-:Y:S01]  /*e9d0*/  SHF.L.U32 R21, R21, 0x10, RZ ;  /* 0x0000001015157819 */ /* 0x000fe200000006ff */
[----:B------:R-:W-:Y:S01]  /*e9e0*/  FADD.FTZ R51, R51, R7 ;  /* 0x0000000733337221 */ /* 0x000fe20000010000 */
[----:B------:R-:W-:Y:S01]  /*e9f0*/  SHF.L.U32 R20, R20, 0x10, RZ ;  /* 0x0000001014147819 */ /* 0x000fe200000006ff */
[----:B------:R-:W-:Y:S01]  /*ea00*/  FADD.FTZ R19, R8, R11 ;  /* 0x0000000b08137221 */ /* 0x000fe20000010000 */
[----:B------:R-:W-:Y:S01]  /*ea10*/  FFMA.FTZ R53, R16, R11, R53 ;  /* 0x0000000b10357223 */ /* 0x000fe20000010035 */
[----:B------:R-:W-:Y:S01]  /*ea20*/  FADD.FTZ R13, R21, -UR16 ;  /* 0x80000010150d7e21 */ /* 0x000fe20008010000 */
[----:B------:R-:W-:Y:S01]  /*ea30*/  SHF.L.U32 R11, R22, 0x10, RZ ;  /* 0x00000010160b7819 */ /* 0x000fe200000006ff */
[----:B------:R-:W-:Y:S01]  /*ea40*/  FADD.FTZ R8, R20, -UR16 ;  /* 0x8000001014087e21 */ /* 0x000fe20008010000 */
[----:B------:R-:W-:Y:S01]  /*ea50*/  FMUL.FTZ R21, R9, R5 ;  /* 0x0000000509157220 */ /* 0x000fe20000410000 */
        /* <DEDUP_REMOVED lines=22> */
.L_x_321:
[----:B------:R-:W2:Y:S04]  /*ebc0*/  LDL.LU R54, [R1+0x578] ;  /* 0x0005780001367983 */ /* 0x000ea80000300800 */
[----:B------:R-:W3:Y:S04]  /*ebd0*/  LDL.LU R52, [R1+0x57c] ;  /* 0x00057c0001347983 */ /* 0x000ee80000300800 */
[----:B------:R-:W4:Y:S01]  /*ebe0*/  LDL.LU R22, [R1+0x58c] ;  /* 0x00058c0001167983 */ /* 0x000f220000300800 */
[----:B------:R-:W-:Y:S01]  /*ebf0*/  FFMA.FTZ R48, R6, R0, R48 ;  /* 0x0000000006307223 */ /* 0x000fe20000010030 */
[----:B------:R-:W-:Y:S01]  /*ec00*/  FFMA.FTZ R53, R10, R21, R53 ;  /* 0x000000150a357223 */ /* 0x000fe20000010035 */
[----:B------:R-:W-:Y:S01]  /*ec10*/  FMUL.FTZ R20, R11, R4 ;  /* 0x000000040b147220 */ /* 0x000fe20000410000 */
[----:B------:R-:W-:Y:S01]  /*ec20*/  FADD.FTZ R19, R21, R19 ;  /* 0x0000001315137221 */ /* 0x000fe20000010000 */
[----:B------:R-:W-:Y:S01]  /*ec30*/  SHF.L.U32 R23, R23, 0x10, RZ ;  /* 0x0000001017177819 */ /* 0x000fe200000006ff */
        /* <DEDUP_REMOVED lines=9> */
[----:B--2---:R-:W-:-:S05]  /*ecd0*/  SHF.L.U32 R6, R54, 0x10, RZ ;  /* 0x0000001036067819 */ /* 0x004fca00000006ff */
[----:B------:R-:W-:Y:S01]  /*ece0*/  FADD.FTZ R56, R6, -UR16 ;  /* 0x8000001006387e21 */ /* 0x000fe20008010000 */
[----:B---3--:R-:W-:Y:S02]  /*ecf0*/  SHF.L.U32 R6, R52, 0x10, RZ ;  /* 0x0000001034067819 */ /* 0x008fe400000006ff */
[----:B----4-:R-:W-:Y:S01]  /*ed00*/  SHF.L.U32 R0, R22, 0x10, RZ ;  /* 0x0000001016007819 */ /* 0x010fe200000006ff */
        /* <DEDUP_REMOVED lines=20> */
.L_x_322:
        /* <DEDUP_REMOVED lines=33> */
.L_x_323:
[----:B------:R-:W2:Y:S04]  /*f060*/  LDL.LU R24, [R1+0x558] ;  /* 0x0005580001187983 */ /* 0x000ea80000300800 */
[----:B------:R-:W3:Y:S04]  /*f070*/  LDL.LU R26, [R1+0x55c] ;  /* 0x00055c00011a7983 */ /* 0x000ee80000300800 */
[----:B------:R-:W4:Y:S01]  /*f080*/  LDL.LU R25, [R1+0x564] ;  /* 0x0005640001197983 */ /* 0x000f220000300800 */
[----:B------:R-:W-:Y:S01]  /*f090*/  SHF.L.U32 R27, R27, 0x10, RZ ;  /* 0x000000101b1b7819 */ /* 0x000fe200000006ff */
[----:B------:R-:W-:Y:S01]  /*f0a0*/  FFMA.FTZ R53, R56, R20, R53 ;  /* 0x0000001438357223 */ /* 0x000fe20000010035 */
[----:B------:R-:W-:Y:S01]  /*f0b0*/  FMUL.FTZ R21, R58, R4 ;  /* 0x000000043a157220 */ /* 0x000fe20000410000 */
[----:B------:R-:W-:Y:S01]  /*f0c0*/  FADD.FTZ R22, R20, R19 ;  /* 0x0000001314167221 */ /* 0x000fe20000010000 */
[----:B------:R-:W-:Y:S01]  /*f0d0*/  FMUL.FTZ R23, R54, R5 ;  /* 0x0000000536177220 */ /* 0x000fe20000410000 */
[----:B------:R-:W-:Y:S01]  /*f0e0*/  FADD.FTZ R27, R27, -UR16 ;  /* 0x800000101b1b7e21 */ /* 0x000fe20008010000 */
[----:B------:R-:W-:Y:S01]  /*f0f0*/  FFMA.FTZ R53, R59, R21, R53 ;  /* 0x000000153b357223 */ /* 0x000fe20000010035 */
[----:B------:R-:W-:Y:S01]  /*f100*/  FADD.FTZ R22, R22, R21 ;  /* 0x0000001516167221 */ /* 0x000fe20000010000 */
[----:B------:R-:W-:Y:S01]  /*f110*/  FADD.FTZ R19, R49, R44 ;  /* 0x0000002c31137221 */ /* 0x000fe20000010000 */
[----:B------:R-:W-:Y:S01]  /*f120*/  FFMA.FTZ R21, R45, R42, R50 ;  /* 0x0000002a2d157223 */ /* 0x000fe20000010032 */
[----:B------:R-:W-:Y:S01]  /*f130*/  FFMA.FTZ R20, R43, R44, R48 ;  /* 0x0000002c2b147223 */ /* 0x000fe20000010030 */
[----:B------:R-:W-:Y:S01]  /*f140*/  FFMA.FTZ R53, R55, R23, R53 ;  /* 0x0000001737357223 */ /* 0x000fe20000010035 */
[----:B------:R-:W-:Y:S01]  /*f150*/  FADD.FTZ R22, R23, R22 ;  /* 0x0000001617167221 */ /* 0x000fe20000010000 */
[----:B------:R-:W-:Y:S01]  /*f160*/  FMUL.FTZ R57, R27, UR12 ;  /* 0x0000000c1b397c20 */ /* 0x000fe20008410000 */
[----:B--2---:R-:W-:-:S02]  /*f170*/  SHF.L.U32 R24, R24, 0x10, RZ ;  /* 0x0000001018187819 */ /* 0x004fc400000006ff */
        /* <DEDUP_REMOVED lines=23> */
.L_x_324:
[----:B------:R-:W2:Y:S04]  /*f2f0*/  LDL.LU R24, [R1+0x548] ;  /* 0x0005480001187983 */ /* 0x000ea80000300800 */
[----:B------:R-:W3:Y:S01]  /*f300*/  LDL.LU R26, [R1+0x54c] ;  /* 0x00054c00011a7983 */ /* 0x000ee20000300800 */
[----:B------:R-:W-:Y:S01]  /*f310*/  SHF.L.U32 R28, R28, 0x10, RZ ;  /* 0x000000101c1c7819 */ /* 0x000fe200000006ff */
[----:B------:R-:W-:Y:S01]  /*f320*/  FMUL.FTZ R23, R52, R4 ;  /* 0x0000000434177220 */ /* 0x000fe20000410000 */
[----:B------:R-:W-:Y:S01]  /*f330*/  FADD.FTZ R63, R51, R42 ;  /* 0x0000002a333f7221 */ /* 0x000fe20000010000 */
[----:B------:R-:W-:Y:S02]  /*f340*/  SHF.L.U32 R51, R29, 0x10, RZ ;  /* 0x000000101d337819 */ /* 0x000fe400000006ff */
[----:B------:R-:W-:Y:S01]  /*f350*/  FADD.FTZ R28, R28, -UR16 ;  /* 0x800000101c1c7e21 */ /* 0x000fe20008010000 */
[----:B------:R-:W-:Y:S01]  /*f360*/  FADD.FTZ R22, R22, R23 ;  /* 0x0000001716167221 */ /* 0x000fe20000010000 */
[----:B--2---:R-:W-:Y:S01]  /*f370*/  SHF.L.U32 R25, R24, 0x10, RZ ;  /* 0x0000001018197819 */ /* 0x004fe200000006ff */
[----:B------:R-:W-:Y:S01]  /*f380*/  FFMA.FTZ R24, R57, R23, R53 ;  /* 0x0000001739187223 */ /* 0x000fe20000010035 */
[----:B------:R-:W-:Y:S01]  /*f390*/  FMUL.FTZ R53, R28, UR12 ;  /* 0x0000000c1c357c20 */ /* 0x000fe20008410000 */
[----:B---3--:R-:W-:-:S02]  /*f3a0*/  SHF.L.U32 R46, R26, 0x10, RZ ;  /* 0x000000101a2e7819 */ /* 0x008fc400000006ff */
[----:B------:R-:W-:Y:S01]  /*f3b0*/  FADD.FTZ R47, R25, -UR16 ;  /* 0x80000010192f7e21 */ /* 0x000fe20008010000 */
[----:B------:R-:W-:-:S03]  /*f3c0*/  FMUL.FTZ R25, R49, R5 ;  /* 0x0000000531197220 */ /* 0x000fc60000410000 */
        /* <DEDUP_REMOVED lines=20> */
.L_x_325:
[----:B------:R-:W2:Y:S04]  /*f510*/  LDL.LU R29, [R1+0x220] ;  /* 0x00022000011d7983 */ /* 0x000ea80000300800 */
[----:B------:R-:W3:Y:S04]  /*f520*/  LDL.LU R26, [R1+0x538] ;  /* 0x00053800011a7983 */ /* 0x000ee80000300800 */
[----:B------:R-:W4:Y:S04]  /*f530*/  LDL.LU R28, [R1+0x53c] ;  /* 0x00053c00011c7983 */ /* 0x000f280000300800 */
[----:B------:R-:W5:Y:S01]  /*f540*/  LDL.LU R27, [R1+0x540] ;  /* 0x00054000011b7983 */ /* 0x000f620000300800 */
[----:B------:R-:W-:Y:S01]  /*f550*/  FFMA.FTZ R24, R50, R25, R24 ;  /* 0x0000001932187223 */ /* 0x000fe20000010018 */
[----:B------:R-:W-:Y:S01]  /*f560*/  FADD.FTZ R22, R25, R22 ;  /* 0x0000001619167221 */ /* 0x000fe20000010000 */
[----:B------:R-:W-:Y:S01]  /*f570*/  FMUL.FTZ R23, R51, R4 ;  /* 0x0000000433177220 */ /* 0x000fe20000410000 */
[----:B------:R-:W-:Y:S01]  /*f580*/  FFMA.FTZ R20, R40, R35, R20 ;  /* 0x0000002328147223 */ /* 0x000fe20000010014 */
[----:B------:R-:W-:Y:S01]  /*f590*/  FADD.FTZ R19, R19, R35 ;  /* 0x0000002313137221 */ /* 0x000fe20000010000 */
[----:B------:R-:W-:Y:S01]  /*f5a0*/  FFMA.FTZ R21, R41, R34, R21 ;  /* 0x0000002229157223 */ /* 0x000fe20000010015 */
[----:B------:R-:W-:Y:S01]  /*f5b0*/  FFMA.FTZ R24, R53, R23, R24 ;  /* 0x0000001735187223 */ /* 0x000fe20000010018 */
[----:B------:R-:W-:Y:S01]  /*f5c0*/  FADD.FTZ R22, R22, R23 ;  /* 0x0000001716167221 */ /* 0x000fe20000010000 */
[----:B------:R-:W-:-:S04]  /*f5d0*/  FMUL.FTZ R23, R46, R5 ;  /* 0x000000052e177220 */ /* 0x000fc80000410000 */
        /* <DEDUP_REMOVED lines=29> */
.L_x_326:
[----:B------:R-:W2:Y:S04]  /*f7b0*/  LDL.LU R25, [R1+0x224] ;  /* 0x0002240001197983 */ /* 0x000ea80000300800 */
[----:B------:R-:W3:Y:S04]  /*f7c0*/  LDL.LU R26, [R1+0x228] ;  /* 0x00022800011a7983 */ /* 0x000ee80000300800 */
[----:B------:R-:W4:Y:S04]  /*f7d0*/  LDL.LU R28, [R1+0x22c] ;  /* 0x00022c00011c7983 */ /* 0x000f280000300800 */
[----:B------:R-:W5:Y:S01]  /*f7e0*/  LDL.LU R27, [R1+0x530] ;  /* 0x00053000011b7983 */ /* 0x000f620000300800 */
[----:B------:R-:W-:Y:S01]  /*f7f0*/  FMUL.FTZ R23, R45, R4 ;  /* 0x000000042d177220 */ /* 0x000fe20000410000 */
[----:B------:R-:W-:-:S03]  /*f800*/  FADD.FTZ R63, R63, R34 ;  /* 0x000000223f3f7221 */ /* 0x000fc60000010000 */
        /* <DEDUP_REMOVED lines=8> */
[----:B------:R-:W-:Y:S01]  /*f890*/  FMUL.FTZ R25, R42, R5 ;  /* 0x000000052a197220 */ /* 0x000fe20000410000 */
        /* <DEDUP_REMOVED lines=21> */
.L_x_327:
        /* <DEDUP_REMOVED lines=21> */
[----:B-----5:R-:W-:Y:S02]  /*fb40*/  IMAD.U32 R30, R27, 0x10000, RZ ;  /* 0x000100001b1e7824 */ /* 0x020fe400078e00ff */
        /* <DEDUP_REMOVED lines=20> */
.L_x_328:
        /* <DEDUP_REMOVED lines=36> */
.L_x_329:
[----:B------:R-:W2:Y:S04]  /*fed0*/  LDL.LU R66, [R1+0x248] ;  /* 0x0002480001427983 */ /* 0x000ea80000300800 */
[----:B------:R-:W3:Y:S04]  /*fee0*/  LDL.LU R65, [R1+0x514] ;  /* 0x0005140001417983 */ /* 0x000ee80000300800 */
[----:B------:R-:W4:Y:S04]  /*fef0*/  LDL.LU R28, [R1+0x518] ;  /* 0x00051800011c7983 */ /* 0x000f280000300800 */
[----:B------:R-:W5:Y:S01]  /*ff00*/  LDL.LU R64, [R1+0x24c] ;  /* 0x00024c0001407983 */ /* 0x000f620000300800 */
[----:B------:R-:W-:Y:S01]  /*ff10*/  FFMA.FTZ R24, R31, R25, R24 ;  /* 0x000000191f187223 */ /* 0x000fe20000010018 */
[----:B------:R-:W-:Y:S01]  /*ff20*/  FMUL.FTZ R23, R29, R4 ;  /* 0x000000041d177220 */ /* 0x000fe20000410000 */
[----:B------:R-:W-:Y:S01]  /*ff30*/  FADD.FTZ R22, R25, R22 ;  /* 0x0000001619167221 */ /* 0x000fe20000010000 */
[----:B------:R-:W-:-:S02]  /*ff40*/  FFMA.FTZ R62, R62, R61, R20 ;  /* 0x0000003d3e3e7223 */ /* 0x000fc40000010014 */
[----:B------:R-:W-:Y:S01]  /*ff50*/  FFMA.FTZ R24, R32, R23, R24 ;  /* 0x0000001720187223 */ /* 0x000fe20000010018 */
[----:B------:R-:W-:Y:S01]  /*ff60*/  FADD.FTZ R22, R22, R23 ;  /* 0x0000001716167221 */ /* 0x000fe20000010000 */
[----:B------:R-:W-:Y:S01]  /*ff70*/  FADD.FTZ R61, R19, R61 ;  /* 0x0000003d133d7221 */ /* 0x000fe20000010000 */
[----:B------:R-:W-:Y:S01]  /*ff80*/  FMUL.FTZ R19, R26, R5 ;  /* 0x000000051a137220 */ /* 0x000fe20000410000 */
[----:B------:R-:W-:-:S03]  /*ff90*/  FFMA.FTZ R17, R17, R18, R21 ;  /* 0x0000001211117223 */ /* 0x000fc60000010015 */
        /* <DEDUP_REMOVED lines=29> */
.L_x_330:
[----:B------:R-:W2:Y:S04]  /*10170*/  LDL.LU R21, [R1+0x250] ;  /* 0x0002500001157983 */ /* 0x000ea80000300800 */
[----:B------:R-:W3:Y:S04]  /*10180*/  LDL.LU R64, [R1+0x26c] ;  /* 0x00026c0001407983 */ /* 0x000ee80000300800 */
[----:B------:R-:W4:Y:S04]  /*10190*/  LDL.LU R66, [R1+0x254] ;  /* 0x0002540001427983 */ /* 0x000f280000300800 */
[----:B------:R-:W5:Y:S01]  /*101a0*/  LDL.LU R65, [R1+0x508] ;  /* 0x0005080001417983 */ /* 0x000f620000300800 */
[----:B------:R-:W-:Y:S01]  /*101b0*/  FMUL.FTZ R20, R25, R4 ;  /* 0x0000000419147220 */ /* 0x000fe20000410000 */
[----:B------:R-:W-:Y:S01]  /*101c0*/  FADD.FTZ R63, R63, R18 ;  /* 0x000000123f3f7221 */ /* 0x000fe20000010000 */
[----:B--2---:R-:W-:-:S02]  /*101d0*/  SHF.L.U32 R21, R21, 0x10, RZ ;  /* 0x0000001015157819 */ /* 0x004fc400000006ff */
[----:B---3--:R-:W-:Y:S01]  /*101e0*/  SHF.L.U32 R18, R64, 0x10, RZ ;  /* 0x0000001040127819 */ /* 0x008fe200000006ff */
[----:B------:R-:W-:Y:S01]  /*101f0*/  FFMA.FTZ R64, R28, R20, R24 ;  /* 0x000000141c407223 */ /* 0x000fe20000010018 */
[----:B------:R-:W-:Y:S01]  /*10200*/  FADD.FTZ R20, R19, R20 ;  /* 0x0000001413147221 */ /* 0x000fe20000010000 */
[----:B------:R-:W-:Y:S01]  /*10210*/  FADD.FTZ R24, R21, -UR16 ;  /* 0x8000001015187e21 */ /* 0x000fe20008010000 */
[----:B----4-:R-:W-:Y:S01]  /*10220*/  SHF.L.U32 R21, R66, 0x10, RZ ;  /* 0x0000001042157819 */ /* 0x010fe200000006ff */
[----:B------:R-:W-:Y:S01]  /*10230*/  FADD.FTZ R19, R18, -UR16 ;  /* 0x8000001012137e21 */ /* 0x000fe20008010000 */
[----:B------:R-:W-:Y:S01]  /*10240*/  FMUL.FTZ R66, R22, R5 ;  /* 0x0000000516427220 */ /* 0x000fe20000410000 */
        /* <DEDUP_REMOVED lines=22> */
.L_x_331:
[----:B------:R-:W-:Y:S01]  /*103b0*/  FFMA.FTZ R62, R14, R15, R62 ;  /* 0x0000000f0e3e7223 */ /* 0x000fe2000001003e */
[----:B------:R-:W-:Y:S01]  /*103c0*/  FADD.FTZ R61, R61, R15 ;  /* 0x0000000f3d3d7221 */ /* 0x000fe20000010000 */
[----:B------:R-:W-:Y:S01]  /*103d0*/  FMUL.FTZ R65, R21, R4 ;  /* 0x0000000415417220 */ /* 0x000fe20000410000 */
[----:B------:R-:W2:Y:S01]  /*103e0*/  LDL.LU R15, [R1+0x4fc] ;  /* 0x0004fc00010f7983 */ /* 0x000ea20000300800 */
[----:B------:R-:W-:Y:S01]  /*103f0*/  FFMA.FTZ R64, R23, R66, R64 ;  /* 0x0000004217407223 */ /* 0x000fe20000010040 */
[----:B------:R-:W-:Y:S02]  /*10400*/  FADD.FTZ R20, R66, R20 ;  /* 0x0000001442147221 */ /* 0x000fe40000010000 */
[----:B------:R-:W3:Y:S01]  /*10410*/  LDL.LU R14, [R1+0x4f8] ;  /* 0x0004f800010e7983 */ /* 0x000ee20000300800 */
[----:B------:R-:W-:Y:S01]  /*10420*/  FFMA.FTZ R68, R24, R65, R64 ;  /* 0x0000004118447223 */ /* 0x000fe20000010040 */
[----:B------:R-:W-:Y:S02]  /*10430*/  FADD.FTZ R20, R20, R65 ;  /* 0x0000004114147221 */ /* 0x000fe40000010000 */
[----:B------:R-:W4:Y:S04]  /*10440*/  LDL.LU R65, [R1+0x500] ;  /* 0x0005000001417983 */ /* 0x000f280000300800 */
[----:B------:R-:W5:Y:S01]  /*10450*/  LDL.LU R69, [R1+0x504] ;  /* 0x0005040001457983 */ /* 0x000f620000300800 */
[----:B------:R-:W-:Y:S01]  /*10460*/  FFMA.FTZ R64, R16, R12, R17 ;  /* 0x0000000c10407223 */ /* 0x000fe20000010011 */
[----:B------:R-:W-:-:S04]  /*10470*/  FMUL.FTZ R66, R18, R5 ;  /* 0x0000000512427220 */ /* 0x000fc80000410000 */
[----:B------:R-:W-:Y:S01]  /*10480*/  FFMA.FTZ R68, R19, R66, R68 ;  /* 0x0000004213447223 */ /* 0x000fe20000010044 */
[----:B------:R-:W-:Y:S01]  /*10490*/  FADD.FTZ R66, R66, R20 ;  /* 0x0000001442427221 */ /* 0x000fe20000010000 */
[----:B--2---:R-:W-:-:S05]  /*104a0*/  SHF.L.U32 R15, R15, 0x10, RZ ;  /* 0x000000100f0f7819 */ /* 0x004fca00000006ff */
[----:B------:R-:W-:Y:S01]  /*104b0*/  FADD.FTZ R15, R15, -UR16 ;  /* 0x800000100f0f7e21 */ /* 0x000fe20008010000 */
[----:B----4-:R-:W-:-:S03]  /*104c0*/  SHF.L.U32 R17, R65, 0x10, RZ ;  /* 0x0000001041117819 */ /* 0x010fc600000006ff */
[----:B------:R-:W-:-:S05]  /*104d0*/  FMUL.FTZ R65, R15, UR12 ;  /* 0x0000000c0f417c20 */ /* 0x000fca0008410000 */
[----:B------:R0:W-:Y:S01]  /*104e0*/  STL [R1+0x214], R65 ;  /* 0x0002144101007387 */ /* 0x0001e20000100800 */
[----:B---3--:R-:W-:-:S05]  /*104f0*/  SHF.L.U32 R14, R14, 0x10, RZ ;  /* 0x000000100e0e7819 */ /* 0x008fca00000006ff */
[----:B------:R-:W-:Y:S01]  /*10500*/  FADD.FTZ R14, R14, -UR16 ;  /* 0x800000100e0e7e21 */ /* 0x000fe20008010000 */
[----:B-----5:R-:W-:-:S03]  /*10510*/  SHF.L.U32 R16, R69, 0x10, RZ ;  /* 0x0000001045107819 */ /* 0x020fc600000006ff */
[----:B------:R-:W-:Y:S01]  /*10520*/  FMUL.FTZ R20, R14, UR12 ;  /* 0x0000000c0e147c20 */ /* 0x000fe20008410000 */
[----:B0-----:R-:W-:Y:S06]  /*10530*/  @!P1 BRA `(.L_x_332) ;  /* 0x0000000000489947 */ /* 0x001fec0003800000 */
        /* <DEDUP_REMOVED lines=18> */
.L_x_332:
[----:B------:R-:W2:Y:S04]  /*10660*/  LDL.LU R14, [R1+0x4e8] ;  /* 0x0004e800010e7983 */ /* 0x000ea80000300800 */
[----:B------:R-:W3:Y:S04]  /*10670*/  LDL.LU R65, [R1+0x4ec] ;  /* 0x0004ec0001417983 */ /* 0x000ee80000300800 */
[----:B------:R-:W4:Y:S01]  /*10680*/  LDL.LU R69, [R1+0x4f4] ;  /* 0x0004f40001457983 */ /* 0x000f220000300800 */
[----:B------:R-:W-:Y:S01]  /*10690*/  FMUL.FTZ R15, R17, R4 ;  /* 0x00000004110f7220 */ /* 0x000fe20000410000 */
[----:B------:R-:W-:-:S03]  /*106a0*/  FADD.FTZ R63, R63, R12 ;  /* 0x0000000c3f3f7221 */ /* 0x000fc60000010000 */
[----:B------:R-:W-:Y:S01]  /*106b0*/  FFMA.FTZ R12, R20, R15, R68 ;  /* 0x0000000f140c7223 */ /* 0x000fe20000010044 */
[----:B------:R-:W-:Y:S02]  /*106c0*/  FADD.FTZ R66, R66, R15 ;  /* 0x0000000f42427221 */ /* 0x000fe40000010000 */
[----:B------:R-:W5:Y:S01]  /*106d0*/  LDL.LU R15, [R1+0x4f0] ;  /* 0x0004f000010f7983 */ /* 0x000f620000300800 */
[----:B--2---:R-:W-:Y:S02]  /*106e0*/  SHF.L.U32 R14, R14, 0x10, RZ ;  /* 0x000000100e0e7819 */ /* 0x004fe400000006ff */
[----:B---3--:R-:W-:-:S03]  /*106f0*/  SHF.L.U32 R65, R65, 0x10, RZ ;  /* 0x0000001041417819 */ /* 0x008fc600000006ff */
[----:B------:R-:W-:Y:S02]  /*10700*/  FADD.FTZ R68, R14, -UR16 ;  /* 0x800000100e447e21 */ /* 0x000fe40008010000 */
[----:B------:R-:W-:Y:S01]  /*10710*/  FADD.FTZ R65, R65, -UR16 ;  /* 0x8000001041417e21 */ /* 0x000fe20008010000 */
[----:B----4-:R-:W-:Y:S01]  /*10720*/  SHF.L.U32 R14, R69, 0x10, RZ ;  /* 0x00000010450e7819 */ /* 0x010fe200000006ff */
[----:B------:R-:W-:Y:S02]  /*10730*/  FMUL.FTZ R69, R68, UR12 ;  /* 0x0000000c44457c20 */ /* 0x000fe40008410000 */
[----:B------:R-:W-:-:S03]  /*10740*/  FMUL.FTZ R65, R65, UR12 ;  /* 0x0000000c41417c20 */ /* 0x000fc60008410000 */
[----:B------:R0:W-:Y:S04]  /*10750*/  STL [R1+0x210], R69 ;  /* 0x0002104501007387 */ /* 0x0001e80000100800 */
[----:B------:R0:W-:Y:S01]  /*10760*/  STL [R1+0x21c], R65 ;  /* 0x00021c4101007387 */ /* 0x0001e20000100800 */
[----:B-----5:R-:W-:Y:S01]  /*10770*/  SHF.L.U32 R15, R15, 0x10, RZ ;  /* 0x000000100f0f7819 */ /* 0x020fe200000006ff */
[----:B------:R-:W-:Y:S01]  /*10780*/  FMUL.FTZ R68, R16, R5 ;  /* 0x0000000510447220 */ /* 0x000fe20000410000 */
[----:B------:R-:W-:Y:S06]  /*10790*/  @!P1 BRA `(.L_x_333) ;  /* 0x00000000004c9947 */ /* 0x000fec0003800000 */
[----:B0-----:R-:W-:-:S04]  /*107a0*/  FFMA.FTZ R65, R69, R4, R2 ;  /* 0x0000000445417223 */ /* 0x001fc80000010002 */
[----:B------:R-:W-:-:S06]  /*107b0*/  FMUL.FTZ R69, R65, -1.4426950216293334961 ;  /* 0xbfb8aa3b41457820 */ /* 0x000fcc0000410000 */
[----:B------:R-:W0:Y:S02]  /*107c0*/  MUFU.EX2 R69, R69 ;  /* 0x0000004500457308 */ /* 0x000e240000000800 */
[----:B0-----:R-:W-:-:S06]  /*107d0*/  FADD.FTZ R69, R69, 1 ;  /* 0x3f80000045457421 */ /* 0x001fcc0000010000 */
[----:B------:R-:W0:Y:S02]  /*107e0*/  MUFU.RCP R69, R69 ;  /* 0x0000004500457308 */ /* 0x000e240000001000 */
[----:B0-----:R-:W-:Y:S01]  /*107f0*/  FMUL.FTZ R15, R15, R69 ;  /* 0x000000450f0f7220 */ /* 0x001fe20000410000 */
[----:B------:R-:W-:-:S04]  /*10800*/  FADD.FTZ R69, -R69, 1 ;  /* 0x3f80000045457421 */ /* 0x000fc80000010100 */
[----:B------:R-:W-:Y:S02]  /*10810*/  FFMA.FTZ R69, R65, R69, 1 ;  /* 0x3f80000041457423 */ /* 0x000fe40000010045 */
[----:B------:R-:W2:Y:S02]  /*10820*/  LDL R65, [R1+0x21c] ;  /* 0x00021c0001417983 */ /* 0x000ea40000100800 */
[----:B------:R-:W-:Y:S01]  /*10830*/  FMUL.FTZ R15, R15, R69 ;  /* 0x000000450f0f7220 */ /* 0x000fe20000410000 */
[----:B--2---:R-:W-:-:S04]  /*10840*/  FFMA.FTZ R65, R65, R5, R3 ;  /* 0x0000000541417223 */ /* 0x004fc80000010003 */
        /* <DEDUP_REMOVED lines=8> */
.L_x_333:
[----:B0-----:R-:W2:Y:S01]  /*108d0*/  LDL R65, [R1+0x214] ;  /* 0x0002140001417983 */ /* 0x001ea20000100800 */
[----:B------:R-:W-:Y:S01]  /*108e0*/  FFMA.FTZ R62, R10, R9, R62 ;  /* 0x000000090a3e7223 */ /* 0x000fe2000001003e */
[----:B------:R-:W-:Y:S02]  /*108f0*/  FADD.FTZ R61, R61, R9 ;  /* 0x000000093d3d7221 */ /* 0x000fe40000010000 */
[----:B------:R-:W3:Y:S01]  /*10900*/  LDL R9, [R1+0x210] ;  /* 0x0002100001097983 */ /* 0x000ee20000100800 */
[----:B------:R-:W-:-:S03]  /*10910*/  FFMA.FTZ R64, R13, R11, R64 ;  /* 0x0000000b0d407223 */ /* 0x000fc60000010040 */
[----:B------:R-:W4:Y:S01]  /*10920*/  LDL.LU R10, [R1+0x4d0] ;  /* 0x0004d000010a7983 */ /* 0x000f220000300800 */
[----:B------:R-:W-:-:S03]  /*10930*/  FADD.FTZ R66, R68, R66 ;  /* 0x0000004244427221 */ /* 0x000fc60000010000 */
[----:B------:R-:W5:Y:S04]  /*10940*/  LDL R13, [R1+0x21c] ;  /* 0x00021c00010d7983 */ /* 0x000f680000100800 */
[----:B------:R-:W5:Y:S01]  /*10950*/  LDL.LU R69, [R1+0x4dc] ;  /* 0x0004dc0001457983 */ /* 0x000f620000300800 */
[----:B--2---:R-:W-:Y:S01]  /*10960*/  FFMA.FTZ R12, R65, R68, R12 ;  /* 0x00000044410c7223 */ /* 0x004fe2000001000c */
[----:B------:R-:W-:Y:S02]  /*10970*/  FMUL.FTZ R65, R15, R4 ;  /* 0x000000040f417220 */ /* 0x000fe40000410000 */
[----:B------:R-:W2:Y:S02]  /*10980*/  LDL.LU R68, [R1+0x4d8] ;  /* 0x0004d80001447983 */ /* 0x000ea40000300800 */
[----:B---3--:R-:W-:-:S02]  /*10990*/  FFMA.FTZ R9, R9, R65, R12 ;  /* 0x0000004109097223 */ /* 0x008fc4000001000c */
[----:B------:R-:W3:Y:S01]  /*109a0*/  LDL.LU R12, [R1+0x4d4] ;  /* 0x0004d400010c7983 */ /* 0x000ee20000300800 */
[----:B------:R-:W-:Y:S01]  /*109b0*/  FADD.FTZ R66, R66, R65 ;  /* 0x0000004142427221 */ /* 0x000fe20000010000 */
[----:B------:R-:W-:Y:S01]  /*109c0*/  FMUL.FTZ R65, R14, R5 ;  /* 0x000000050e417220 */ /* 0x000fe20000410000 */
[----:B----4-:R-:W-:-:S03]  /*109d0*/  SHF.L.U32 R10, R10, 0x10, RZ ;  /* 0x000000100a0a7819 */ /* 0x010fc600000006ff */
[----:B-----5:R-:W-:Y:S01]  /*109e0*/  FFMA.FTZ R9, R13, R65, R9 ;  /* 0x000000410d097223 */ /* 0x020fe20000010009 */
[----:B------:R-:W-:Y:S01]  /*109f0*/  FADD.FTZ R66, R65, R66 ;  /* 0x0000004241427221 */ /* 0x000fe20000010000 */
[----:B------:R-:W-:-:S04]  /*10a00*/  FADD.FTZ R10, R10, -UR16 ;  /* 0x800000100a0a7e21 */ /* 0x000fc80008010000 */
[----:B------:R-:W-:-:S05]  /*10a10*/  FMUL.FTZ R10, R10, UR12 ;  /* 0x0000000c0a0a7c20 */ /* 0x000fca0008410000 */
[----:B------:R0:W-:Y:S01]  /*10a20*/  STL [R1+0x218], R10 ;  /* 0x0002180a01007387 */ /* 0x0001e20000100800 */
[----:B---3--:R-:W-:Y:S02]  /*10a30*/  SHF.L.U32 R12, R12, 0x10, RZ ;  /* 0x000000100c0c7819 */ /* 0x008fe400000006ff */
[----:B--2---:R-:W-:-:S03]  /*10a40*/  SHF.L.U32 R13, R68, 0x10, RZ ;  /* 0x00000010440d7819 */ /* 0x004fc600000006ff */
[----:B------:R-:W-:-:S04]  /*10a50*/  FADD.FTZ R65, R12, -UR16 ;  /* 0x800000100c417e21 */ /* 0x000fc80008010000 */
[----:B------:R-:W-:-:S05]  /*10a60*/  FMUL.FTZ R68, R65, UR12 ;  /* 0x0000000c41447c20 */ /* 0x000fca0008410000 */
[----:B------:R0:W-:Y:S01]  /*10a70*/  STL [R1+0x224], R68 ;  /* 0x0002244401007387 */ /* 0x0001e20000100800 */
[----:B------:R-:W-:Y:S01]  /*10a80*/  SHF.L.U32 R12, R69, 0x10, RZ ;  /* 0x00000010450c7819 */ /* 0x000fe200000006ff */
        /* <DEDUP_REMOVED lines=19> */
.L_x_334:
[----:B0-----:R-:W2:Y:S01]  /*10bc0*/  LDL.LU R10, [R1+0x4c0] ;  /* 0x0004c000010a7983 */ /* 0x001ea20000300800 */
[----:B------:R-:W-:-:S03]  /*10bd0*/  FADD.FTZ R63, R63, R11 ;  /* 0x0000000b3f3f7221 */ /* 0x000fc60000010000 */
[----:B------:R-:W3:Y:S04]  /*10be0*/  LDL R11, [R1+0x218] ;  /* 0x00021800010b7983 */ /* 0x000ee80000100800 */
[----:B------:R-:W4:Y:S04]  /*10bf0*/  LDL.LU R68, [R1+0x4c4] ;  /* 0x0004c40001447983 */ /* 0x000f280000300800 */
[----:B------:R-:W5:Y:S01]  /*10c00*/  LDL.LU R69, [R1+0x4c8] ;  /* 0x0004c80001457983 */ /* 0x000f620000300800 */
[----:B------:R-:W-:-:S04]  /*10c10*/  FMUL.FTZ R65, R13, R4 ;  /* 0x000000040d417220 */ /* 0x000fc80000410000 */
[----:B------:R-:W-:Y:S01]  /*10c20*/  FADD.FTZ R66, R66, R65 ;  /* 0x0000004142427221 */ /* 0x000fe20000010000 */
[----:B--2---:R-:W-:Y:S01]  /*10c30*/  SHF.L.U32 R10, R10, 0x10, RZ ;  /* 0x000000100a0a7819 */ /* 0x004fe200000006ff */
[----:B---3--:R-:W-:-:S04]  /*10c40*/  FFMA.FTZ R9, R11, R65, R9 ;  /* 0x000000410b097223 */ /* 0x008fc80000010009 */
[----:B------:R-:W-:Y:S02]  /*10c50*/  FADD.FTZ R65, R10, -UR16 ;  /* 0x800000100a417e21 */ /* 0x000fe40008010000 */
[----:B------:R-:W2:Y:S01]  /*10c60*/  LDL.LU R10, [R1+0x4cc] ;  /* 0x0004cc00010a7983 */ /* 0x000ea20000300800 */
[----:B----4-:R-:W-:Y:S02]  /*10c70*/  SHF.L.U32 R68, R68, 0x10, RZ ;  /* 0x0000001044447819 */ /* 0x010fe400000006ff */
[----:B-----5:R-:W-:-:S03]  /*10c80*/  SHF.L.U32 R11, R69, 0x10, RZ ;  /* 0x00000010450b7819 */ /* 0x020fc600000006ff */
[----:B------:R-:W-:Y:S01]  /*10c90*/  FADD.FTZ R69, R68, -UR16 ;  /* 0x8000001044457e21 */ /* 0x000fe20008010000 */
[----:B------:R-:W-:-:S03]  /*10ca0*/  FMUL.FTZ R65, R65, UR12 ;  /* 0x0000000c41417c20 */ /* 0x000fc60008410000 */
[----:B------:R-:W-:Y:S02]  /*10cb0*/  FMUL.FTZ R69, R69, UR12 ;  /* 0x0000000c45457c20 */ /* 0x000fe40008410000 */
[----:B------:R0:W-:Y:S04]  /*10cc0*/  STL [R1+0x220], R65 ;  /* 0x0002204101007387 */ /* 0x0001e80000100800 */
[----:B------:R0:W-:Y:S01]  /*10cd0*/  STL [R1+0x22c], R69 ;  /* 0x00022c4501007387 */ /* 0x0001e20000100800 */
[----:B------:R-:W-:Y:S01]  /*10ce0*/  FMUL.FTZ R68, R12, R5 ;  /* 0x000000050c447220 */ /* 0x000fe20000410000 */
[----:B--2---:R-:W-:Y:S01]  /*10cf0*/  SHF.L.U32 R10, R10, 0x10, RZ ;  /* 0x000000100a0a7819 */ /* 0x004fe200000006ff */
        /* <DEDUP_REMOVED lines=20> */
.L_x_335:
[----:B------:R-:W2:Y:S04]  /*10e40*/  LDL R65, [R1+0x224] ;  /* 0x0002240001417983 */ /* 0x000ea80000100800 */
[----:B------:R0:W-:Y:S04]  /*10e50*/  STL [R1+0x64c], R0 ;  /* 0x00064c0001007387 */ /* 0x0001e80000100800 */
[----:B------:R-:W3:Y:S04]  /*10e60*/  LDL.LU R69, [R1+0x4bc] ;  /* 0x0004bc0001457983 */ /* 0x000ee80000300800 */
[----:B0-----:R-:W4:Y:S01]  /*10e70*/  LDL R0, [R1+0x220] ;  /* 0x0002200001007983 */ /* 0x001f220000100800 */
[----:B------:R-:W-:Y:S01]  /*10e80*/  FFMA.FTZ R62, R8, R7, R62 ;  /* 0x00000007083e7223 */ /* 0x000fe2000001003e */
[----:B------:R-:W-:-:S02]  /*10e90*/  FADD.FTZ R61, R61, R7 ;  /* 0x000000073d3d7221 */ /* 0x000fc40000010000 */
[----:B------:R-:W3:Y:S01]  /*10ea0*/  LDL.LU R8, [R1+0x4b4] ;  /* 0x0004b40001087983 */ /* 0x000ee20000300800 */
[----:B------:R-:W-:-:S03]  /*10eb0*/  FFMA.FTZ R64, R60, R6, R64 ;  /* 0x000000063c407223 */ /* 0x000fc60000010040 */
[----:B------:R-:W3:Y:S01]  /*10ec0*/  LDL.LU R7, [R1+0x4b0] ;  /* 0x0004b00001077983 */ /* 0x000ee20000300800 */
[----:B------:R-:W-:-:S03]  /*10ed0*/  FADD.FTZ R66, R68, R66 ;  /* 0x0000004244427221 */ /* 0x000fc60000010000 */
[----:B------:R-:W3:Y:S01]  /*10ee0*/  LDL R60, [R1+0x22c] ;  /* 0x00022c00013c7983 */ /* 0x000ee20000100800 */
[----:B--2---:R-:W-:-:S03]  /*10ef0*/  FFMA.FTZ R9, R65, R68, R9 ;  /* 0x0000004441097223 */ /* 0x004fc60000010009 */
[----:B------:R-:W2:Y:S01]  /*10f00*/  LDL.LU R68, [R1+0x4b8] ;  /* 0x0004b80001447983 */ /* 0x000ea20000300800 */
[----:B------:R-:W-:-:S04]  /*10f10*/  FMUL.FTZ R65, R11, R4 ;  /* 0x000000040b417220 */ /* 0x000fc80000410000 */
[----:B----4-:R-:W-:Y:S02]  /*10f20*/  FFMA.FTZ R9, R0, R65, R9 ;  /* 0x0000004100097223 */ /* 0x010fe40000010009 */
[----:B------:R0:W5:Y:S01]  /*10f30*/  LDL.LU R0, [R1+0x64c] ;  /* 0x00064c0001007983 */ /* 0x0001620000300800 */
[----:B------:R-:W-:Y:S01]  /*10f40*/  FADD.FTZ R66, R66, R65 ;  /* 0x0000004142427221 */ /* 0x000fe20000010000 */
[----:B------:R-:W-:Y:S01]  /*10f50*/  FMUL.FTZ R65, R10, R5 ;  /* 0x000000050a417220 */ /* 0x000fe20000410000 */
[----:B---3--:R-:W-:Y:S02]  /*10f60*/  SHF.L.U32 R8, R8, 0x10, RZ ;  /* 0x0000001008087819 */ /* 0x008fe400000006ff */
[----:B------:R-:W-:Y:S01]  /*10f70*/  SHF.L.U32 R7, R7, 0x10, RZ ;  /* 0x0000001007077819 */ /* 0x000fe200000006ff */
[----:B------:R-:W-:Y:S01]  /*10f80*/  FADD.FTZ R66, R65, R66 ;  /* 0x0000004241427221 */ /* 0x000fe20000010000 */
[----:B------:R-:W-:-:S03]  /*10f90*/  FFMA.FTZ R60, R60, R65, R9 ;  /* 0x000000413c3c7223 */ /* 0x000fc60000010009 */
[----:B------:R-:W-:Y:S01]  /*10fa0*/  FADD.FTZ R7, R7, -UR16 ;  /* 0x8000001007077e21 */ /* 0x000fe20008010000 */
[----:B------:R-:W-:-:S03]  /*10fb0*/  FADD.FTZ R65, R8, -UR16 ;  /* 0x8000001008417e21 */ /* 0x000fc60008010000 */
[----:B------:R-:W-:-:S05]  /*10fc0*/  FMUL.FTZ R7, R7, UR12 ;  /* 0x0000000c07077c20 */ /* 0x000fca0008410000 */
[----:B------:R0:W-:Y:S01]  /*10fd0*/  STL [R1+0x228], R7 ;  /* 0x0002280701007387 */ /* 0x0001e20000100800 */
[----:B------:R-:W-:Y:S02]  /*10fe0*/  SHF.L.U32 R8, R69, 0x10, RZ ;  /* 0x0000001045087819 */ /* 0x000fe400000006ff */
[----:B--2---:R-:W-:Y:S01]  /*10ff0*/  SHF.L.U32 R9, R68, 0x10, RZ ;  /* 0x0000001044097819 */ /* 0x004fe200000006ff */
[----:B------:R-:W-:-:S05]  /*11000*/  FMUL.FTZ R68, R65, UR12 ;  /* 0x0000000c41447c20 */ /* 0x000fca0008410000 */
[----:B------:R0:W-:Y:S01]  /*11010*/  STL [R1+0x234], R68 ;  /* 0x0002344401007387 */ /* 0x0001e20000100800 */
[----:B------:R-:W-:Y:S05]  /*11020*/  @!P1 BRA `(.L_x_336) ;  /* 0x0000000000489947 */ /* 0x000fea0003800000 */
        /* <DEDUP_REMOVED lines=18> */
.L_x_336:
[----:B-----5:R1:W-:Y:S04]  /*11150*/  STL [R1+0x64c], R0 ;  /* 0x00064c0001007387 */ /* 0x0203e80000100800 */
[----:B0-----:R-:W2:Y:S04]  /*11160*/  LDL.LU R7, [R1+0x4a0] ;  /* 0x0004a00001077983 */ /* 0x001ea80000300800 */
[----:B------:R-:W3:Y:S04]  /*11170*/  LDL.LU R69, [R1+0x4a8] ;  /* 0x0004a80001457983 */ /* 0x000ee80000300800 */
[----:B-1----:R-:W4:Y:S01]  /*11180*/  LDL R0, [R1+0x228] ;  /* 0x0002280001007983 */ /* 0x002f220000100800 */
[----:B------:R-:W-:-:S03]  /*11190*/  FADD.FTZ R63, R63, R6 ;  /* 0x000000063f3f7221 */ /* 0x000fc60000010000 */
[----:B------:R-:W3:Y:S01]  /*111a0*/  LDL.LU R6, [R1+0x4a4] ;  /* 0x0004a40001067983 */ /* 0x000ee20000300800 */
[----:B------:R-:W-:-:S03]  /*111b0*/  FMUL.FTZ R65, R9, R4 ;  /* 0x0000000409417220 */ /* 0x000fc60000410000 */
[----:B------:R-:W3:Y:S01]  /*111c0*/  LDL.LU R68, [R1+0x4ac] ;  /* 0x0004ac0001447983 */ /* 0x000ee20000300800 */
[----:B------:R-:W-:Y:S01]  /*111d0*/  FADD.FTZ R66, R66, R65 ;  /* 0x0000004142427221 */ /* 0x000fe20000010000 */
[----:B----4-:R-:W-:Y:S02]  /*111e0*/  FFMA.FTZ R60, R0, R65, R60 ;  /* 0x00000041003c7223 */ /* 0x010fe4000001003c */
[----:B------:R0:W5:Y:S01]  /*111f0*/  LDL.LU R0, [R1+0x64c] ;  /* 0x00064c0001007983 */ /* 0x0001620000300800 */
[----:B--2---:R-:W-:Y:S02]  /*11200*/  SHF.L.U32 R7, R7, 0x10, RZ ;  /* 0x0000001007077819 */ /* 0x004fe400000006ff */
[----:B---3--:R-:W-:-:S03]  /*11210*/  SHF.L.U32 R6, R6, 0x10, RZ ;  /* 0x0000001006067819 */ /* 0x008fc600000006ff */
[----:B------:R-:W-:Y:S01]  /*11220*/  FADD.FTZ R65, R7, -UR16 ;  /* 0x8000001007417e21 */ /* 0x000fe20008010000 */
[----:B------:R-:W-:Y:S01]  /*11230*/  SHF.L.U32 R7, R69, 0x10, RZ ;  /* 0x0000001045077819 */ /* 0x000fe200000006ff */
[----:B------:R-:W-:Y:S02]  /*11240*/  FADD.FTZ R69, R6, -UR16 ;  /* 0x8000001006457e21 */ /* 0x000fe40008010000 */
[----:B------:R-:W-:Y:S02]  /*11250*/  FMUL.FTZ R65, R65, UR12 ;  /* 0x0000000c41417c20 */ /* 0x000fe40008410000 */
[----:B------:R-:W-:-:S03]  /*11260*/  FMUL.FTZ R69, R69, UR12 ;  /* 0x0000000c45457c20 */ /* 0x000fc60008410000 */
[----:B------:R0:W-:Y:S04]  /*11270*/  STL [R1+0x230], R65 ;  /* 0x0002304101007387 */ /* 0x0001e80000100800 */
[----:B------:R0:W-:Y:S01]  /*11280*/  STL [R1+0x23c], R69 ;  /* 0x00023c4501007387 */ /* 0x0001e20000100800 */
[----:B------:R-:W-:Y:S01]  /*11290*/  SHF.L.U32 R6, R68, 0x10, RZ ;  /* 0x0000001044067819 */ /* 0x000fe200000006ff */
        /* <DEDUP_REMOVED lines=21> */
.L_x_337:
[----:B0-----:R-:W2:Y:S01]  /*113f0*/  LDL R65, [R1+0x234] ;  /* 0x0002340001417983 */ /* 0x001ea20000100800 */
[----:B-----5:R-:W-:-:S03]  /*11400*/  FFMA.FTZ R62, R56, R0, R62 ;  /* 0x00000000383e7223 */ /* 0x020fc6000001003e */
[----:B------:R-:W3:Y:S01]  /*11410*/  LDL R56, [R1+0x230] ;  /* 0x0002300001387983 */ /* 0x000ee20000100800 */
[----:B------:R-:W-:Y:S01]  /*11420*/  FADD.FTZ R66, R68, R66 ;  /* 0x0000004244427221 */ /* 0x000fe20000010000 */
[----:B------:R-:W-:Y:S02]  /*11430*/  FADD.FTZ R61, R61, R0 ;  /* 0x000000003d3d7221 */ /* 0x000fe40000010000 */
[----:B------:R-:W4:Y:S01]  /*11440*/  LDL.LU R0, [R1+0x490] ;  /* 0x0004900001007983 */ /* 0x000f220000300800 */
[----:B------:R-:W-:-:S03]  /*11450*/  FFMA.FTZ R64, R59, R58, R64 ;  /* 0x0000003a3b407223 */ /* 0x000fc60000010040 */
[----:B------:R-:W4:Y:S04]  /*11460*/  LDL R59, [R1+0x23c] ;  /* 0x00023c00013b7983 */ /* 0x000f280000100800 */
[----:B------:R-:W4:Y:S01]  /*11470*/  LDL.LU R69, [R1+0x49c] ;  /* 0x00049c0001457983 */ /* 0x000f220000300800 */
[----:B--2---:R-:W-:Y:S01]  /*11480*/  FFMA.FTZ R60, R65, R68, R60 ;  /* 0x00000044413c7223 */ /* 0x004fe2000001003c */
[----:B------:R-:W-:Y:S02]  /*11490*/  FMUL.FTZ R65, R7, R4 ;  /* 0x0000000407417220 */ /* 0x000fe40000410000 */
[----:B------:R-:W2:Y:S02]  /*114a0*/  LDL.LU R68, [R1+0x498] ;  /* 0x0004980001447983 */ /* 0x000ea40000300800 */
[----:B---3--:R-:W-:Y:S01]  /*114b0*/  FFMA.FTZ R56, R56, R65, R60 ;  /* 0x0000004138387223 */ /* 0x008fe2000001003c */
[----:B------:R-:W-:-:S02]  /*114c0*/  FADD.FTZ R60, R66, R65 ;  /* 0x00000041423c7221 */ /* 0x000fc40000010000 */
[----:B------:R-:W3:Y:S01]  /*114d0*/  LDL.LU R65, [R1+0x494] ;  /* 0x0004940001417983 */ /* 0x000ee20000300800 */
[----:B------:R-:W-:Y:S01]  /*114e0*/  FMUL.FTZ R66, R6, R5 ;  /* 0x0000000506427220 */ /* 0x000fe20000410000 */
[----:B----4-:R-:W-:-:S03]  /*114f0*/  SHF.L.U32 R0, R0, 0x10, RZ ;  /* 0x0000001000007819 */ /* 0x010fc600000006ff */
[----:B------:R-:W-:Y:S02]  /*11500*/  FFMA.FTZ R56, R59, R66, R56 ;  /* 0x000000423b387223 */ /* 0x000fe40000010038 */
[----:B------:R-:W-:Y:S01]  /*11510*/  FADD.FTZ R59, R0, -UR16 ;  /* 0x80000010003b7e21 */ /* 0x000fe20008010000 */
[----:B------:R-:W-:Y:S01]  /*11520*/  FADD.FTZ R60, R66, R60 ;  /* 0x0000003c423c7221 */ /* 0x000fe20000010000 */
[----:B---3--:R-:W-:Y:S02]  /*11530*/  SHF.L.U32 R65, R65, 0x10, RZ ;  /* 0x0000001041417819 */ /* 0x008fe400000006ff */
[----:B--2---:R-:W-:-:S03]  /*11540*/  SHF.L.U32 R0, R68, 0x10, RZ ;  /* 0x0000001044007819 */ /* 0x004fc600000006ff */
[----:B------:R-:W-:Y:S01]  /*11550*/  FADD.FTZ R65, R65, -UR16 ;  /* 0x8000001041417e21 */ /* 0x000fe20008010000 */
[----:B------:R-:W-:Y:S01]  /*11560*/  SHF.L.U32 R68, R69, 0x10, RZ ;  /* 0x0000001045447819 */ /* 0x000fe200000006ff */
[----:B------:R-:W-:Y:S02]  /*11570*/  FMUL.FTZ R69, R59, UR12 ;  /* 0x0000000c3b457c20 */ /* 0x000fe40008410000 */
[----:B------:R-:W-:-:S03]  /*11580*/  FMUL.FTZ R66, R65, UR12 ;  /* 0x0000000c41427c20 */ /* 0x000fc60008410000 */
[----:B------:R0:W-:Y:S04]  /*11590*/  STL [R1+0x238], R69 ;  /* 0x0002384501007387 */ /* 0x0001e80000100800 */
        /* <DEDUP_REMOVED lines=20> */
.L_x_338:
[----:B------:R-:W-:Y:S01]  /*116e0*/  FADD.FTZ R58, R63, R58 ;  /* 0x0000003a3f3a7221 */ /* 0x000fe20000010000 */
[----:B------:R-:W2:Y:S04]  /*116f0*/  LDL.LU R59, [R1+0x480] ;  /* 0x00048000013b7983 */ /* 0x000ea80000300800 */
[----:B------:R-:W3:Y:S01]  /*11700*/  LDL.LU R63, [R1+0x484] ;  /* 0x00048400013f7983 */ /* 0x000ee20000300800 */
[----:B------:R-:W-:-:S03]  /*11710*/  FMUL.FTZ R65, R0, R4 ;  /* 0x0000000400417220 */ /* 0x000fc60000410000 */
[----:B0-----:R-:W4:Y:S01]  /*11720*/  LDL.LU R66, [R1+0x488] ;  /* 0x0004880001427983 */ /* 0x001f220000300800 */
[----:B------:R-:W-:Y:S01]  /*11730*/  FFMA.FTZ R56, R69, R65, R56 ;  /* 0x0000004145387223 */ /* 0x000fe20000010038 */
[----:B------:R-:W-:Y:S02]  /*11740*/  FADD.FTZ R60, R60, R65 ;  /* 0x000000413c3c7221 */ /* 0x000fe40000010000 */
[----:B------:R-:W5:Y:S01]  /*11750*/  LDL.LU R65, [R1+0x48c] ;  /* 0x00048c0001417983 */ /* 0x000f620000300800 */
[----:B--2---:R-:W-:Y:S02]  /*11760*/  SHF.L.U32 R59, R59, 0x10, RZ ;  /* 0x000000103b3b7819 */ /* 0x004fe400000006ff */
[----:B---3--:R-:W-:-:S03]  /*11770*/  SHF.L.U32 R63, R63, 0x10, RZ ;  /* 0x000000103f3f7819 */ /* 0x008fc600000006ff */
[----:B------:R-:W-:Y:S02]  /*11780*/  FADD.FTZ R59, R59, -UR16 ;  /* 0x800000103b3b7e21 */ /* 0x000fe40008010000 */
[----:B------:R-:W-:Y:S02]  /*11790*/  FADD.FTZ R69, R63, -UR16 ;  /* 0x800000103f457e21 */ /* 0x000fe40008010000 */
[----:B------:R-:W-:Y:S02]  /*117a0*/  FMUL.FTZ R59, R59, UR12 ;  /* 0x0000000c3b3b7c20 */ /* 0x000fe40008410000 */
[----:B------:R-:W-:-:S03]  /*117b0*/  FMUL.FTZ R69, R69, UR12 ;  /* 0x0000000c45457c20 */ /* 0x000fc60008410000 */
[----:B------:R0:W-:Y:S04]  /*117c0*/  STL [R1+0x334], R59 ;  /* 0x0003343b01007387 */ /* 0x0001e80000100800 */
[----:B------:R0:W-:Y:S01]  /*117d0*/  STL [R1+0x338], R69 ;  /* 0x0003384501007387 */ /* 0x0001e20000100800 */
[----:B----4-:R-:W-:Y:S01]  /*117e0*/  SHF.L.U32 R66, R66, 0x10, RZ ;  /* 0x0000001042427819 */ /* 0x010fe200000006ff */
[----:B------:R-:W-:Y:S01]  /*117f0*/  FMUL.FTZ R63, R68, R5 ;  /* 0x00000005443f7220 */ /* 0x000fe20000410000 */
[----:B-----5:R-:W-:Y:S01]  /*11800*/  SHF.L.U32 R65, R65, 0x10, RZ ;  /* 0x0000001041417819 */ /* 0x020fe200000006ff */
        /* <DEDUP_REMOVED lines=20> */
.L_x_339:
[----:B0-----:R-:W2:Y:S01]  /*11950*/  LDL R59, [R1+0x33c] ;  /* 0x00033c00013b7983 */ /* 0x001ea20000100800 */
[----:B------:R-:W-:-:S03]  /*11960*/  FADD.FTZ R60, R63, R60 ;  /* 0x0000003c3f3c7221 */ /* 0x000fc60000010000 */
[----:B------:R-:W3:Y:S01]  /*11970*/  LDL.LU R69, [R1+0x47c] ;  /* 0x00047c0001457983 */ /* 0x000ee20000300800 */
[----:B--2---:R-:W-:Y:S01]  /*11980*/  FFMA.FTZ R56, R59, R63, R56 ;  /* 0x0000003f3b387223 */ /* 0x004fe20000010038 */
[----:B------:R-:W-:Y:S02]  /*11990*/  FMUL.FTZ R59, R66, R4 ;  /* 0x00000004423b7220 */ /* 0x000fe40000410000 */
[----:B------:R-:W2:Y:S01]  /*119a0*/  LDL R63, [R1+0x334] ;  /* 0x00033400013f7983 */ /* 0x000ea20000100800 */
[----:B------:R-:W-:Y:S01]  /*119b0*/  FFMA.FTZ R55, R55, R54, R62 ;  /* 0x0000003637377223 */ /* 0x000fe2000001003e */
[----:B------:R-:W-:Y:S02]  /*119c0*/  FADD.FTZ R54, R61, R54 ;  /* 0x000000363d367221 */ /* 0x000fe40000010000 */
[----:B------:R-:W4:Y:S04]  /*119d0*/  LDL.LU R61, [R1+0x46c] ;  /* 0x00046c00013d7983 */ /* 0x000f280000300800 */
[----:B------:R-:W5:Y:S01]  /*119e0*/  LDL R62, [R1+0x338] ;  /* 0x00033800013e7983 */ /* 0x000f620000100800 */
[----:B------:R-:W-:-:S03]  /*119f0*/  FFMA.FTZ R57, R57, R52, R64 ;  /* 0x0000003439397223 */ /* 0x000fc60000010040 */
[----:B------:R-:W3:Y:S01]  /*11a00*/  LDL.LU R64, [R1+0x478] ;  /* 0x0004780001407983 */ /* 0x000ee20000300800 */
[----:B--2---:R-:W-:Y:S01]  /*11a10*/  FFMA.FTZ R56, R63, R59, R56 ;  /* 0x0000003b3f387223 */ /* 0x004fe20000010038 */
[----:B------:R-:W-:Y:S02]  /*11a20*/  FADD.FTZ R59, R60, R59 ;  /* 0x0000003b3c3b7221 */ /* 0x000fe40000010000 */
[----:B------:R-:W2:Y:S01]  /*11a30*/  LDL.LU R60, [R1+0x468] ;  /* 0x00046800013c7983 */ /* 0x000ea20000300800 */
[----:B----4-:R-:W-:Y:S01]  /*11a40*/  SHF.L.U32 R61, R61, 0x10, RZ ;  /* 0x000000103d3d7819 */ /* 0x010fe200000006ff */
[----:B------:R-:W-:-:S04]  /*11a50*/  FMUL.FTZ R63, R65, R5 ;  /* 0x00000005413f7220 */ /* 0x000fc80000410000 */
[----:B------:R-:W-:Y:S01]  /*11a60*/  FADD.FTZ R61, R61, -UR16 ;  /* 0x800000103d3d7e21 */ /* 0x000fe20008010000 */
[----:B-----5:R-:W-:-:S03]  /*11a70*/  FFMA.FTZ R62, R62, R63, R56 ;  /* 0x0000003f3e3e7223 */ /* 0x020fc60000010038 */
[----:B------:R-:W-:-:S05]  /*11a80*/  FMUL.FTZ R61, R61, UR12 ;  /* 0x0000000c3d3d7c20 */ /* 0x000fca0008410000 */
[----:B------:R0:W-:Y:S01]  /*11a90*/  STL [R1+0x330], R61 ;  /* 0x0003303d01007387 */ /* 0x0001e20000100800 */
[----:B------:R-:W-:Y:S01]  /*11aa0*/  FADD.FTZ R59, R63, R59 ;  /* 0x0000003b3f3b7221 */ /* 0x000fe20000010000 */
[----:B---3--:R-:W-:Y:S02]  /*11ab0*/  SHF.L.U32 R64, R64, 0x10, RZ ;  /* 0x0000001040407819 */ /* 0x008fe400000006ff */
[----:B------:R-:W-:Y:S02]  /*11ac0*/  SHF.L.U32 R63, R69, 0x10, RZ ;  /* 0x00000010453f7819 */ /* 0x000fe400000006ff */
[----:B--2---:R-:W-:-:S05]  /*11ad0*/  SHF.L.U32 R60, R60, 0x10, RZ ;  /* 0x000000103c3c7819 */ /* 0x004fca00000006ff */
[----:B------:R-:W-:-:S04]  /*11ae0*/  FADD.FTZ R60, R60, -UR16 ;  /* 0x800000103c3c7e21 */ /* 0x000fc80008010000 */
        /* <DEDUP_REMOVED lines=21> */
.L_x_340:
[----:B------:R-:W-:Y:S01]  /*11c40*/  FADD.FTZ R58, R58, R52 ;  /* 0x000000343a3a7221 */ /* 0x000fe20000010000 */
[----:B0-----:R-:W2:Y:S04]  /*11c50*/  LDL.LU R61, [R1+0x45c] ;  /* 0x00045c00013d7983 */ /* 0x001ea80000300800 */
[----:B------:R-:W3:Y:S04]  /*11c60*/  LDL R52, [R1+0x32c] ;  /* 0x00032c0001347983 */ /* 0x000ee80000100800 */
[----:B------:R-:W4:Y:S04]  /*11c70*/  LDL.LU R56, [R1+0x458] ;  /* 0x0004580001387983 */ /* 0x000f280000300800 */
[----:B------:R-:W5:Y:S01]  /*11c80*/  LDL.LU R69, [R1+0x460] ;  /* 0x0004600001457983 */ /* 0x000f620000300800 */
[----:B------:R-:W-:-:S04]  /*11c90*/  FMUL.FTZ R60, R64, R4 ;  /* 0x00000004403c7220 */ /* 0x000fc80000410000 */
[----:B------:R-:W-:Y:S01]  /*11ca0*/  FADD.FTZ R59, R59, R60 ;  /* 0x0000003c3b3b7221 */ /* 0x000fe20000010000 */
[----:B---3--:R-:W-:Y:S02]  /*11cb0*/  FFMA.FTZ R52, R52, R60, R62 ;  /* 0x0000003c34347223 */ /* 0x008fe4000001003e */
[----:B------:R-:W3:Y:S01]  /*11cc0*/  LDL.LU R60, [R1+0x464] ;  /* 0x00046400013c7983 */ /* 0x000ee20000300800 */
[----:B--2---:R-:W-:Y:S01]  /*11cd0*/  SHF.L.U32 R61, R61, 0x10, RZ ;  /* 0x000000103d3d7819 */ /* 0x004fe200000006ff */
[----:B----4-:R-:W-:Y:S01]  /*11ce0*/  IMAD.U32 R56, R56, 0x10000, RZ ;  /* 0x0001000038387824 */ /* 0x010fe200078e00ff */
[----:B-----5:R-:W-:-:S03]  /*11cf0*/  SHF.L.U32 R62, R69, 0x10, RZ ;  /* 0x00000010453e7819 */ /* 0x020fc600000006ff */
[----:B------:R-:W-:Y:S01]  /*11d00*/  FADD.FTZ R56, R56, -UR16 ;  /* 0x8000001038387e21 */ /* 0x000fe20008010000 */
[----:B------:R-:W-:-:S03]  /*11d10*/  FADD.FTZ R69, R61, -UR16 ;  /* 0x800000103d457e21 */ /* 0x000fc60008010000 */
[----:B------:R-:W-:Y:S01]  /*11d20*/  FMUL.FTZ R56, R56, UR12 ;  /* 0x0000000c38387c20 */ /* 0x000fe20008410000 */
[----:B------:R-:W-:-:S04]  /*11d30*/  FMUL.FTZ R69, R69, UR12 ;  /* 0x0000000c45457c20 */ /* 0x000fc80008410000 */
[----:B------:R0:W-:Y:S04]  /*11d40*/  STL [R1+0x324], R56 ;  /* 0x0003243801007387 */ /* 0x0001e80000100800 */
[----:B------:R0:W-:Y:S01]  /*11d50*/  STL [R1+0x328], R69 ;  /* 0x0003284501007387 */ /* 0x0001e20000100800 */
[----:B---3--:R-:W-:Y:S01]  /*11d60*/  SHF.L.U32 R61, R60, 0x10, RZ ;  /* 0x000000103c3d7819 */ /* 0x008fe200000006ff */
[----:B------:R-:W-:Y:S01]  /*11d70*/  FMUL.FTZ R60, R63, R5 ;  /* 0x000000053f3c7220 */ /* 0x000fe20000410000 */
        /* <DEDUP_REMOVED lines=20> */
.L_x_341:
[----:B------:R-:W2:Y:S01]  /*11ec0*/  LDL R56, [R1+0x330] ;  /* 0x0003300001387983 */ /* 0x000ea20000100800 */
[----:B------:R-:W-:Y:S01]  /*11ed0*/  FFMA.FTZ R55, R50, R49, R55 ;  /* 0x0000003132377223 */ /* 0x000fe20000010037 */
[----:B------:R-:W-:Y:S02]  /*11ee0*/  FADD.FTZ R54, R54, R49 ;  /* 0x0000003136367221 */ /* 0x000fe40000010000 */
[----:B------:R-:W3:Y:S01]  /*11ef0*/  LDL R49, [R1+0x324] ;  /* 0x0003240001317983 */ /* 0x000ee20000100800 */
[----:B------:R-:W-:-:S03]  /*11f00*/  FADD.FTZ R59, R60, R59 ;  /* 0x0000003b3c3b7221 */ /* 0x000fc60000010000 */
[----:B------:R-:W4:Y:S01]  /*11f10*/  LDL.LU R50, [R1+0x448] ;  /* 0x0004480001327983 */ /* 0x000f220000300800 */
[----:B------:R-:W-:-:S03]  /*11f20*/  FFMA.FTZ R53, R53, R51, R57 ;  /* 0x0000003335357223 */ /* 0x000fc60000010039 */
[----:B------:R-:W5:Y:S04]  /*11f30*/  LDL R57, [R1+0x328] ;  /* 0x0003280001397983 */ /* 0x000f680000100800 */
[----:B------:R-:W5:Y:S01]  /*11f40*/  LDL.LU R69, [R1+0x454] ;  /* 0x0004540001457983 */ /* 0x000f620000300800 */
[----:B--2---:R-:W-:Y:S01]  /*11f50*/  FFMA.FTZ R52, R56, R60, R52 ;  /* 0x0000003c38347223 */ /* 0x004fe20000010034 */
[----:B------:R-:W-:Y:S02]  /*11f60*/  FMUL.FTZ R56, R62, R4 ;  /* 0x000000043e387220 */ /* 0x000fe40000410000 */
[----:B------:R-:W2:Y:S02]  /*11f70*/  LDL.LU R60, [R1+0x450] ;  /* 0x00045000013c7983 */ /* 0x000ea40000300800 */
[----:B---3--:R-:W-:Y:S01]  /*11f80*/  FFMA.FTZ R49, R49, R56, R52 ;  /* 0x0000003831317223 */ /* 0x008fe20000010034 */
[----:B------:R-:W-:-:S02]  /*11f90*/  FADD.FTZ R52, R59, R56 ;  /* 0x000000383b347221 */ /* 0x000fc40000010000 */
[----:B------:R-:W3:Y:S01]  /*11fa0*/  LDL.LU R56, [R1+0x44c] ;  /* 0x00044c0001387983 */ /* 0x000ee20000300800 */
[----:B----4-:R-:W-:Y:S01]  /*11fb0*/  SHF.L.U32 R50, R50, 0x10, RZ ;  /* 0x0000001032327819 */ /* 0x010fe200000006ff */
[----:B------:R-:W-:-:S04]  /*11fc0*/  FMUL.FTZ R59, R61, R5 ;  /* 0x000000053d3b7220 */ /* 0x000fc80000410000 */
[----:B------:R-:W-:Y:S01]  /*11fd0*/  FADD.FTZ R50, R50, -UR16 ;  /* 0x8000001032327e21 */ /* 0x000fe20008010000 */
[----:B-----5:R-:W-:-:S03]  /*11fe0*/  FFMA.FTZ R49, R57, R59, R49 ;  /* 0x0000003b39317223 */ /* 0x020fc60000010031 */
[----:B------:R-:W-:-:S05]  /*11ff0*/  FMUL.FTZ R50, R50, UR12 ;  /* 0x0000000c32327c20 */ /* 0x000fca0008410000 */
[----:B------:R0:W-:Y:S01]  /*12000*/  STL [R1+0x31c], R50 ;  /* 0x00031c3201007387 */ /* 0x0001e20000100800 */
[----:B------:R-:W-:Y:S01]  /*12010*/  FADD.FTZ R52, R59, R52 ;  /* 0x000000343b347221 */ /* 0x000fe20000010000 */
[----:B------:R-:W-:Y:S02]  /*12020*/  SHF.L.U32 R59, R69, 0x10, RZ ;  /* 0x00000010453b7819 */ /* 0x000fe400000006ff */
[----:B---3--:R-:W-:-:S05]  /*12030*/  SHF.L.U32 R56, R56, 0x10, RZ ;  /* 0x0000001038387819 */ /* 0x008fca00000006ff */
[----:B------:R-:W-:-:S04]  /*12040*/  FADD.FTZ R56, R56, -UR16 ;  /* 0x8000001038387e21 */ /* 0x000fc80008010000 */
[----:B------:R-:W-:-:S05]  /*12050*/  FMUL.FTZ R57, R56, UR12 ;  /* 0x0000000c38397c20 */ /* 0x000fca0008410000 */
[----:B------:R0:W-:Y:S01]  /*12060*/  STL [R1+0x320], R57 ;  /* 0x0003203901007387 */ /* 0x0001e20000100800 */
[----:B--2---:R-:W-:Y:S01]  /*12070*/  SHF.L.U32 R60, R60, 0x10, RZ ;  /* 0x000000103c3c7819 */ /* 0x004fe200000006ff */
        /* <DEDUP_REMOVED lines=19> */
.L_x_342:
[----:B------:R-:W-:Y:S01]  /*121b0*/  FADD.FTZ R51, R58, R51 ;  /* 0x000000333a337221 */ /* 0x000fe20000010000 */
[----:B0-----:R-:W2:Y:S04]  /*121c0*/  LDL.LU R50, [R1+0x438] ;  /* 0x0004380001327983 */ /* 0x001ea80000300800 */
[----:B------:R-:W3:Y:S04]  /*121d0*/  LDL R58, [R1+0x31c] ;  /* 0x00031c00013a7983 */ /* 0x000ee80000100800 */
[----:B------:R-:W4:Y:S04]  /*121e0*/  LDL.LU R57, [R1+0x43c] ;  /* 0x00043c0001397983 */ /* 0x000f280000300800 */
[----:B------:R-:W5:Y:S01]  /*121f0*/  LDL.LU R69, [R1+0x440] ;  /* 0x0004400001457983 */ /* 0x000f620000300800 */
[----:B------:R-:W-:-:S04]  /*12200*/  FMUL.FTZ R56, R60, R4 ;  /* 0x000000043c387220 */ /* 0x000fc80000410000 */
[----:B------:R-:W-:Y:S01]  /*12210*/  FADD.FTZ R52, R52, R56 ;  /* 0x0000003834347221 */ /* 0x000fe20000010000 */
[----:B--2---:R-:W-:Y:S01]  /*12220*/  SHF.L.U32 R50, R50, 0x10, RZ ;  /* 0x0000001032327819 */ /* 0x004fe200000006ff */
[----:B---3--:R-:W-:Y:S02]  /*12230*/  FFMA.FTZ R49, R58, R56, R49 ;  /* 0x000000383a317223 */ /* 0x008fe40000010031 */
[----:B------:R-:W2:Y:S01]  /*12240*/  LDL.LU R56, [R1+0x444] ;  /* 0x0004440001387983 */ /* 0x000ea20000300800 */
[----:B----4-:R-:W-:Y:S01]  /*12250*/  SHF.L.U32 R57, R57, 0x10, RZ ;  /* 0x0000001039397819 */ /* 0x010fe200000006ff */
[----:B------:R-:W-:Y:S01]  /*12260*/  FADD.FTZ R50, R50, -UR16 ;  /* 0x8000001032327e21 */ /* 0x000fe20008010000 */
[----:B-----5:R-:W-:-:S03]  /*12270*/  SHF.L.U32 R58, R69, 0x10, RZ ;  /* 0x00000010453a7819 */ /* 0x020fc600000006ff */
[----:B------:R-:W-:Y:S01]  /*12280*/  FADD.FTZ R69, R57, -UR16 ;  /* 0x8000001039457e21 */ /* 0x000fe20008010000 */
[----:B------:R-:W-:-:S03]  /*12290*/  FMUL.FTZ R50, R50, UR12 ;  /* 0x0000000c32327c20 */ /* 0x000fc60008410000 */
[----:B------:R-:W-:Y:S02]  /*122a0*/  FMUL.FTZ R69, R69, UR12 ;  /* 0x0000000c45457c20 */ /* 0x000fe40008410000 */
[----:B------:R0:W-:Y:S04]  /*122b0*/  STL [R1+0x314], R50 ;  /* 0x0003143201007387 */ /* 0x0001e80000100800 */
[----:B------:R0:W-:Y:S01]  /*122c0*/  STL [R1+0x318], R69 ;  /* 0x0003184501007387 */ /* 0x0001e20000100800 */
[----:B--2---:R-:W-:Y:S01]  /*122d0*/  SHF.L.U32 R57, R56, 0x10, RZ ;  /* 0x0000001038397819 */ /* 0x004fe200000006ff */
        /* <DEDUP_REMOVED lines=21> */
.L_x_343:
[----:B------:R-:W2:Y:S01]  /*12430*/  LDL R50, [R1+0x320] ;  /* 0x0003200001327983 */ /* 0x000ea20000100800 */
[----:B------:R-:W-:-:S03]  /*12440*/  FADD.FTZ R52, R56, R52 ;  /* 0x0000003438347221 */ /* 0x000fc60000010000 */
[----:B------:R-:W3:Y:S01]  /*12450*/  LDL.LU R69, [R1+0x434] ;  /* 0x0004340001457983 */ /* 0x000ee20000300800 */
[----:B--2---:R-:W-:Y:S01]  /*12460*/  FFMA.FTZ R49, R50, R56, R49 ;  /* 0x0000003832317223 */ /* 0x004fe20000010031 */
[----:B------:R-:W-:Y:S02]  /*12470*/  FMUL.FTZ R50, R58, R4 ;  /* 0x000000043a327220 */ /* 0x000fe40000410000 */
[----:B------:R-:W2:Y:S01]  /*12480*/  LDL R56, [R1+0x314] ;  /* 0x0003140001387983 */ /* 0x000ea20000100800 */
[----:B------:R-:W-:-:S03]  /*12490*/  FFMA.FTZ R47, R47, R46, R55 ;  /* 0x0000002e2f2f7223 */ /* 0x000fc60000010037 */
[----:B------:R-:W4:Y:S01]  /*124a0*/  LDL.LU R55, [R1+0x42c] ;  /* 0x00042c0001377983 */ /* 0x000f220000300800 */
[----:B------:R-:W-:-:S03]  /*124b0*/  FADD.FTZ R46, R54, R46 ;  /* 0x0000002e362e7221 */ /* 0x000fc60000010000 */
[----:B------:R-:W5:Y:S01]  /*124c0*/  LDL R54, [R1+0x318] ;  /* 0x0003180001367983 */ /* 0x000f620000100800 */
[----:B------:R-:W-:-:S03]  /*124d0*/  FFMA.FTZ R48, R48, R45, R53 ;  /* 0x0000002d30307223 */ /* 0x000fc60000010035 */
[----:B------:R-:W3:Y:S01]  /*124e0*/  LDL.LU R53, [R1+0x430] ;  /* 0x0004300001357983 */ /* 0x000ee20000300800 */
[----:B--2---:R-:W-:Y:S01]  /*124f0*/  FFMA.FTZ R49, R56, R50, R49 ;  /* 0x0000003238317223 */ /* 0x004fe20000010031 */
[----:B------:R-:W-:Y:S02]  /*12500*/  FADD.FTZ R50, R52, R50 ;  /* 0x0000003234327221 */ /* 0x000fe40000010000 */
[----:B------:R-:W2:Y:S01]  /*12510*/  LDL.LU R52, [R1+0x428] ;  /* 0x0004280001347983 */ /* 0x000ea20000300800 */
[----:B------:R-:W-:Y:S01]  /*12520*/  FMUL.FTZ R56, R57, R5 ;  /* 0x0000000539387220 */ /* 0x000fe20000410000 */
[----:B----4-:R-:W-:-:S03]  /*12530*/  SHF.L.U32 R55, R55, 0x10, RZ ;  /* 0x0000001037377819 */ /* 0x010fc600000006ff */
[----:B-----5:R-:W-:Y:S02]  /*12540*/  FFMA.FTZ R54, R54, R56, R49 ;  /* 0x0000003836367223 */ /* 0x020fe40000010031 */
[----:B------:R-:W-:Y:S01]  /*12550*/  FADD.FTZ R49, R55, -UR16 ;  /* 0x8000001037317e21 */ /* 0x000fe20008010000 */
[----:B------:R-:W-:Y:S01]  /*12560*/  FADD.FTZ R50, R56, R50 ;  /* 0x0000003238327221 */ /* 0x000fe20000010000 */
[----:B---3--:R-:W-:Y:S02]  /*12570*/  SHF.L.U32 R56, R53, 0x10, RZ ;  /* 0x0000001035387819 */ /* 0x008fe400000006ff */
[----:B------:R-:W-:-:S05]  /*12580*/  FMUL.FTZ R53, R49, UR12 ;  /* 0x0000000c31357c20 */ /* 0x000fca0008410000 */
[----:B------:R0:W-:Y:S01]  /*12590*/  STL [R1+0x310], R53 ;  /* 0x0003103501007387 */ /* 0x0001e20000100800 */
[----:B------:R-:W-:Y:S02]  /*125a0*/  SHF.L.U32 R55, R69, 0x10, RZ ;  /* 0x0000001045377819 */ /* 0x000fe400000006ff */
[----:B--2---:R-:W-:-:S05]  /*125b0*/  SHF.L.U32 R52, R52, 0x10, RZ ;  /* 0x0000001034347819 */ /* 0x004fca00000006ff */
[----:B------:R-:W-:-:S04]  /*125c0*/  FADD.FTZ R52, R52, -UR16 ;  /* 0x8000001034347e21 */ /* 0x000fc80008010000 */
[----:B------:R-:W-:-:S05]  /*125d0*/  FMUL.FTZ R52, R52, UR12 ;  /* 0x0000000c34347c20 */ /* 0x000fca0008410000 */
        /* <DEDUP_REMOVED lines=20> */
.L_x_344:
[----:B------:R-:W-:Y:S01]  /*12720*/  FADD.FTZ R51, R51, R45 ;  /* 0x0000002d33337221 */ /* 0x000fe20000010000 */
[----:B------:R-:W2:Y:S04]  /*12730*/  LDL.LU R49, [R1+0x418] ;  /* 0x0004180001317983 */ /* 0x000ea80000300800 */
[----:B------:R-:W3:Y:S04]  /*12740*/  LDL R45, [R1+0x30c] ;  /* 0x00030c00012d7983 */ /* 0x000ee80000100800 */
[----:B0-----:R-:W4:Y:S04]  /*12750*/  LDL.LU R53, [R1+0x41c] ;  /* 0x00041c0001357983 */ /* 0x001f280000300800 */
        /* <DEDUP_REMOVED lines=36> */
.L_x_345:
[----:B------:R-:W2:Y:S01]  /*129a0*/  LDL R49, [R1+0x310] ;  /* 0x0003100001317983 */ /* 0x000ea20000100800 */
[----:B------:R-:W-:Y:S01]  /*129b0*/  FFMA.FTZ R47, R43, R42, R47 ;  /* 0x0000002a2b2f7223 */ /* 0x000fe2000001002f */
[----:B------:R-:W-:Y:S02]  /*129c0*/  FADD.FTZ R46, R46, R42 ;  /* 0x0000002a2e2e7221 */ /* 0x000fe40000010000 */
[----:B------:R-:W3:Y:S01]  /*129d0*/  LDL R42, [R1+0x304] ;  /* 0x00030400012a7983 */ /* 0x000ee20000100800 */
[----:B------:R-:W-:-:S03]  /*129e0*/  FFMA.FTZ R48, R44, R41, R48 ;  /* 0x000000292c307223 */ /* 0x000fc60000010030 */
[----:B------:R-:W4:Y:S04]  /*129f0*/  LDL R44, [R1+0x308] ;  /* 0x00030800012c7983 */ /* 0x000f280000100800 */
[----:B------:R-:W4:Y:S01]  /*12a00*/  LDL.LU R69, [R1+0x414] ;  /* 0x0004140001457983 */ /* 0x000f220000300800 */
[----:B------:R-:W-:-:S03]  /*12a10*/  FADD.FTZ R50, R52, R50 ;  /* 0x0000003234327221 */ /* 0x000fc60000010000 */
[----:B------:R-:W4:Y:S01]  /*12a20*/  LDL.LU R43, [R1+0x400] ;  /* 0x00040000012b7983 */ /* 0x000f220000300800 */
[----:B--2---:R-:W-:Y:S01]  /*12a30*/  FFMA.FTZ R45, R49, R52, R45 ;  /* 0x00000034312d7223 */ /* 0x004fe2000001002d */
[----:B------:R-:W-:Y:S02]  /*12a40*/  FMUL.FTZ R49, R54, R4 ;  /* 0x0000000436317220 */ /* 0x000fe40000410000 */
[----:B------:R-:W2:Y:S02]  /*12a50*/  LDL.LU R52, [R1+0x410] ;  /* 0x0004100001347983 */ /* 0x000ea40000300800 */
[----:B---3--:R-:W-:Y:S02]  /*12a60*/  FFMA.FTZ R42, R42, R49, R45 ;  /* 0x000000312a2a7223 */ /* 0x008fe4000001002d */
[----:B------:R-:W3:Y:S01]  /*12a70*/  LDL.LU R45, [R1+0x404] ;  /* 0x00040400012d7983 */ /* 0x000ee20000300800 */
[----:B------:R-:W-:Y:S01]  /*12a80*/  FADD.FTZ R50, R50, R49 ;  /* 0x0000003132327221 */ /* 0x000fe20000010000 */
[----:B------:R-:W-:-:S04]  /*12a90*/  FMUL.FTZ R49, R53, R5 ;  /* 0x0000000535317220 */ /* 0x000fc80000410000 */
[----:B----4-:R-:W-:Y:S01]  /*12aa0*/  FFMA.FTZ R42, R44, R49, R42 ;  /* 0x000000312c2a7223 */ /* 0x010fe2000001002a */
[----:B------:R-:W-:Y:S01]  /*12ab0*/  FADD.FTZ R44, R49, R50 ;  /* 0x00000032312c7221 */ /* 0x000fe20000010000 */
[----:B------:R-:W-:-:S05]  /*12ac0*/  SHF.L.U32 R49, R69, 0x10, RZ ;  /* 0x0000001045317819 */ /* 0x000fca00000006ff */
[----:B------:R0:W-:Y:S04]  /*12ad0*/  STL [R1+0x254], R49 ;  /* 0x0002543101007387 */ /* 0x0001e80000100800 */
[----:B------:R1:W5:Y:S01]  /*12ae0*/  LDL R69, [R1+0x254] ;  /* 0x0002540001457983 */ /* 0x0003620000100800 */
[----:B------:R-:W-:-:S05]  /*12af0*/  SHF.L.U32 R43, R43, 0x10, RZ ;  /* 0x000000102b2b7819 */ /* 0x000fca00000006ff */
[----:B------:R-:W-:-:S04]  /*12b00*/  FADD.FTZ R43, R43, -UR16 ;  /* 0x800000102b2b7e21 */ /* 0x000fc80008010000 */
[----:B------:R-:W-:-:S05]  /*12b10*/  FMUL.FTZ R43, R43, UR12 ;  /* 0x0000000c2b2b7c20 */ /* 0x000fca0008410000 */
[----:B------:R1:W-:Y:S01]  /*12b20*/  STL [R1+0x2fc], R43 ;  /* 0x0002fc2b01007387 */ /* 0x0003e20000100800 */
[----:B---3--:R-:W-:-:S05]  /*12b30*/  SHF.L.U32 R45, R45, 0x10, RZ ;  /* 0x000000102d2d7819 */ /* 0x008fca00000006ff */
[----:B------:R-:W-:-:S04]  /*12b40*/  FADD.FTZ R45, R45, -UR16 ;  /* 0x800000102d2d7e21 */ /* 0x000fc80008010000 */
[----:B0-----:R-:W-:-:S05]  /*12b50*/  FMUL.FTZ R49, R45, UR12 ;  /* 0x0000000c2d317c20 */ /* 0x001fca0008410000 */
[----:B------:R1:W-:Y:S01]  /*12b60*/  STL [R1+0x300], R49 ;  /* 0x0003003101007387 */ /* 0x0003e20000100800 */
[----:B--2---:R-:W-:Y:S01]  /*12b70*/  SHF.L.U32 R52, R52, 0x10, RZ ;  /* 0x0000001034347819 */ /* 0x004fe200000006ff */
[----:B------:R-:W-:Y:S06]  /*12b80*/  @!P1 BRA `(.L_x_346) ;  /* 0x00000000004c9947 */ /* 0x000fec0003800000 */
[----:B-1----:R-:W-:-:S04]  /*12b90*/  FFMA.FTZ R43, R43, R4, R2 ;  /* 0x000000042b2b7223 */ /* 0x002fc80000010002 */
        /* <DEDUP_REMOVED lines=13> */
[----:B0----5:R-:W-:Y:S01]  /*12c70*/  FMUL.FTZ R49, R69, R45 ;  /* 0x0000002d45317220 */ /* 0x021fe20000410000 */
[----:B------:R-:W-:-:S04]  /*12c80*/  FADD.FTZ R45, -R45, 1 ;  /* 0x3f8000002d2d7421 */ /* 0x000fc80000010100 */
[----:B------:R-:W-:-:S04]  /*12c90*/  FFMA.FTZ R45, R43, R45, 1 ;  /* 0x3f8000002b2d7423 */ /* 0x000fc8000001002d */
[----:B------:R-:W-:-:S05]  /*12ca0*/  FMUL.FTZ R69, R49, R45 ;  /* 0x0000002d31457220 */ /* 0x000fca0000410000 */
[----:B------:R0:W-:Y:S02]  /*12cb0*/  STL [R1+0x254], R69 ;  /* 0x0002544501007387 */ /* 0x0001e40000100800 */
.L_x_346:
[----:B------:R2:W-:Y:S04]  /*12cc0*/  STL [R1+0x64c], R0 ;  /* 0x00064c0001007387 */ /* 0x0005e80000100800 */
[----:B-1----:R-:W3:Y:S04]  /*12cd0*/  LDL.LU R43, [R1+0x3e8] ;  /* 0x0003e800012b7983 */ /* 0x002ee80000300800 */
[----:B------:R-:W4:Y:S04]  /*12ce0*/  LDL.LU R49, [R1+0x3ec] ;  /* 0x0003ec0001317983 */ /* 0x000f280000300800 */
[----:B--2---:R-:W2:Y:S04]  /*12cf0*/  LDL R0, [R1+0x2fc] ;  /* 0x0002fc0001007983 */ /* 0x004ea80000100800 */
[----:B------:R-:W4:Y:S01]  /*12d00*/  LDL.LU R50, [R1+0x3fc] ;  /* 0x0003fc0001327983 */ /* 0x000f220000300800 */
[----:B------:R-:W-:Y:S01]  /*12d10*/  FMUL.FTZ R45, R52, R4 ;  /* 0x00000004342d7220 */ /* 0x000fe20000410000 */
[----:B------:R-:W-:-:S02]  /*12d20*/  FADD.FTZ R41, R51, R41 ;  /* 0x0000002933297221 */ /* 0x000fc40000010000 */
[----:B------:R-:W4:Y:S01]  /*12d30*/  LDL.LU R51, [R1+0x3f8] ;  /* 0x0003f80001337983 */ /* 0x000f220000300800 */
[----:B------:R-:W-:Y:S01]  /*12d40*/  FADD.FTZ R44, R44, R45 ;  /* 0x0000002d2c2c7221 */ /* 0x000fe20000010000 */
[----:B---3--:R-:W-:Y:S01]  /*12d50*/  SHF.L.U32 R43, R43, 0x10, RZ ;  /* 0x000000102b2b7819 */ /* 0x008fe200000006ff */
[----:B--2---:R-:W-:Y:S02]  /*12d60*/  FFMA.FTZ R42, R0, R45, R42 ;  /* 0x0000002d002a7223 */ /* 0x004fe4000001002a */
[----:B------:R1:W5:Y:S01]  /*12d70*/  LDL.LU R0, [R1+0x64c] ;  /* 0x00064c0001007983 */ /* 0x0003620000300800 */
[----:B----4-:R-:W-:Y:S01]  /*12d80*/  SHF.L.U32 R49, R49, 0x10, RZ ;  /* 0x0000001031317819 */ /* 0x010fe200000006ff */
[----:B------:R-:W-:Y:S01]  /*12d90*/  FADD.FTZ R43, R43, -UR16 ;  /* 0x800000102b2b7e21 */ /* 0x000fe20008010000 */
[----:B-----5:R-:W-:-:S03]  /*12da0*/  FMUL.FTZ R45, R69, R5 ;  /* 0x00000005452d7220 */ /* 0x020fc60000410000 */
[----:B------:R-:W-:Y:S01]  /*12db0*/  FADD.FTZ R49, R49, -UR16 ;  /* 0x8000001031317e21 */ /* 0x000fe20008010000 */
[----:B------:R-:W-:Y:S01]  /*12dc0*/  SHF.L.U32 R50, R50, 0x10, RZ ;  /* 0x0000001032327819 */ /* 0x000fe200000006ff */
[----:B------:R-:W-:Y:S02]  /*12dd0*/  FMUL.FTZ R43, R43, UR12 ;  /* 0x0000000c2b2b7c20 */ /* 0x000fe40008410000 */
[----:B0-----:R-:W-:Y:S02]  /*12de0*/  FMUL.FTZ R69, R49, UR12 ;  /* 0x0000000c31457c20 */ /* 0x001fe40008410000 */
[----:B------:R1:W-:Y:S04]  /*12df0*/  STL [R1+0x250], R50 ;  /* 0x0002503201007387 */ /* 0x0003e80000100800 */
[----:B------:R1:W-:Y:S04]  /*12e00*/  STL [R1+0x2f4], R43 ;  /* 0x0002f42b01007387 */ /* 0x0003e80000100800 */
[----:B------:R1:W-:Y:S01]  /*12e10*/  STL [R1+0x2f8], R69 ;  /* 0x0002f84501007387 */ /* 0x0003e20000100800 */
[----:B------:R-:W-:Y:S01]  /*12e20*/  SHF.L.U32 R51, R51, 0x10, RZ ;  /* 0x0000001033337819 */ /* 0x000fe200000006ff */
        /* <DEDUP_REMOVED lines=18> */
[----:B------:R-:W-:-:S05]  /*12f50*/  FMUL.FTZ R43, R50, R49 ;  /* 0x00000031322b7220 */ /* 0x000fca0000410000 */
[----:B------:R0:W-:Y:S02]  /*12f60*/  STL [R1+0x250], R43 ;  /* 0x0002502b01007387 */ /* 0x0001e40000100800 */
.L_x_347:
[----:B01----:R-:W2:Y:S01]  /*12f70*/  LDL R43, [R1+0x300] ;  /* 0x00030000012b7983 */ /* 0x003ea20000100800 */
[----:B------:R-:W-:-:S03]  /*12f80*/  FFMA.FTZ R47, R35, R34, R47 ;  /* 0x00000022232f7223 */ /* 0x000fc6000001002f */
[----:B------:R-:W3:Y:S01]  /*12f90*/  LDL R35, [R1+0x2f4] ;  /* 0x0002f40001237983 */ /* 0x000ee20000100800 */
[----:B------:R-:W-:-:S03]  /*12fa0*/  FADD.FTZ R44, R45, R44 ;  /* 0x0000002c2d2c7221 */ /* 0x000fc60000010000 */
[----:B------:R-:W4:Y:S01]  /*12fb0*/  LDL.LU R49, [R1+0x3e4] ;  /* 0x0003e40001317983 */ /* 0x000f220000300800 */
[----:B------:R-:W-:-:S03]  /*12fc0*/  FADD.FTZ R46, R46, R34 ;  /* 0x000000222e2e7221 */ /* 0x000fc60000010000 */
[----:B------:R-:W4:Y:S04]  /*12fd0*/  LDL.LU R34, [R1+0x3d8] ;  /* 0x0003d80001227983 */ /* 0x000f280000300800 */
[----:B------:R-:W4:Y:S01]  /*12fe0*/  LDL.LU R50, [R1+0x3e0] ;  /* 0x0003e00001327983 */ /* 0x000f220000300800 */
[----:B--2---:R-:W-:-:S03]  /*12ff0*/  FFMA.FTZ R42, R43, R45, R42 ;  /* 0x0000002d2b2a7223 */ /* 0x004fc6000001002a */
[----:B------:R-:W2:Y:S01]  /*13000*/  LDL R45, [R1+0x250] ;  /* 0x00025000012d7983 */ /* 0x000ea20000100800 */
[----:B------:R-:W-:-:S04]  /*13010*/  FMUL.FTZ R43, R51, R4 ;  /* 0x00000004332b7220 */ /* 0x000fc80000410000 */
[----:B---3--:R-:W-:Y:S01]  /*13020*/  FFMA.FTZ R42, R35, R43, R42 ;  /* 0x0000002b232a7223 */ /* 0x008fe2000001002a */
[----:B------:R-:W-:Y:S02]  /*13030*/  FADD.FTZ R35, R44, R43 ;  /* 0x0000002b2c237221 */ /* 0x000fe40000010000 */
[----:B------:R-:W3:Y:S01]  /*13040*/  LDL.LU R43, [R1+0x3dc] ;  /* 0x0003dc00012b7983 */ /* 0x000ee20000300800 */
[----:B----4-:R-:W-:-:S05]  /*13050*/  SHF.L.U32 R34, R34, 0x10, RZ ;  /* 0x0000001022227819 */ /* 0x010fca00000006ff */
[----:B------:R-:W-:Y:S01]  /*13060*/  FADD.FTZ R34, R34, -UR16 ;  /* 0x8000001022227e21 */ /* 0x000fe20008010000 */
[----:B--2---:R-:W-:-:S04]  /*13070*/  FMUL.FTZ R45, R45, R5 ;  /* 0x000000052d2d7220 */ /* 0x004fc80000410000 */
[----:B------:R-:W-:Y:S01]  /*13080*/  FFMA.FTZ R44, R69, R45, R42 ;  /* 0x0000002d452c7223 */ /* 0x000fe2000001002a */
[----:B------:R-:W-:Y:S01]  /*13090*/  SHF.L.U32 R42, R49, 0x10, RZ ;  /* 0x00000010312a7819 */ /* 0x000fe200000006ff */
[----:B------:R-:W-:-:S04]  /*130a0*/  FADD.FTZ R35, R45, R35 ;  /* 0x000000232d237221 */ /* 0x000fc80000010000 */
[----:B------:R0:W-:Y:S04]  /*130b0*/  STL [R1+0x270], R42 ;  /* 0x0002702a01007387 */ /* 0x0001e80000100800 */
[----:B------:R0:W5:Y:S01]  /*130c0*/  LDL R45, [R1+0x270] ;  /* 0x00027000012d7983 */ /* 0x0001620000100800 */
[----:B---3--:R-:W-:Y:S01]  /*130d0*/  SHF.L.U32 R43, R43, 0x10, RZ ;  /* 0x000000102b2b7819 */ /* 0x008fe200000006ff */
[----:B------:R-:W-:-:S04]  /*130e0*/  FMUL.FTZ R69, R34, UR12 ;  /* 0x0000000c22457c20 */ /* 0x000fc80008410000 */
[----:B------:R-:W-:-:S04]  /*130f0*/  FADD.FTZ R43, R43, -UR16 ;  /* 0x800000102b2b7e21 */ /* 0x000fc80008010000 */
[----:B------:R-:W-:Y:S01]  /*13100*/  FMUL.FTZ R43, R43, UR12 ;  /* 0x0000000c2b2b7c20 */ /* 0x000fe20008410000 */
[----:B------:R0:W-:Y:S04]  /*13110*/  STL [R1+0x2ec], R69 ;  /* 0x0002ec4501007387 */ /* 0x0001e80000100800 */
[----:B------:R0:W-:Y:S01]  /*13120*/  STL [R1+0x2f0], R43 ;  /* 0x0002f02b01007387 */ /* 0x0001e20000100800 */
[----:B------:R-:W-:Y:S01]  /*13130*/  FFMA.FTZ R40, R40, R33, R48 ;  /* 0x0000002128287223 */ /* 0x000fe20000010030 */
[----:B------:R-:W-:Y:S01]  /*13140*/  SHF.L.U32 R50, R50, 0x10, RZ ;  /* 0x0000001032327819 */ /* 0x000fe200000006ff */
        /* <DEDUP_REMOVED lines=20> */
.L_x_348:
[----:B------:R-:W2:Y:S04]  /*13290*/  LDL.LU R34, [R1+0x3c0] ;  /* 0x0003c00001227983 */ /* 0x000ea80000300800 */
[----:B0-----:R-:W3:Y:S04]  /*132a0*/  LDL.LU R43, [R1+0x3c4] ;  /* 0x0003c400012b7983 */ /* 0x001ee80000300800 */
[----:B------:R-:W4:Y:S04]  /*132b0*/  LDL.LU R49, [R1+0x3d0] ;  /* 0x0003d00001317983 */ /* 0x000f280000300800 */
[----:B------:R-:W4:Y:S01]  /*132c0*/  LDL.LU R48, [R1+0x3d4] ;  /* 0x0003d40001307983 */ /* 0x000f220000300800 */
[----:B------:R-:W-:Y:S01]  /*132d0*/  FMUL.FTZ R42, R50, R4 ;  /* 0x00000004322a7220 */ /* 0x000fe20000410000 */
[----:B------:R-:W-:-:S03]  /*132e0*/  FADD.FTZ R41, R41, R33 ;  /* 0x0000002129297221 */ /* 0x000fc60000010000 */
[----:B------:R-:W-:Y:S01]  /*132f0*/  FFMA.FTZ R33, R69, R42, R44 ;  /* 0x0000002a45217223 */ /* 0x000fe2000001002c */
[----:B------:R-:W-:Y:S01]  /*13300*/  FADD.FTZ R35, R35, R42 ;  /* 0x0000002a23237221 */ /* 0x000fe20000010000 */
[----:B-----5:R-:W-:Y:S01]  /*13310*/  FMUL.FTZ R42, R45, R5 ;  /* 0x000000052d2a7220 */ /* 0x020fe20000410000 */
[----:B--2---:R-:W-:Y:S02]  /*13320*/  SHF.L.U32 R34, R34, 0x10, RZ ;  /* 0x0000001022227819 */ /* 0x004fe400000006ff */
[----:B---3--:R-:W-:-:S03]  /*13330*/  SHF.L.U32 R43, R43, 0x10, RZ ;  /* 0x000000102b2b7819 */ /* 0x008fc600000006ff */
[----:B------:R-:W-:Y:S01]  /*13340*/  FADD.FTZ R34, R34, -UR16 ;  /* 0x8000001022227e21 */ /* 0x000fe20008010000 */
[----:B----4-:R-:W-:Y:S01]  /*13350*/  SHF.L.U32 R49, R49, 0x10, RZ ;  /* 0x0000001031317819 */ /* 0x010fe200000006ff */
[----:B------:R-:W-:Y:S02]  /*13360*/  FADD.FTZ R43, R43, -UR16 ;  /* 0x800000102b2b7e21 */ /* 0x000fe40008010000 */
[----:B------:R-:W-:Y:S01]  /*13370*/  FMUL.FTZ R44, R34, UR12 ;  /* 0x0000000c222c7c20 */ /* 0x000fe20008410000 */
[----:B------:R-:W-:Y:S01]  /*13380*/  SHF.L.U32 R48, R48, 0x10, RZ ;  /* 0x0000001030307819 */ /* 0x000fe200000006ff */
[----:B-1----:R-:W-:-:S03]  /*13390*/  FMUL.FTZ R45, R43, UR12 ;  /* 0x0000000c2b2d7c20 */ /* 0x002fc60008410000 */
        /* <DEDUP_REMOVED lines=21> */
.L_x_349:
[----:B------:R-:W2:Y:S01]  /*134f0*/  LDL R34, [R1+0x2f0] ;  /* 0x0002f00001227983 */ /* 0x000ea20000100800 */
[----:B------:R-:W-:Y:S01]  /*13500*/  FFMA.FTZ R31, R31, R30, R47 ;  /* 0x0000001e1f1f7223 */ /* 0x000fe2000001002f */
[----:B------:R-:W-:Y:S02]  /*13510*/  FADD.FTZ R30, R46, R30 ;  /* 0x0000001e2e1e7221 */ /* 0x000fe40000010000 */
[----:B------:R-:W3:Y:S04]  /*13520*/  LDL.LU R47, [R1+0x3b4] ;  /* 0x0003b400012f7983 */ /* 0x000ee80000300800 */
[----:B------:R-:W4:Y:S04]  /*13530*/  LDL.LU R46, [R1+0x3b0] ;  /* 0x0003b000012e7983 */ /* 0x000f280000300800 */
[----:B0-----:R-:W5:Y:S01]  /*13540*/  LDL.LU R45, [R1+0x3bc] ;  /* 0x0003bc00012d7983 */ /* 0x001f620000300800 */
[----:B------:R-:W-:-:S03]  /*13550*/  FADD.FTZ R35, R42, R35 ;  /* 0x000000232a237221 */ /* 0x000fc60000010000 */
[----:B------:R-:W5:Y:S01]  /*13560*/  LDL.LU R69, [R1+0x3b8] ;  /* 0x0003b80001457983 */ /* 0x000f620000300800 */
[----:B------:R-:W-:Y:S01]  /*13570*/  FFMA.FTZ R40, R32, R29, R40 ;  /* 0x0000001d20287223 */ /* 0x000fe20000010028 */
[----:B--2---:R-:W-:Y:S02]  /*13580*/  FFMA.FTZ R33, R34, R42, R33 ;  /* 0x0000002a22217223 */ /* 0x004fe40000010021 */
[----:B------:R-:W2:Y:S01]  /*13590*/  LDL R42, [R1+0x2e8] ;  /* 0x0002e800012a7983 */ /* 0x000ea20000100800 */
[----:B------:R-:W-:-:S04]  /*135a0*/  FMUL.FTZ R34, R49, R4 ;  /* 0x0000000431227220 */ /* 0x000fc80000410000 */
[----:B------:R-:W-:Y:S01]  /*135b0*/  FFMA.FTZ R33, R44, R34, R33 ;  /* 0x000000222c217223 */ /* 0x000fe20000010021 */
[----:B------:R-:W-:Y:S01]  /*135c0*/  FADD.FTZ R43, R35, R34 ;  /* 0x00000022232b7221 */ /* 0x000fe20000010000 */
[----:B----4-:R-:W-:Y:S02]  /*135d0*/  SHF.L.U32 R34, R46, 0x10, RZ ;  /* 0x000000102e227819 */ /* 0x010fe400000006ff */
[----:B---3--:R-:W-:-:S03]  /*135e0*/  SHF.L.U32 R35, R47, 0x10, RZ ;  /* 0x000000102f237819 */ /* 0x008fc600000006ff */
[----:B------:R-:W-:Y:S02]  /*135f0*/  FADD.FTZ R34, R34, -UR16 ;  /* 0x8000001022227e21 */ /* 0x000fe40008010000 */
[----:B------:R-:W-:Y:S01]  /*13600*/  FADD.FTZ R35, R35, -UR16 ;  /* 0x8000001023237e21 */ /* 0x000fe20008010000 */
[----:B-----5:R-:W-:Y:S01]  /*13610*/  SHF.L.U32 R32, R45, 0x10, RZ ;  /* 0x000000102d207819 */ /* 0x020fe200000006ff */
[----:B------:R-:W-:Y:S02]  /*13620*/  FMUL.FTZ R46, R34, UR12 ;  /* 0x0000000c222e7c20 */ /* 0x000fe40008410000 */
[----:B------:R-:W-:Y:S02]  /*13630*/  FMUL.FTZ R35, R35, UR12 ;  /* 0x0000000c23237c20 */ /* 0x000fe40008410000 */
[----:B------:R0:W-:Y:S04]  /*13640*/  STL [R1+0x26c], R32 ;  /* 0x00026c2001007387 */ /* 0x0001e80000100800 */
[----:B------:R0:W-:Y:S04]  /*13650*/  STL [R1+0x2dc], R46 ;  /* 0x0002dc2e01007387 */ /* 0x0001e80000100800 */
[----:B------:R0:W-:Y:S01]  /*13660*/  STL [R1+0x2e0], R35 ;  /* 0x0002e02301007387 */ /* 0x0001e20000100800 */
[----:B------:R-:W-:Y:S01]  /*13670*/  FMUL.FTZ R44, R48, R5 ;  /* 0x00000005302c7220 */ /* 0x000fe20000410000 */
[----:B------:R-:W-:-:S03]  /*13680*/  SHF.L.U32 R47, R69, 0x10, RZ ;  /* 0x00000010452f7819 */ /* 0x000fc600000006ff */
[----:B--2---:R-:W-:Y:S01]  /*13690*/  FFMA.FTZ R42, R42, R44, R33 ;  /* 0x0000002c2a2a7223 */ /* 0x004fe20000010021 */
[----:B------:R-:W-:Y:S01]  /*136a0*/  FADD.FTZ R33, R44, R43 ;  /* 0x0000002b2c217221 */ /* 0x000fe20000010000 */
[----:B------:R-:W-:Y:S01]  /*136b0*/  MOV R43, R32 ;  /* 0x00000020002b7202 */ /* 0x000fe20000000f00 */
        /* <DEDUP_REMOVED lines=20> */
.L_x_350:
        /* <DEDUP_REMOVED lines=8> */
[----:B------:R-:W-:Y:S01]  /*13880*/  FMUL.FTZ R34, R43, R5 ;  /* 0x000000052b227220 */ /* 0x000fe20000410000 */
[----:B--2---:R-:W-:Y:S02]  /*13890*/  SHF.L.U32 R32, R32, 0x10, RZ ;  /* 0x0000001020207819 */ /* 0x004fe400000006ff */
[----:B---3--:R-:W-:-:S03]  /*138a0*/  SHF.L.U32 R35, R35, 0x10, RZ ;  /* 0x0000001023237819 */ /* 0x008fc600000006ff */
[----:B------:R-:W-:Y:S01]  /*138b0*/  FADD.FTZ R32, R32, -UR16 ;  /* 0x8000001020207e21 */ /* 0x000fe20008010000 */
[----:B----4-:R-:W-:Y:S01]  /*138c0*/  SHF.L.U32 R46, R45, 0x10, RZ ;  /* 0x000000102d2e7819 */ /* 0x010fe200000006ff */
[----:B------:R-:W-:Y:S02]  /*138d0*/  FADD.FTZ R35, R35, -UR16 ;  /* 0x8000001023237e21 */ /* 0x000fe40008010000 */
[----:B------:R-:W-:Y:S01]  /*138e0*/  FMUL.FTZ R32, R32, UR12 ;  /* 0x0000000c20207c20 */ /* 0x000fe20008410000 */
[----:B-----5:R-:W-:Y:S01]  /*138f0*/  SHF.L.U32 R45, R44, 0x10, RZ ;  /* 0x000000102c2d7819 */ /* 0x020fe200000006ff */
[----:B0-----:R-:W-:-:S03]  /*13900*/  FMUL.FTZ R43, R35, UR12 ;  /* 0x0000000c232b7c20 */ /* 0x001fc60008410000 */
[----:B------:R0:W-:Y:S04]  /*13910*/  STL [R1+0x2d4], R32 ;  /* 0x0002d42001007387 */ /* 0x0001e80000100800 */
        /* <DEDUP_REMOVED lines=20> */
.L_x_351:
[----:B0-----:R-:W2:Y:S01]  /*13a60*/  LDL R32, [R1+0x2e0] ;  /* 0x0002e00001207983 */ /* 0x001ea20000100800 */
[----:B------:R-:W-:-:S03]  /*13a70*/  FADD.FTZ R33, R34, R33 ;  /* 0x0000002122217221 */ /* 0x000fc60000010000 */
[----:B------:R-:W3:Y:S04]  /*13a80*/  LDL.LU R69, [R1+0x390] ;  /* 0x0003900001457983 */ /* 0x000ee80000300800 */
[----:B------:R-:W4:Y:S04]  /*13a90*/  LDL.LU R44, [R1+0x394] ;  /* 0x00039400012c7983 */ /* 0x000f280000300800 */
[----:B------:R-:W5:Y:S04]  /*13aa0*/  LDL.LU R35, [R1+0x39c] ;  /* 0x00039c0001237983 */ /* 0x000f680000300800 */
[----:B------:R-:W5:Y:S01]  /*13ab0*/  LDL.LU R42, [R1+0x398] ;  /* 0x00039800012a7983 */ /* 0x000f620000300800 */
[----:B--2---:R-:W-:-:S03]  /*13ac0*/  FFMA.FTZ R29, R32, R34, R29 ;  /* 0x00000022201d7223 */ /* 0x004fc6000001001d */
[----:B------:R-:W2:Y:S01]  /*13ad0*/  LDL R34, [R1+0x2d4] ;  /* 0x0002d40001227983 */ /* 0x000ea20000100800 */
[----:B------:R-:W-:Y:S01]  /*13ae0*/  FMUL.FTZ R32, R46, R4 ;  /* 0x000000042e207220 */ /* 0x000fe20000410000 */
[----:B------:R-:W-:Y:S01]  /*13af0*/  FFMA.FTZ R31, R27, R26, R31 ;  /* 0x0000001a1b1f7223 */ /* 0x000fe2000001001f */
[----:B------:R-:W-:Y:S01]  /*13b00*/  FADD.FTZ R30, R30, R26 ;  /* 0x0000001a1e1e7221 */ /* 0x000fe20000010000 */
[----:B---3--:R-:W-:Y:S01]  /*13b10*/  SHF.L.U32 R27, R69, 0x10, RZ ;  /* 0x00000010451b7819 */ /* 0x008fe200000006ff */
[----:B------:R-:W-:Y:S01]  /*13b20*/  FADD.FTZ R33, R33, R32 ;  /* 0x0000002021217221 */ /* 0x000fe20000010000 */
[----:B------:R-:W-:-:S03]  /*13b30*/  FFMA.FTZ R40, R28, R25, R40 ;  /* 0x000000191c287223 */ /* 0x000fc60000010028 */
[----:B------:R-:W-:Y:S01]  /*13b40*/  FADD.FTZ R27, R27, -UR16 ;  /* 0x800000101b1b7e21 */ /* 0x000fe20008010000 */
[----:B--2---:R-:W-:Y:S01]  /*13b50*/  FFMA.FTZ R26, R34, R32, R29 ;  /* 0x00000020221a7223 */ /* 0x004fe2000001001d */
[----:B----4-:R-:W-:Y:S01]  /*13b60*/  SHF.L.U32 R29, R44, 0x10, RZ ;  /* 0x000000102c1d7819 */ /* 0x010fe200000006ff */
[----:B------:R-:W-:-:S04]  /*13b70*/  FMUL.FTZ R32, R45, R5 ;  /* 0x000000052d207220 */ /* 0x000fc80000410000 */
[----:B------:R-:W-:Y:S01]  /*13b80*/  FADD.FTZ R29, R29, -UR16 ;  /* 0x800000101d1d7e21 */ /* 0x000fe20008010000 */
[----:B------:R-:W-:Y:S01]  /*13b90*/  FFMA.FTZ R26, R43, R32, R26 ;  /* 0x000000202b1a7223 */ /* 0x000fe2000001001a */
[----:B------:R-:W-:Y:S01]  /*13ba0*/  FADD.FTZ R28, R32, R33 ;  /* 0x00000021201c7221 */ /* 0x000fe20000010000 */
[----:B-----5:R-:W-:Y:S01]  /*13bb0*/  SHF.L.U32 R43, R35, 0x10, RZ ;  /* 0x00000010232b7819 */ /* 0x020fe200000006ff */
[----:B------:R-:W-:Y:S01]  /*13bc0*/  FMUL.FTZ R35, R27, UR12 ;  /* 0x0000000c1b237c20 */ /* 0x000fe20008410000 */
[----:B------:R-:W-:-:S04]  /*13bd0*/  FMUL.FTZ R32, R29, UR12 ;  /* 0x0000000c1d207c20 */ /* 0x000fc80008410000 */
[----:B------:R0:W-:Y:S04]  /*13be0*/  STL [R1+0x2cc], R35 ;  /* 0x0002cc2301007387 */ /* 0x0001e80000100800 */
[----:B------:R0:W-:Y:S01]  /*13bf0*/  STL [R1+0x2d0], R32 ;  /* 0x0002d02001007387 */ /* 0x0001e20000100800 */
[----:B------:R-:W-:Y:S01]  /*13c00*/  SHF.L.U32 R44, R42, 0x10, RZ ;  /* 0x000000102a2c7819 */ /* 0x000fe200000006ff */
        /* <DEDUP_REMOVED lines=19> */
.L_x_352:
[----:B0-----:R-:W2:Y:S04]  /*13d40*/  LDL.LU R32, [R1+0x384] ;  /* 0x0003840001207983 */ /* 0x001ea80000300800 */
        /* <DEDUP_REMOVED lines=8> */
[----:B--2---:R-:W-:Y:S01]  /*13dd0*/  SHF.L.U32 R32, R32, 0x10, RZ ;  /* 0x0000001020207819 */ /* 0x004fe200000006ff */
[----:B---3--:R-:W-:-:S04]  /*13de0*/  IMAD.U32 R27, R27, 0x10000, RZ ;  /* 0x000100001b1b7824 */ /* 0x008fc800078e00ff */
[----:B------:R-:W-:Y:S01]  /*13df0*/  FADD.FTZ R32, R32, -UR16 ;  /* 0x8000001020207e21 */ /* 0x000fe20008010000 */
[----:B------:R-:W-:Y:S01]  /*13e00*/  FADD.FTZ R27, R27, -UR16 ;  /* 0x800000101b1b7e21 */ /* 0x000fe20008010000 */
[----:B----4-:R-:W-:Y:S02]  /*13e10*/  SHF.L.U32 R42, R34, 0x10, RZ ;  /* 0x00000010222a7819 */ /* 0x010fe400000006ff */
[----:B------:R-:W-:Y:S01]  /*13e20*/  FMUL.FTZ R34, R32, UR12 ;  /* 0x0000000c20227c20 */ /* 0x000fe20008410000 */
[----:B------:R-:W-:-:S04]  /*13e30*/  FMUL.FTZ R27, R27, UR12 ;  /* 0x0000000c1b1b7c20 */ /* 0x000fc80008410000 */
[----:B------:R0:W-:Y:S04]  /*13e40*/  STL [R1+0x2c8], R34 ;  /* 0x0002c82201007387 */ /* 0x0001e80000100800 */
[----:B------:R0:W-:Y:S01]  /*13e50*/  STL [R1+0x2c4], R27 ;  /* 0x0002c41b01007387 */ /* 0x0001e20000100800 */
        /* <DEDUP_REMOVED lines=20> */
.L_x_353:
[----:B0-----:R-:W2:Y:S01]  /*13fa0*/  LDL R27, [R1+0x2d0] ;  /* 0x0002d000011b7983 */ /* 0x001ea20000100800 */
[----:B------:R-:W-:-:S03]  /*13fb0*/  FADD.FTZ R28, R29, R28 ;  /* 0x0000001c1d1c7221 */ /* 0x000fc60000010000 */
[----:B------:R-:W3:Y:S04]  /*13fc0*/  LDL.LU R69, [R1+0x370] ;  /* 0x0003700001457983 */ /* 0x000ee80000300800 */
[----:B------:R-:W4:Y:S04]  /*13fd0*/  LDL.LU R35, [R1+0x374] ;  /* 0x0003740001237983 */ /* 0x000f280000300800 */
[----:B------:R-:W5:Y:S04]  /*13fe0*/  LDL.LU R33, [R1+0x378] ;  /* 0x0003780001217983 */ /* 0x000f680000300800 */
[----:B------:R-:W4:Y:S01]  /*13ff0*/  LDL.LU R32, [R1+0x37c] ;  /* 0x00037c0001207983 */ /* 0x000f220000300800 */
[----:B--2---:R-:W-:Y:S01]  /*14000*/  FFMA.FTZ R26, R27, R29, R26 ;  /* 0x0000001d1b1a7223 */ /* 0x004fe2000001001a */
[----:B------:R-:W-:-:S02]  /*14010*/  FMUL.FTZ R27, R42, R4 ;  /* 0x000000042a1b7220 */ /* 0x000fc40000410000 */
[----:B------:R-:W2:Y:S01]  /*14020*/  LDL R29, [R1+0x2c4] ;  /* 0x0002c400011d7983 */ /* 0x000ea20000100800 */
[----:B------:R-:W-:Y:S01]  /*14030*/  FFMA.FTZ R31, R23, R22, R31 ;  /* 0x00000016171f7223 */ /* 0x000fe2000001001f */
[----:B------:R-:W-:Y:S01]  /*14040*/  FADD.FTZ R30, R30, R22 ;  /* 0x000000161e1e7221 */ /* 0x000fe20000010000 */
[----:B------:R-:W-:Y:S01]  /*14050*/  FFMA.FTZ R22, R24, R21, R40 ;  /* 0x0000001518167223 */ /* 0x000fe20000010028 */
[----:B-----5:R-:W-:Y:S01]  /*14060*/  SHF.L.U32 R40, R33, 0x10, RZ ;  /* 0x0000001021287819 */ /* 0x020fe200000006ff */
[----:B--2---:R-:W-:Y:S01]  /*14070*/  FFMA.FTZ R23, R29, R27, R26 ;  /* 0x0000001b1d177223 */ /* 0x004fe2000001001a */
[----:B------:R-:W-:Y:S01]  /*14080*/  FADD.FTZ R27, R28, R27 ;  /* 0x0000001b1c1b7221 */ /* 0x000fe20000010000 */
[----:B---3--:R-:W-:Y:S01]  /*14090*/  SHF.L.U32 R26, R69, 0x10, RZ ;  /* 0x00000010451a7819 */ /* 0x008fe200000006ff */
[----:B------:R-:W-:Y:S01]  /*140a0*/  FMUL.FTZ R29, R41, R5 ;  /* 0x00000005291d7220 */ /* 0x000fe20000410000 */
[----:B----4-:R-:W-:Y:S02]  /*140b0*/  SHF.L.U32 R28, R35, 0x10, RZ ;  /* 0x00000010231c7819 */ /* 0x010fe400000006ff */
[----:B------:R-:W-:Y:S01]  /*140c0*/  SHF.L.U32 R35, R32, 0x10, RZ ;  /* 0x0000001020237819 */ /* 0x000fe200000006ff */
[----:B------:R-:W-:Y:S01]  /*140d0*/  FADD.FTZ R26, R26, -UR16 ;  /* 0x800000101a1a7e21 */ /* 0x000fe20008010000 */
[----:B------:R-:W-:Y:S01]  /*140e0*/  FFMA.FTZ R23, R34, R29, R23 ;  /* 0x0000001d22177223 */ /* 0x000fe20000010017 */
[----:B------:R-:W-:Y:S01]  /*140f0*/  FADD.FTZ R28, R28, -UR16 ;  /* 0x800000101c1c7e21 */ /* 0x000fe20008010000 */
[----:B------:R-:W-:Y:S01]  /*14100*/  FADD.FTZ R27, R29, R27 ;  /* 0x0000001b1d1b7221 */ /* 0x000fe20000010000 */
[----:B------:R-:W-:-:S02]  /*14110*/  FMUL.FTZ R33, R26, UR12 ;  /* 0x0000000c1a217c20 */ /* 0x000fc40008410000 */
        /* <DEDUP_REMOVED lines=22> */
.L_x_354:
[----:B------:R-:W2:Y:S04]  /*14280*/  LDL.LU R24, [R1+0x358] ;  /* 0x0003580001187983 */ /* 0x000ea80000300800 */
[----:B------:R-:W3:Y:S04]  /*14290*/  LDL.LU R34, [R1+0x360] ;  /* 0x0003600001227983 */ /* 0x000ee80000300800 */
[----:B------:R-:W4:Y:S04]  /*142a0*/  LDL.LU R32, [R1+0x35c] ;  /* 0x00035c0001207983 */ /* 0x000f280000300800 */
[----:B------:R-:W5:Y:S01]  /*142b0*/  LDL.LU R29, [R1+0x364] ;  /* 0x00036400011d7983 */ /* 0x000f620000300800 */
[----:B0-----:R-:W-:-:S04]  /*142c0*/  FMUL.FTZ R28, R40, R4 ;  /* 0x00000004281c7220 */ /* 0x001fc80000410000 */
[----:B------:R-:W-:Y:S01]  /*142d0*/  FFMA.FTZ R23, R33, R28, R23 ;  /* 0x0000001c21177223 */ /* 0x000fe20000010017 */
[----:B--2---:R-:W-:Y:S01]  /*142e0*/  SHF.L.U32 R26, R24, 0x10, RZ ;  /* 0x00000010181a7819 */ /* 0x004fe200000006ff */
[----:B------:R-:W-:Y:S01]  /*142f0*/  FADD.FTZ R24, R25, R21 ;  /* 0x0000001519187221 */ /* 0x000fe20000010000 */
[----:B------:R-:W-:Y:S01]  /*14300*/  FADD.FTZ R21, R27, R28 ;  /* 0x0000001c1b157221 */ /* 0x000fe20000010000 */
[----:B---3--:R-:W-:Y:S02]  /*14310*/  SHF.L.U32 R25, R34, 0x10, RZ ;  /* 0x0000001022197819 */ /* 0x008fe400000006ff */
[----:B------:R-:W-:Y:S01]  /*14320*/  FADD.FTZ R26, R26, -UR16 ;  /* 0x800000101a1a7e21 */ /* 0x000fe20008010000 */
[----:B----4-:R-:W-:Y:S02]  /*14330*/  SHF.L.U32 R34, R32, 0x10, RZ ;  /* 0x0000001020227819 */ /* 0x010fe400000006ff */
[----:B------:R-:W-:Y:S01]  /*14340*/  FADD.FTZ R25, R25, -UR16 ;  /* 0x8000001019197e21 */ /* 0x000fe20008010000 */
[----:B------:R-:W-:Y:S01]  /*14350*/  FMUL.FTZ R27, R26, UR12 ;  /* 0x0000000c1a1b7c20 */ /* 0x000fe20008410000 */
[----:B------:R-:W-:Y:S01]  /*14360*/  FMUL.FTZ R26, R35, R5 ;  /* 0x00000005231a7220 */ /* 0x000fe20000410000 */
[----:B-----5:R-:W-:Y:S01]  /*14370*/  SHF.L.U32 R33, R29, 0x10, RZ ;  /* 0x000000101d217819 */ /* 0x020fe200000006ff */
[----:B------:R-:W-:-:S02]  /*14380*/  FMUL.FTZ R32, R25, UR12 ;  /* 0x0000000c19207c20 */ /* 0x000fc40008410000 */
[----:B------:R0:W-:Y:S04]  /*14390*/  STL [R1+0x2b4], R27 ;  /* 0x0002b41b01007387 */ /* 0x0001e80000100800 */
        /* <DEDUP_REMOVED lines=20> */
.L_x_355:
[----:B------:R-:W2:Y:S01]  /*144e0*/  LDL R25, [R1+0x2c0] ;  /* 0x0002c00001197983 */ /* 0x000ea20000100800 */
[----:B------:R-:W-:-:S03]  /*144f0*/  FFMA.FTZ R19, R19, R18, R31 ;  /* 0x0000001213137223 */ /* 0x000fc6000001001f */
[----:B0-----:R-:W3:Y:S04]  /*14500*/  LDL R27, [R1+0x2b4] ;  /* 0x0002b400011b7983 */ /* 0x001ee80000100800 */
[----:B------:R-:W4:Y:S04]  /*14510*/  LDL.LU R69, [R1+0x350] ;  /* 0x0003500001457983 */ /* 0x000f280000300800 */
[----:B------:R-:W5:Y:S04]  /*14520*/  LDL.LU R31, [R1+0x340] ;  /* 0x00034000011f7983 */ /* 0x000f680000300800 */
[----:B------:R-:W5:Y:S04]  /*14530*/  LDL.LU R28, [R1+0x348] ;  /* 0x00034800011c7983 */ /* 0x000f680000300800 */
[----:B------:R-:W5:Y:S01]  /*14540*/  LDL.LU R29, [R1+0x344] ;  /* 0x00034400011d7983 */ /* 0x000f620000300800 */
[----:B------:R-:W-:Y:S01]  /*14550*/  FFMA.FTZ R20, R20, R17, R22 ;  /* 0x0000001114147223 */ /* 0x000fe20000010016 */
[----:B--2---:R-:W-:Y:S01]  /*14560*/  FFMA.FTZ R23, R25, R26, R23 ;  /* 0x0000001a19177223 */ /* 0x004fe20000010017 */
[----:B------:R-:W-:Y:S01]  /*14570*/  FMUL.FTZ R25, R34, R4 ;  /* 0x0000000422197220 */ /* 0x000fe20000410000 */
[----:B------:R-:W-:Y:S01]  /*14580*/  FADD.FTZ R26, R26, R21 ;  /* 0x000000151a1a7221 */ /* 0x000fe20000010000 */
[----:B------:R-:W-:-:S02]  /*14590*/  FADD.FTZ R21, R30, R18 ;  /* 0x000000121e157221 */ /* 0x000fc40000010000 */
[----:B---3--:R-:W-:Y:S01]  /*145a0*/  FFMA.FTZ R23, R27, R25, R23 ;  /* 0x000000191b177223 */ /* 0x008fe20000010017 */
[----:B------:R-:W-:Y:S01]  /*145b0*/  FADD.FTZ R25, R26, R25 ;  /* 0x000000191a197221 */ /* 0x000fe20000010000 */
[----:B----4-:R-:W-:Y:S02]  /*145c0*/  SHF.L.U32 R26, R69, 0x10, RZ ;  /* 0x00000010451a7819 */ /* 0x010fe400000006ff */
[----:B-----5:R-:W-:-:S03]  /*145d0*/  SHF.L.U32 R18, R31, 0x10, RZ ;  /* 0x000000101f127819 */ /* 0x020fc600000006ff */
[----:B------:R-:W-:Y:S02]  /*145e0*/  FADD.FTZ R26, R26, -UR16 ;  /* 0x800000101a1a7e21 */ /* 0x000fe40008010000 */
[----:B------:R-:W-:Y:S01]  /*145f0*/  FADD.FTZ R18, R18, -UR16 ;  /* 0x8000001012127e21 */ /* 0x000fe20008010000 */
[----:B------:R-:W-:Y:S01]  /*14600*/  SHF.L.U32 R31, R28, 0x10, RZ ;  /* 0x000000101c1f7819 */ /* 0x000fe200000006ff */
[----:B------:R-:W-:Y:S02]  /*14610*/  FMUL.FTZ R26, R26, UR12 ;  /* 0x0000000c1a1a7c20 */ /* 0x000fe40008410000 */
[----:B------:R-:W-:-:S03]  /*14620*/  FMUL.FTZ R28, R18, UR12 ;  /* 0x0000000c121c7c20 */ /* 0x000fc60008410000 */
[----:B------:R0:W-:Y:S04]  /*14630*/  STL [R1+0x2b0], R26 ;  /* 0x0002b01a01007387 */ /* 0x0001e80000100800 */
[----:B------:R0:W-:Y:S01]  /*14640*/  STL [R1+0x2ac], R28 ;  /* 0x0002ac1c01007387 */ /* 0x0001e20000100800 */
[----:B------:R-:W-:-:S04]  /*14650*/  FMUL.FTZ R27, R33, R5 ;  /* 0x00000005211b7220 */ /* 0x000fc80000410000 */
[----:B------:R-:W-:Y:S01]  /*14660*/  FFMA.FTZ R23, R32, R27, R23 ;  /* 0x0000001b20177223 */ /* 0x000fe20000010017 */
[----:B------:R-:W-:Y:S01]  /*14670*/  FADD.FTZ R25, R27, R25 ;  /* 0x000000191b197221 */ /* 0x000fe20000010000 */
        /* <DEDUP_REMOVED lines=20> */
.L_x_356:
[----:B------:R-:W2:Y:S04]  /*147c0*/  LDL.LU R18, [R1+0x34c] ;  /* 0x00034c0001127983 */ /* 0x000ea80000300800 */
[----:B------:R-:W3:Y:S04]  /*147d0*/  LDL.LU R29, [R1+0x368] ;  /* 0x00036800011d7983 */ /* 0x000ee80000300800 */
[----:B------:R-:W4:Y:S04]  /*147e0*/  LDL.LU R27, [R1+0x354] ;  /* 0x00035400011b7983 */ /* 0x000f280000300800 */
[----:B0-----:R-:W5:Y:S01]  /*147f0*/  LDL.LU R26, [R1+0x36c] ;  /* 0x00036c00011a7983 */ /* 0x001f620000300800 */
        /* <DEDUP_REMOVED lines=12> */
[----:B------:R-:W-:Y:S02]  /*148c0*/  FMUL.FTZ R28, R18, UR12 ;  /* 0x0000000c121c7c20 */ /* 0x000fe40008410000 */
        /* <DEDUP_REMOVED lines=21> */
.L_x_357:
[----:B0-----:R-:W2:Y:S04]  /*14a20*/  LDL R22, [R1+0x2b0] ;  /* 0x0002b00001167983 */ /* 0x001ea80000100800 */
[----:B------:R-:W3:Y:S01]  /*14a30*/  LDL.LU R18, [R1+0x214] ;  /* 0x0002140001127983 */ /* 0x000ee20000300800 */
[----:B------:R-:W-:-:S03]  /*14a40*/  FADD.FTZ R25, R17, R25 ;  /* 0x0000001911197221 */ /* 0x000fc60000010000 */
[----:B------:R-:W4:Y:S04]  /*14a50*/  LDL.LU R69, [R1+0x210] ;  /* 0x0002100001457983 */ /* 0x000f280000300800 */
[----:B------:R-:W5:Y:S04]  /*14a60*/  LDL.LU R27, [R1+0x520] ;  /* 0x00052000011b7983 */ /* 0x000f680000300800 */
[----:B------:R-:W5:Y:S01]  /*14a70*/  LDL.LU R26, [R1+0x524] ;  /* 0x00052400011a7983 */ /* 0x000f620000300800 */
[----:B--2---:R-:W-:Y:S01]  /*14a80*/  FFMA.FTZ R23, R22, R17, R23 ;  /* 0x0000001116177223 */ /* 0x004fe20000010017 */
[----:B------:R-:W-:Y:S01]  /*14a90*/  FADD.FTZ R17, R21, R16 ;  /* 0x0000001015117221 */ /* 0x000fe20000010000 */
[----:B------:R-:W-:Y:S01]  /*14aa0*/  FMUL.FTZ R22, R30, R4 ;  /* 0x000000041e167220 */ /* 0x000fe20000410000 */
[----:B------:R-:W2:Y:S01]  /*14ab0*/  LDL.LU R21, [R1+0x50c] ;  /* 0x00050c0001157983 */ /* 0x000ea20000300800 */
[----:B---3--:R-:W-:-:S03]  /*14ac0*/  FFMA.FTZ R18, R18, R16, R19 ;  /* 0x0000001012127223 */ /* 0x008fc60000010013 */
[----:B------:R-:W3:Y:S04]  /*14ad0*/  LDL.LU R16, [R1+0x51c] ;  /* 0x00051c0001107983 */ /* 0x000ee80000300800 */
[----:B------:R-:W5:Y:S01]  /*14ae0*/  LDL R19, [R1+0x2a8] ;  /* 0x0002a80001137983 */ /* 0x000f620000100800 */
[----:B----4-:R-:W-:Y:S01]  /*14af0*/  FFMA.FTZ R20, R69, R15, R20 ;  /* 0x0000000f45147223 */ /* 0x010fe20000010014 */
[----:B--2---:R-:W-:Y:S02]  /*14b00*/  SHF.L.U32 R21, R21, 0x10, RZ ;  /* 0x0000001015157819 */ /* 0x004fe400000006ff */
[----:B---3--:R-:W-:-:S03]  /*14b10*/  SHF.L.U32 R16, R16, 0x10, RZ ;  /* 0x0000001010107819 */ /* 0x008fc600000006ff */
[----:B------:R-:W-:Y:S01]  /*14b20*/  FADD.FTZ R21, R21, -UR16 ;  /* 0x8000001015157e21 */ /* 0x000fe20008010000 */
[----:B-----5:R-:W-:Y:S01]  /*14b30*/  FFMA.FTZ R23, R19, R22, R23 ;  /* 0x0000001613177223 */ /* 0x020fe20000010017 */
[----:B------:R-:W-:Y:S01]  /*14b40*/  FADD.FTZ R19, R25, R22 ;  /* 0x0000001619137221 */ /* 0x000fe20000010000 */
[----:B------:R-:W-:Y:S01]  /*14b50*/  FMUL.FTZ R22, R29, R5 ;  /* 0x000000051d167220 */ /* 0x000fe20000410000 */
[----:B------:R-:W-:Y:S01]  /*14b60*/  FADD.FTZ R16, R16, -UR16 ;  /* 0x8000001010107e21 */ /* 0x000fe20008010000 */
[----:B------:R-:W-:Y:S02]  /*14b70*/  FMUL.FTZ R69, R21, UR12 ;  /* 0x0000000c15457c20 */ /* 0x000fe40008410000 */
[----:B------:R-:W-:Y:S01]  /*14b80*/  FFMA.FTZ R23, R28, R22, R23 ;  /* 0x000000161c177223 */ /* 0x000fe20000010017 */
[----:B------:R-:W-:Y:S01]  /*14b90*/  FADD.FTZ R19, R22, R19 ;  /* 0x0000001316137221 */ /* 0x000fe20000010000 */
[----:B------:R-:W-:Y:S01]  /*14ba0*/  FMUL.FTZ R22, R16, UR12 ;  /* 0x0000000c10167c20 */ /* 0x000fe20008410000 */
[----:B------:R0:W-:Y:S04]  /*14bb0*/  STL [R1+0x2a0], R69 ;  /* 0x0002a04501007387 */ /* 0x0001e80000100800 */
[----:B------:R0:W-:Y:S01]  /*14bc0*/  STL [R1+0x29c], R22 ;  /* 0x00029c1601007387 */ /* 0x0001e20000100800 */
[----:B------:R-:W-:-:S02]  /*14bd0*/  SHF.L.U32 R28, R27, 0x10, RZ ;  /* 0x000000101b1c7819 */ /* 0x000fc400000006ff */
        /* <DEDUP_REMOVED lines=20> */
.L_x_358:
[----:B------:R-:W2:Y:S04]  /*14d20*/  LDL.LU R16, [R1+0x544] ;  /* 0x0005440001107983 */ /* 0x000ea80000300800 */
[----:B------:R-:W3:Y:S04]  /*14d30*/  LDL.LU R26, [R1+0x550] ;  /* 0x00055000011a7983 */ /* 0x000ee80000300800 */
[----:B------:R-:W4:Y:S01]  /*14d40*/  LDL.LU R25, [R1+0x568] ;  /* 0x0005680001197983 */ /* 0x000f220000300800 */
[----:B0-----:R-:W-:Y:S01]  /*14d50*/  FMUL.FTZ R22, R28, R4 ;  /* 0x000000041c167220 */ /* 0x001fe20000410000 */
[----:B--2---:R-:W-:Y:S01]  /*14d60*/  SHF.L.U32 R21, R16, 0x10, RZ ;  /* 0x0000001010157819 */ /* 0x004fe200000006ff */
[----:B------:R-:W-:-:S02]  /*14d70*/  FADD.FTZ R16, R24, R15 ;  /* 0x0000000f18107221 */ /* 0x000fc40000010000 */
[----:B------:R-:W2:Y:S01]  /*14d80*/  LDL.LU R15, [R1+0x554] ;  /* 0x00055400010f7983 */ /* 0x000ea20000300800 */
[----:B------:R-:W-:Y:S01]  /*14d90*/  FFMA.FTZ R23, R69, R22, R23 ;  /* 0x0000001645177223 */ /* 0x000fe20000010017 */
[----:B------:R-:W-:Y:S01]  /*14da0*/  FADD.FTZ R21, R21, -UR16 ;  /* 0x8000001015157e21 */ /* 0x000fe20008010000 */
[----:B------:R-:W-:Y:S01]  /*14db0*/  FADD.FTZ R19, R19, R22 ;  /* 0x0000001613137221 */ /* 0x000fe20000010000 */
[----:B---3--:R-:W-:Y:S02]  /*14dc0*/  SHF.L.U32 R26, R26, 0x10, RZ ;  /* 0x000000101a1a7819 */ /* 0x008fe400000006ff */
[----:B------:R-:W-:Y:S01]  /*14dd0*/  FMUL.FTZ R22, R21, UR12 ;  /* 0x0000000c15167c20 */ /* 0x000fe20008410000 */
[----:B----4-:R-:W-:Y:S01]  /*14de0*/  SHF.L.U32 R25, R25, 0x10, RZ ;  /* 0x0000001019197819 */ /* 0x010fe200000006ff */
[----:B------:R-:W-:-:S03]  /*14df0*/  FMUL.FTZ R21, R27, R5 ;  /* 0x000000051b157220 */ /* 0x000fc60000410000 */
[----:B------:R0:W-:Y:S01]  /*14e00*/  STL [R1+0x298], R22 ;  /* 0x0002981601007387 */ /* 0x0001e20000100800 */
        /* <DEDUP_REMOVED lines=23> */
.L_x_359:
[----:B------:R1:W-:Y:S04]  /*14f80*/  STL [R1+0x64c], R0 ;  /* 0x00064c0001007387 */ /* 0x0003e80000100800 */
[----:B------:R-:W2:Y:S04]  /*14f90*/  LDL R15, [R1+0x29c] ;  /* 0x00029c00010f7983 */ /* 0x000ea80000100800 */
[----:B0-----:R-:W3:Y:S04]  /*14fa0*/  LDL R22, [R1+0x298] ;  /* 0x0002980001167983 */ /* 0x001ee80000100800 */
[----:B-1----:R-:W4:Y:S01]  /*14fb0*/  LDL.LU R0, [R1+0x21c] ;  /* 0x00021c0001007983 */ /* 0x002f220000300800 */
[----:B------:R-:W-:Y:S01]  /*14fc0*/  FADD.FTZ R17, R17, R14 ;  /* 0x0000000e11117221 */ /* 0x000fe20000010000 */
[----:B------:R-:W-:-:S02]  /*14fd0*/  FADD.FTZ R19, R21, R19 ;  /* 0x0000001315137221 */ /* 0x000fc40000010000 */
[----:B------:R-:W3:Y:S04]  /*14fe0*/  LDL.LU R24, [R1+0x574] ;  /* 0x0005740001187983 */ /* 0x000ee80000300800 */
[----:B------:R-:W3:Y:S01]  /*14ff0*/  LDL.LU R69, [R1+0x590] ;  /* 0x0005900001457983 */ /* 0x000ee20000300800 */
[----:B----4-:R-:W-:-:S03]  /*15000*/  FFMA.FTZ R18, R0, R14, R18 ;  /* 0x0000000e00127223 */ /* 0x010fc60000010012 */
[----:B------:R-:W4:Y:S01]  /*15010*/  LDL.LU R14, [R1+0x218] ;  /* 0x00021800010e7983 */ /* 0x000f220000300800 */
[----:B--2---:R-:W-:Y:S01]  /*15020*/  FFMA.FTZ R23, R15, R21, R23 ;  /* 0x000000150f177223 */ /* 0x004fe20000010017 */
[----:B------:R-:W-:Y:S02]  /*15030*/  FMUL.FTZ R15, R26, R4 ;  /* 0x000000041a0f7220 */ /* 0x000fe40000410000 */
[----:B------:R-:W2:Y:S02]  /*15040*/  LDL.LU R21, [R1+0x570] ;  /* 0x0005700001157983 */ /* 0x000ea40000300800 */
[----:B---3--:R-:W-:Y:S01]  /*15050*/  FFMA.FTZ R23, R22, R15, R23 ;  /* 0x0000000f16177223 */ /* 0x008fe20000010017 */
[----:B------:R-:W-:Y:S01]  /*15060*/  FADD.FTZ R15, R19, R15 ;  /* 0x0000000f130f7221 */ /* 0x000fe20000010000 */
[----:B------:R0:W5:Y:S04]  /*15070*/  LDL.LU R0, [R1+0x64c] ;  /* 0x00064c0001007983 */ /* 0x0001680000300800 */
[----:B------:R-:W3:Y:S01]  /*15080*/  LDL.LU R19, [R1+0x56c] ;  /* 0x00056c0001137983 */ /* 0x000ee20000300800 */
[----:B----4-:R-:W-:-:S03]  /*15090*/  FFMA.FTZ R14, R14, R13, R20 ;  /* 0x0000000d0e0e7223 */ /* 0x010fc60000010014 */
[----:B------:R-:W4:Y:S01]  /*150a0*/  LDL R20, [R1+0x294] ;  /* 0x0002940001147983 */ /* 0x000f220000100800 */
[----:B--2---:R-:W-:Y:S01]  /*150b0*/  SHF.L.U32 R21, R21, 0x10, RZ ;  /* 0x0000001015157819 */ /* 0x004fe200000006ff */
[----:B------:R-:W-:Y:S01]  /*150c0*/  FMUL.FTZ R22, R25, R5 ;  /* 0x0000000519167220 */ /* 0x000fe20000410000 */
[----:B---3--:R-:W-:-:S03]  /*150d0*/  SHF.L.U32 R19, R19, 0x10, RZ ;  /* 0x0000001013137819 */ /* 0x008fc600000006ff */
[----:B------:R-:W-:Y:S01]  /*150e0*/  FADD.FTZ R21, R21, -UR16 ;  /* 0x8000001015157e21 */ /* 0x000fe20008010000 */
[----:B------:R-:W-:Y:S01]  /*150f0*/  FADD.FTZ R15, R22, R15 ;  /* 0x0000000f160f7221 */ /* 0x000fe20000010000 */
[----:B------:R-:W-:-:S04]  /*15100*/  FADD.FTZ R19, R19, -UR16 ;  /* 0x8000001013137e21 */ /* 0x000fc80008010000 */
[----:B------:R-:W-:-:S05]  /*15110*/  FMUL.FTZ R19, R19, UR12 ;  /* 0x0000000c13137c20 */ /* 0x000fca0008410000 */
[----:B------:R0:W-:Y:S01]  /*15120*/  STL [R1+0x290], R19 ;  /* 0x0002901301007387 */ /* 0x0001e20000100800 */
[----:B------:R-:W-:Y:S01]  /*15130*/  SHF.L.U32 R24, R24, 0x10, RZ ;  /* 0x0000001018187819 */ /* 0x000fe200000006ff */
[----:B----4-:R-:W-:Y:S01]  /*15140*/  FFMA.FTZ R20, R20, R22, R23 ;  /* 0x0000001614147223 */ /* 0x010fe20000010017 */
        /* <DEDUP_REMOVED lines=22> */
.L_x_360:
[----:B------:R-:W-:Y:S01]  /*152b0*/  FADD.FTZ R16, R16, R13 ;  /* 0x0000000d10107221 */ /* 0x000fe20000010000 */
[----:B------:R-:W2:Y:S04]  /*152c0*/  LDL.LU R21, [R1+0x594] ;  /* 0x0005940001157983 */ /* 0x000ea80000300800 */
[----:B------:R-:W3:Y:S04]  /*152d0*/  LDL R13, [R1+0x290] ;  /* 0x00029000010d7983 */ /* 0x000ee80000100800 */
[----:B0-----:R-:W4:Y:S04]  /*152e0*/  LDL.LU R19, [R1+0x5a0] ;  /* 0x0005a00001137983 */ /* 0x001f280000300800 */
[----:B------:R-:W4:Y:S01]  /*152f0*/  LDL.LU R69, [R1+0x5a4] ;  /* 0x0005a40001457983 */ /* 0x000f220000300800 */
[----:B------:R-:W-:-:S04]  /*15300*/  FMUL.FTZ R22, R24, R4 ;  /* 0x0000000418167220 */ /* 0x000fc80000410000 */
[----:B------:R-:W-:Y:S01]  /*15310*/  FADD.FTZ R15, R15, R22 ;  /* 0x000000160f0f7221 */ /* 0x000fe20000010000 */
[----:B--2---:R-:W-:Y:S01]  /*15320*/  SHF.L.U32 R21, R21, 0x10, RZ ;  /* 0x0000001015157819 */ /* 0x004fe200000006ff */
[----:B---3--:R-:W-:Y:S02]  /*15330*/  FFMA.FTZ R20, R13, R22, R20 ;  /* 0x000000160d147223 */ /* 0x008fe40000010014 */
[----:B------:R-:W2:Y:S01]  /*15340*/  LDL.LU R22, [R1+0x59c] ;  /* 0x00059c0001167983 */ /* 0x000ea20000300800 */
[----:B----4-:R-:W-:Y:S01]  /*15350*/  SHF.L.U32 R19, R19, 0x10, RZ ;  /* 0x0000001013137819 */ /* 0x010fe200000006ff */
[----:B------:R-:W-:-:S04]  /*15360*/  FADD.FTZ R13, R21, -UR16 ;  /* 0x80000010150d7e21 */ /* 0x000fc80008010000 */
[----:B------:R-:W-:Y:S01]  /*15370*/  FADD.FTZ R19, R19, -UR16 ;  /* 0x8000001013137e21 */ /* 0x000fe20008010000 */
[----:B------:R-:W-:Y:S01]  /*15380*/  SHF.L.U32 R21, R69, 0x10, RZ ;  /* 0x0000001045157819 */ /* 0x000fe200000006ff */
[----:B------:R-:W-:Y:S02]  /*15390*/  FMUL.FTZ R69, R13, UR12 ;  /* 0x0000000c0d457c20 */ /* 0x000fe40008410000 */
[----:B------:R-:W-:-:S03]  /*153a0*/  FMUL.FTZ R19, R19, UR12 ;  /* 0x0000000c13137c20 */ /* 0x000fc60008410000 */
        /* <DEDUP_REMOVED lines=24> */
.L_x_361:
[----:B------:R-:W2:Y:S01]  /*15530*/  LDL R19, [R1+0x28c] ;  /* 0x00028c0001137983 */ /* 0x000ea20000100800 */
[----:B------:R-:W-:-:S03]  /*15540*/  FADD.FTZ R15, R13, R15 ;  /* 0x0000000f0d0f7221 */ /* 0x000fc60000010000 */
[----:B------:R-:W3:Y:S01]  /*15550*/  LDL.LU R69, [R1+0x5e0] ;  /* 0x0005e00001457983 */ /* 0x000ee20000300800 */
[----:B--2---:R-:W-:Y:S01]  /*15560*/  FFMA.FTZ R20, R19, R13, R20 ;  /* 0x0000000d13147223 */ /* 0x004fe20000010014 */
[----:B------:R-:W-:Y:S02]  /*15570*/  FMUL.FTZ R19, R22, R4 ;  /* 0x0000000416137220 */ /* 0x000fe40000410000 */
[----:B------:R-:W2:Y:S02]  /*15580*/  LDL.LU R13, [R1+0x224] ;  /* 0x00022400010d7983 */ /* 0x000ea40000300800 */
[----:B--2---:R-:W-:Y:S02]  /*15590*/  FFMA.FTZ R13, R13, R12, R18 ;  /* 0x0000000c0d0d7223 */ /* 0x004fe40000010012 */
[----:B------:R-:W2:Y:S04]  /*155a0*/  LDL R18, [R1+0x288] ;  /* 0x0002880001127983 */ /* 0x000ea80000100800 */
[----:B------:R0:W-:Y:S02]  /*155b0*/  STL [R1+0x210], R13 ;  /* 0x0002100d01007387 */ /* 0x0001e40000100800 */
[----:B0-----:R-:W-:-:S02]  /*155c0*/  FADD.FTZ R13, R17, R12 ;  /* 0x0000000c110d7221 */ /* 0x001fc40000010000 */
[----:B------:R-:W4:Y:S04]  /*155d0*/  LDL.LU R12, [R1+0x220] ;  /* 0x00022000010c7983 */ /* 0x000f280000300800 */
[----:B------:R-:W3:Y:S01]  /*155e0*/  LDL.LU R17, [R1+0x5b8] ;  /* 0x0005b80001117983 */ /* 0x000ee20000300800 */
[----:B----4-:R-:W-:-:S03]  /*155f0*/  FFMA.FTZ R12, R12, R11, R14 ;  /* 0x0000000b0c0c7223 */ /* 0x010fc6000001000e */
[----:B------:R-:W4:Y:S01]  /*15600*/  LDL R14, [R1+0x284] ;  /* 0x00028400010e7983 */ /* 0x000f220000100800 */
[----:B--2---:R-:W-:Y:S01]  /*15610*/  FFMA.FTZ R18, R18, R19, R20 ;  /* 0x0000001312127223 */ /* 0x004fe20000010014 */
[----:B------:R-:W-:Y:S01]  /*15620*/  FADD.FTZ R19, R15, R19 ;  /* 0x000000130f137221 */ /* 0x000fe20000010000 */
[----:B------:R-:W-:Y:S01]  /*15630*/  FMUL.FTZ R20, R21, R5 ;  /* 0x0000000515147220 */ /* 0x000fe20000410000 */
[----:B------:R-:W2:Y:S01]  /*15640*/  LDL.LU R15, [R1+0x280] ;  /* 0x00028000010f7983 */ /* 0x000ea20000300800 */
[----:B---3--:R-:W-:Y:S02]  /*15650*/  SHF.L.U32 R17, R17, 0x10, RZ ;  /* 0x0000001011117819 */ /* 0x008fe400000006ff */
[----:B----4-:R-:W-:Y:S01]  /*15660*/  FFMA.FTZ R18, R14, R20, R18 ;  /* 0x000000140e127223 */ /* 0x010fe20000010012 */
[----:B------:R-:W-:Y:S02]  /*15670*/  FADD.FTZ R14, R20, R19 ;  /* 0x00000013140e7221 */ /* 0x000fe40000010000 */
[----:B------:R-:W3:Y:S01]  /*15680*/  LDL.LU R19, [R1+0x5bc] ;  /* 0x0005bc0001137983 */ /* 0x000ee20000300800 */
[----:B--2---:R-:W-:Y:S01]  /*15690*/  SHF.L.U32 R15, R15, 0x10, RZ ;  /* 0x000000100f0f7819 */ /* 0x004fe200000006ff */
[----:B------:R-:W-:-:S04]  /*156a0*/  FADD.FTZ R17, R17, -UR16 ;  /* 0x8000001011117e21 */ /* 0x000fc80008010000 */
[----:B------:R-:W-:-:S04]  /*156b0*/  FADD.FTZ R15, R15, -UR16 ;  /* 0x800000100f0f7e21 */ /* 0x000fc80008010000 */
[----:B------:R-:W-:-:S05]  /*156c0*/  FMUL.FTZ R15, R15, UR12 ;  /* 0x0000000c0f0f7c20 */ /* 0x000fca0008410000 */
[----:B------:R0:W-:Y:S01]  /*156d0*/  STL [R1+0x280], R15 ;  /* 0x0002800f01007387 */ /* 0x0001e20000100800 */
[----:B---3--:R-:W-:Y:S02]  /*156e0*/  SHF.L.U32 R20, R19, 0x10, RZ ;  /* 0x0000001013147819 */ /* 0x008fe400000006ff */
[----:B------:R-:W-:Y:S01]  /*156f0*/  SHF.L.U32 R19, R69, 0x10, RZ ;  /* 0x0000001045137819 */ /* 0x000fe200000006ff */
        /* <DEDUP_REMOVED lines=21> */
.L_x_362:
[----:B------:R-:W-:Y:S01]  /*15850*/  FADD.FTZ R11, R16, R11 ;  /* 0x0000000b100b7221 */ /* 0x000fe20000010000 */
[----:B0-----:R-:W2:Y:S04]  /*15860*/  LDL.LU R15, [R1+0x240] ;  /* 0x00024000010f7983 */ /* 0x001ea80000300800 */
[----:B------:R0:W-:Y:S04]  /*15870*/  STL [R1+0x218], R11 ;  /* 0x0002180b01007387 */ /* 0x0001e80000100800 */
[----:B------:R-:W3:Y:S04]  /*15880*/  LDL.LU R16, [R1+0x5e4] ;  /* 0x0005e40001107983 */ /* 0x000ee80000300800 */
[----:B------:R-:W4:Y:S01]  /*15890*/  LDL.LU R69, [R1+0x5f0] ;  /* 0x0005f00001457983 */ /* 0x000f220000300800 */
[----:B------:R-:W-:-:S03]  /*158a0*/  FMUL.FTZ R17, R20, R4 ;  /* 0x0000000414117220 */ /* 0x000fc60000410000 */
[----:B0-----:R-:W3:Y:S01]  /*158b0*/  LDL R11, [R1+0x280] ;  /* 0x00028000010b7983 */ /* 0x001ee20000100800 */
[----:B------:R-:W-:Y:S01]  /*158c0*/  FADD.FTZ R14, R14, R17 ;  /* 0x000000110e0e7221 */ /* 0x000fe20000010000 */
[----:B--2---:R-:W-:Y:S01]  /*158d0*/  SHF.L.U32 R15, R15, 0x10, RZ ;  /* 0x000000100f0f7819 */ /* 0x004fe200000006ff */
[----:B---3--:R-:W-:Y:S02]  /*158e0*/  FFMA.FTZ R11, R11, R17, R18 ;  /* 0x000000110b0b7223 */ /* 0x008fe40000010012 */
[----:B------:R-:W2:Y:S01]  /*158f0*/  LDL.LU R18, [R1+0x264] ;  /* 0x0002640001127983 */ /* 0x000ea20000300800 */
[----:B------:R-:W-:Y:S01]  /*15900*/  SHF.L.U32 R16, R16, 0x10, RZ ;  /* 0x0000001010107819 */ /* 0x000fe200000006ff */
[----:B------:R-:W-:Y:S01]  /*15910*/  FADD.FTZ R15, R15, -UR16 ;  /* 0x800000100f0f7e21 */ /* 0x000fe20008010000 */
[----:B----4-:R-:W-:-:S03]  /*15920*/  SHF.L.U32 R17, R69, 0x10, RZ ;  /* 0x0000001045117819 */ /* 0x010fc600000006ff */
        /* <DEDUP_REMOVED lines=27> */
.L_x_363:
[----:B------:R0:W-:Y:S04]  /*15ae0*/  STL [R1+0x654], R3 ;  /* 0x0006540301007387 */ /* 0x0001e80000100800 */
[----:B------:R1:W-:Y:S04]  /*15af0*/  STL [R1+0x650], R2 ;  /* 0x0006500201007387 */ /* 0x0003e80000100800 */
[----:B------:R-:W2:Y:S04]  /*15b00*/  LDL R16, [R1+0x27c] ;  /* 0x00027c0001107983 */ /* 0x000ea80000100800 */
[----:B0-----:R-:W3:Y:S04]  /*15b10*/  LDL.LU R3, [R1+0x210] ;  /* 0x0002100001037983 */ /* 0x001ee80000300800 */
[----:B-1----:R-:W3:Y:S01]  /*15b20*/  LDL.LU R2, [R1+0x22c] ;  /* 0x00022c0001027983 */ /* 0x002ee20000300800 */
[----:B------:R-:W-:-:S03]  /*15b30*/  FADD.FTZ R13, R13, R10 ;  /* 0x0000000a0d0d7221 */ /* 0x000fc60000010000 */
[----:B-----5:R0:W-:Y:S04]  /*15b40*/  STL [R1+0x64c], R0 ;  /* 0x00064c0001007387 */ /* 0x0201e80000100800 */
[----:B------:R-:W4:Y:S04]  /*15b50*/  LDL.LU R69, [R1+0x5e8] ;  /* 0x0005e80001457983 */ /* 0x000f280000300800 */
[----:B0-----:R-:W4:Y:S01]  /*15b60*/  LDL.LU R0, [R1+0x228] ;  /* 0x0002280001007983 */ /* 0x001f220000300800 */
[----:B---3--:R-:W-:-:S03]  /*15b70*/  FFMA.FTZ R2, R2, R10, R3 ;  /* 0x0000000a02027223 */ /* 0x008fc60000010003 */
[----:B------:R-:W3:Y:S01]  /*15b80*/  LDL R10, [R1+0x278] ;  /* 0x00027800010a7983 */ /* 0x000ee20000100800 */
[----:B--2---:R-:W-:Y:S01]  /*15b90*/  FFMA.FTZ R11, R16, R15, R11 ;  /* 0x0000000f100b7223 */ /* 0x004fe2000001000b */
[----:B------:R-:W-:Y:S01]  /*15ba0*/  FMUL.FTZ R16, R18, R4 ;  /* 0x0000000412107220 */ /* 0x000fe20000410000 */
[----:B------:R-:W-:Y:S01]  /*15bb0*/  FADD.FTZ R14, R15, R14 ;  /* 0x0000000e0f0e7221 */ /* 0x000fe20000010000 */
[----:B------:R0:W-:Y:S04]  /*15bc0*/  STL [R1+0x210], R13 ;  /* 0x0002100d01007387 */ /* 0x0001e80000100800 */
[----:B------:R-:W2:Y:S01]  /*15bd0*/  LDL.LU R15, [R1+0x260] ;  /* 0x00026000010f7983 */ /* 0x000ea20000300800 */
[----:B----4-:R-:W-:-:S03]  /*15be0*/  FFMA.FTZ R12, R0, R9, R12 ;  /* 0x00000009000c7223 */ /* 0x010fc6000001000c */
[----:B------:R1:W5:Y:S04]  /*15bf0*/  LDL.LU R3, [R1+0x654] ;  /* 0x0006540001037983 */ /* 0x0003680000300800 */
[----:B0-----:R-:W4:Y:S04]  /*15c00*/  LDL.LU R13, [R1+0x244] ;  /* 0x00024400010d7983 */ /* 0x001f280000300800 */
[----:B------:R0:W-:Y:S04]  /*15c10*/  STL [R1+0x214], R12 ;  /* 0x0002140c01007387 */ /* 0x0001e80000100800 */
[----:B------:R1:W-:Y:S04]  /*15c20*/  STL [R1+0x21c], R2 ;  /* 0x00021c0201007387 */ /* 0x0003e80000100800 */
[----:B------:R1:W5:Y:S04]  /*15c30*/  LDL.LU R0, [R1+0x64c] ;  /* 0x00064c0001007983 */ /* 0x0003680000300800 */
[----:B0-----:R-:W4:Y:S04]  /*15c40*/  LDL.LU R12, [R1+0x5ec] ;  /* 0x0005ec00010c7983 */ /* 0x001f280000300800 */
[----:B-1----:R0:W5:Y:S01]  /*15c50*/  LDL.LU R2, [R1+0x650] ;  /* 0x0006500001027983 */ /* 0x0021620000300800 */
[----:B---3--:R-:W-:Y:S01]  /*15c60*/  FFMA.FTZ R11, R10, R16, R11 ;  /* 0x000000100a0b7223 */ /* 0x008fe2000001000b */
[----:B------:R-:W-:-:S02]  /*15c70*/  FADD.FTZ R10, R14, R16 ;  /* 0x000000100e0a7221 */ /* 0x000fc40000010000 */
[----:B------:R-:W3:Y:S01]  /*15c80*/  LDL R14, [R1+0x274] ;  /* 0x00027400010e7983 */ /* 0x000ee20000100800 */
[----:B------:R-:W-:Y:S01]  /*15c90*/  FMUL.FTZ R16, R17, R5 ;  /* 0x0000000511107220 */ /* 0x000fe20000410000 */
[----:B--2---:R-:W-:-:S03]  /*15ca0*/  SHF.L.U32 R15, R15, 0x10, RZ ;  /* 0x000000100f0f7819 */ /* 0x004fc600000006ff */
[----:B------:R-:W-:Y:S01]  /*15cb0*/  FADD.FTZ R10, R16, R10 ;  /* 0x0000000a100a7221 */ /* 0x000fe20000010000 */
[----:B----4-:R-:W-:-:S05]  /*15cc0*/  SHF.L.U32 R13, R13, 0x10, RZ ;  /* 0x000000100d0d7819 */ /* 0x010fca00000006ff */
[----:B------:R-:W-:Y:S01]  /*15cd0*/  FADD.FTZ R13, R13, -UR16 ;  /* 0x800000100d0d7e21 */ /* 0x000fe20008010000 */
[----:B---3--:R-:W-:Y:S01]  /*15ce0*/  FFMA.FTZ R14, R14, R16, R11 ;  /* 0x000000100e0e7223 */ /* 0x008fe2000001000b */
[----:B------:R-:W-:Y:S01]  /*15cf0*/  FADD.FTZ R11, R15, -UR16 ;  /* 0x800000100f0b7e21 */ /* 0x000fe20008010000 */
[----:B------:R-:W-:Y:S01]  /*15d00*/  SHF.L.U32 R16, R12, 0x10, RZ ;  /* 0x000000100c107819 */ /* 0x000fe200000006ff */
[----:B------:R-:W-:Y:S01]  /*15d10*/  FMUL.FTZ R12, R13, UR12 ;  /* 0x0000000c0d0c7c20 */ /* 0x000fe20008410000 */
[----:B------:R-:W-:Y:S01]  /*15d20*/  SHF.L.U32 R15, R69, 0x10, RZ ;  /* 0x00000010450f7819 */ /* 0x000fe200000006ff */
[----:B------:R-:W-:-:S03]  /*15d30*/  FMUL.FTZ R69, R11, UR12 ;  /* 0x0000000c0b457c20 */ /* 0x000fc60008410000 */
[----:B------:R0:W-:Y:S04]  /*15d40*/  STL [R1+0x264], R12 ;  /* 0x0002640c01007387 */ /* 0x0001e80000100800 */
[----:B------:R0:W-:Y:S01]  /*15d50*/  STL [R1+0x25c], R69 ;  /* 0x00025c4501007387 */ /* 0x0001e20000100800 */
[----:B------:R-:W-:Y:S05]  /*15d60*/  @!P1 BRA `(.L_x_364) ;  /* 0x0000000000489947 */ /* 0x000fea0003800000 */
[----:B-----5:R-:W-:-:S04]  /*15d70*/  FFMA.FTZ R11, R12, R4, R2 ;  /* 0x000000040c0b7223 */ /* 0x020fc80000010002 */
        /* <DEDUP_REMOVED lines=17> */
.L_x_364:
[----:B-----5:R1:W-:Y:S04]  /*15e90*/  STL [R1+0x64c], R0 ;  /* 0x00064c0001007387 */ /* 0x0203e80000100800 */
[----:B------:R-:W2:Y:S04]  /*15ea0*/  LDL.LU R11, [R1+0x5f4] ;  /* 0x0005f400010b7983 */ /* 0x000ea80000300800 */
[----:B0-----:R-:W3:Y:S04]  /*15eb0*/  LDL.LU R12, [R1+0x5f8] ;  /* 0x0005f800010c7983 */ /* 0x001ee80000300800 */
[----:B-1----:R-:W4:Y:S04]  /*15ec0*/  LDL.LU R0, [R1+0x218] ;  /* 0x0002180001007983 */ /* 0x002f280000300800 */
[----:B------:R-:W3:Y:S01]  /*15ed0*/  LDL.LU R69, [R1+0x600] ;  /* 0x0006000001457983 */ /* 0x000ee20000300800 */
[----:B----4-:R-:W-:Y:S01]  /*15ee0*/  FADD.FTZ R9, R0, R9 ;  /* 0x0000000900097221 */ /* 0x010fe20000010000 */
[----:B------:R-:W-:-:S02]  /*15ef0*/  FMUL.FTZ R13, R16, R4 ;  /* 0x00000004100d7220 */ /* 0x000fc40000410000 */
[----:B------:R0:W5:Y:S04]  /*15f00*/  LDL.LU R0, [R1+0x64c] ;  /* 0x00064c0001007983 */ /* 0x0001680000300800 */
[----:B------:R1:W-:Y:S04]  /*15f10*/  STL [R1+0x220], R9 ;  /* 0x0002200901007387 */ /* 0x0003e80000100800 */
[----:B-1----:R-:W4:Y:S01]  /*15f20*/  LDL R9, [R1+0x264] ;  /* 0x0002640001097983 */ /* 0x002f220000100800 */
[----:B--2---:R-:W-:Y:S01]  /*15f30*/  SHF.L.U32 R11, R11, 0x10, RZ ;  /* 0x000000100b0b7819 */ /* 0x004fe200000006ff */
[----:B---3--:R-:W-:-:S02]  /*15f40*/  IMAD.U32 R12, R12, 0x10000, RZ ;  /* 0x000100000c0c7824 */ /* 0x008fc400078e00ff */
[----:B------:R-:W-:Y:S02]  /*15f50*/  FADD.FTZ R10, R10, R13 ;  /* 0x0000000d0a0a7221 */ /* 0x000fe40000010000 */
[----:B------:R-:W-:Y:S01]  /*15f60*/  FADD.FTZ R11, R11, -UR16 ;  /* 0x800000100b0b7e21 */ /* 0x000fe20008010000 */
[----:B------:R-:W-:-:S04]  /*15f70*/  FADD.FTZ R12, R12, -UR16 ;  /* 0x800000100c0c7e21 */ /* 0x000fc80008010000 */
[----:B------:R-:W-:-:S05]  /*15f80*/  FMUL.FTZ R12, R12, UR12 ;  /* 0x0000000c0c0c7c20 */ /* 0x000fca0008410000 */
[----:B------:R0:W-:Y:S01]  /*15f90*/  STL [R1+0x248], R12 ;  /* 0x0002480c01007387 */ /* 0x0001e20000100800 */
[----:B----4-:R-:W-:-:S03]  /*15fa0*/  FFMA.FTZ R9, R9, R13, R14 ;  /* 0x0000000d09097223 */ /* 0x010fc6000001000e */
[----:B------:R-:W2:Y:S01]  /*15fb0*/  LDL.LU R14, [R1+0x5fc] ;  /* 0x0005fc00010e7983 */ /* 0x000ea20000300800 */
[----:B------:R-:W-:Y:S01]  /*15fc0*/  SHF.L.U32 R13, R69, 0x10, RZ ;  /* 0x00000010450d7819 */ /* 0x000fe200000006ff */
[----:B------:R-:W-:-:S05]  /*15fd0*/  FMUL.FTZ R69, R11, UR12 ;  /* 0x0000000c0b457c20 */ /* 0x000fca0008410000 */
        /* <DEDUP_REMOVED lines=23> */
.L_x_365:
[----:B------:R-:W2:Y:S04]  /*16150*/  LDL R12, [R1+0x25c] ;  /* 0x00025c00010c7983 */ /* 0x000ea80000100800 */
[----:B------:R0:W-:Y:S04]  /*16160*/  STL [R1+0x660], R16 ;  /* 0x0006601001007387 */ /* 0x0001e80000100800 */
[----:B------:R1:W-:Y:S04]  /*16170*/  STL [R1+0x65c], R15 ;  /* 0x00065c0f01007387 */ /* 0x0003e80000100800 */
[----:B------:R3:W-:Y:S04]  /*16180*/  STL [R1+0x658], R6 ;  /* 0x0006580601007387 */ /* 0x0007e80000100800 */
[----:B0-----:R-:W4:Y:S04]  /*16190*/  LDL.LU R16, [R1+0x21c] ;  /* 0x00021c0001107983 */ /* 0x001f280000300800 */
[----:B-1----:R-:W4:Y:S04]  /*161a0*/  LDL.LU R15, [R1+0x234] ;  /* 0x00023400010f7983 */ /* 0x002f280000300800 */
[----:B---3--:R-:W3:Y:S01]  /*161b0*/  LDL.LU R6, [R1+0x210] ;  /* 0x0002100001067983 */ /* 0x008ee20000300800 */
[----:B------:R-:W-:-:S03]  /*161c0*/  FADD.FTZ R10, R11, R10 ;  /* 0x0000000a0b0a7221 */ /* 0x000fc60000010000 */
[----:B------:R0:W-:Y:S04]  /*161d0*/  STL [R1+0x654], R3 ;  /* 0x0006540301007387 */ /* 0x0001e80000100800 */
[----:B------:R1:W-:Y:S04]  /*161e0*/  STL [R1+0x650], R2 ;  /* 0x0006500201007387 */ /* 0x0003e80000100800 */
[----:B-----5:R1:W-:Y:S04]  /*161f0*/  STL [R1+0x64c], R0 ;  /* 0x00064c0001007387 */ /* 0x0203e80000100800 */
[----:B0-----:R-:W3:Y:S04]  /*16200*/  LDL.LU R3, [R1+0x214] ;  /* 0x0002140001037983 */ /* 0x001ee80000300800 */
[----:B-1----:R-:W3:Y:S04]  /*16210*/  LDL.LU R2, [R1+0x230] ;  /* 0x0002300001027983 */ /* 0x002ee80000300800 */
[----:B------:R-:W3:Y:S04]  /*16220*/  LDL R0, [R1+0x248] ;  /* 0x0002480001007983 */ /* 0x000ee80000100800 */
[----:B------:R-:W3:Y:S01]  /*16230*/  LDL.LU R69, [R1+0x604] ;  /* 0x0006040001457983 */ /* 0x000ee20000300800 */
[----:B--2---:R-:W-:-:S03]  /*16240*/  FFMA.FTZ R9, R12, R11, R9 ;  /* 0x0000000b0c097223 */ /* 0x004fc60000010009 */
[----:B------:R-:W2:Y:S01]  /*16250*/  LDL R11, [R1+0x24c] ;  /* 0x00024c00010b7983 */ /* 0x000ea20000100800 */
[----:B------:R-:W-:Y:S01]  /*16260*/  FMUL.FTZ R12, R14, R4 ;  /* 0x000000040e0c7220 */ /* 0x000fe20000410000 */
[----:B----4-:R-:W-:Y:S02]  /*16270*/  FFMA.FTZ R15, R15, R8, R16 ;  /* 0x000000080f0f7223 */ /* 0x010fe40000010010 */
[----:B------:R0:W5:Y:S01]  /*16280*/  LDL.LU R16, [R1+0x660] ;  /* 0x0006600001107983 */ /* 0x0001620000300800 */
[----:B---3--:R-:W-:-:S03]  /*16290*/  FADD.FTZ R8, R6, R8 ;  /* 0x0000000806087221 */ /* 0x008fc60000010000 */
[----:B------:R1:W-:Y:S04]  /*162a0*/  STL [R1+0x228], R15 ;  /* 0x0002280f01007387 */ /* 0x0003e80000100800 */
[----:B------:R-:W-:Y:S04]  /*162b0*/  STL [R1+0x218], R8 ;  /* 0x0002180801007387 */ /* 0x000fe80000100800 */
[----:B------:R0:W5:Y:S04]  /*162c0*/  LDL.LU R6, [R1+0x658] ;  /* 0x0006580001067983 */ /* 0x0001680000300800 */
[----:B-1----:R0:W5:Y:S01]  /*162d0*/  LDL.LU R15, [R1+0x65c] ;  /* 0x00065c00010f7983 */ /* 0x0021620000300800 */
[----:B------:R-:W-:-:S03]  /*162e0*/  FFMA.FTZ R2, R2, R7, R3 ;  /* 0x0000000702027223 */ /* 0x000fc60000010003 */
[----:B------:R0:W5:Y:S04]  /*162f0*/  LDL.LU R3, [R1+0x654] ;  /* 0x0006540001037983 */ /* 0x0001680000300800 */
[----:B------:R1:W-:Y:S04]  /*16300*/  STL [R1+0x21c], R2 ;  /* 0x00021c0201007387 */ /* 0x0003e80000100800 */
[----:B-1----:R0:W5:Y:S01]  /*16310*/  LDL.LU R2, [R1+0x650] ;  /* 0x0006500001027983 */ /* 0x0021620000300800 */
[----:B--2---:R-:W-:Y:S01]  /*16320*/  FFMA.FTZ R8, R11, R12, R9 ;  /* 0x0000000c0b087223 */ /* 0x004fe20000010009 */
[----:B------:R-:W-:-:S02]  /*16330*/  FADD.FTZ R9, R10, R12 ;  /* 0x0000000c0a097221 */ /* 0x000fc40000010000 */
[----:B------:R-:W2:Y:S01]  /*16340*/  LDL.LU R10, [R1+0x608] ;  /* 0x00060800010a7983 */ /* 0x000ea20000300800 */
[----:B------:R-:W-:-:S03]  /*16350*/  FMUL.FTZ R11, R13, R5 ;  /* 0x000000050d0b7220 */ /* 0x000fc60000410000 */
[----:B------:R-:W3:Y:S01]  /*16360*/  LDL.LU R12, [R1+0x60c] ;  /* 0x00060c00010c7983 */ /* 0x000ee20000300800 */
[----:B------:R-:W-:Y:S01]  /*16370*/  FFMA.FTZ R8, R0, R11, R8 ;  /* 0x0000000b00087223 */ /* 0x000fe20000010008 */
[----:B------:R-:W-:Y:S02]  /*16380*/  FADD.FTZ R9, R11, R9 ;  /* 0x000000090b097221 */ /* 0x000fe40000010000 */
[----:B------:R-:W4:Y:S04]  /*16390*/  LDL.LU R11, [R1+0x610] ;  /* 0x00061000010b7983 */ /* 0x000f280000300800 */
[----:B------:R0:W5:Y:S01]  /*163a0*/  LDL.LU R0, [R1+0x64c] ;  /* 0x00064c0001007983 */ /* 0x0001620000300800 */
[----:B------:R-:W-:-:S05]  /*163b0*/  SHF.L.U32 R69, R69, 0x10, RZ ;  /* 0x0000001045457819 */ /* 0x000fca00000006ff */
[----:B------:R-:W-:-:S04]  /*163c0*/  FADD.FTZ R69, R69, -UR16 ;  /* 0x8000001045457e21 */ /* 0x000fc80008010000 */
[----:B------:R-:W-:-:S05]  /*163d0*/  FMUL.FTZ R69, R69, UR12 ;  /* 0x0000000c45457c20 */ /* 0x000fca0008410000 */
[----:B------:R0:W-:Y:S01]  /*163e0*/  STL [R1+0x244], R69 ;  /* 0x0002444501007387 */ /* 0x0001e20000100800 */
[----:B--2---:R-:W-:-:S05]  /*163f0*/  SHF.L.U32 R10, R10, 0x10, RZ ;  /* 0x000000100a0a7819 */ /* 0x004fca00000006ff */
[----:B------:R-:W-:-:S04]  /*16400*/  FADD.FTZ R10, R10, -UR16 ;  /* 0x800000100a0a7e21 */ /* 0x000fc80008010000 */
[----:B------:R-:W-:-:S05]  /*16410*/  FMUL.FTZ R10, R10, UR12 ;  /* 0x0000000c0a0a7c20 */ /* 0x000fca0008410000 */
[----:B------:R0:W-:Y:S01]  /*16420*/  STL [R1+0x240], R10 ;  /* 0x0002400a01007387 */ /* 0x0001e20000100800 */
[----:B---3--:R-:W-:Y:S02]  /*16430*/  SHF.L.U32 R12, R12, 0x10, RZ ;  /* 0x000000100c0c7819 */ /* 0x008fe400000006ff */
[----:B----4-:R-:W-:Y:S01]  /*16440*/  SHF.L.U32 R11, R11, 0x10, RZ ;  /* 0x000000100b0b7819 */ /* 0x010fe200000006ff */
[----:B------:R-:W-:Y:S06]  /*16450*/  @!P1 BRA `(.L_x_366) ;  /* 0x00000000004c9947 */ /* 0x000fec0003800000 */
[----:B0----5:R-:W-:-:S04]  /*16460*/  FFMA.FTZ R10, R69, R4, R2 ;  /* 0x00000004450a7223 */ /* 0x021fc80000010002 */
        /* <DEDUP_REMOVED lines=18> */
.L_x_366:
[----:B-----5:R1:W-:Y:S04]  /*16590*/  STL [R1+0x650], R2 ;  /* 0x0006500201007387 */ /* 0x0203e80000100800 */
[----:B0-----:R-:W2:Y:S04]  /*165a0*/  LDL.LU R69, [R1+0x618] ;  /* 0x0006180001457983 */ /* 0x001ea80000300800 */
[----:B-1----:R-:W3:Y:S04]  /*165b0*/  LDL.LU R2, [R1+0x220] ;  /* 0x0002200001027983 */ /* 0x002ee80000300800 */
[----:B------:R0:W-:Y:S04]  /*165c0*/  STL [R1+0x64c], R0 ;  /* 0x00064c0001007387 */ /* 0x0001e80000100800 */
[----:B0-----:R-:W4:Y:S01]  /*165d0*/  LDL R0, [R1+0x244] ;  /* 0x0002440001007983 */ /* 0x001f220000100800 */
[----:B------:R-:W-:-:S04]  /*165e0*/  FMUL.FTZ R10, R12, R4 ;  /* 0x000000040c0a7220 */ /* 0x000fc80000410000 */
[----:B------:R-:W-:Y:S01]  /*165f0*/  FADD.FTZ R9, R9, R10 ;  /* 0x0000000a09097221 */ /* 0x000fe20000010000 */
[----:B--2---:R-:W-:Y:S01]  /*16600*/  SHF.L.U32 R69, R69, 0x10, RZ ;  /* 0x0000001045457819 */ /* 0x004fe200000006ff */
[----:B---3--:R-:W-:Y:S02]  /*16610*/  FADD.FTZ R7, R2, R7 ;  /* 0x0000000702077221 */ /* 0x008fe40000010000 */
[----:B------:R0:W5:Y:S04]  /*16620*/  LDL.LU R2, [R1+0x650] ;  /* 0x0006500001027983 */ /* 0x0001680000300800 */
[----:B------:R1:W-:Y:S04]  /*16630*/  STL [R1+0x224], R7 ;  /* 0x0002240701007387 */ /* 0x0003e80000100800 */
[----:B-1----:R-:W2:Y:S01]  /*16640*/  LDL.LU R7, [R1+0x614] ;  /* 0x0006140001077983 */ /* 0x002ea20000300800 */
[----:B----4-:R-:W-:-:S03]  /*16650*/  FFMA.FTZ R8, R0, R10, R8 ;  /* 0x0000000a00087223 */ /* 0x010fc60000010008 */
[----:B------:R-:W3:Y:S04]  /*16660*/  LDL.LU R10, [R1+0x61c] ;  /* 0x00061c00010a7983 */ /* 0x000ee80000300800 */
[----:B------:R1:W-:Y:S04]  /*16670*/  STL [R1+0x214], R8 ;  /* 0x0002140801007387 */ /* 0x0003e80000100800 */
[----:B------:R0:W5:Y:S04]  /*16680*/  LDL.LU R0, [R1+0x64c] ;  /* 0x00064c0001007983 */ /* 0x0001680000300800 */
[----:B-1----:R-:W4:Y:S01]  /*16690*/  LDL.LU R8, [R1+0x620] ;  /* 0x0006200001087983 */ /* 0x002f220000300800 */
[----:B------:R-:W-:-:S04]  /*166a0*/  FADD.FTZ R69, R69, -UR16 ;  /* 0x8000001045457e21 */ /* 0x000fc80008010000 */
[----:B------:R-:W-:-:S05]  /*166b0*/  FMUL.FTZ R69, R69, UR12 ;  /* 0x0000000c45457c20 */ /* 0x000fca0008410000 */
[----:B------:R-:W-:Y:S04]  /*166c0*/  STL [R1+0x230], R69 ;  /* 0x0002304501007387 */ /* 0x000fe80000100800 */
[----:B------:R4:W-:Y:S01]  /*166d0*/  STL [R1+0x210], R9 ;  /* 0x0002100901007387 */ /* 0x0009e20000100800 */
[----:B--2---:R-:W-:-:S05]  /*166e0*/  SHF.L.U32 R7, R7, 0x10, RZ ;  /* 0x0000001007077819 */ /* 0x004fca00000006ff */
[----:B------:R-:W-:-:S04]  /*166f0*/  FADD.FTZ R7, R7, -UR16 ;  /* 0x8000001007077e21 */ /* 0x000fc80008010000 */
[----:B------:R-:W-:-:S05]  /*16700*/  FMUL.FTZ R7, R7, UR12 ;  /* 0x0000000c07077c20 */ /* 0x000fca0008410000 */
[----:B------:R0:W-:Y:S01]  /*16710*/  STL [R1+0x22c], R7 ;  /* 0x00022c0701007387 */ /* 0x0001e20000100800 */
[----:B---3--:R-:W-:Y:S02]  /*16720*/  SHF.L.U32 R10, R10, 0x10, RZ ;  /* 0x000000100a0a7819 */ /* 0x008fe400000006ff */
[----:B----4-:R-:W-:Y:S01]  /*16730*/  SHF.L.U32 R9, R8, 0x10, RZ ;  /* 0x0000001008097819 */ /* 0x010fe200000006ff */
[----:B------:R-:W-:Y:S01]  /*16740*/  FMUL.FTZ R8, R11, R5 ;  /* 0x000000050b087220 */ /* 0x000fe20000410000 */
        /* <DEDUP_REMOVED lines=20> */
.L_x_367:
[----:B------:R1:W-:Y:S04]  /*16890*/  STL [R1+0x664], R15 ;  /* 0x0006640f01007387 */ /* 0x0003e80000100800 */
[----:B------:R2:W-:Y:S04]  /*168a0*/  STL [R1+0x660], R14 ;  /* 0x0006600e01007387 */ /* 0x0005e80000100800 */
[----:B------:R3:W-:Y:S04]  /*168b0*/  STL [R1+0x65c], R13 ;  /* 0x00065c0d01007387 */ /* 0x0007e80000100800 */
[----:B-1----:R-:W4:Y:S04]  /*168c0*/  LDL.LU R15, [R1+0x228] ;  /* 0x00022800010f7983 */ /* 0x002f280000300800 */
[----:B--2---:R-:W4:Y:S04]  /*168d0*/  LDL.LU R14, [R1+0x23c] ;  /* 0x00023c00010e7983 */ /* 0x004f280000300800 */
[----:B---3--:R-:W2:Y:S04]  /*168e0*/  LDL.LU R13, [R1+0x218] ;  /* 0x00021800010d7983 */ /* 0x008ea80000300800 */
[----:B------:R-:W3:Y:S04]  /*168f0*/  LDL.LU R69, [R1+0x214] ;  /* 0x0002140001457983 */ /* 0x000ee80000300800 */
[----:B0-----:R-:W3:Y:S04]  /*16900*/  LDL R7, [R1+0x240] ;  /* 0x0002400001077983 */ /* 0x001ee80000100800 */
[----:B------:R0:W-:Y:S04]  /*16910*/  STL [R1+0x668], R16 ;  /* 0x0006681001007387 */ /* 0x0001e80000100800 */
[----:B0-----:R-:W3:Y:S01]  /*16920*/  LDL.LU R16, [R1+0x210] ;  /* 0x0002100001107983 */ /* 0x001ee20000300800 */
[----:B----4-:R-:W-:-:S03]  /*16930*/  FFMA.FTZ R14, R14, R6, R15 ;  /* 0x000000060e0e7223 */ /* 0x010fc6000001000f */
[----:B------:R0:W-:Y:S01]  /*16940*/  STL [R1+0x650], R3 ;  /* 0x0006500301007387 */ /* 0x0001e20000100800 */
[----:B--2---:R-:W-:Y:S01]  /*16950*/  FADD.FTZ R6, R13, R6 ;  /* 0x000000060d067221 */ /* 0x004fe20000010000 */
[----:B---3--:R-:W-:-:S04]  /*16960*/  FFMA.FTZ R69, R7, R8, R69 ;  /* 0x0000000807457223 */ /* 0x008fc80000010045 */
[----:B------:R1:W-:Y:S04]  /*16970*/  STL [R1+0x268], R6 ;  /* 0x0002680601007387 */ /* 0x0003e80000100800 */
[----:B0-----:R-:W2:Y:S04]  /*16980*/  LDL R3, [R1+0x22c] ;  /* 0x00022c0001037983 */ /* 0x001ea80000100800 */
[----:B------:R0:W-:Y:S04]  /*16990*/  STL [R1+0x658], R12 ;  /* 0x0006580c01007387 */ /* 0x0001e80000100800 */
[----:B-1----:R-:W3:Y:S01]  /*169a0*/  LDL R6, [R1+0x230] ;  /* 0x0002300001067983 */ /* 0x002ee20000100800 */
[----:B------:R-:W-:Y:S01]  /*169b0*/  FMUL.FTZ R7, R10, R4 ;  /* 0x000000040a077220 */ /* 0x000fe20000410000 */
[----:B------:R-:W-:-:S02]  /*169c0*/  FADD.FTZ R8, R8, R16 ;  /* 0x0000001008087221 */ /* 0x000fc40000010000 */
[----:B------:R1:W-:Y:S04]  /*169d0*/  STL [R1+0x654], R11 ;  /* 0x0006540b01007387 */ /* 0x0003e80000100800 */
[----:B-----5:R4:W-:Y:S04]  /*169e0*/  STL [R1+0x64c], R2 ;  /* 0x00064c0201007387 */ /* 0x0209e80000100800 */
[----:B0-----:R-:W2:Y:S04]  /*169f0*/  LDL.LU R12, [R1+0x21c] ;  /* 0x00021c00010c7983 */ /* 0x001ea80000300800 */
[----:B-1----:R-:W2:Y:S04]  /*16a00*/  LDL.LU R11, [R1+0x238] ;  /* 0x00023800010b7983 */ /* 0x002ea80000300800 */
[----:B----4-:R-:W4:Y:S04]  /*16a10*/  LDL.LU R2, [R1+0x628] ;  /* 0x0006280001027983 */ /* 0x010f280000300800 */
[----:B------:R0:W-:Y:S04]  /*16a20*/  STL [R1+0x260], R14 ;  /* 0x0002600e01007387 */ /* 0x0001e80000100800 */
[----:B------:R1:W5:Y:S04]  /*16a30*/  LDL.LU R16, [R1+0x668] ;  /* 0x0006680001107983 */ /* 0x0003680000300800 */
[----:B------:R1:W5:Y:S04]  /*16a40*/  LDL.LU R15, [R1+0x664] ;  /* 0x00066400010f7983 */ /* 0x0003680000300800 */
[----:B0-----:R1:W5:Y:S04]  /*16a50*/  LDL.LU R14, [R1+0x660] ;  /* 0x00066000010e7983 */ /* 0x0013680000300800 */
[----:B------:R1:W5:Y:S01]  /*16a60*/  LDL.LU R13, [R1+0x65c] ;  /* 0x00065c00010d7983 */ /* 0x0003620000300800 */
[----:B---3--:R-:W-:Y:S01]  /*16a70*/  FFMA.FTZ R6, R6, R7, R69 ;  /* 0x0000000706067223 */ /* 0x008fe20000010045 */
[----:B------:R-:W-:-:S02]  /*16a80*/  FADD.FTZ R7, R8, R7 ;  /* 0x0000000708077221 */ /* 0x000fc40000010000 */
[----:B------:R-:W3:Y:S01]  /*16a90*/  LDL.LU R8, [R1+0x624] ;  /* 0x0006240001087983 */ /* 0x000ee20000300800 */
[----:B------:R-:W-:-:S04]  /*16aa0*/  FMUL.FTZ R69, R9, R5 ;  /* 0x0000000509457220 */ /* 0x000fc80000410000 */
[----:B--2---:R-:W-:Y:S02]  /*16ab0*/  FFMA.FTZ R6, R3, R69, R6 ;  /* 0x0000004503067223 */ /* 0x004fe40000010006 */
[----:B------:R1:W5:Y:S04]  /*16ac0*/  LDL.LU R3, [R1+0x650] ;  /* 0x0006500001037983 */ /* 0x0003680000300800 */
[----:B------:R0:W-:Y:S01]  /*16ad0*/  STL [R1+0x220], R6 ;  /* 0x0002200601007387 */ /* 0x0001e20000100800 */
[----:B------:R-:W-:-:S03]  /*16ae0*/  FFMA.FTZ R11, R11, R0, R12 ;  /* 0x000000000b0b7223 */ /* 0x000fc6000001000c */
[----:B------:R1:W5:Y:S01]  /*16af0*/  LDL.LU R12, [R1+0x658] ;  /* 0x00065800010c7983 */ /* 0x0003620000300800 */
[----:B----4-:R-:W-:Y:S01]  /*16b00*/  SHF.L.U32 R2, R2, 0x10, RZ ;  /* 0x0000001002027819 */ /* 0x010fe200000006ff */
[----:B0-----:R-:W-:Y:S02]  /*16b10*/  FADD.FTZ R6, R69, R7 ;  /* 0x0000000745067221 */ /* 0x001fe40000010000 */
[----:B------:R-:W2:Y:S04]  /*16b20*/  LDL.LU R7, [R1+0x62c] ;  /* 0x00062c0001077983 */ /* 0x000ea80000300800 */
[----:B------:R0:W-:Y:S04]  /*16b30*/  STL [R1+0x214], R6 ;  /* 0x0002140601007387 */ /* 0x0001e80000100800 */
[----:B------:R4:W-:Y:S01]  /*16b40*/  STL [R1+0x258], R11 ;  /* 0x0002580b01007387 */ /* 0x0009e20000100800 */
[----:B0-----:R-:W-:-:S03]  /*16b50*/  FADD.FTZ R6, R2, -UR16 ;  /* 0x8000001002067e21 */ /* 0x001fc60008010000 */
[----:B------:R1:W5:Y:S04]  /*16b60*/  LDL.LU R2, [R1+0x64c] ;  /* 0x00064c0001027983 */ /* 0x0003680000300800 */
[----:B----4-:R1:W5:Y:S01]  /*16b70*/  LDL.LU R11, [R1+0x654] ;  /* 0x00065400010b7983 */ /* 0x0103620000300800 */
[----:B---3--:R-:W-:-:S05]  /*16b80*/  SHF.L.U32 R8, R8, 0x10, RZ ;  /* 0x0000001008087819 */ /* 0x008fca00000006ff */
[----:B------:R-:W-:Y:S02]  /*16b90*/  FADD.FTZ R69, R8, -UR16 ;  /* 0x8000001008457e21 */ /* 0x000fe40008010000 */
[----:B------:R-:W3:Y:S01]  /*16ba0*/  LDL.LU R8, [R1+0x630] ;  /* 0x0006300001087983 */ /* 0x000ee20000300800 */
[----:B------:R-:W-:Y:S01]  /*16bb0*/  FMUL.FTZ R6, R6, UR12 ;  /* 0x0000000c06067c20 */ /* 0x000fe20008410000 */
[----:B------:R-:W-:-:S04]  /*16bc0*/  FMUL.FTZ R69, R69, UR12 ;  /* 0x0000000c45457c20 */ /* 0x000fc80008410000 */
[----:B------:R1:W-:Y:S04]  /*16bd0*/  STL [R1+0x218], R6 ;  /* 0x0002180601007387 */ /* 0x0003e80000100800 */
[----:B------:R1:W-:Y:S01]  /*16be0*/  STL [R1+0x21c], R69 ;  /* 0x00021c4501007387 */ /* 0x0003e20000100800 */
[----:B--2---:R-:W-:Y:S02]  /*16bf0*/  SHF.L.U32 R7, R7, 0x10, RZ ;  /* 0x0000001007077819 */ /* 0x004fe400000006ff */
[----:B---3--:R-:W-:Y:S01]  /*16c00*/  SHF.L.U32 R8, R8, 0x10, RZ ;  /* 0x0000001008087819 */ /* 0x008fe200000006ff */
[----:B-1----:R-:W-:Y:S06]  /*16c10*/  @!P1 BRA `(.L_x_368) ;  /* 0x00000000004c9947 */ /* 0x002fec0003800000 */
[----:B-----5:R-:W-:-:S04]  /*16c20*/  FFMA.FTZ R69, R69, R4, R2 ;  /* 0x0000000445457223 */ /* 0x020fc80000010002 */
        /* <DEDUP_REMOVED lines=18> */
.L_x_368:
[----:B-----5:R0:W-:Y:S04]  /*16d50*/  STL [R1+0x660], R12 ;  /* 0x0006600c01007387 */ /* 0x0201e80000100800 */
[----:B------:R-:W2:Y:S04]  /*16d60*/  LDL.LU R69, [R1+0x634] ;  /* 0x0006340001457983 */ /* 0x000ea80000300800 */
[----:B0-----:R-:W3:Y:S04]  /*16d70*/  LDL.LU R12, [R1+0x224] ;  /* 0x00022400010c7983 */ /* 0x001ee80000300800 */
[----:B------:R0:W-:Y:S04]  /*16d80*/  STL [R1+0x65c], R11 ;  /* 0x00065c0b01007387 */ /* 0x0001e80000100800 */
[----:B------:R1:W-:Y:S04]  /*16d90*/  STL [R1+0x658], R10 ;  /* 0x0006580a01007387 */ /* 0x0003e80000100800 */
[----:B------:R4:W-:Y:S04]  /*16da0*/  STL [R1+0x654], R9 ;  /* 0x0006540901007387 */ /* 0x0009e80000100800 */
[----:B0-----:R-:W2:Y:S04]  /*16db0*/  LDL.LU R11, [R1+0x220] ;  /* 0x00022000010b7983 */ /* 0x001ea80000300800 */
[----:B-1----:R-:W2:Y:S04]  /*16dc0*/  LDL R10, [R1+0x21c] ;  /* 0x00021c00010a7983 */ /* 0x002ea80000100800 */
[----:B----4-:R-:W4:Y:S04]  /*16dd0*/  LDL.LU R9, [R1+0x214] ;  /* 0x0002140001097983 */ /* 0x010f280000300800 */
[----:B------:R0:W-:Y:S04]  /*16de0*/  STL [R1+0x64c], R2 ;  /* 0x00064c0201007387 */ /* 0x0001e80000100800 */
[----:B------:R1:W-:Y:S04]  /*16df0*/  STL [R1+0x650], R3 ;  /* 0x0006500301007387 */ /* 0x0003e80000100800 */
[----:B0-----:R-:W4:Y:S04]  /*16e00*/  LDL.LU R2, [R1+0x63c] ;  /* 0x00063c0001027983 */ /* 0x001f280000300800 */
[----:B-1----:R-:W4:Y:S01]  /*16e10*/  LDL.LU R3, [R1+0x640] ;  /* 0x0006400001037983 */ /* 0x002f220000300800 */
[----:B---3--:R-:W-:Y:S01]  /*16e20*/  FADD.FTZ R0, R12, R0 ;  /* 0x000000000c007221 */ /* 0x008fe20000010000 */
[----:B------:R-:W-:-:S02]  /*16e30*/  FMUL.FTZ R6, R8, R4 ;  /* 0x0000000408067220 */ /* 0x000fc40000410000 */
[----:B------:R0:W5:Y:S04]  /*16e40*/  LDL.LU R12, [R1+0x660] ;  /* 0x00066000010c7983 */ /* 0x0001680000300800 */
[----:B------:R1:W-:Y:S04]  /*16e50*/  STL [R1+0x23c], R0 ;  /* 0x00023c0001007387 */ /* 0x0003e80000100800 */
[----:B-1----:R-:W3:Y:S01]  /*16e60*/  LDL.LU R0, [R1+0x638] ;  /* 0x0006380001007983 */ /* 0x002ee20000300800 */
[----:B--2---:R-:W-:-:S03]  /*16e70*/  FFMA.FTZ R10, R10, R6, R11 ;  /* 0x000000060a0a7223 */ /* 0x004fc6000001000b */
[----:B------:R0:W5:Y:S01]  /*16e80*/  LDL.LU R11, [R1+0x65c] ;  /* 0x00065c00010b7983 */ /* 0x0001620000300800 */
[----:B----4-:R-:W-:-:S03]  /*16e90*/  FADD.FTZ R6, R9, R6 ;  /* 0x0000000609067221 */ /* 0x010fc60000010000 */
[----:B------:R1:W-:Y:S04]  /*16ea0*/  STL [R1+0x238], R10 ;  /* 0x0002380a01007387 */ /* 0x0003e80000100800 */
[----:B------:R2:W-:Y:S04]  /*16eb0*/  STL [R1+0x234], R6 ;  /* 0x0002340601007387 */ /* 0x0005e80000100800 */
[----:B------:R0:W5:Y:S04]  /*16ec0*/  LDL.LU R9, [R1+0x654] ;  /* 0x0006540001097983 */ /* 0x0001680000300800 */
[----:B-1----:R0:W5:Y:S01]  /*16ed0*/  LDL.LU R10, [R1+0x658] ;  /* 0x00065800010a7983 */ /* 0x0021620000300800 */
[----:B--2---:R-:W-:-:S02]  /*16ee0*/  SHF.L.U32 R6, R2, 0x10, RZ ;  /* 0x0000001002067819 */ /* 0x004fc400000006ff */
[----:B---3--:R-:W-:-:S05]  /*16ef0*/  SHF.L.U32 R0, R0, 0x10, RZ ;  /* 0x0000001000007819 */ /* 0x008fca00000006ff */
[----:B------:R-:W-:Y:S01]  /*16f00*/  FADD.FTZ R2, R0, -UR16 ;  /* 0x8000001000027e21 */ /* 0x000fe20008010000 */
[----:B------:R-:W-:Y:S01]  /*16f10*/  SHF.L.U32 R0, R3, 0x10, RZ ;  /* 0x0000001003007819 */ /* 0x000fe200000006ff */
[----:B------:R-:W-:Y:S02]  /*16f20*/  FMUL.FTZ R3, R7, R5 ;  /* 0x0000000507037220 */ /* 0x000fe40000410000 */
[----:B------:R-:W-:-:S03]  /*16f30*/  FMUL.FTZ R2, R2, UR12 ;  /* 0x0000000c02027c20 */ /* 0x000fc60008410000 */
[----:B------:R1:W-:Y:S04]  /*16f40*/  STL [R1+0x224], R3 ;  /* 0x0002240301007387 */ /* 0x0003e80000100800 */
[----:B------:R2:W-:Y:S04]  /*16f50*/  STL [R1+0x210], R2 ;  /* 0x0002100201007387 */ /* 0x0005e80000100800 */
[----:B-1----:R0:W5:Y:S04]  /*16f60*/  LDL.LU R3, [R1+0x650] ;  /* 0x0006500001037983 */ /* 0x0021680000300800 */
[----:B--2---:R0:W5:Y:S01]  /*16f70*/  LDL.LU R2, [R1+0x64c] ;  /* 0x00064c0001027983 */ /* 0x0041620000300800 */
[----:B------:R-:W-:-:S05]  /*16f80*/  SHF.L.U32 R69, R69, 0x10, RZ ;  /* 0x0000001045457819 */ /* 0x000fca00000006ff */
[----:B------:R-:W-:-:S04]  /*16f90*/  FADD.FTZ R69, R69, -UR16 ;  /* 0x8000001045457e21 */ /* 0x000fc80008010000 */
[----:B------:R-:W-:-:S05]  /*16fa0*/  FMUL.FTZ R69, R69, UR12 ;  /* 0x0000000c45457c20 */ /* 0x000fca0008410000 */
[----:B------:R0:W-:Y:S01]  /*16fb0*/  STL [R1+0x214], R69 ;  /* 0x0002144501007387 */ /* 0x0001e20000100800 */
[----:B------:R-:W-:Y:S05]  /*16fc0*/  @!P1 BRA `(.L_x_369) ;  /* 0x0000000000649947 */ /* 0x000fea0003800000 */
[----:B------:R1:W-:Y:S04]  /*16fd0*/  STL [R1+0x650], R8 ;  /* 0x0006500801007387 */ /* 0x0003e80000100800 */
[----:B-----5:R2:W-:Y:S04]  /*16fe0*/  STL [R1+0x654], R9 ;  /* 0x0006540901007387 */ /* 0x0205e80000100800 */
[----:B-1----:R-:W3:Y:S01]  /*16ff0*/  LDL R8, [R1+0x210] ;  /* 0x0002100001087983 */ /* 0x002ee20000100800 */
[----:B--2---:R-:W-:-:S03]  /*17000*/  FFMA.FTZ R9, R69, R4, R2 ;  /* 0x0000000445097223 */ /* 0x004fc60000010002 */
[----:B------:R1:W-:Y:S01]  /*17010*/  STL [R1+0x64c], R7 ;  /* 0x00064c0701007387 */ /* 0x0003e20000100800 */
[----:B0-----:R-:W-:-:S06]  /*17020*/  FMUL.FTZ R69, R9, -1.4426950216293334961 ;  /* 0xbfb8aa3b09457820 */ /* 0x001fcc0000410000 */
[----:B------:R-:W0:Y:S02]  /*17030*/  MUFU.EX2 R69, R69 ;  /* 0x0000004500457308 */ /* 0x000e240000000800 */
[----:B0-----:R-:W-:-:S06]  /*17040*/  FADD.FTZ R69, R69, 1 ;  /* 0x3f80000045457421 */ /* 0x001fcc0000010000 */
[----:B------:R-:W1:Y:S02]  /*17050*/  MUFU.RCP R69, R69 ;  /* 0x0000004500457308 */ /* 0x000e640000001000 */
[----:B-1----:R-:W-:Y:S01]  /*17060*/  FMUL.FTZ R7, R6, R69 ;  /* 0x0000004506077220 */ /* 0x002fe20000410000 */
[----:B------:R-:W-:-:S04]  /*17070*/  FADD.FTZ R6, -R69, 1 ;  /* 0x3f80000045067421 */ /* 0x000fc80000010100 */
[----:B------:R-:W-:Y:S02]  /*17080*/  FFMA.FTZ R6, R9, R6, 1 ;  /* 0x3f80000009067423 */ /* 0x000fe40000010006 */
[----:B------:R1:W5:Y:S02]  /*17090*/  LDL.LU R9, [R1+0x654] ;  /* 0x0006540001097983 */ /* 0x0003640000300800 */
[----:B------:R-:W-:Y:S01]  /*170a0*/  FMUL.FTZ R6, R7, R6 ;  /* 0x0000000607067220 */ /* 0x000fe20000410000 */
[----:B---3--:R-:W-:-:S04]  /*170b0*/  FFMA.FTZ R8, R8, R5, R3 ;  /* 0x0000000508087223 */ /* 0x008fc80000010003 */
[----:B------:R-:W-:-:S06]  /*170c0*/  FMUL.FTZ R69, R8, -1.4426950216293334961 ;  /* 0xbfb8aa3b08457820 */ /* 0x000fcc0000410000 */
[----:B------:R-:W0:Y:S02]  /*170d0*/  MUFU.EX2 R69, R69 ;  /* 0x0000004500457308 */ /* 0x000e240000000800 */
[----:B0-----:R-:W-:-:S06]  /*170e0*/  FADD.FTZ R69, R69, 1 ;  /* 0x3f80000045457421 */ /* 0x001fcc0000010000 */
[----:B------:R-:W0:Y:S02]  /*170f0*/  MUFU.RCP R69, R69 ;  /* 0x0000004500457308 */ /* 0x000e240000001000 */
[----:B0-----:R-:W-:Y:S01]  /*17100*/  FMUL.FTZ R7, R0, R69 ;  /* 0x0000004500077220 */ /* 0x001fe20000410000 */
[----:B------:R-:W-:-:S04]  /*17110*/  FADD.FTZ R0, -R69, 1 ;  /* 0x3f80000045007421 */ /* 0x000fc80000010100 */
[----:B------:R-:W-:Y:S02]  /*17120*/  FFMA.FTZ R0, R8, R0, 1 ;  /* 0x3f80000008007423 */ /* 0x000fe40000010000 */
[----:B------:R1:W5:Y:S02]  /*17130*/  LDL.LU R8, [R1+0x650] ;  /* 0x0006500001087983 */ /* 0x0003640000300800 */
[----:B------:R-:W-:Y:S02]  /*17140*/  FMUL.FTZ R0, R7, R0 ;  /* 0x0000000007007220 */ /* 0x000fe40000410000 */
[----:B------:R1:W5:Y:S05]  /*17150*/  LDL.LU R7, [R1+0x64c] ;  /* 0x00064c0001077983 */ /* 0x00036a0000300800 */
.L_x_369:
[----:B-----5:R2:W-:Y:S04]  /*17160*/  STL [R1+0x670], R9 ;  /* 0x0006700901007387 */ /* 0x0205e80000100800 */
[----:B------:R3:W-:Y:S04]  /*17170*/  STL [R1+0x66c], R8 ;  /* 0x00066c0801007387 */ /* 0x0007e80000100800 */
[----:B------:R4:W-:Y:S04]  /*17180*/  STL [R1+0x668], R7 ;  /* 0x0006680701007387 */ /* 0x0009e80000100800 */
[----:B--2---:R-:W2:Y:S04]  /*17190*/  LDL.LU R9, [R1+0x33c] ;  /* 0x00033c0001097983 */ /* 0x004ea80000300800 */
[----:B---3--:R-:W2:Y:S04]  /*171a0*/  LDL.LU R8, [R1+0x260] ;  /* 0x0002600001087983 */ /* 0x008ea80000300800 */
[----:B----4-:R-:W3:Y:S04]  /*171b0*/  LDL.LU R7, [R1+0x268] ;  /* 0x0002680001077983 */ /* 0x010ee80000300800 */
[----:B------:R4:W-:Y:S04]  /*171c0*/  STL [R1+0x684], R14 ;  /* 0x0006840e01007387 */ /* 0x0009e80000100800 */
[----:B------:R1:W-:Y:S04]  /*171d0*/  STL [R1+0x67c], R12 ;  /* 0x00067c0c01007387 */ /* 0x0003e80000100800 */
[----:B------:R0:W-:Y:S04]  /*171e0*/  STL [R1+0x680], R13 ;  /* 0x0006800d01007387 */ /* 0x0001e80000100800 */
[----:B----4-:R-:W4:Y:S04]  /*171f0*/  LDL.LU R14, [R1+0x334] ;  /* 0x00033400010e7983 */ /* 0x010f280000300800 */
[----:B-1----:R-:W4:Y:S04]  /*17200*/  LDL.LU R12, [R1+0x23c] ;  /* 0x00023c00010c7983 */ /* 0x002f280000300800 */
[----:B0-----:R-:W4:Y:S04]  /*17210*/  LDL.LU R13, [R1+0x338] ;  /* 0x00033800010d7983 */ /* 0x001f280000300800 */
[----:B------:R0:W-:Y:S04]  /*17220*/  STL [R1+0x674], R10 ;  /* 0x0006740a01007387 */ /* 0x0001e80000100800 */
[----:B------:R1:W-:Y:S04]  /*17230*/  STL [R1+0x660], R39 ;  /* 0x0006602701007387 */ /* 0x0003e80000100800 */
[----:B------:R-:W4:Y:S04]  /*17240*/  LDL R69, [R1+0x218] ;  /* 0x0002180001457983 */ /* 0x000f280000100800 */
[----:B0-----:R-:W4:Y:S04]  /*17250*/  LDL.LU R10, [R1+0x238] ;  /* 0x00023800010a7983 */ /* 0x001f280000300800 */
[----:B-1----:R-:W4:Y:S04]  /*17260*/  LDL.LU R39, [R1+0x224] ;  /* 0x0002240001277983 */ /* 0x002f280000300800 */
[----:B------:R0:W-:Y:S04]  /*17270*/  STL [R1+0x658], R37 ;  /* 0x0006582501007387 */ /* 0x0001e80000100800 */
[----:B------:R1:W-:Y:S04]  /*17280*/  STL [R1+0x650], R3 ;  /* 0x0006500301007387 */ /* 0x0003e80000100800 */
[----:B0-----:R-:W4:Y:S04]  /*17290*/  LDL.LU R37, [R1+0x234] ;  /* 0x0002340001257983 */ /* 0x001f280000300800 */
[----:B-1----:R-:W4:Y:S04]  /*172a0*/  LDL.LU R3, [R1+0x214] ;  /* 0x0002140001037983 */ /* 0x002f280000300800 */
[----:B------:R0:W-:Y:S04]  /*172b0*/  STL [R1+0x64c], R2 ;  /* 0x00064c0201007387 */ /* 0x0001e80000100800 */
[----:B0-----:R-:W4:Y:S01]  /*172c0*/  LDL.LU R2, [R1+0x210] ;  /* 0x0002100001027983 */ /* 0x001f220000300800 */
[----:B--2---:R-:W-:Y:S01]  /*172d0*/  FFMA.FTZ R8, R9, R68, R8 ;  /* 0x0000004409087223 */ /* 0x004fe20000010008 */
[----:B---3--:R-:W-:-:S02]  /*172e0*/  FADD.FTZ R7, R7, R68 ;  /* 0x0000004407077221 */ /* 0x008fc40000010000 */
[----:B------:R-:W2:Y:S04]  /*172f0*/  LDL.LU R68, [R1+0x258] ;  /* 0x0002580001447983 */ /* 0x000ea80000300800 */
[----:B------:R0:W-:Y:S04]  /*17300*/  STL [R1+0x678], R11 ;  /* 0x0006780b01007387 */ /* 0x0001e80000100800 */
[----:B------:R1:W-:Y:S04]  /*17310*/  STL [R1+0x654], R36 ;  /* 0x0006542401007387 */ /* 0x0003e80000100800 */
[----:B0-----:R-:W3:Y:S04]  /*17320*/  LDL.LU R11, [R1+0x32c] ;  /* 0x00032c00010b7983 */ /* 0x001ee80000300800 */
[----:B-1----:R-:W3:Y:S01]  /*17330*/  LDL.LU R36, [R1+0x324] ;  /* 0x0003240001247983 */ /* 0x002ee20000300800 */
[----:B----4-:R-:W-:-:S03]  /*17340*/  FFMA.FTZ R13, R13, R65, R8 ;  /* 0x000000410d0d7223 */ /* 0x010fc60000010008 */
[----:B------:R0:W-:Y:S04]  /*17350*/  STL [R1+0x65c], R38 ;  /* 0x00065c2601007387 */ /* 0x0001e80000100800 */
[----:B------:R1:W-:Y:S04]  /*17360*/  STL [R1+0x664], R67 ;  /* 0x0006644301007387 */ /* 0x0003e80000100800 */
[----:B0-----:R-:W4:Y:S04]  /*17370*/  LDL.LU R38, [R1+0x328] ;  /* 0x0003280001267983 */ /* 0x001f280000300800 */
[----:B-1----:R-:W4:Y:S01]  /*17380*/  LDL.LU R67, [R1+0x31c] ;  /* 0x00031c0001437983 */ /* 0x002f220000300800 */
[----:B------:R-:W-:Y:S01]  /*17390*/  FFMA.FTZ R10, R69, R39, R10 ;  /* 0x00000027450a7223 */ /* 0x000fe2000001000a */
[----:B------:R-:W-:Y:S01]  /*173a0*/  FMUL.FTZ R69, R6, R4 ;  /* 0x0000000406457220 */ /* 0x000fe20000410000 */
[----:B------:R-:W-:Y:S01]  /*173b0*/  FADD.FTZ R37, R39, R37 ;  /* 0x0000002527257221 */ /* 0x000fe20000010000 */
[----:B------:R-:W-:Y:S01]  /*173c0*/  FMUL.FTZ R9, R0, R5 ;  /* 0x0000000500097220 */ /* 0x000fe20000410000 */
[----:B------:R-:W4:Y:S01]  /*173d0*/  LDL.LU R39, [R1+0x320] ;  /* 0x0003200001277983 */ /* 0x000f220000300800 */
[----:B------:R-:W-:Y:S01]  /*173e0*/  FFMA.FTZ R10, R3, R69, R10 ;  /* 0x00000045030a7223 */ /* 0x000fe2000001000a */
[----:B------:R-:W-:-:S02]  /*173f0*/  FADD.FTZ R69, R37, R69 ;  /* 0x0000004525457221 */ /* 0x000fc40000010000 */
[----:B------:R-:W4:Y:S01]  /*17400*/  LDL.LU R37, [R1+0x314] ;  /* 0x0003140001257983 */ /* 0x000f220000300800 */
[----:B--2---:R-:W-:Y:S01]  /*17410*/  FFMA.FTZ R14, R14, R66, R68 ;  /* 0x000000420e0e7223 */ /* 0x004fe20000010044 */
[----:B------:R-:W-:Y:S01]  /*17420*/  FADD.FTZ R66, R12, R66 ;  /* 0x000000420c427221 */ /* 0x000fe20000010000 */
[----:B------:R-:W-:Y:S02]  /*17430*/  FADD.FTZ R12, R7, R65 ;  /* 0x00000041070c7221 */ /* 0x000fe40000010000 */
[----:B------:R-:W2:Y:S01]  /*17440*/  LDL.LU R65, [R1+0x330] ;  /* 0x0003300001417983 */ /* 0x000ea20000300800 */
[----:B------:R-:W-:-:S03]  /*17450*/  FFMA.FTZ R68, R2, R9, R10 ;  /* 0x0000000902447223 */ /* 0x000fc6000001000a */
[----:B------:R-:W4:Y:S01]  /*17460*/  LDL.LU R10, [R1+0x318] ;  /* 0x00031800010a7983 */ /* 0x000f220000300800 */
[----:B---3--:R-:W-:Y:S01]  /*17470*/  FFMA.FTZ R11, R11, R64, R14 ;  /* 0x000000400b0b7223 */ /* 0x008fe2000001000e */
[----:B------:R-:W-:Y:S01]  /*17480*/  FADD.FTZ R64, R66, R64 ;  /* 0x0000004042407221 */ /* 0x000fe20000010000 */
[----:B------:R-:W-:Y:S01]  /*17490*/  FADD.FTZ R66, R12, R63 ;  /* 0x0000003f0c427221 */ /* 0x000fe20000010000 */
[----:B------:R-:W-:Y:S01]  /*174a0*/  FADD.FTZ R69, R9, R69 ;  /* 0x0000004509457221 */ /* 0x000fe20000010000 */
[----:B------:R-:W-:Y:S01]  /*174b0*/  FFMA.FTZ R36, R36, R62, R11 ;  /* 0x0000003e24247223 */ /* 0x000fe2000001000b */
[----:B------:R-:W3:Y:S01]  /*174c0*/  LDL.LU R9, [R1+0x30c] ;  /* 0x00030c0001097983 */ /* 0x000ee20000300800 */
[----:B--2---:R-:W-:Y:S01]  /*174d0*/  FFMA.FTZ R65, R65, R63, R13 ;  /* 0x0000003f41417223 */ /* 0x004fe2000001000d */
[----:B------:R-:W-:Y:S01]  /*174e0*/  FADD.FTZ R63, R64, R62 ;  /* 0x0000003e403f7221 */ /* 0x000fe20000010000 */
[----:B------:R-:W-:Y:S01]  /*174f0*/  FADD.FTZ R64, R66, R61 ;  /* 0x0000003d42407221 */ /* 0x000fe20000010000 */
[----:B------:R-:W0:Y:S01]  /*17500*/  SHFL.DOWN PT, R8, R68, 0x1, 0x1f ;  /* 0x08201f0044087f89 */ /* 0x000e2200000e0000 */
[----:B----4-:R-:W-:Y:S01]  /*17510*/  FFMA.FTZ R62, R38, R61, R65 ;  /* 0x0000003d263e7223 */ /* 0x010fe20000010041 */
[----:B------:R-:W-:Y:S01]  /*17520*/  FFMA.FTZ R61, R67, R60, R36 ;  /* 0x0000003c433d7223 */ /* 0x000fe20000010024 */
[----:B------:R-:W-:Y:S01]  /*17530*/  FADD.FTZ R63, R63, R60 ;  /* 0x0000003c3f3f7221 */ /* 0x000fe20000010000 */
[----:B------:R-:W2:Y:S02]  /*17540*/  LDL.LU R67, [R1+0x2fc] ;  /* 0x0002fc0001437983 */ /* 0x000ea40000300800 */
[----:B------:R-:W-:Y:S01]  /*17550*/  FFMA.FTZ R61, R37, R58, R61 ;  /* 0x0000003a253d7223 */ /* 0x000fe2000001003d */
[----:B------:R-:W-:Y:S01]  /*17560*/  FADD.FTZ R63, R63, R58 ;  /* 0x0000003a3f3f7221 */ /* 0x000fe20000010000 */
[----:B------:R-:W4:Y:S04]  /*17570*/  LDL.LU R38, [R1+0x2f4] ;  /* 0x0002f40001267983 */ /* 0x000f280000300800 */
[----:B------:R-:W2:Y:S01]  /*17580*/  LDL.LU R58, [R1+0x304] ;  /* 0x00030400013a7983 */ /* 0x000ea20000300800 */
[----:B------:R-:W-:Y:S01]  /*17590*/  FFMA.FTZ R62, R39, R59, R62 ;  /* 0x0000003b273e7223 */ /* 0x000fe2000001003e */
[----:B------:R-:W-:-:S02]  /*175a0*/  FADD.FTZ R64, R64, R59 ;  /* 0x0000003b40407221 */ /* 0x000fc40000010000 */
[----:B------:R-:W4:Y:S01]  /*175b0*/  LDL.LU R60, [R1+0x2ec] ;  /* 0x0002ec00013c7983 */ /* 0x000f220000300800 */
[----:B------:R-:W-:Y:S01]  /*175c0*/  FFMA.FTZ R62, R10, R57, R62 ;  /* 0x000000390a3e7223 */ /* 0x000fe2000001003e */
[----:B------:R-:W-:Y:S02]  /*175d0*/  FADD.FTZ R64, R64, R57 ;  /* 0x0000003940407221 */ /* 0x000fe40000010000 */
[----:B------:R-:W4:Y:S04]  /*175e0*/  LDL.LU R57, [R1+0x310] ;  /* 0x0003100001397983 */ /* 0x000f280000300800 */
[----:B------:R-:W4:Y:S04]  /*175f0*/  LDL.LU R65, [R1+0x308] ;  /* 0x0003080001417983 */ /* 0x000f280000300800 */
[----:B------:R-:W4:Y:S04]  /*17600*/  LDL.LU R39, [R1+0x300] ;  /* 0x0003000001277983 */ /* 0x000f280000300800 */
[----:B------:R-:W4:Y:S01]  /*17610*/  LDL.LU R59, [R1+0x254] ;  /* 0x00025400013b7983 */ /* 0x000f220000300800 */
[----:B---3--:R-:W-:Y:S01]  /*17620*/  FFMA.FTZ R61, R9, R56, R61 ;  /* 0x00000038093d7223 */ /* 0x008fe2000001003d */
[----:B------:R-:W-:-:S02]  /*17630*/  FADD.FTZ R63, R63, R56 ;  /* 0x000000383f3f7221 */ /* 0x000fc40000010000 */
[----:B------:R-:W3:Y:S02]  /*17640*/  LDL.LU R37, [R1+0x2f8] ;  /* 0x0002f80001257983 */ /* 0x000ee40000300800 */
[----:B------:R-:W-:Y:S02]  /*17650*/  FADD.FTZ R63, R63, R54 ;  /* 0x000000363f3f7221 */ /* 0x000fe40000010000 */
[----:B------:R-:W3:Y:S02]  /*17660*/  LDL.LU R36, [R1+0x250] ;  /* 0x0002500001247983 */ /* 0x000ee40000300800 */
[----:B------:R-:W-:Y:S01]  /*17670*/  FADD.FTZ R63, R63, R52 ;  /* 0x000000343f3f7221 */ /* 0x000fe20000010000 */
[----:B------:R-:W-:Y:S01]  /*17680*/  FADD.FTZ R64, R64, R55 ;  /* 0x0000003740407221 */ /* 0x000fe20000010000 */
[----:B------:R-:W3:Y:S02]  /*17690*/  LDL.LU R56, [R1+0x2dc] ;  /* 0x0002dc0001387983 */ /* 0x000ee40000300800 */
[----:B------:R-:W-:Y:S01]  /*176a0*/  FADD.FTZ R63, R63, R51 ;  /* 0x000000333f3f7221 */ /* 0x000fe20000010000 */
[----:B------:R-:W1:Y:S03]  /*176b0*/  S2R R66, SR_LANEID ;  /* 0x0000000000427919 */ /* 0x000e660000000000 */
[----:B------:R-:W-:Y:S01]  /*176c0*/  FADD.FTZ R63, R63, R50 ;  /* 0x000000323f3f7221 */ /* 0x000fe20000010000 */
[----:B------:R-:W-:Y:S01]  /*176d0*/  FADD.FTZ R64, R64, R53 ;  /* 0x0000003540407221 */ /* 0x000fe20000010000 */
[----:B------:R-:W0:Y:S04]  /*176e0*/  SHFL.DOWN PT, R7, R69, 0x1, 0x1f ;  /* 0x08201f0045077f89 */ /* 0x000e2800000e0000 */
[----:B------:R-:W3:Y:S04]  /*176f0*/  LDL.LU R14, [R1+0x684] ;  /* 0x00068400010e7983 */ /* 0x000ee80000300800 */
[----:B------:R-:W3:Y:S04]  /*17700*/  LDL.LU R13, [R1+0x680] ;  /* 0x00068000010d7983 */ /* 0x000ee80000300800 */
[----:B------:R-:W3:Y:S04]  /*17710*/  LDL.LU R12, [R1+0x67c] ;  /* 0x00067c00010c7983 */ /* 0x000ee80000300800 */
[----:B------:R-:W3:Y:S04]  /*17720*/  LDL.LU R11, [R1+0x678] ;  /* 0x00067800010b7983 */ /* 0x000ee80000300800 */
[----:B------:R-:W3:Y:S04]  /*17730*/  LDL.LU R10, [R1+0x674] ;  /* 0x00067400010a7983 */ /* 0x000ee80000300800 */
[----:B------:R-:W3:Y:S01]  /*17740*/  LDL.LU R9, [R1+0x670] ;  /* 0x0006700001097983 */ /* 0x000ee20000300800 */
[----:B--2---:R-:W-:-:S03]  /*17750*/  FFMA.FTZ R61, R58, R54, R61 ;  /* 0x000000363a3d7223 */ /* 0x004fc6000001003d */
[----:B------:R-:W2:Y:S01]  /*17760*/  LDL.LU R58, [R1+0x2d4] ;  /* 0x0002d400013a7983 */ /* 0x000ea20000300800 */
[----:B------:R-:W-:-:S03]  /*17770*/  FFMA.FTZ R61, R67, R52, R61 ;  /* 0x00000034433d7223 */ /* 0x000fc6000001003d */
[----:B------:R-:W2:Y:S01]  /*17780*/  LDL.LU R52, [R1+0x2e4] ;  /* 0x0002e40001347983 */ /* 0x000ea20000300800 */
[----:B----4-:R-:W-:-:S03]  /*17790*/  FFMA.FTZ R61, R38, R51, R61 ;  /* 0x00000033263d7223 */ /* 0x010fc6000001003d */
[----:B------:R-:W4:Y:S01]  /*177a0*/  LDL.LU R51, [R1+0x270] ;  /* 0x0002700001337983 */ /* 0x000f220000300800 */
[----:B------:R-:W-:-:S03]  /*177b0*/  FFMA.FTZ R61, R60, R50, R61 ;  /* 0x000000323c3d7223 */ /* 0x000fc6000001003d */
[----:B------:R-:W4:Y:S01]  /*177c0*/  LDL.LU R50, [R1+0x2f0] ;  /* 0x0002f00001327983 */ /* 0x000f220000300800 */
[----:B------:R-:W-:-:S03]  /*177d0*/  FFMA.FTZ R62, R57, R55, R62 ;  /* 0x00000037393e7223 */ /* 0x000fc6000001003e */
[----:B------:R-:W4:Y:S01]  /*177e0*/  LDL.LU R55, [R1+0x2e8] ;  /* 0x0002e80001377983 */ /* 0x000f220000300800 */
[----:B------:R-:W-:-:S03]  /*177f0*/  FFMA.FTZ R62, R65, R53, R62 ;  /* 0x00000035413e7223 */ /* 0x000fc6000001003e */
[----:B------:R-:W4:Y:S04]  /*17800*/  LDL.LU R57, [R1+0x2e0] ;  /* 0x0002e00001397983 */ /* 0x000f280000300800 */
[----:B------:R-:W4:Y:S01]  /*17810*/  LDL.LU R65, [R1+0x26c] ;  /* 0x00026c0001417983 */ /* 0x000f220000300800 */
[----:B------:R-:W-:Y:S01]  /*17820*/  FFMA.FTZ R62, R39, R59, R62 ;  /* 0x0000003b273e7223 */ /* 0x000fe2000001003e */
[----:B------:R-:W-:Y:S02]  /*17830*/  FADD.FTZ R64, R64, R59 ;  /* 0x0000003b40407221 */ /* 0x000fe40000010000 */
[----:B------:R-:W4:Y:S04]  /*17840*/  LDL.LU R59, [R1+0x2d8] ;  /* 0x0002d800013b7983 */ /* 0x000f280000300800 */
[----:B------:R-:W4:Y:S01]  /*17850*/  LDL.LU R60, [R1+0x2d0] ;  /* 0x0002d000013c7983 */ /* 0x000f220000300800 */
[----:B---3--:R-:W-:Y:S01]  /*17860*/  FFMA.FTZ R62, R37, R36, R62 ;  /* 0x00000024253e7223 */ /* 0x008fe2000001003e */
[----:B------:R-:W-:Y:S01]  /*17870*/  FADD.FTZ R64, R64, R36 ;  /* 0x0000002440407221 */ /* 0x000fe20000010000 */
[----:B------:R-:W-:Y:S01]  /*17880*/  FADD.FTZ R63, R63, R49 ;  /* 0x000000313f3f7221 */ /* 0x000fe20000010000 */
[----:B-1----:R-:W-:Y:S01]  /*17890*/  ISETP.GT.AND P1, PT, R66, 0x1e, PT ;  /* 0x0000001e4200780c */ /* 0x002fe20003f24270 */
[----:B------:R1:W5:Y:S04]  /*178a0*/  LDL.LU R67, [R1+0x664] ;  /* 0x0006640001437983 */ /* 0x0003680000300800 */
[----:B------:R1:W5:Y:S04]  /*178b0*/  LDL.LU R39, [R1+0x660] ;  /* 0x0006600001277983 */ /* 0x0003680000300800 */
[----:B------:R1:W5:Y:S04]  /*178c0*/  LDL.LU R38, [R1+0x65c] ;  /* 0x00065c0001267983 */ /* 0x0003680000300800 */
[----:B------:R1:W5:Y:S04]  /*178d0*/  LDL.LU R37, [R1+0x658] ;  /* 0x0006580001257983 */ /* 0x0003680000300800 */
[----:B------:R1:W5:Y:S01]  /*178e0*/  LDL.LU R36, [R1+0x654] ;  /* 0x0006540001247983 */ /* 0x0003620000300800 */
[----:B--2---:R-:W-:-:S03]  /*178f0*/  FFMA.FTZ R61, R52, R49, R61 ;  /* 0x00000031343d7223 */ /* 0x004fc6000001003d */
[----:B------:R-:W2:Y:S01]  /*17900*/  LDL.LU R49, [R1+0x2cc] ;  /* 0x0002cc0001317983 */ /* 0x000ea20000300800 */
[----:B----4-:R-:W-:-:S03]  /*17910*/  FADD.FTZ R64, R64, R51 ;  /* 0x0000003340407221 */ /* 0x010fc60000010000 */
[----:B------:R-:W3:Y:S01]  /*17920*/  LDL.LU R52, [R1+0x2bc] ;  /* 0x0002bc0001347983 */ /* 0x000ee20000300800 */
[----:B------:R-:W-:-:S03]  /*17930*/  FFMA.FTZ R62, R50, R51, R62 ;  /* 0x00000033323e7223 */ /* 0x000fc6000001003e */
[----:B------:R-:W4:Y:S01]  /*17940*/  LDL.LU R50, [R1+0x2c4] ;  /* 0x0002c40001327983 */ /* 0x000f220000300800 */
[----:B------:R-:W-:Y:S01]  /*17950*/  FADD.FTZ R64, R64, R48 ;  /* 0x0000003040407221 */ /* 0x000fe20000010000 */
[----:B------:R-:W-:Y:S02]  /*17960*/  FFMA.FTZ R62, R55, R48, R62 ;  /* 0x00000030373e7223 */ /* 0x000fe4000001003e */
[----:B------:R-:W3:Y:S01]  /*17970*/  LDL.LU R51, [R1+0x2c8] ;  /* 0x0002c80001337983 */ /* 0x000ee20000300800 */
[----:B------:R-:W-:-:S03]  /*17980*/  FFMA.FTZ R61, R56, R47, R61 ;  /* 0x0000002f383d7223 */ /* 0x000fc6000001003d */
[----:B------:R-:W3:Y:S01]  /*17990*/  LDL.LU R55, [R1+0x2c0] ;  /* 0x0002c00001377983 */ /* 0x000ee20000300800 */
[----:B------:R-:W-:Y:S01]  /*179a0*/  FFMA.FTZ R62, R57, R65, R62 ;  /* 0x00000041393e7223 */ /* 0x000fe2000001003e */
[----:B------:R-:W-:Y:S02]  /*179b0*/  FADD.FTZ R64, R64, R65 ;  /* 0x0000004140407221 */ /* 0x000fe40000010000 */
[----:B------:R-:W3:Y:S04]  /*179c0*/  LDL.LU R56, [R1+0x2b8] ;  /* 0x0002b80001387983 */ /* 0x000ee80000300800 */
[----:B------:R-:W3:Y:S01]  /*179d0*/  LDL.LU R65, [R1+0x2b4] ;  /* 0x0002b40001417983 */ /* 0x000ee20000300800 */
[----:B------:R-:W-:Y:S01]  /*179e0*/  FFMA.FTZ R61, R58, R46, R61 ;  /* 0x0000002e3a3d7223 */ /* 0x000fe2000001003d */
[----:B------:R-:W-:-:S02]  /*179f0*/  FFMA.FTZ R62, R59, R45, R62 ;  /* 0x0000002d3b3e7223 */ /* 0x000fc4000001003e */
[----:B------:R-:W3:Y:S04]  /*17a00*/  LDL.LU R57, [R1+0x2ac] ;  /* 0x0002ac0001397983 */ /* 0x000ee80000300800 */
[----:B------:R-:W3:Y:S01]  /*17a10*/  LDL.LU R58, [R1+0x2b0] ;  /* 0x0002b000013a7983 */ /* 0x000ee20000300800 */
[----:B------:R-:W-:-:S03]  /*17a20*/  FFMA.FTZ R62, R60, R43, R62 ;  /* 0x0000002b3c3e7223 */ /* 0x000fc6000001003e */
[----:B------:R-:W3:Y:S04]  /*17a30*/  LDL.LU R59, [R1+0x2a8] ;  /* 0x0002a800013b7983 */ /* 0x000ee80000300800 */
[----:B------:R-:W3:Y:S04]  /*17a40*/  LDL.LU R60, [R1+0x2a4] ;  /* 0x0002a400013c7983 */ /* 0x000ee80000300800 */
[----:B------:R-:W3:Y:S01]  /*17a50*/  LDL.LU R48, [R1+0x278] ;  /* 0x0002780001307983 */ /* 0x000ee20000300800 */
[----:B--2---:R-:W-:-:S03]  /*17a60*/  FFMA.FTZ R61, R49, R44, R61 ;  /* 0x0000002c313d7223 */ /* 0x004fc6000001003d */
[----:B------:R-:W2:Y:S01]  /*17a70*/  LDL.LU R49, [R1+0x274] ;  /* 0x0002740001317983 */ /* 0x000ea20000300800 */
[----:B----4-:R-:W-:-:S03]  /*17a80*/  FFMA.FTZ R61, R50, R42, R61 ;  /* 0x0000002a323d7223 */ /* 0x010fc6000001003d */
[----:B------:R-:W4:Y:S01]  /*17a90*/  LDL.LU R50, [R1+0x2a0] ;  /* 0x0002a00001327983 */ /* 0x000f220000300800 */
[----:B---3--:R-:W-:-:S03]  /*17aa0*/  FFMA.FTZ R61, R52, R40, R61 ;  /* 0x00000028343d7223 */ /* 0x008fc6000001003d */
[----:B------:R-:W3:Y:S01]  /*17ab0*/  LDL.LU R52, [R1+0x298] ;  /* 0x0002980001347983 */ /* 0x000ee20000300800 */
[----:B------:R-:W-:-:S03]  /*17ac0*/  FFMA.FTZ R62, R51, R41, R62 ;  /* 0x00000029333e7223 */ /* 0x000fc6000001003e */
[----:B------:R-:W2:Y:S01]  /*17ad0*/  LDL.LU R51, [R1+0x29c] ;  /* 0x00029c0001337983 */ /* 0x000ea20000300800 */
[----:B------:R-:W-:-:S03]  /*17ae0*/  FFMA.FTZ R62, R55, R35, R62 ;  /* 0x00000023373e7223 */ /* 0x000fc6000001003e */
[----:B------:R-:W2:Y:S01]  /*17af0*/  LDL.LU R55, [R1+0x294] ;  /* 0x0002940001377983 */ /* 0x000ea20000300800 */
[----:B------:R-:W-:-:S03]  /*17b00*/  FFMA.FTZ R61, R65, R34, R61 ;  /* 0x00000022413d7223 */ /* 0x000fc6000001003d */
[----:B------:R-:W2:Y:S01]  /*17b10*/  LDL.LU R65, [R1+0x290] ;  /* 0x0002900001417983 */ /* 0x000ea20000300800 */
[----:B------:R-:W-:-:S03]  /*17b20*/  FFMA.FTZ R62, R56, R33, R62 ;  /* 0x00000021383e7223 */ /* 0x000fc6000001003e */
[----:B------:R-:W2:Y:S01]  /*17b30*/  LDL.LU R56, [R1+0x28c] ;  /* 0x00028c0001387983 */ /* 0x000ea20000300800 */
[----:B------:R-:W-:Y:S01]  /*17b40*/  FFMA.FTZ R61, R57, R32, R61 ;  /* 0x00000020393d7223 */ /* 0x000fe2000001003d */
[----:B------:R-:W-:Y:S02]  /*17b50*/  FFMA.FTZ R62, R58, R31, R62 ;  /* 0x0000001f3a3e7223 */ /* 0x000fe4000001003e */
[----:B------:R-:W2:Y:S04]  /*17b60*/  LDL.LU R57, [R1+0x288] ;  /* 0x0002880001397983 */ /* 0x000ea80000300800 */
[----:B------:R-:W2:Y:S01]  /*17b70*/  LDL.LU R58, [R1+0x284] ;  /* 0x00028400013a7983 */ /* 0x000ea20000300800 */
[----:B------:R-:W-:Y:S01]  /*17b80*/  FFMA.FTZ R61, R59, R30, R61 ;  /* 0x0000001e3b3d7223 */ /* 0x000fe2000001003d */
[----:B------:R-:W-:-:S02]  /*17b90*/  FFMA.FTZ R62, R60, R29, R62 ;  /* 0x0000001d3c3e7223 */ /* 0x000fc4000001003e */
[----:B------:R-:W2:Y:S04]  /*17ba0*/  LDL.LU R59, [R1+0x280] ;  /* 0x00028000013b7983 */ /* 0x000ea80000300800 */
[----:B------:R-:W2:Y:S01]  /*17bb0*/  LDL.LU R60, [R1+0x27c] ;  /* 0x00027c00013c7983 */ /* 0x000ea20000300800 */
[----:B0-----:R-:W-:Y:S01]  /*17bc0*/  @!P1 FADD.FTZ R68, R68, R8 ;  /* 0x0000000844449221 */ /* 0x001fe20000010000 */
[----:B------:R-:W-:Y:S02]  /*17bd0*/  @!P1 FADD.FTZ R69, R69, R7 ;  /* 0x0000000745459221 */ /* 0x000fe40000010000 */
[----:B------:R-:W2:Y:S04]  /*17be0*/  LDL.LU R8, [R1+0x66c] ;  /* 0x00066c0001087983 */ /* 0x000ea80000300800 */
[----:B------:R-:W2:Y:S01]  /*17bf0*/  LDL.LU R7, [R1+0x668] ;  /* 0x0006680001077983 */ /* 0x000ea20000300800 */
[----:B----4-:R-:W-:-:S03]  /*17c00*/  FFMA.FTZ R61, R50, R28, R61 ;  /* 0x0000001c323d7223 */ /* 0x010fc6000001003d */
[----:B------:R-:W4:Y:S01]  /*17c10*/  LDL.LU R50, [R1+0x264] ;  /* 0x0002640001327983 */ /* 0x000f220000300800 */
[----:B---3--:R-:W-:-:S03]  /*17c20*/  FFMA.FTZ R61, R52, R26, R61 ;  /* 0x0000001a343d7223 */ /* 0x008fc6000001003d */
[----:B------:R-:W3:Y:S01]  /*17c30*/  LDL.LU R52, [R1+0x248] ;  /* 0x0002480001347983 */ /* 0x000ee20000300800 */
[----:B--2---:R-:W-:-:S03]  /*17c40*/  FFMA.FTZ R62, R51, R27, R62 ;  /* 0x0000001b333e7223 */ /* 0x004fc6000001003e */
[----:B------:R-:W2:Y:S01]  /*17c50*/  LDL.LU R51, [R1+0x24c] ;  /* 0x00024c0001337983 */ /* 0x000ea20000300800 */
[----:B------:R-:W-:-:S03]  /*17c60*/  FFMA.FTZ R62, R55, R25, R62 ;  /* 0x00000019373e7223 */ /* 0x000fc6000001003e */
[----:B------:R-:W3:Y:S01]  /*17c70*/  LDL.LU R55, [R1+0x244] ;  /* 0x0002440001377983 */ /* 0x000ee20000300800 */
        /* <DEDUP_REMOVED lines=12> */
[----:B------:R-:W-:Y:S01]  /*17d40*/  FADD.FTZ R63, R63, R47 ;  /* 0x0000002f3f3f7221 */ /* 0x000fe20000010000 */
[----:B------:R-:W-:-:S03]  /*17d50*/  FADD.FTZ R64, R64, R45 ;  /* 0x0000002d40407221 */ /* 0x000fc60000010000 */
        /* <DEDUP_REMOVED lines=21> */
[----:B------:R-:W-:Y:S01]  /*17eb0*/  FADD.FTZ R64, R64, R19 ;  /* 0x0000001340407221 */ /* 0x000fe20000010000 */
[----:B------:R-:W-:Y:S01]  /*17ec0*/  FFMA.FTZ R61, R48, R18, R61 ;  /* 0x00000012303d7223 */ /* 0x000fe2000001003d */
[----:B------:R-:W-:Y:S01]  /*17ed0*/  FFMA.FTZ R62, R49, R17, R62 ;  /* 0x00000011313e7223 */ /* 0x000fe2000001003e */
        /* <DEDUP_REMOVED lines=10> */
[----:B------:R-:W-:-:S04]  /*17f80*/  FADD.FTZ R63, R63, R10 ;  /* 0x0000000a3f3f7221 */ /* 0x000fc80000010000 */
[----:B------:R-:W-:Y:S01]  /*17f90*/  FADD.FTZ R63, R63, R8 ;  /* 0x000000083f3f7221 */ /* 0x000fe20000010000 */
[----:B------:R-:W0:Y:S01]  /*17fa0*/  SHFL.DOWN PT, R53, R68, 0x2, 0x1f ;  /* 0x08401f0044357f89 */ /* 0x000e2200000e0000 */
[----:B----4-:R-:W-:-:S04]  /*17fb0*/  FFMA.FTZ R61, R50, R16, R61 ;  /* 0x00000010323d7223 */ /* 0x010fc8000001003d */
[----:B--2---:R-:W-:Y:S01]  /*17fc0*/  FFMA.FTZ R61, R51, R14, R61 ;  /* 0x0000000e333d7223 */ /* 0x004fe2000001003d */
[----:B---3--:R-:W-:Y:S02]  /*17fd0*/  FFMA.FTZ R62, R65, R15, R62 ;  /* 0x0000000f413e7223 */ /* 0x008fe4000001003e */
[----:B------:R-:W2:Y:S02]  /*17fe0*/  LDL R65, [R1+0x5dc] ;  /* 0x0005dc0001417983 */ /* 0x000ea40000100800 */
[----:B------:R-:W-:Y:S01]  /*17ff0*/  FFMA.FTZ R62, R52, R13, R62 ;  /* 0x0000000d343e7223 */ /* 0x000fe2000001003e */
[----:B------:R-:W-:Y:S01]  /*18000*/  FFMA.FTZ R61, R55, R12, R61 ;  /* 0x0000000c373d7223 */ /* 0x000fe2000001003d */
[----:B------:R-:W3:Y:S02]  /*18010*/  LDL R13, [R1+0x648] ;  /* 0x00064800010d7983 */ /* 0x000ee40000100800 */
[----:B------:R-:W-:Y:S01]  /*18020*/  FFMA.FTZ R62, R56, R11, R62 ;  /* 0x0000000b383e7223 */ /* 0x000fe2000001003e */
[----:B------:R-:W-:-:S03]  /*18030*/  FFMA.FTZ R61, R57, R10, R61 ;  /* 0x0000000a393d7223 */ /* 0x000fc6000001003d */
[----:B------:R-:W-:Y:S01]  /*18040*/  FFMA.FTZ R62, R58, R9, R62 ;  /* 0x000000093a3e7223 */ /* 0x000fe2000001003e */
[----:B------:R-:W-:-:S03]  /*18050*/  FFMA.FTZ R61, R59, R8, R61 ;  /* 0x000000083b3d7223 */ /* 0x000fc6000001003d */
[----:B------:R-:W-:Y:S01]  /*18060*/  FFMA.FTZ R9, R60, R7, R62 ;  /* 0x000000073c097223 */ /* 0x000fe2000001003e */
[----:B------:R-:W-:Y:S02]  /*18070*/  FFMA.FTZ R8, R3, R6, R61 ;  /* 0x0000000603087223 */ /* 0x000fe4000001003d */
[----:B------:R1:W5:Y:S01]  /*18080*/  LDL.LU R3, [R1+0x650] ;  /* 0x0006500001037983 */ /* 0x0003620000300800 */
[----:B------:R-:W-:-:S03]  /*18090*/  FFMA.FTZ R9, R2, R0, R9 ;  /* 0x0000000002097223 */ /* 0x000fc60000010009 */
[----:B------:R1:W5:Y:S04]  /*180a0*/  LDL.LU R2, [R1+0x64c] ;  /* 0x00064c0001027983 */ /* 0x0003680000300800 */
[----:B------:R-:W4:Y:S01]  /*180b0*/  SHFL.DOWN PT, R54, R69, 0x2, 0x1f ;  /* 0x08401f0045367f89 */ /* 0x000f2200000e0000 */
[----:B------:R-:W-:-:S13]  /*180c0*/  ISETP.GT.AND P1, PT, R66, 0x1d, PT ;  /* 0x0000001d4200780c */ /* 0x000fda0003f24270 */
[----:B0-----:R-:W-:-:S05]  /*180d0*/  @!P1 FADD.FTZ R68, R68, R53 ;  /* 0x0000003544449221 */ /* 0x001fca0000010000 */
[----:B------:R-:W0:Y:S01]  /*180e0*/  SHFL.DOWN PT, R45, R68, 0x4, 0x1f ;  /* 0x08801f00442d7f89 */ /* 0x000e2200000e0000 */
[----:B----4-:R-:W-:-:S05]  /*180f0*/  @!P1 FADD.FTZ R69, R69, R54 ;  /* 0x0000003645459221 */ /* 0x010fca0000010000 */
[----:B------:R-:W4:Y:S01]  /*18100*/  SHFL.DOWN PT, R46, R69, 0x4, 0x1f ;  /* 0x08801f00452e7f89 */ /* 0x000f2200000e0000 */
[----:B------:R-:W-:-:S13]  /*18110*/  ISETP.GT.AND P1, PT, R66, 0x1b, PT ;  /* 0x0000001b4200780c */ /* 0x000fda0003f24270 */
[----:B0-----:R-:W-:Y:S01]  /*18120*/  @!P1 FADD.FTZ R68, R68, R45 ;  /* 0x0000002d44449221 */ /* 0x001fe20000010000 */
[----:B------:R-:W0:Y:S04]  /*18130*/  S2UR UR8, SR_CgaCtaId ;  /* 0x00000000000879c3 */ /* 0x000e280000008800 */
[----:B------:R-:W1:Y:S01]  /*18140*/  SHFL.DOWN PT, R29, R68, 0x8, 0x1f ;  /* 0x09001f00441d7f89 */ /* 0x000e6200000e0000 */
[----:B------:R-:W-:Y:S01]  /*18150*/  UMOV UR7, 0x400 ;  /* 0x0000040000077882 */ /* 0x000fe20000000000 */
[----:B----4-:R-:W-:Y:S02]  /*18160*/  @!P1 FADD.FTZ R69, R69, R46 ;  /* 0x0000002e45459221 */ /* 0x010fe40000010000 */
[----:B------:R-:W4:Y:S03]  /*18170*/  LDC.64 R44, c[0x0][0x268] ;  /* 0x00009a00ff2c7b82 */ /* 0x000f260000000a00 */
[----:B------:R-:W0:Y:S01]  /*18180*/  SHFL.DOWN PT, R30, R69, 0x8, 0x1f ;  /* 0x09001f00451e7f89 */ /* 0x000e2200000e0000 */
[----:B------:R-:W-:-:S13]  /*18190*/  ISETP.GT.AND P1, PT, R66, 0x17, PT ;  /* 0x000000174200780c */ /* 0x000fda0003f24270 */
[----:B-1----:R-:W-:-:S05]  /*181a0*/  @!P1 FADD.FTZ R68, R68, R29 ;  /* 0x0000001d44449221 */ /* 0x002fca0000010000 */
[----:B------:R-:W1:Y:S01]  /*181b0*/  SHFL.DOWN PT, R17, R68, 0x10, 0x1f ;  /* 0x0a001f0044117f89 */ /* 0x000e6200000e0000 */
[----:B0-----:R-:W-:-:S05]  /*181c0*/  @!P1 FADD.FTZ R69, R69, R30 ;  /* 0x0000001e45459221 */ /* 0x001fca0000010000 */
[----:B------:R-:W0:Y:S01]  /*181d0*/  SHFL.DOWN PT, R18, R69, 0x10, 0x1f ;  /* 0x0a001f0045127f89 */ /* 0x000e2200000e0000 */
[----:B------:R-:W-:Y:S01]  /*181e0*/  ISETP.GT.AND P1, PT, R66, 0xf, PT ;  /* 0x0000000f4200780c */ /* 0x000fe20003f24270 */
[----:B------:R-:W-:Y:S01]  /*181f0*/  UIADD3 UR6, UR7, 0x90, URZ ;  /* 0x0000009007067890 */ /* 0x000fe2000fffe03f */
[----:B------:R-:W-:-:S03]  /*18200*/  FADD.FTZ R7, R64, R7 ;  /* 0x0000000740077221 */ /* 0x000fc60000010000 */
[----:B------:R-:W-:Y:S01]  /*18210*/  ULEA UR6, UR8, UR6, 0x18 ;  /* 0x0000000608067291 */ /* 0x000fe2000f8ec03f */
[----:B------:R-:W-:-:S07]  /*18220*/  FADD.FTZ R11, R7, R0 ;  /* 0x00000000070b7221 */ /* 0x000fce0000010000 */
[----:B-1----:R-:W-:Y:S01]  /*18230*/  @!P1 FADD.FTZ R68, R68, R17 ;  /* 0x0000001144449221 */ /* 0x002fe20000010000 */
[----:B------:R-:W-:Y:S01]  /*18240*/  FADD.FTZ R10, R63, R6 ;  /* 0x000000063f0a7221 */ /* 0x000fe20000010000 */
[----:B0-----:R-:W-:Y:S01]  /*18250*/  @!P1 FADD.FTZ R69, R69, R18 ;  /* 0x0000001245459221 */ /* 0x001fe20000010000 */
[----:B------:R-:W-:Y:S02]  /*18260*/  ISETP.NE.AND P1, PT, R66, RZ, PT ;  /* 0x000000ff4200720c */ /* 0x000fe40003f25270 */
[----:B------:R-:W-:Y:S01]  /*18270*/  MOV R6, UR9 ;  /* 0x0000000900067c02 */ /* 0x000fe20008000f00 */
[----:B------:R-:W-:Y:S01]  /*18280*/  BSSY B0, `(.L_x_370) ;  /* 0x000002b000007945 */ /* 0x000fe20003800000 */
[C---:B--2---:R-:W-:Y:S02]  /*18290*/  ISETP.NE.AND P2, PT, R65.reuse, RZ, PT ;  /* 0x000000ff4100720c */ /* 0x044fe40003f45270 */
[----:B------:R-:W-:-:S05]  /*182a0*/  LEA R0, R65, UR6, 0x4 ;  /* 0x0000000641007c11 */ /* 0x000fca000f8e20ff */
[----:B------:R0:W-:Y:S04]  /*182b0*/  STS.128 [R0], R8 ;  /* 0x0000000800007388 */ /* 0x0001e80000000c00 */
[----:B---3--:R0:W-:Y:S01]  /*182c0*/  @!P1 STS.64 [R13+0x10], R68 ;  /* 0x000010440d009388 */ /* 0x0081e20000000a00 */
[----:B------:R-:W-:Y:S01]  /*182d0*/  BAR.SYNC.DEFER_BLOCKING 0x0 ;  /* 0x0000000000007b1d */ /* 0x000fe20000010000 */
[----:B------:R-:W-:Y:S01]  /*182e0*/  ISETP.GT.U32.AND P3, PT, R65, 0x37, PT ;  /* 0x000000374100780c */ /* 0x000fe20003f64070 */
[----:B------:R-:W-:-:S04]  /*182f0*/  IMAD R6, R6, 0x38, R65 ;  /* 0x0000003806067824 */ /* 0x000fc800078e0241 */
[----:B----4-:R-:W-:Y:S08]  /*18300*/  @P2 BRA `(.L_x_371) ;  /* 0x0000000000882947 */ /* 0x010ff00003800000 */
[----:B------:R-:W-:-:S09]  /*18310*/  ULEA UR6, UR8, UR7, 0x18 ;  /* 0x0000000708067291 */ /* 0x000fd2000f8ec03f */
[----:B------:R-:W1:Y:S04]  /*18320*/  LDS.64 R32, [UR6+0x18] ;  /* 0x00001806ff207984 */ /* 0x000e680008000a00 */
[----:B0-----:R-:W0:Y:S04]  /*18330*/  LDS.128 R12, [UR6+0x20] ;  /* 0x00002006ff0c7984 */ /* 0x001e280008000c00 */
[----:B------:R-:W2:Y:S04]  /*18340*/  LDS.128 R28, [UR6+0x30] ;  /* 0x00003006ff1c7984 */ /* 0x000ea80008000c00 */
[----:B------:R-:W3:Y:S04]  /*18350*/  LDS.128 R24, [UR6+0x40] ;  /* 0x00004006ff187984 */ /* 0x000ee80008000c00 */
[----:B------:R-:W4:Y:S04]  /*18360*/  LDS.128 R20, [UR6+0x50] ;  /* 0x00005006ff147984 */ /* 0x000f280008000c00 */
[----:B------:R-:W4:Y:S01]  /*18370*/  LDS.128 R16, [UR6+0x60] ;  /* 0x00006006ff107984 */ /* 0x000f220008000c00 */
[----:B-1----:R-:W-:Y:S01]  /*18380*/  FADD.FTZ R7, R68, R32 ;  /* 0x0000002044077221 */ /* 0x002fe20000010000 */
[----:B------:R-:W-:-:S02]  /*18390*/  FADD.FTZ R40, R69, R33 ;  /* 0x0000002145287221 */ /* 0x000fc40000010000 */
[----:B------:R-:W1:Y:S01]  /*183a0*/  LDS.128 R32, [UR6+0x70] ;  /* 0x00007006ff207984 */ /* 0x000e620008000c00 */
[----:B0-----:R-:W-:Y:S01]  /*183b0*/  FADD.FTZ R7, R7, R12 ;  /* 0x0000000c07077221 */ /* 0x001fe20000010000 */
[----:B------:R-:W-:-:S03]  /*183c0*/  FADD.FTZ R40, R40, R13 ;  /* 0x0000000d28287221 */ /* 0x000fc60000010000 */
        /* <DEDUP_REMOVED lines=14> */
[----:B------:R-:W-:Y:S01]  /*184b0*/  FADD.FTZ R7, R7, R16 ;  /* 0x0000001007077221 */ /* 0x000fe20000010000 */
[----:B------:R-:W-:-:S03]  /*184c0*/  FADD.FTZ R40, R40, R17 ;  /* 0x0000001128287221 */ /* 0x000fc60000010000 */
[----:B------:R-:W-:Y:S01]  /*184d0*/  FADD.FTZ R7, R7, R18 ;  /* 0x0000001207077221 */ /* 0x000fe20000010000 */
[----:B------:R-:W-:-:S03]  /*184e0*/  FADD.FTZ R40, R40, R19 ;  /* 0x0000001328287221 */ /* 0x000fc60000010000 */
[----:B-1----:R-:W-:Y:S01]  /*184f0*/  FADD.FTZ R7, R7, R32 ;  /* 0x0000002007077221 */ /* 0x002fe20000010000 */
[----:B------:R-:W-:-:S03]  /*18500*/  FADD.FTZ R40, R40, R33 ;  /* 0x0000002128287221 */ /* 0x000fc60000010000 */
[----:B------:R-:W-:Y:S01]  /*18510*/  FADD.FTZ R68, R7, R34 ;  /* 0x0000002207447221 */ /* 0x000fe20000010000 */
[----:B------:R-:W-:-:S07]  /*18520*/  FADD.FTZ R69, R40, R35 ;  /* 0x0000002328457221 */ /* 0x000fce0000010000 */
.L_x_371:
[----:B------:R-:W-:Y:S05]  /*18530*/  BSYNC B0 ;  /* 0x0000000000007941 */ /* 0x000fea0003800000 */
.L_x_370:
[----:B------:R-:W-:Y:S06]  /*18540*/  BAR.SYNC.DEFER_BLOCKING 0x0 ;  /* 0x0000000000007b1d */ /* 0x000fec0000010000 */
[----:B------:R-:W-:Y:S04]  /*18550*/  BSSY B0, `(.L_x_372) ;  /* 0x0000025000007945 */ /* 0x000fe80003800000 */
[----:B------:R-:W-:Y:S05]  /*18560*/  @P3 BRA `(.L_x_373) ;  /* 0x00000000008c3947 */ /* 0x000fea0003800000 */
[----:B------:R-:W1:Y:S04]  /*18570*/  LDS.128 R32, [R0+0x380] ;  /* 0x0003800000207984 */ /* 0x000e680000000c00 */
[----:B------:R-:W2:Y:S04]  /*18580*/  LDS.128 R28, [R0+0x700] ;  /* 0x00070000001c7984 */ /* 0x000ea80000000c00 */
[----:B------:R-:W3:Y:S04]  /*18590*/  LDS.128 R24, [R0+0xa80] ;  /* 0x000a800000187984 */ /* 0x000ee80000000c00 */
[----:B------:R-:W4:Y:S04]  /*185a0*/  LDS.128 R20, [R0+0xe00] ;  /* 0x000e000000147984 */ /* 0x000f280000000c00 */
[----:B------:R-:W4:Y:S04]  /*185b0*/  LDS.128 R16, [R0+0x1180] ;  /* 0x0011800000107984 */ /* 0x000f280000000c00 */
[----:B0-----:R-:W0:Y:S04]  /*185c0*/  LDS.128 R12, [R0+0x1500] ;  /* 0x00150000000c7984 */ /* 0x001e280000000c00 */
[----:B------:R0:W0:Y:S01]  /*185d0*/  LDS.128 R40, [R0+0x1880] ;  /* 0x0018800000287984 */ /* 0x0000220000000c00 */
        /* <DEDUP_REMOVED lines=16> */
[----:B------:R-:W-:Y:S01]  /*186e0*/  FADD.FTZ R7, R7, R16 ;  /* 0x0000001007077221 */ /* 0x000fe20000010000 */
[----:B------:R-:W-:Y:S01]  /*186f0*/  FADD.FTZ R8, R8, R17 ;  /* 0x0000001108087221 */ /* 0x000fe20000010000 */
[----:B------:R-:W-:Y:S01]  /*18700*/  FADD.FTZ R9, R9, R18 ;  /* 0x0000001209097221 */ /* 0x000fe20000010000 */
[----:B------:R-:W-:Y:S01]  /*18710*/  FADD.FTZ R10, R10, R19 ;  /* 0x000000130a0a7221 */ /* 0x000fe20000010000 */
[----:B0-----:R-:W-:Y:S01]  /*18720*/  FADD.FTZ R7, R7, R12 ;  /* 0x0000000c07077221 */ /* 0x001fe20000010000 */
[----:B------:R-:W-:Y:S01]  /*18730*/  FADD.FTZ R0, R8, R13 ;  /* 0x0000000d08007221 */ /* 0x000fe20000010000 */
[----:B------:R-:W-:Y:S01]  /*18740*/  FADD.FTZ R11, R9, R14 ;  /* 0x0000000e090b7221 */ /* 0x000fe20000010000 */
[----:B------:R-:W-:Y:S01]  /*18750*/  FADD.FTZ R12, R10, R15 ;  /* 0x0000000f0a0c7221 */ /* 0x000fe20000010000 */
[----:B------:R-:W-:Y:S01]  /*18760*/  FADD.FTZ R8, R7, R40 ;  /* 0x0000002807087221 */ /* 0x000fe20000010000 */
[----:B------:R-:W-:Y:S01]  /*18770*/  FADD.FTZ R9, R0, R41 ;  /* 0x0000002900097221 */ /* 0x000fe20000010000 */
[----:B------:R-:W-:Y:S01]  /*18780*/  FADD.FTZ R10, R11, R42 ;  /* 0x0000002a0b0a7221 */ /* 0x000fe20000010000 */
[----:B------:R-:W-:-:S07]  /*18790*/  FADD.FTZ R11, R12, R43 ;  /* 0x0000002b0c0b7221 */ /* 0x000fce0000010000 */
.L_x_373:
[----:B------:R-:W-:Y:S05]  /*187a0*/  BSYNC B0 ;  /* 0x0000000000007941 */ /* 0x000fea0003800000 */
.L_x_372:
[----:B------:R-:W-:Y:S01]  /*187b0*/  ULDC UR7, c[0x0][0xc] ;  /* 0x0000030000077ab9 */ /* 0x000fe20000000800 */
[----:B------:R-:W-:Y:S01]  /*187c0*/  BSSY B0, `(.L_x_374) ;  /* 0x000001c000007945 */ /* 0x000fe20003800000 */
[----:B------:R-:W-:-:S03]  /*187d0*/  IMAD.WIDE R44, R6, 0x4, R44 ;  /* 0x00000004062c7825 */ /* 0x000fc600078e022c */
[----:B------:R-:W-:Y:S05]  /*187e0*/  @P3 BRA `(.L_x_375) ;  /* 0x0000000000643947 */ /* 0x000fea0003800000 */
[----:B0-----:R-:W0:Y:S01]  /*187f0*/  LDC.64 R12, c[0x0][0x288] ;  /* 0x0000a200ff0c7b82 */ /* 0x001e220000000a00 */
[----:B------:R1:W-:Y:S07]  /*18800*/  REDG.E.ADD.F32.FTZ.RN.STRONG.GPU desc[UR10][R44.64], R8 ;  /* 0x000000082c0079a6 */ /* 0x0003ee000c10f38a */
[----:B------:R-:W2:Y:S01]  /*18810*/  LDC.64 R14, c[0x0][0x288] ;  /* 0x0000a200ff0e7b82 */ /* 0x000ea20000000a00 */
[C---:B0-----:R-:W-:Y:S02]  /*18820*/  IMAD R17, R13.reuse, 0x3, RZ ;  /* 0x000000030d117824 */ /* 0x041fe400078e02ff */
[----:B------:R-:W-:Y:S01]  /*18830*/  IMAD.WIDE.U32 R6, R12, 0x3, RZ ;  /* 0x000000030c067825 */ /* 0x000fe200078e00ff */
[----:B------:R-:W-:-:S04]  /*18840*/  LEA.HI R12, P3, R13, R12, RZ, 0x1 ;  /* 0x0000000c0d0c7211 */ /* 0x000fc800078708ff */
[----:B------:R-:W-:Y:S02]  /*18850*/  IADD3 R17, R7, R17, RZ ;  /* 0x0000001107117210 */ /* 0x000fe40007ffe0ff */
[----:B------:R-:W-:Y:S02]  /*18860*/  IADD3.X R13, RZ, R13, RZ, P3, !PT ;  /* 0x0000000dff0d7210 */ /* 0x000fe40001ffe4ff */
[----:B------:R-:W-:Y:S02]  /*18870*/  LEA.HI R6, P1, R17, R6, RZ, 0x1 ;  /* 0x0000000611067211 */ /* 0x000fe400078308ff */
[--C-:B------:R-:W-:Y:S02]  /*18880*/  SHF.R.S64 R19, R12, 0x1, R13.reuse ;  /* 0x000000010c137819 */ /* 0x100fe4000000100d */
[----:B------:R-:W-:Y:S02]  /*18890*/  IADD3.X R17, RZ, R17, RZ, P1, !PT ;  /* 0x00000011ff117210 */ /* 0x000fe40000ffe4ff */
[----:B------:R-:W-:-:S02]  /*188a0*/  SHF.R.S32.HI R16, RZ, 0x1, R13 ;  /* 0x00000001ff107819 */ /* 0x000fc4000001140d */
[-C--:B--2---:R-:W-:Y:S02]  /*188b0*/  LEA R12, P3, R14, R44.reuse, 0x2 ;  /* 0x0000002c0e0c7211 */ /* 0x084fe400078610ff */
[--C-:B------:R-:W-:Y:S02]  /*188c0*/  SHF.R.S64 R7, R6, 0x1, R17.reuse ;  /* 0x0000000106077819 */ /* 0x100fe40000001011 */
[----:B------:R-:W-:Y:S02]  /*188d0*/  SHF.R.S32.HI R0, RZ, 0x1, R17 ;  /* 0x00000001ff007819 */ /* 0x000fe40000011411 */
[C---:B------:R-:W-:Y:S02]  /*188e0*/  SHF.L.U64.HI R17, R19.reuse, 0x2, R16 ;  /* 0x0000000213117819 */ /* 0x040fe40000010210 */
[----:B------:R-:W-:Y:S02]  /*188f0*/  LEA R6, P1, R19, R44, 0x2 ;  /* 0x0000002c13067211 */ /* 0x000fe400078210ff */
[----:B------:R-:W-:-:S02]  /*18900*/  LEA.HI.X R13, R14, R45, R15, 0x2, P3 ;  /* 0x0000002d0e0d7211 */ /* 0x000fc400018f140f */
[C---:B------:R-:W-:Y:S02]  /*18910*/  SHF.L.U64.HI R15, R7.reuse, 0x2, R0 ;  /* 0x00000002070f7819 */ /* 0x040fe40000010200 */
[----:B------:R-:W-:Y:S02]  /*18920*/  LEA R14, P3, R7, R44, 0x2 ;  /* 0x0000002c070e7211 */ /* 0x000fe400078610ff */
[C---:B------:R-:W-:Y:S02]  /*18930*/  IADD3.X R7, R45.reuse, R17, RZ, P1, !PT ;  /* 0x000000112d077210 */ /* 0x040fe40000ffe4ff */
[----:B------:R-:W-:-:S03]  /*18940*/  IADD3.X R15, R45, R15, RZ, P3, !PT ;  /* 0x0000000f2d0f7210 */ /* 0x000fc60001ffe4ff */
[----:B------:R1:W-:Y:S04]  /*18950*/  REDG.E.ADD.F32.FTZ.RN.STRONG.GPU desc[UR10][R6.64], R9 ;  /* 0x00000009060079a6 */ /* 0x0003e8000c10f38a */
[----:B------:R1:W-:Y:S04]  /*18960*/  REDG.E.ADD.F32.FTZ.RN.STRONG.GPU desc[UR10][R12.64], R10 ;  /* 0x0000000a0c0079a6 */ /* 0x0003e8000c10f38a */
[----:B------:R1:W-:Y:S02]  /*18970*/  REDG.E.ADD.F32.FTZ.RN.STRONG.GPU desc[UR10][R14.64], R11 ;  /* 0x0000000b0e0079a6 */ /* 0x0003e4000c10f38a */
.L_x_375:
[----:B------:R-:W-:Y:S05]  /*18980*/  BSYNC B0 ;  /* 0x0000000000007941 */ /* 0x000fea0003800000 */
.L_x_374:
[----:B------:R-:W-:-:S06]  /*18990*/  UISETP.GE.U32.AND UP0, UPT, UR7, 0x2, UPT ;  /* 0x000000020700788c */ /* 0x000fcc000bf06070 */
[----:B------:R-:W-:-:S13]  /*189a0*/  PLOP3.LUT P1, PT, PT, PT, UP0, 0x80, 0x0 ;  /* 0x000000000000781c */ /* 0x000fda0003f2f008 */
[----:B------:R-:W-:Y:S05]  /*189b0*/  @!P1 BRA `(.L_x_376) ;  /* 0x0000001000b49947 */ /* 0x000fea0003800000 */
[----:B01----:R-:W0:Y:S01]  /*189c0*/  LDC R8, c[0x0][0x10] ;  /* 0x00000400ff087b82 */ /* 0x003e220000000800 */
[----:B------:R-:W1:Y:S01]  /*189d0*/  S2R R9, SR_CTAID.Y ;  /* 0x0000000000097919 */ /* 0x000e620000002600 */
[----:B------:R-:W-:Y:S01]  /*189e0*/  ULOP3.LUT UR6, UR4, 0x1, URZ, 0xc0, !UPT ;  /* 0x0000000104067892 */ /* 0x000fe2000f8ec03f */
[----:B------:R-:W-:Y:S05]  /*189f0*/  BSSY B0, `(.L_x_377) ;  /* 0x0000027000007945 */ /* 0x000fea0003800000 */
[----:B------:R-:W2:Y:S08]  /*18a00*/  LDC.64 R6, c[0x0][0x258] ;  /* 0x00009600ff067b82 */ /* 0x000eb00000000a00 */
[----:B------:R-:W3:Y:S01]  /*18a10*/  LDC.64 R10, c[0x0][0x260] ;  /* 0x00009800ff0a7b82 */ /* 0x000ee20000000a00 */
[----:B0-----:R-:W-:-:S04]  /*18a20*/  IMAD R0, R8, UR6, RZ ;  /* 0x0000000608007c24 */ /* 0x001fc8000f8e02ff */
[C---:B------:R-:W-:Y:S01]  /*18a30*/  IMAD R12, R0.reuse, UR7, RZ ;  /* 0x00000007000c7c24 */ /* 0x040fe2000f8e02ff */
        /* <DEDUP_REMOVED lines=9> */
[----:B------:R-:W-:Y:S01]  /*18ad0*/  UFLO.U32 UR9, UR8 ;  /* 0x00000008000972bd */ /* 0x000fe200080e0000 */
[----:B------:R-:W-:Y:S01]  /*18ae0*/  UMOV UR6, 0x1 ;  /* 0x0000000100067882 */ /* 0x000fe20000000000 */
[----:B------:R-:W-:Y:S01]  /*18af0*/  UPOPC UR8, UR8 ;  /* 0x00000008000872bf */ /* 0x000fe20008000000 */
[----:B------:R-:W-:Y:S01]  /*18b00*/  IMAD.WIDE.U32 R10, R11, 0x8, R6 ;  /* 0x000000080b0a7825 */ /* 0x000fe200078e0006 */
[----:B------:R-:W-:-:S04]  /*18b10*/  USEL UR6, UR6, 0xffffffff, !UP0 ;  /* 0xffffffff06067887 */ /* 0x000fc8000c000000 */
[----:B------:R-:W-:Y:S01]  /*18b20*/  UIMAD UR6, UR6, UR8, URZ ;  /* 0x00000008060672a4 */ /* 0x000fe2000f8e023f */
[----:B------:R1:W-:Y:S02]  /*18b30*/  STG.E.64 desc[UR10][R10.64], R68 ;  /* 0x000000440a007986 */ /* 0x0003e4000c101b0a */
[----:B------:R-:W-:-:S03]  /*18b40*/  UMOV UR8, 0xffffffff ;  /* 0xffffffff00087882 */ /* 0x000fc60000000000 */
[----:B------:R-:W-:Y:S01]  /*18b50*/  MOV R15, UR6 ;  /* 0x00000006000f7c02 */ /* 0x000fe20008000f00 */
[----:B------:R-:W-:Y:S01]  /*18b60*/  USEL UR6, UR7, URZ, !UP0 ;  /* 0x0000003f07067287 */ /* 0x000fe2000c000000 */
[----:B0-----:R-:W-:Y:S02]  /*18b70*/  ISETP.EQ.U32.AND P1, PT, R0, UR9, PT ;  /* 0x0000000900007c0c */ /* 0x001fe4000bf22070 */
[----:B------:R-:W-:Y:S01]  /*18b80*/  MOV R0, 0xffffffff ;  /* 0xffffffff00007802 */ /* 0x000fe20000000f00 */
[----:B------:R-:W-:-:S10]  /*18b90*/  UISETP.NE.AND UP0, UPT, UR8, UR6, UPT ;  /* 0x000000060800728c */ /* 0x000fd4000bf05270 */
[----:B------:R-:W-:Y:S06]  /*18ba0*/  @P1 MEMBAR.ALL.GPU ;  /* 0x0000000000001992 */ /* 0x000fec000000a000 */
[----:B------:R-:W-:-:S00]  /*18bb0*/  @P1 ERRBAR ;  /* 0x00000000000019ab */ /* 0x000fc00000000000 */
[----:B------:R-:W-:Y:S06]  /*18bc0*/  @P1 CGAERRBAR ;  /* 0x00000000000015ab */ /* 0x000fec0000000000 */
[----:B------:R1:W-:Y:S01]  /*18bd0*/  @P1 REDG.E.ADD.S32.STRONG.GPU desc[UR10][R12.64], R15 ;  /* 0x0000000f0c00198e */ /* 0x0003e2000c10e38a */
[----:B------:R-:W-:-:S03]  /*18be0*/  PLOP3.LUT P1, PT, PT, PT, UP0, 0x80, 0x0 ;  /* 0x000000000000781c */ /* 0x000fc60003f2f008 */
[----:B------:R1:W-:Y:S10]  /*18bf0*/  STL [R1], R0 ;  /* 0x0000000001007387 */ /* 0x0003f40000100800 */
[----:B-1----:R-:W-:Y:S05]  /*18c00*/  @!P1 BRA `(.L_x_378) ;  /* 0x0000000000149947 */ /* 0x002fea0003800000 */
.L_x_379:
[----:B------:R-:W2:Y:S04]  /*18c10*/  LDG.E.STRONG.GPU R0, desc[UR10][R12.64] ;  /* 0x0000000a0c007981 */ /* 0x000ea8000c1ef900 */
[----:B--2---:R-:W-:Y:S04]  /*18c20*/  CCTL.IVALL ;  /* 0x00000000ff00798f */ /* 0x004fe80002000000 */
[----:B------:R0:W-:Y:S01]  /*18c30*/  STL [R1], R0 ;  /* 0x0000000001007387 */ /* 0x0001e20000100800 */
[----:B------:R-:W-:-:S13]  /*18c40*/  ISETP.NE.AND P1, PT, R0, UR6, PT ;  /* 0x0000000600007c0c */ /* 0x000fda000bf25270 */
[----:B0-----:R-:W-:Y:S05]  /*18c50*/  @P1 BRA `(.L_x_379) ;  /* 0xfffffffc00ec1947 */ /* 0x001fea000383ffff */
.L_x_378:
[----:B------:R-:W-:Y:S05]  /*18c60*/  BSYNC B0 ;  /* 0x0000000000007941 */ /* 0x000fea0003800000 */
.L_x_377:
[----:B------:R-:W-:Y:S01]  /*18c70*/  BAR.SYNC.DEFER_BLOCKING 0x0 ;  /* 0x0000000000007b1d */ /* 0x000fe20000010000 */
[----:B------:R-:W-:-:S13]  /*18c80*/  ISETP.NE.AND P1, PT, RZ, UR7, PT ;  /* 0x00000007ff007c0c */ /* 0x000fda000bf25270 */
[----:B------:R-:W-:Y:S05]  /*18c90*/  @!P1 BRA `(.L_x_376) ;  /* 0x0000000c00fc9947 */ /* 0x000fea0003800000 */
[----:B------:R-:W-:Y:S01]  /*18ca0*/  UIADD3 UR6, UR7, -0x1, URZ ;  /* 0xffffffff07067890 */ /* 0x000fe2000fffe03f */
[----:B------:R-:W-:-:S03]  /*18cb0*/  HFMA2.MMA R10, -RZ, RZ, 0, 0 ;  /* 0x00000000ff0a7435 */ /* 0x000fc600000001ff */
[----:B------:R-:W-:-:S06]  /*18cc0*/  UISETP.GE.U32.AND UP0, UPT, UR6, 0x3, UPT ;  /* 0x000000030600788c */ /* 0x000fcc000bf06070 */
[----:B------:R-:W-:-:S13]  /*18cd0*/  PLOP3.LUT P1, PT, PT, PT, UP0, 0x80, 0x0 ;  /* 0x000000000000781c */ /* 0x000fda0003f2f008 */
[----:B------:R-:W-:Y:S05]  /*18ce0*/  @!P1 BRA `(.L_x_380) ;  /* 0x0000000c006c9947 */ /* 0x000fea0003800000 */
[----:B------:R-:W-:Y:S01]  /*18cf0*/  ULOP3.LUT UR6, UR7, 0x3, URZ, 0xc0, !UPT ;  /* 0x0000000307067892 */ /* 0x000fe2000f8ec03f */
[----:B------:R-:W-:-:S03]  /*18d00*/  MOV R10, RZ ;  /* 0x000000ff000a7202 */ /* 0x000fc60000000f00 */
[----:B------:R-:W-:-:S06]  /*18d10*/  UIADD3 UR6, -UR6, UR7, URZ ;  /* 0x0000000706067290 */ /* 0x000fcc000fffe13f */
[----:B------:R-:W-:Y:S02]  /*18d20*/  ISETP.LT.AND P1, PT, RZ, UR6, PT ;  /* 0x00000006ff007c0c */ /* 0x000fe4000bf21270 */
[----:B------:R-:W-:-:S11]  /*18d30*/  MOV R0, UR6 ;  /* 0x0000000600007c02 */ /* 0x000fd60008000f00 */
[----:B------:R-:W-:Y:S05]  /*18d40*/  @!P1 BRA `(.L_x_381) ;  /* 0x0000000800d89947 */ /* 0x000fea0003800000 */
[----:B------:R-:W-:Y:S02]  /*18d50*/  ISETP.GT.AND P3, PT, R0, 0xc, PT ;  /* 0x0000000c0000780c */ /* 0x000fe40003f64270 */
[----:B------:R-:W-:-:S11]  /*18d60*/  PLOP3.LUT P1, PT, PT, PT, PT, 0x80, 0x0 ;  /* 0x000000000000781c */ /* 0x000fd60003f2f070 */
[----:B------:R-:W-:Y:S05]  /*18d70*/  @!P3 BRA `(.L_x_382) ;  /* 0x0000000400d0b947 */ /* 0x000fea0003800000 */
[----:B------:R-:W-:-:S13]  /*18d80*/  PLOP3.LUT P1, PT, PT, PT, PT, 0x8, 0x0 ;  /* 0x000000000000781c */ /* 0x000fda0003f2e170 */
.L_x_383:
[C---:B------:R-:W-:Y:S02]  /*18d90*/  IADD3 R15, R10.reuse, 0x1, RZ ;  /* 0x000000010a0f7810 */ /* 0x040fe40007ffe0ff */
[C---:B------:R-:W-:Y:S02]  /*18da0*/  ISETP.EQ.OR P3, PT, R10.reuse, UR13, P2 ;  /* 0x0000000d0a007c0c */ /* 0x040fe40009762670 */
[----:B------:R-:W-:Y:S02]  /*18db0*/  ISETP.EQ.OR P4, PT, R15, UR13, P2 ;  /* 0x0000000d0f007c0c */ /* 0x000fe40009782670 */
[C---:B------:R-:W-:Y:S02]  /*18dc0*/  IADD3 R17, R10.reuse, 0x2, RZ ;  /* 0x000000020a117810 */ /* 0x040fe40007ffe0ff */
[----:B------:R-:W-:Y:S02]  /*18dd0*/  IADD3 R19, R10, 0x3, RZ ;  /* 0x000000030a137810 */ /* 0x000fe40007ffe0ff */
[----:B------:R-:W-:-:S02]  /*18de0*/  ISETP.EQ.OR P6, PT, R17, UR13, P2 ;  /* 0x0000000d11007c0c */ /* 0x000fc400097c2670 */
[----:B------:R-:W-:-:S03]  /*18df0*/  ISETP.EQ.OR P5, PT, R19, UR13, P2 ;  /* 0x0000000d13007c0c */ /* 0x000fc600097a2670 */
[C-C-:B------:R-:W-:Y:S02]  /*18e00*/  @!P3 IMAD R13, R8.reuse, R10, R9.reuse ;  /* 0x0000000a080db224 */ /* 0x140fe400078e0209 */
[----:B------:R-:W-:Y:S02]  /*18e10*/  @!P4 IMAD R15, R8, R15, R9 ;  /* 0x0000000f080fc224 */ /* 0x000fe400078e0209 */
[----:B------:R-:W-:-:S04]  /*18e20*/  @!P3 IMAD.WIDE.U32 R12, R13, 0x8, R6 ;  /* 0x000000080d0cb825 */ /* 0x000fc800078e0006 */
[----:B------:R-:W-:Y:S02]  /*18e30*/  @!P4 IMAD.WIDE.U32 R14, R15, 0x8, R6 ;  /* 0x000000080f0ec825 */ /* 0x000fe400078e0006 */
[----:B------:R-:W2:Y:S02]  /*18e40*/  @!P3 LDG.E.64 R12, desc[UR10][R12.64] ;  /* 0x0000000a0c0cb981 */ /* 0x000ea4000c1e1b00 */
[C-C-:B------:R-:W-:Y:S02]  /*18e50*/  @!P6 IMAD R17, R8.reuse, R17, R9.reuse ;  /* 0x000000110811e224 */ /* 0x140fe400078e0209 */
[----:B------:R-:W-:Y:S01]  /*18e60*/  @!P5 IMAD R19, R8, R19, R9 ;  /* 0x000000130813d224 */ /* 0x000fe200078e0209 */
[----:B------:R-:W3:Y:S01]  /*18e70*/  @!P4 LDG.E.64 R14, desc[UR10][R14.64] ;  /* 0x0000000a0e0ec981 */ /* 0x000ee2000c1e1b00 */
[----:B------:R-:W-:-:S04]  /*18e80*/  @!P6 IMAD.WIDE.U32 R16, R17, 0x8, R6 ;  /* 0x000000081110e825 */ /* 0x000fc800078e0006 */
[----:B------:R-:W-:Y:S02]  /*18e90*/  @!P5 IMAD.WIDE.U32 R18, R19, 0x8, R6 ;  /* 0x000000081312d825 */ /* 0x000fe400078e0006 */
[----:B------:R-:W4:Y:S04]  /*18ea0*/  @!P6 LDG.E.64 R16, desc[UR10][R16.64] ;  /* 0x0000000a1010e981 */ /* 0x000f28000c1e1b00 */
[----:B------:R-:W4:Y:S01]  /*18eb0*/  @!P5 LDG.E.64 R18, desc[UR10][R18.64] ;  /* 0x0000000a1212d981 */ /* 0x000f22000c1e1b00 */
[----:B------:R-:W-:Y:S01]  /*18ec0*/  IADD3 R11, R10, 0x4, RZ ;  /* 0x000000040a0b7810 */ /* 0x000fe20007ffe0ff */
[----:B--2---:R-:W-:Y:S01]  /*18ed0*/  @!P3 FADD.FTZ R68, R68, R12 ;  /* 0x0000000c4444b221 */ /* 0x004fe20000010000 */
[----:B------:R-:W-:Y:S01]  /*18ee0*/  @!P3 FADD.FTZ R69, R69, R13 ;  /* 0x0000000d4545b221 */ /* 0x000fe20000010000 */
[----:B------:R-:W-:-:S02]  /*18ef0*/  IADD3 R12, R10, 0x5, RZ ;  /* 0x000000050a0c7810 */ /* 0x000fc40007ffe0ff */
[----:B------:R-:W-:Y:S01]  /*18f00*/  ISETP.EQ.OR P3, PT, R11, UR13, P2 ;  /* 0x0000000d0b007c0c */ /* 0x000fe20009762670 */
[----:B---3--:R-:W-:Y:S01]  /*18f10*/  @!P4 FADD.FTZ R68, R68, R14 ;  /* 0x0000000e4444c221 */ /* 0x008fe20000010000 */
[----:B------:R-:W-:Y:S01]  /*18f20*/  @!P4 FADD.FTZ R69, R69, R15 ;  /* 0x0000000f4545c221 */ /* 0x000fe20000010000 */
[----:B------:R-:W-:Y:S02]  /*18f30*/  IADD3 R14, R10, 0x6, RZ ;  /* 0x000000060a0e7810 */ /* 0x000fe40007ffe0ff */
[----:B------:R-:W-:Y:S01]  /*18f40*/  ISETP.EQ.OR P4, PT, R12, UR13, P2 ;  /* 0x0000000d0c007c0c */ /* 0x000fe20009782670 */
[----:B----4-:R-:W-:Y:S01]  /*18f50*/  @!P6 FADD.FTZ R68, R68, R16 ;  /* 0x000000104444e221 */ /* 0x010fe20000010000 */
[----:B------:R-:W-:Y:S01]  /*18f60*/  @!P6 FADD.FTZ R69, R69, R17 ;  /* 0x000000114545e221 */ /* 0x000fe20000010000 */
[----:B------:R-:W-:Y:S02]  /*18f70*/  IADD3 R16, R10, 0x7, RZ ;  /* 0x000000070a107810 */ /* 0x000fe40007ffe0ff */
[----:B------:R-:W-:Y:S01]  /*18f80*/  ISETP.EQ.OR P6, PT, R14, UR13, P2 ;  /* 0x0000000d0e007c0c */ /* 0x000fe200097c2670 */
[----:B------:R-:W-:Y:S01]  /*18f90*/  @!P5 FADD.FTZ R68, R68, R18 ;  /* 0x000000124444d221 */ /* 0x000fe20000010000 */
[----:B------:R-:W-:Y:S01]  /*18fa0*/  @!P5 FADD.FTZ R69, R69, R19 ;  /* 0x000000134545d221 */ /* 0x000fe20000010000 */
[----:B------:R-:W-:Y:S01]  /*18fb0*/  ISETP.EQ.OR P5, PT, R16, UR13, P2 ;  /* 0x0000000d10007c0c */ /* 0x000fe200097a2670 */
[----:B------:R-:W-:-:S04]  /*18fc0*/  @!P3 IMAD R13, R8, R11, R9 ;  /* 0x0000000b080db224 */ /* 0x000fc800078e0209 */
[----:B------:R-:W-:Y:S02]  /*18fd0*/  @!P4 IMAD R15, R8, R12, R9 ;  /* 0x0000000c080fc224 */ /* 0x000fe400078e0209 */
[----:B------:R-:W-:-:S04]  /*18fe0*/  @!P3 IMAD.WIDE.U32 R12, R13, 0x8, R6 ;  /* 0x000000080d0cb825 */ /* 0x000fc800078e0006 */
[----:B------:R-:W-:Y:S02]  /*18ff0*/  @!P6 IMAD R17, R8, R14, R9 ;  /* 0x0000000e0811e224 */ /* 0x000fe400078e0209 */
[----:B------:R-:W2:Y:S01]  /*19000*/  @!P3 LDG.E.64 R12, desc[UR10][R12.64] ;  /* 0x0000000a0c0cb981 */ /* 0x000ea2000c1e1b00 */
[----:B------:R-:W-:-:S04]  /*19010*/  @!P4 IMAD.WIDE.U32 R14, R15, 0x8, R6 ;  /* 0x000000080f0ec825 */ /* 0x000fc800078e0006 */
[----:B------:R-:W-:Y:S02]  /*19020*/  @!P5 IMAD R19, R8, R16, R9 ;  /* 0x000000100813d224 */ /* 0x000fe400078e0209 */
[--C-:B------:R-:W-:Y:S01]  /*19030*/  @!P6 IMAD.WIDE.U32 R16, R17, 0x8, R6.reuse ;  /* 0x000000081110e825 */ /* 0x100fe200078e0006 */
[----:B------:R-:W3:Y:S03]  /*19040*/  @!P4 LDG.E.64 R14, desc[UR10][R14.64] ;  /* 0x0000000a0e0ec981 */ /* 0x000ee6000c1e1b00 */
[----:B------:R-:W-:Y:S02]  /*19050*/  @!P5 IMAD.WIDE.U32 R18, R19, 0x8, R6 ;  /* 0x000000081312d825 */ /* 0x000fe400078e0006 */
[----:B------:R-:W4:Y:S04]  /*19060*/  @!P6 LDG.E.64 R16, desc[UR10][R16.64] ;  /* 0x0000000a1010e981 */ /* 0x000f28000c1e1b00 */
[----:B------:R-:W4:Y:S01]  /*19070*/  @!P5 LDG.E.64 R18, desc[UR10][R18.64] ;  /* 0x0000000a1212d981 */ /* 0x000f22000c1e1b00 */
[----:B------:R-:W-:-:S02]  /*19080*/  IADD3 R11, R10, 0x8, RZ ;  /* 0x000000080a0b7810 */ /* 0x000fc40007ffe0ff */
[C---:B------:R-:W-:Y:S02]  /*19090*/  IADD3 R20, R10.reuse, 0x9, RZ ;  /* 0x000000090a147810 */ /* 0x040fe40007ffe0ff */
[----:B------:R-:W-:Y:S01]  /*190a0*/  IADD3 R21, R10, 0xb, RZ ;  /* 0x0000000b0a157810 */ /* 0x000fe20007ffe0ff */
[----:B--2---:R-:W-:Y:S01]  /*190b0*/  @!P3 FADD.FTZ R68, R68, R12 ;  /* 0x0000000c4444b221 */ /* 0x004fe20000010000 */
[----:B------:R-:W-:Y:S01]  /*190c0*/  @!P3 FADD.FTZ R69, R69, R13 ;  /* 0x0000000d4545b221 */ /* 0x000fe20000010000 */
[----:B------:R-:W-:Y:S02]  /*190d0*/  ISETP.EQ.OR P3, PT, R11, UR13, P2 ;  /* 0x0000000d0b007c0c */ /* 0x000fe40009762670 */
[----:B---3--:R-:W-:Y:S01]  /*190e0*/  @!P4 FADD.FTZ R68, R68, R14 ;  /* 0x0000000e4444c221 */ /* 0x008fe20000010000 */
[----:B------:R-:W-:Y:S01]  /*190f0*/  @!P4 FADD.FTZ R69, R69, R15 ;  /* 0x0000000f4545c221 */ /* 0x000fe20000010000 */
[----:B------:R-:W-:Y:S02]  /*19100*/  ISETP.EQ.OR P4, PT, R20, UR13, P2 ;  /* 0x0000000d14007c0c */ /* 0x000fe40009782670 */
[----:B----4-:R-:W-:Y:S01]  /*19110*/  @!P6 FADD.FTZ R68, R68, R16 ;  /* 0x000000104444e221 */ /* 0x010fe20000010000 */
[----:B------:R-:W-:Y:S01]  /*19120*/  IADD3 R16, R10, 0xa, RZ ;  /* 0x0000000a0a107810 */ /* 0x000fe20007ffe0ff */
[----:B------:R-:W-:-:S05]  /*19130*/  @!P6 FADD.FTZ R69, R69, R17 ;  /* 0x000000114545e221 */ /* 0x000fca0000010000 */
[----:B------:R-:W-:Y:S01]  /*19140*/  @!P3 IMAD R13, R8, R11, R9 ;  /* 0x0000000b080db224 */ /* 0x000fe200078e0209 */
[----:B------:R-:W-:Y:S01]  /*19150*/  ISETP.EQ.OR P6, PT, R16, UR13, P2 ;  /* 0x0000000d10007c0c */ /* 0x000fe200097c2670 */
[----:B------:R-:W-:Y:S01]  /*19160*/  @!P5 FADD.FTZ R68, R68, R18 ;  /* 0x000000124444d221 */ /* 0x000fe20000010000 */
[----:B------:R-:W-:Y:S01]  /*19170*/  @!P5 FADD.FTZ R69, R69, R19 ;  /* 0x000000134545d221 */ /* 0x000fe20000010000 */
[----:B------:R-:W-:Y:S01]  /*19180*/  ISETP.EQ.OR P5, PT, R21, UR13, P2 ;  /* 0x0000000d15007c0c */ /* 0x000fe200097a2670 */
[----:B------:R-:W-:-:S04]  /*19190*/  @!P3 IMAD.WIDE.U32 R12, R13, 0x8, R6 ;  /* 0x000000080d0cb825 */ /* 0x000fc800078e0006 */
[----:B------:R-:W-:Y:S02]  /*191a0*/  @!P4 IMAD R15, R8, R20, R9 ;  /* 0x00000014080fc224 */ /* 0x000fe400078e0209 */
[----:B------:R-:W2:Y:S02]  /*191b0*/  @!P3 LDG.E.64 R12, desc[UR10][R12.64] ;  /* 0x0000000a0c0cb981 */ /* 0x000ea4000c1e1b00 */
[----:B------:R-:W-:-:S04]  /*191c0*/  @!P4 IMAD.WIDE.U32 R14, R15, 0x8, R6 ;  /* 0x000000080f0ec825 */ /* 0x000fc800078e0006 */
[C-C-:B------:R-:W-:Y:S02]  /*191d0*/  @!P6 IMAD R17, R8.reuse, R16, R9.reuse ;  /* 0x000000100811e224 */ /* 0x140fe400078e0209 */
[----:B------:R-:W3:Y:S01]  /*191e0*/  @!P4 LDG.E.64 R14, desc[UR10][R14.64] ;  /* 0x0000000a0e0ec981 */ /* 0x000ee2000c1e1b00 */
[----:B------:R-:W-:Y:S02]  /*191f0*/  @!P5 IMAD R19, R8, R21, R9 ;  /* 0x000000150813d224 */ /* 0x000fe400078e0209 */
        /* <DEDUP_REMOVED lines=11> */
[----:B------:R-:W-:Y:S02]  /*192b0*/  ISETP.EQ.OR P4, PT, R12, UR13, P2 ;  /* 0x0000000d0c007c0c */ /* 0x000fe40009782670 */
[----:B------:R-:W-:Y:S01]  /*192c0*/  IADD3 R14, R10, 0xe, RZ ;  /* 0x0000000e0a0e7810 */ /* 0x000fe20007ffe0ff */
[----:B----4-:R-:W-:Y:S01]  /*192d0*/  @!P6 FADD.FTZ R68, R68, R16 ;  /* 0x000000104444e221 */ /* 0x010fe20000010000 */
[----:B------:R-:W-:Y:S01]  /*192e0*/  @!P6 FADD.FTZ R69, R69, R17 ;  /* 0x000000114545e221 */ /* 0x000fe20000010000 */
[----:B------:R-:W-:Y:S02]  /*192f0*/  IADD3 R16, R10, 0xf, RZ ;  /* 0x0000000f0a107810 */ /* 0x000fe40007ffe0ff */
[----:B------:R-:W-:-:S03]  /*19300*/  ISETP.EQ.OR P6, PT, R14, UR13, P2 ;  /* 0x0000000d0e007c0c */ /* 0x000fc600097c2670 */
[----:B------:R-:W-:Y:S02]  /*19310*/  @!P3 IMAD R13, R8, R11, R9 ;  /* 0x0000000b080db224 */ /* 0x000fe400078e0209 */
[----:B------:R-:W-:Y:S01]  /*19320*/  @!P5 FADD.FTZ R68, R68, R18 ;  /* 0x000000124444d221 */ /* 0x000fe20000010000 */
[----:B------:R-:W-:Y:S01]  /*19330*/  @!P5 FADD.FTZ R69, R69, R19 ;  /* 0x000000134545d221 */ /* 0x000fe20000010000 */
[----:B------:R-:W-:Y:S01]  /*19340*/  ISETP.EQ.OR P5, PT, R16, UR13, P2 ;  /* 0x0000000d10007c0c */ /* 0x000fe200097a2670 */
[----:B------:R-:W-:Y:S02]  /*19350*/  @!P4 IMAD R15, R8, R12, R9 ;  /* 0x0000000c080fc224 */ /* 0x000fe400078e0209 */
[----:B------:R-:W-:-:S06]  /*19360*/  @!P3 IMAD.WIDE.U32 R12, R13, 0x8, R6 ;  /* 0x000000080d0cb825 */ /* 0x000fcc00078e0006 */
[----:B------:R-:W2:Y:S01]  /*19370*/  @!P3 LDG.E.64 R12, desc[UR10][R12.64] ;  /* 0x0000000a0c0cb981 */ /* 0x000ea2000c1e1b00 */
[----:B------:R-:W-:Y:S02]  /*19380*/  @!P6 IMAD R17, R8, R14, R9 ;  /* 0x0000000e0811e224 */ /* 0x000fe400078e0209 */
[----:B------:R-:W-:-:S04]  /*19390*/  @!P4 IMAD.WIDE.U32 R14, R15, 0x8, R6 ;  /* 0x000000080f0ec825 */ /* 0x000fc800078e0006 */
[----:B------:R-:W-:Y:S02]  /*193a0*/  @!P5 IMAD R19, R8, R16, R9 ;  /* 0x000000100813d224 */ /* 0x000fe400078e0209 */
[--C-:B------:R-:W-:Y:S01]  /*193b0*/  @!P6 IMAD.WIDE.U32 R16, R17, 0x8, R6.reuse ;  /* 0x000000081110e825 */ /* 0x100fe200078e0006 */
[----:B------:R-:W3:Y:S03]  /*193c0*/  @!P4 LDG.E.64 R14, desc[UR10][R14.64] ;  /* 0x0000000a0e0ec981 */ /* 0x000ee6000c1e1b00 */
[----:B------:R-:W-:Y:S02]  /*193d0*/  @!P5 IMAD.WIDE.U32 R18, R19, 0x8, R6 ;  /* 0x000000081312d825 */ /* 0x000fe400078e0006 */
[----:B------:R-:W4:Y:S04]  /*193e0*/  @!P6 LDG.E.64 R16, desc[UR10][R16.64] ;  /* 0x0000000a1010e981 */ /* 0x000f28000c1e1b00 */
[----:B------:R-:W4:Y:S01]  /*193f0*/  @!P5 LDG.E.64 R18, desc[UR10][R18.64] ;  /* 0x0000000a1212d981 */ /* 0x000f22000c1e1b00 */
[----:B------:R-:W-:-:S02]  /*19400*/  IADD3 R0, R0, -0x10, RZ ;  /* 0xfffffff000007810 */ /* 0x000fc40007ffe0ff */
[----:B------:R-:W-:Y:S01]  /*19410*/  IADD3 R10, R10, 0x10, RZ ;  /* 0x000000100a0a7810 */ /* 0x000fe20007ffe0ff */
[----:B--2---:R-:W-:Y:S01]  /*19420*/  @!P3 FADD.FTZ R68, R68, R12 ;  /* 0x0000000c4444b221 */ /* 0x004fe20000010000 */
[----:B------:R-:W-:Y:S01]  /*19430*/  @!P3 FADD.FTZ R69, R69, R13 ;  /* 0x0000000d4545b221 */ /* 0x000fe20000010000 */
[----:B------:R-:W-:Y:S02]  /*19440*/  ISETP.GT.AND P3, PT, R0, 0xc, PT ;  /* 0x0000000c0000780c */ /* 0x000fe40003f64270 */
[----:B---3--:R-:W-:Y:S01]  /*19450*/  @!P4 FADD.FTZ R68, R68, R14 ;  /* 0x0000000e4444c221 */ /* 0x008fe20000010000 */
[----:B------:R-:W-:-:S03]  /*19460*/  @!P4 FADD.FTZ R69, R69, R15 ;  /* 0x0000000f4545c221 */ /* 0x000fc60000010000 */
[----:B----4-:R-:W-:Y:S01]  /*19470*/  @!P6 FADD.FTZ R68, R68, R16 ;  /* 0x000000104444e221 */ /* 0x010fe20000010000 */
[----:B------:R-:W-:-:S03]  /*19480*/  @!P6 FADD.FTZ R69, R69, R17 ;  /* 0x000000114545e221 */ /* 0x000fc60000010000 */
[----:B------:R-:W-:Y:S01]  /*19490*/  @!P5 FADD.FTZ R68, R68, R18 ;  /* 0x000000124444d221 */ /* 0x000fe20000010000 */
[----:B------:R-:W-:Y:S02]  /*194a0*/  @!P5 FADD.FTZ R69, R69, R19 ;  /* 0x000000134545d221 */ /* 0x000fe40000010000 */
[----:B------:R-:W-:Y:S05]  /*194b0*/  @P3 BRA `(.L_x_383) ;  /* 0xfffffff800343947 */ /* 0x000fea000383ffff */
.L_x_382:
[----:B------:R-:W-:-:S13]  /*194c0*/  ISETP.GT.AND P3, PT, R0, 0x4, PT ;  /* 0x000000040000780c */ /* 0x000fda0003f64270 */
[----:B------:R-:W-:Y:S05]  /*194d0*/  @!P3 BRA `(.L_x_384) ;  /* 0x0000000000ecb947 */ /* 0x000fea0003800000 */
[C---:B------:R-:W-:Y:S01]  /*194e0*/  VIADD R15, R10.reuse, 0x1 ;  /* 0x000000010a0f7836 */ /* 0x040fe20000000000 */
[C---:B------:R-:W-:Y:S02]  /*194f0*/  ISETP.EQ.OR P5, PT, R10.reuse, UR13, P2 ;  /* 0x0000000d0a007c0c */ /* 0x040fe400097a2670 */
[----:B------:R-:W-:Y:S02]  /*19500*/  IADD3 R17, R10, 0x2, RZ ;  /* 0x000000020a117810 */ /* 0x000fe40007ffe0ff */
[----:B------:R-:W-:Y:S02]  /*19510*/  ISETP.EQ.OR P6, PT, R15, UR13, P2 ;  /* 0x0000000d0f007c0c */ /* 0x000fe400097c2670 */
[----:B------:R-:W-:-:S07]  /*19520*/  ISETP.EQ.OR P3, PT, R17, UR13, P2 ;  /* 0x0000000d11007c0c */ /* 0x000fce0009762670 */
[----:B------:R-:W-:-:S04]  /*19530*/  @!P5 IMAD R13, R10, R8, R9 ;  /* 0x000000080a0dd224 */ /* 0x000fc800078e0209 */
[----:B------:R-:W-:Y:S02]  /*19540*/  @!P6 IMAD R15, R8, R15, R9 ;  /* 0x0000000f080fe224 */ /* 0x000fe400078e0209 */
[----:B------:R-:W-:-:S04]  /*19550*/  @!P5 IMAD.WIDE.U32 R12, R13, 0x8, R6 ;  /* 0x000000080d0cd825 */ /* 0x000fc800078e0006 */
[----:B------:R-:W-:Y:S02]  /*19560*/  @!P3 IMAD R17, R8, R17, R9 ;  /* 0x000000110811b224 */ /* 0x000fe400078e0209 */
[--C-:B------:R-:W-:Y:S01]  /*19570*/  @!P6 IMAD.WIDE.U32 R14, R15, 0x8, R6.reuse ;  /* 0x000000080f0ee825 */ /* 0x100fe200078e0006 */
[----:B------:R-:W2:Y:S03]  /*19580*/  @!P5 LDG.E.64 R12, desc[UR10][R12.64] ;  /* 0x0000000a0c0cd981 */ /* 0x000ea6000c1e1b00 */
[----:B------:R-:W-:Y:S02]  /*19590*/  @!P3 IMAD.WIDE.U32 R16, R17, 0x8, R6 ;  /* 0x000000081110b825 */ /* 0x000fe400078e0006 */
[----:B------:R-:W3:Y:S04]  /*195a0*/  @!P6 LDG.E.64 R14, desc[UR10][R14.64] ;  /* 0x0000000a0e0ee981 */ /* 0x000ee8000c1e1b00 */
[----:B------:R-:W4:Y:S01]  /*195b0*/  @!P3 LDG.E.64 R16, desc[UR10][R16.64] ;  /* 0x0000000a1010b981 */ /* 0x000f22000c1e1b00 */
[----:B------:R-:W-:-:S02]  /*195c0*/  IADD3 R11, R10, 0x3, RZ ;  /* 0x000000030a0b7810 */ /* 0x000fc40007ffe0ff */
[----:B------:R-:W-:Y:S02]  /*195d0*/  IADD3 R20, R10, 0x4, RZ ;  /* 0x000000040a147810 */ /* 0x000fe40007ffe0ff */
[----:B------:R-:W-:Y:S02]  /*195e0*/  ISETP.EQ.OR P1, PT, R11, UR13, P2 ;  /* 0x0000000d0b007c0c */ /* 0x000fe40009722670 */
[C---:B------:R-:W-:Y:S02]  /*195f0*/  ISETP.EQ.OR P4, PT, R20.reuse, UR13, P2 ;  /* 0x0000000d14007c0c */ /* 0x040fe40009782670 */
[C---:B------:R-:W-:Y:S02]  /*19600*/  IADD3 R18, R20.reuse, 0x1, RZ ;  /* 0x0000000114127810 */ /* 0x040fe40007ffe0ff */
[C---:B------:R-:W-:Y:S02]  /*19610*/  IADD3 R19, R20.reuse, 0x2, RZ ;  /* 0x0000000214137810 */ /* 0x040fe40007ffe0ff */
[----:B------:R-:W-:-:S05]  /*19620*/  IADD3 R21, R20, 0x3, RZ ;  /* 0x0000000314157810 */ /* 0x000fca0007ffe0ff */
[----:B------:R-:W-:-:S04]  /*19630*/  @!P1 IMAD R11, R8, R11, R9 ;  /* 0x0000000b080b9224 */ /* 0x000fc800078e0209 */
[----:B------:R-:W-:-:S06]  /*19640*/  @!P1 IMAD.WIDE.U32 R10, R11, 0x8, R6 ;  /* 0x000000080b0a9825 */ /* 0x000fcc00078e0006 */
[----:B------:R-:W4:Y:S01]  /*19650*/  @!P1 LDG.E.64 R10, desc[UR10][R10.64] ;  /* 0x0000000a0a0a9981 */ /* 0x000f22000c1e1b00 */
[----:B--2---:R-:W-:Y:S01]  /*19660*/  @!P5 FADD.FTZ R68, R68, R12 ;  /* 0x0000000c4444d221 */ /* 0x004fe20000010000 */
[----:B------:R-:W-:Y:S01]  /*19670*/  @!P5 FADD.FTZ R69, R69, R13 ;  /* 0x0000000d4545d221 */ /* 0x000fe20000010000 */
[----:B------:R-:W-:Y:S01]  /*19680*/  ISETP.EQ.OR P5, PT, R18, UR13, P2 ;  /* 0x0000000d12007c0c */ /* 0x000fe200097a2670 */
[----:B------:R-:W-:Y:S02]  /*19690*/  @!P4 IMAD R13, R8, R20, R9 ;  /* 0x00000014080dc224 */ /* 0x000fe400078e0209 */
[----:B---3--:R-:W-:Y:S01]  /*196a0*/  @!P6 FADD.FTZ R68, R68, R14 ;  /* 0x0000000e4444e221 */ /* 0x008fe20000010000 */
[----:B------:R-:W-:Y:S01]  /*196b0*/  @!P6 FADD.FTZ R69, R69, R15 ;  /* 0x0000000f4545e221 */ /* 0x000fe20000010000 */
[----:B------:R-:W-:Y:S01]  /*196c0*/  ISETP.EQ.OR P6, PT, R19, UR13, P2 ;  /* 0x0000000d13007c0c */ /* 0x000fe200097c2670 */
[----:B------:R-:W-:-:S04]  /*196d0*/  @!P4 IMAD.WIDE.U32 R12, R13, 0x8, R6 ;  /* 0x000000080d0cc825 */ /* 0x000fc800078e0006 */
[----:B----4-:R-:W-:Y:S01]  /*196e0*/  @!P3 FADD.FTZ R68, R68, R16 ;  /* 0x000000104444b221 */ /* 0x010fe20000010000 */
[----:B------:R-:W-:Y:S01]  /*196f0*/  @!P3 FADD.FTZ R69, R69, R17 ;  /* 0x000000114545b221 */ /* 0x000fe20000010000 */
[----:B------:R-:W-:Y:S01]  /*19700*/  ISETP.EQ.OR P3, PT, R21, UR13, P2 ;  /* 0x0000000d15007c0c */ /* 0x000fe20009762670 */
[----:B------:R-:W2:Y:S01]  /*19710*/  @!P4 LDG.E.64 R12, desc[UR10][R12.64] ;  /* 0x0000000a0c0cc981 */ /* 0x000ea2000c1e1b00 */
[----:B------:R-:W-:-:S04]  /*19720*/  @!P5 IMAD R15, R8, R18, R9 ;  /* 0x00000012080fd224 */ /* 0x000fc800078e0209 */
[----:B------:R-:W-:-:S04]  /*19730*/  @!P5 IMAD.WIDE.U32 R14, R15, 0x8, R6 ;  /* 0x000000080f0ed825 */ /* 0x000fc800078e0006 */
[----:B------:R-:W-:-:S03]  /*19740*/  @!P6 IMAD R17, R8, R19, R9 ;  /* 0x000000130811e224 */ /* 0x000fc600078e0209 */
[----:B------:R-:W-:Y:S01]  /*19750*/  @!P3 IMAD R19, R8, R21, R9 ;  /* 0x000000150813b224 */ /* 0x000fe200078e0209 */
[----:B------:R-:W3:Y:S01]  /*19760*/  @!P5 LDG.E.64 R14, desc[UR10][R14.64] ;  /* 0x0000000a0e0ed981 */ /* 0x000ee2000c1e1b00 */
[----:B------:R-:W-:-:S04]  /*19770*/  @!P6 IMAD.WIDE.U32 R16, R17, 0x8, R6 ;  /* 0x000000081110e825 */ /* 0x000fc800078e0006 */
[----:B------:R-:W-:Y:S02]  /*19780*/  @!P3 IMAD.WIDE.U32 R18, R19, 0x8, R6 ;  /* 0x000000081312b825 */ /* 0x000fe400078e0006 */
[----:B------:R-:W4:Y:S04]  /*19790*/  @!P6 LDG.E.64 R16, desc[UR10][R16.64] ;  /* 0x0000000a1010e981 */ /* 0x000f28000c1e1b00 */
[----:B------:R-:W4:Y:S01]  /*197a0*/  @!P3 LDG.E.64 R18, desc[UR10][R18.64] ;  /* 0x0000000a1212b981 */ /* 0x000f22000c1e1b00 */
[----:B------:R-:W-:Y:S01]  /*197b0*/  @!P1 FADD.FTZ R68, R68, R10 ;  /* 0x0000000a44449221 */ /* 0x000fe20000010000 */
[----:B------:R-:W-:Y:S01]  /*197c0*/  @!P1 FADD.FTZ R69, R69, R11 ;  /* 0x0000000b45459221 */ /* 0x000fe20000010000 */
[----:B------:R-:W-:Y:S02]  /*197d0*/  IADD3 R0, R0, -0x4, RZ ;  /* 0xfffffffc00007810 */ /* 0x000fe40007ffe0ff */
[----:B------:R-:W-:-:S02]  /*197e0*/  PLOP3.LUT P1, PT, PT, PT, PT, 0x8, 0x0 ;  /* 0x000000000000781c */ /* 0x000fc40003f2e170 */
[----:B------:R-:W-:Y:S02]  /*197f0*/  IADD3 R0, R0, -0x4, RZ ;  /* 0xfffffffc00007810 */ /* 0x000fe40007ffe0ff */
[----:B------:R-:W-:Y:S01]  /*19800*/  IADD3 R10, R20, 0x4, RZ ;  /* 0x00000004140a7810 */ /* 0x000fe20007ffe0ff */
[----:B--2---:R-:W-:Y:S01]  /*19810*/  @!P4 FADD.FTZ R68, R68, R12 ;  /* 0x0000000c4444c221 */ /* 0x004fe20000010000 */
[----:B------:R-:W-:-:S03]  /*19820*/  @!P4 FADD.FTZ R69, R69, R13 ;  /* 0x0000000d4545c221 */ /* 0x000fc60000010000 */
[----:B---3--:R-:W-:Y:S01]  /*19830*/  @!P5 FADD.FTZ R68, R68, R14 ;  /* 0x0000000e4444d221 */ /* 0x008fe20000010000 */
[----:B------:R-:W-:-:S03]  /*19840*/  @!P5 FADD.FTZ R69, R69, R15 ;  /* 0x0000000f4545d221 */ /* 0x000fc60000010000 */
[----:B----4-:R-:W-:Y:S01]  /*19850*/  @!P6 FADD.FTZ R68, R68, R16 ;  /* 0x000000104444e221 */ /* 0x010fe20000010000 */
[----:B------:R-:W-:-:S03]  /*19860*/  @!P6 FADD.FTZ R69, R69, R17 ;  /* 0x000000114545e221 */ /* 0x000fc60000010000 */
[----:B------:R-:W-:Y:S01]  /*19870*/  @!P3 FADD.FTZ R68, R68, R18 ;  /* 0x000000124444b221 */ /* 0x000fe20000010000 */
[----:B------:R-:W-:-:S07]  /*19880*/  @!P3 FADD.FTZ R69, R69, R19 ;  /* 0x000000134545b221 */ /* 0x000fce0000010000 */
.L_x_384:
[----:B------:R-:W-:-:S13]  /*19890*/  ISETP.NE.OR P1, PT, R0, RZ, P1 ;  /* 0x000000ff0000720c */ /* 0x000fda0000f25670 */
[----:B------:R-:W-:Y:S05]  /*198a0*/  @!P1 BRA `(.L_x_380) ;  /* 0x00000000007c9947 */ /* 0x000fea0003800000 */
.L_x_381:
[C---:B------:R-:W-:Y:S02]  /*198b0*/  ISETP.EQ.OR P1, PT, R10.reuse, UR13, P2 ;  /* 0x0000000d0a007c0c */ /* 0x040fe40009722670 */
[C---:B------:R-:W-:Y:S02]  /*198c0*/  IADD3 R15, R10.reuse, 0x1, RZ ;  /* 0x000000010a0f7810 */ /* 0x040fe40007ffe0ff */
[C---:B------:R-:W-:Y:S02]  /*198d0*/  IADD3 R17, R10.reuse, 0x2, RZ ;  /* 0x000000020a117810 */ /* 0x040fe40007ffe0ff */
[----:B------:R-:W-:Y:S02]  /*198e0*/  ISETP.EQ.OR P3, PT, R15, UR13, P2 ;  /* 0x0000000d0f007c0c */ /* 0x000fe40009762670 */
[----:B------:R-:W-:Y:S02]  /*198f0*/  IADD3 R19, R10, 0x3, RZ ;  /* 0x000000030a137810 */ /* 0x000fe40007ffe0ff */
[----:B------:R-:W-:-:S02]  /*19900*/  ISETP.EQ.OR P4, PT, R17, UR13, P2 ;  /* 0x0000000d11007c0c */ /* 0x000fc40009782670 */
[----:B------:R-:W-:Y:S01]  /*19910*/  ISETP.EQ.OR P5, PT, R19, UR13, P2 ;  /* 0x0000000d13007c0c */ /* 0x000fe200097a2670 */
[----:B------:R-:W-:-:S04]  /*19920*/  @!P1 IMAD R13, R8, R10, R9 ;  /* 0x0000000a080d9224 */ /* 0x000fc800078e0209 */
[----:B------:R-:W-:-:S04]  /*19930*/  @!P1 IMAD.WIDE.U32 R12, R13, 0x8, R6 ;  /* 0x000000080d0c9825 */ /* 0x000fc800078e0006 */
[C-C-:B------:R-:W-:Y:S02]  /*19940*/  @!P3 IMAD R15, R8.reuse, R15, R9.reuse ;  /* 0x0000000f080fb224 */ /* 0x140fe400078e0209 */
        /* <DEDUP_REMOVED lines=13> */
[----:B------:R-:W-:Y:S02]  /*19a20*/  ISETP.NE.AND P1, PT, R0, RZ, PT ;  /* 0x000000ff0000720c */ /* 0x000fe40003f25270 */
[----:B---3--:R-:W-:Y:S01]  /*19a30*/  @!P3 FADD.FTZ R68, R68, R14 ;  /* 0x0000000e4444b221 */ /* 0x008fe20000010000 */
[----:B------:R-:W-:-:S03]  /*19a40*/  @!P3 FADD.FTZ R69, R69, R15 ;  /* 0x0000000f4545b221 */ /* 0x000fc60000010000 */
[----:B----4-:R-:W-:Y:S01]  /*19a50*/  @!P4 FADD.FTZ R68, R68, R16 ;  /* 0x000000104444c221 */ /* 0x010fe20000010000 */
[----:B------:R-:W-:-:S03]  /*19a60*/  @!P4 FADD.FTZ R69, R69, R17 ;  /* 0x000000114545c221 */ /* 0x000fc60000010000 */
[----:B------:R-:W-:Y:S01]  /*19a70*/  @!P5 FADD.FTZ R68, R68, R18 ;  /* 0x000000124444d221 */ /* 0x000fe20000010000 */
[----:B------:R-:W-:Y:S02]  /*19a80*/  @!P5 FADD.FTZ R69, R69, R19 ;  /* 0x000000134545d221 */ /* 0x000fe40000010000 */
[----:B------:R-:W-:Y:S05]  /*19a90*/  @P1 BRA `(.L_x_381) ;  /* 0xfffffffc00841947 */ /* 0x000fea000383ffff */
.L_x_380:
[----:B------:R-:W-:-:S06]  /*19aa0*/  ULOP3.LUT UP0, UR6, UR7, 0x3, URZ, 0xc0, !UPT ;  /* 0x0000000307067892 */ /* 0x000fcc000f80c03f */
[----:B------:R-:W-:-:S13]  /*19ab0*/  PLOP3.LUT P1, PT, PT, PT, UP0, 0x80, 0x0 ;  /* 0x000000000000781c */ /* 0x000fda0003f2f008 */
        /* <DEDUP_REMOVED lines=9> */
.L_x_386:
[----:B------:R-:W-:Y:S05]  /*19b50*/  BSYNC B0 ;  /* 0x0000000000007941 */ /* 0x000fea0003800000 */
.L_x_385:
[----:B------:R-:W-:-:S06]  /*19b60*/  UISETP.NE.AND UP0, UPT, UR6, 0x1, UPT ;  /* 0x000000010600788c */ /* 0x000fcc000bf05270 */
[----:B------:R-:W-:-:S13]  /*19b70*/  PLOP3.LUT P1, PT, PT, PT, UP0, 0x80, 0x0 ;  /* 0x000000000000781c */ /* 0x000fda0003f2f008 */
[----:B------:R-:W-:Y:S05]  /*19b80*/  @!P1 BRA `(.L_x_376) ;  /* 0x0000000000409947 */ /* 0x000fea0003800000 */
[C---:B------:R-:W-:Y:S02]  /*19b90*/  IADD3 R13, R10.reuse, 0x2, RZ ;  /* 0x000000020a0d7810 */ /* 0x040fe40007ffe0ff */
[----:B------:R-:W-:Y:S02]  /*19ba0*/  IADD3 R10, R10, 0x1, RZ ;  /* 0x000000010a0a7810 */ /* 0x000fe40007ffe0ff */
[----:B------:R-:W-:Y:S02]  /*19bb0*/  MOV R0, UR6 ;  /* 0x0000000600007c02 */ /* 0x000fe40008000f00 */
[----:B------:R-:W-:Y:S02]  /*19bc0*/  ISETP.EQ.OR P1, PT, R13, UR13, P2 ;  /* 0x0000000d0d007c0c */ /* 0x000fe40009722670 */
[----:B------:R-:W-:Y:S02]  /*19bd0*/  ISETP.EQ.OR P3, PT, R10, UR13, P2 ;  /* 0x0000000d0a007c0c */ /* 0x000fe40009762670 */
[----:B------:R-:W-:-:S11]  /*19be0*/  ISETP.EQ.OR P1, PT, R0, 0x2, P1 ;  /* 0x000000020000780c */ /* 0x000fd60000f22670 */
[-CC-:B------:R-:W-:Y:S02]  /*19bf0*/  @!P3 IMAD R11, R10, R8.reuse, R9.reuse ;  /* 0x000000080a0bb224 */ /* 0x180fe400078e0209 */
[----:B------:R-:W-:Y:S02]  /*19c00*/  @!P1 IMAD R13, R13, R8, R9 ;  /* 0x000000080d0d9224 */ /* 0x000fe400078e0209 */
[----:B------:R-:W-:-:S04]  /*19c10*/  @!P3 IMAD.WIDE.U32 R8, R11, 0x8, R6 ;  /* 0x000000080b08b825 */ /* 0x000fc800078e0006 */
[----:B------:R-:W-:Y:S02]  /*19c20*/  @!P1 IMAD.WIDE.U32 R6, R13, 0x8, R6 ;  /* 0x000000080d069825 */ /* 0x000fe400078e0006 */
[----:B------:R-:W2:Y:S04]  /*19c30*/  @!P3 LDG.E.64 R8, desc[UR10][R8.64] ;  /* 0x0000000a0808b981 */ /* 0x000ea8000c1e1b00 */
[----:B------:R-:W3:Y:S01]  /*19c40*/  @!P1 LDG.E.64 R6, desc[UR10][R6.64] ;  /* 0x0000000a06069981 */ /* 0x000ee2000c1e1b00 */
[----:B--2---:R-:W-:Y:S01]  /*19c50*/  @!P3 FADD.FTZ R68, R68, R8 ;  /* 0x000000084444b221 */ /* 0x004fe20000010000 */
[----:B------:R-:W-:-:S03]  /*19c60*/  @!P3 FADD.FTZ R69, R69, R9 ;  /* 0x000000094545b221 */ /* 0x000fc60000010000 */
[----:B---3--:R-:W-:Y:S01]  /*19c70*/  @!P1 FADD.FTZ R68, R68, R6 ;  /* 0x0000000644449221 */ /* 0x008fe20000010000 */
[----:B------:R-:W-:-:S07]  /*19c80*/  @!P1 FADD.FTZ R69, R69, R7 ;  /* 0x0000000745459221 */ /* 0x000fce0000010000 */
.L_x_376:
[----:B------:R-:W2:Y:S01]  /*19c90*/  S2UR UR7, SR_CgaCtaId ;  /* 0x00000000000779c3 */ /* 0x000ea20000008800 */
[----:B------:R-:W-:Y:S01]  /*19ca0*/  UMOV UR6, 0x400 ;  /* 0x0000040000067882 */ /* 0x000fe20000000000 */
[----:B------:R-:W-:Y:S01]  /*19cb0*/  ULDC.64 UR8, c[0x0][0x288] ;  /* 0x0000a20000087ab9 */ /* 0x000fe20000000a00 */
[----:B------:R-:W-:Y:S01]  /*19cc0*/  ULDC.64 UR18, c[0x0][0x210] ;  /* 0x0000840000127ab9 */ /* 0x000fe20000000a00 */
[----:B--2---:R-:W-:-:S09]  /*19cd0*/  ULEA UR6, UR7, UR6, 0x18 ;  /* 0x0000000607067291 */ /* 0x004fd2000f8ec03f */
[----:B------:R-:W-:Y:S01]  /*19ce0*/  @!P2 STS.64 [UR6+0x88], R68 ;  /* 0x00008844ff00a988 */ /* 0x000fe20008000a06 */
[----:B------:R-:W-:Y:S01]  /*19cf0*/  BAR.SYNC.DEFER_BLOCKING 0x0 ;  /* 0x0000000000007b1d */ /* 0x000fe20000010000 */
[----:B------:R-:W-:-:S05]  /*19d00*/  ISETP.NE.AND P2, PT, RZ, UR15, PT ;  /* 0x0000000fff007c0c */ /* 0x000fca000bf45270 */
[----:B01----:R-:W0:Y:S01]  /*19d10*/  LDS.64 R10, [UR6+0x88] ;  /* 0x00008806ff0a7984 */ /* 0x003e220008000a00 */
[----:B------:R-:W-:Y:S02]  /*19d20*/  ULDC UR6, c[0x0][0x2bc] ;  /* 0x0000af0000067ab9 */ /* 0x000fe40000000800 */
[----:B0-----:R-:W-:Y:S01]  /*19d30*/  FMUL.FTZ R0, R10, UR6 ;  /* 0x000000060a007c20 */ /* 0x001fe20008410000 */
[----:B------:R-:W-:Y:S01]  /*19d40*/  HFMA2.MMA R10, -RZ, RZ, 0, 0 ;  /* 0x00000000ff0a7435 */ /* 0x000fe200000001ff */
[----:B------:R-:W-:Y:S01]  /*19d50*/  FMUL.FTZ R11, R11, UR6 ;  /* 0x000000060b0b7c20 */ /* 0x000fe20008410000 */
[----:B------:R-:W-:-:S09]  /*19d60*/  ULDC.64 UR6, c[0x0][0x290] ;  /* 0x0000a40000067ab9 */ /* 0x000fd20000000a00 */
.L_x_389:
[----:B0-----:R-:W-:-:S05]  /*19d70*/  LEA R8, R10, UR14, 0x2 ;  /* 0x0000000e0a087c11 */ /* 0x001fca000f8e10ff */
[----:B------:R-:W2:Y:S04]  /*19d80*/  LDL.U16 R6, [R8+0x10] ;  /* 0x0000100008067983 */ /* 0x000ea80000100400 */
[----:B------:R-:W3:Y:S04]  /*19d90*/  LDL.U16 R7, [R8+0x12] ;  /* 0x0000120008077983 */ /* 0x000ee80000100400 */
[----:B------:R-:W4:Y:S04]  /*19da0*/  LDL.U16 R9, [R8+0x14] ;  /* 0x0000140008097983 */ /* 0x000f280000100400 */
[----:B------:R-:W4:Y:S04]  /*19db0*/  LDL.U16 R15, [R8+0x16] ;  /* 0x00001600080f7983 */ /* 0x000f280000100400 */
[----:B------:R-:W4:Y:S04]  /*19dc0*/  LDL.U16 R18, [R8+0x110] ;  /* 0x0001100008127983 */ /* 0x000f280000100400 */
[----:B------:R-:W4:Y:S04]  /*19dd0*/  LDL.U16 R19, [R8+0x112] ;  /* 0x0001120008137983 */ /* 0x000f280000100400 */
[----:B------:R-:W4:Y:S04]  /*19de0*/  LDL.U16 R13, [R8+0x114] ;  /* 0x00011400080d7983 */ /* 0x000f280000100400 */
[----:B------:R0:W4:Y:S01]  /*19df0*/  LDL.U16 R12, [R8+0x116] ;  /* 0x00011600080c7983 */ /* 0x0001220000100400 */
[C---:B-----5:R-:W-:Y:S01]  /*19e00*/  LEA R14, R10.reuse, R67, 0x3 ;  /* 0x000000430a0e7211 */ /* 0x060fe200078e18ff */
[----:B------:R-:W-:Y:S01]  /*19e10*/  BSSY B0, `(.L_x_387) ;  /* 0x0000061000007945 */ /* 0x000fe20003800000 */
[----:B------:R-:W-:-:S02]  /*19e20*/  IADD3 R10, R10, 0x2, RZ ;  /* 0x000000020a0a7810 */ /* 0x000fc40007ffe0ff */
[----:B------:R-:W-:Y:S02]  /*19e30*/  ISETP.GE.U32.AND P1, PT, R14, UR6, PT ;  /* 0x000000060e007c0c */ /* 0x000fe4000bf26070 */
[----:B------:R-:W-:-:S04]  /*19e40*/  SHF.R.S32.HI R33, RZ, 0x1f, R14 ;  /* 0x0000001fff217819 */ /* 0x000fc8000001140e */
[----:B------:R-:W-:Y:S02]  /*19e50*/  ISETP.GE.OR.EX P1, PT, R33, UR7, P0, P1 ;  /* 0x0000000721007c0c */ /* 0x000fe40008726710 */
[----:B--2---:R-:W-:Y:S02]  /*19e60*/  SHF.L.U32 R6, R6, 0x10, RZ ;  /* 0x0000001006067819 */ /* 0x004fe400000006ff */
[----:B---3--:R-:W-:-:S03]  /*19e70*/  SHF.L.U32 R7, R7, 0x10, RZ ;  /* 0x0000001007077819 */ /* 0x008fc600000006ff */
[----:B------:R-:W-:Y:S01]  /*19e80*/  FADD.FTZ R6, R6, -UR16 ;  /* 0x8000001006067e21 */ /* 0x000fe20008010000 */
[----:B----4-:R-:W-:-:S03]  /*19e90*/  SHF.L.U32 R9, R9, 0x10, RZ ;  /* 0x0000001009097819 */ /* 0x010fc600000006ff */
[----:B------:R-:W-:Y:S01]  /*19ea0*/  FMUL.FTZ R31, R6, UR12 ;  /* 0x0000000c061f7c20 */ /* 0x000fe20008410000 */
[----:B------:R-:W-:-:S03]  /*19eb0*/  FADD.FTZ R7, R7, -UR16 ;  /* 0x8000001007077e21 */ /* 0x000fc60008010000 */
[----:B------:R-:W-:Y:S01]  /*19ec0*/  @P2 FFMA.FTZ R23, R31, R4, R2 ;  /* 0x000000041f172223 */ /* 0x000fe20000010002 */
[----:B------:R-:W-:Y:S01]  /*19ed0*/  FMUL.FTZ R30, R7, UR12 ;  /* 0x0000000c071e7c20 */ /* 0x000fe20008410000 */
[----:B------:R-:W-:Y:S01]  /*19ee0*/  FADD.FTZ R9, R9, -UR16 ;  /* 0x8000001009097e21 */ /* 0x000fe20008010000 */
[----:B------:R-:W-:Y:S01]  /*19ef0*/  SHF.L.U32 R21, R18, 0x10, RZ ;  /* 0x0000001012157819 */ /* 0x000fe200000006ff */
[----:B------:R-:W-:Y:S01]  /*19f00*/  @P2 FMUL.FTZ R6, R23, -1.4426950216293334961 ;  /* 0xbfb8aa3b17062820 */ /* 0x000fe20000410000 */
[----:B------:R-:W-:-:S04]  /*19f10*/  @P2 FFMA.FTZ R24, R30, R5, R3 ;  /* 0x000000051e182223 */ /* 0x000fc80000010003 */
[----:B0-----:R-:W-:Y:S01]  /*19f20*/  @P2 FMUL.FTZ R8, R24, -1.4426950216293334961 ;  /* 0xbfb8aa3b18082820 */ /* 0x001fe20000410000 */
[----:B------:R-:W0:Y:S01]  /*19f30*/  @P2 MUFU.EX2 R6, R6 ;  /* 0x0000000600062308 */ /* 0x000e220000000800 */
[----:B------:R-:W-:Y:S02]  /*19f40*/  SHF.L.U32 R13, R13, 0x10, RZ ;  /* 0x000000100d0d7819 */ /* 0x000fe400000006ff */
[----:B------:R-:W-:-:S05]  /*19f50*/  SHF.L.U32 R12, R12, 0x10, RZ ;  /* 0x000000100c0c7819 */ /* 0x000fca00000006ff */
[----:B------:R-:W1:Y:S01]  /*19f60*/  @P2 MUFU.EX2 R8, R8 ;  /* 0x0000000800082308 */ /* 0x000e620000000800 */
[----:B0-----:R-:W-:Y:S01]  /*19f70*/  @P2 FADD.FTZ R7, R6, 1 ;  /* 0x3f80000006072421 */ /* 0x001fe20000010000 */
[----:B------:R-:W-:Y:S01]  /*19f80*/  SHF.L.U32 R6, R15, 0x10, RZ ;  /* 0x000000100f067819 */ /* 0x000fe200000006ff */
[----:B------:R-:W-:-:S05]  /*19f90*/  FMUL.FTZ R15, R9, UR12 ;  /* 0x0000000c090f7c20 */ /* 0x000fca0008410000 */
[----:B------:R0:W2:Y:S01]  /*19fa0*/  @P2 MUFU.RCP R26, R7 ;  /* 0x00000007001a2308 */ /* 0x0000a20000001000 */
[----:B------:R-:W-:Y:S01]  /*19fb0*/  @P2 FFMA.FTZ R17, R15, R4, R2 ;  /* 0x000000040f112223 */ /* 0x000fe20000010002 */
[----:B------:R-:W-:Y:S01]  /*19fc0*/  FADD.FTZ R6, R6, -UR16 ;  /* 0x8000001006067e21 */ /* 0x000fe20008010000 */
[----:B-1----:R-:W-:Y:S02]  /*19fd0*/  @P2 FADD.FTZ R22, R8, 1 ;  /* 0x3f80000008162421 */ /* 0x002fe40000010000 */
[----:B------:R-:W-:Y:S01]  /*19fe0*/  @P2 FMUL.FTZ R28, R17, -1.4426950216293334961 ;  /* 0xbfb8aa3b111c2820 */ /* 0x000fe20000410000 */
[----:B------:R-:W-:Y:S02]  /*19ff0*/  FMUL.FTZ R16, R6, UR12 ;  /* 0x0000000c06107c20 */ /* 0x000fe40008410000 */
[----:B------:R1:W3:Y:S01]  /*1a000*/  @P2 MUFU.RCP R25, R22 ;  /* 0x0000001600192308 */ /* 0x0002e20000001000 */
[----:B------:R-:W4:Y:S01]  /*1a010*/  @!P1 LDC.64 R8, c[0x0][0x288] ;  /* 0x0000a200ff089b82 */ /* 0x000f220000000a00 */
[----:B------:R-:W-:-:S04]  /*1a020*/  @P2 FFMA.FTZ R20, R16, R5, R3 ;  /* 0x0000000510142223 */ /* 0x000fc80000010003 */
[----:B------:R-:W-:Y:S02]  /*1a030*/  @P2 FMUL.FTZ R29, R20, -1.4426950216293334961 ;  /* 0xbfb8aa3b141d2820 */ /* 0x000fe40000410000 */
[----:B------:R-:W3:Y:S01]  /*1a040*/  @P2 MUFU.EX2 R28, R28 ;  /* 0x0000001c001c2308 */ /* 0x000ee20000000800 */
[----:B0-----:R-:W0:Y:S01]  /*1a050*/  @!P1 LDC.64 R6, c[0x0][0x210] ;  /* 0x00008400ff069b82 */ /* 0x001e220000000a00 */
[----:B-1----:R-:W-:Y:S01]  /*1a060*/  SHF.L.U32 R22, R19, 0x10, RZ ;  /* 0x0000001013167819 */ /* 0x002fe200000006ff */
[----:B--2---:R-:W-:Y:S01]  /*1a070*/  @P2 FADD.FTZ R18, -R26, 1 ;  /* 0x3f8000001a122421 */ /* 0x004fe20000010100 */
[----:B------:R-:W-:Y:S01]  /*1a080*/  @!P1 MOV R19, R37 ;  /* 0x0000002500139202 */ /* 0x000fe20000000f00 */
[----:B------:R-:W-:Y:S02]  /*1a090*/  @P2 FMUL.FTZ R26, R21, R26 ;  /* 0x0000001a151a2220 */ /* 0x000fe40000410000 */
[----:B------:R-:W-:Y:S01]  /*1a0a0*/  @P2 FFMA.FTZ R23, R23, R18, 1 ;  /* 0x3f80000017172423 */ /* 0x000fe20000010012 */
[----:B------:R-:W1:Y:S01]  /*1a0b0*/  @P2 MUFU.EX2 R29, R29 ;  /* 0x0000001d001d2308 */ /* 0x000e620000000800 */
[----:B---3--:R-:W-:Y:S01]  /*1a0c0*/  @P2 FADD.FTZ R27, -R25, 1 ;  /* 0x3f800000191b2421 */ /* 0x008fe20000010100 */
[----:B------:R-:W-:Y:S01]  /*1a0d0*/  @P2 FMUL.FTZ R25, R22, R25 ;  /* 0x0000001916192220 */ /* 0x000fe20000410000 */
[----:B------:R-:W-:Y:S01]  /*1a0e0*/  @!P1 MOV R18, R38 ;  /* 0x0000002600129202 */ /* 0x000fe20000000f00 */
[----:B------:R-:W-:Y:S01]  /*1a0f0*/  @P2 FMUL.FTZ R21, R26, R23 ;  /* 0x000000171a152220 */ /* 0x000fe20000410000 */
[----:B------:R-:W-:Y:S01]  /*1a100*/  @P2 FFMA.FTZ R24, R24, R27, 1 ;  /* 0x3f80000018182423 */ /* 0x000fe2000001001b */
[----:B------:R-:W-:Y:S01]  /*1a110*/  FFMA.FTZ R23, R0, R30, R11 ;  /* 0x0000001e00177223 */ /* 0x000fe2000001000b */
[----:B------:R-:W-:-:S02]  /*1a120*/  @P2 FADD.FTZ R28, R28, 1 ;  /* 0x3f8000001c1c2421 */ /* 0x000fc40000010000 */
[----:B------:R-:W-:Y:S01]  /*1a130*/  @P2 FMUL.FTZ R22, R25, R24 ;  /* 0x0000001819162220 */ /* 0x000fe20000410000 */
[-C--:B----4-:R-:W-:Y:S02]  /*1a140*/  @!P1 IMAD R24, R33, R8.reuse, RZ ;  /* 0x0000000821189224 */ /* 0x090fe400078e02ff */
[----:B------:R-:W-:-:S04]  /*1a150*/  @!P1 IMAD.WIDE.U32 R18, R14, R8, R18 ;  /* 0x000000080e129225 */ /* 0x000fc800078e0012 */
[----:B------:R-:W-:Y:S01]  /*1a160*/  FFMA.FTZ R8, R0, R31, R11 ;  /* 0x0000001f00087223 */ /* 0x000fe2000001000b */
[----:B------:R-:W2:Y:S01]  /*1a170*/  @P2 MUFU.RCP R28, R28 ;  /* 0x0000001c001c2308 */ /* 0x000ea20000001000 */
[----:B------:R-:W-:Y:S01]  /*1a180*/  FFMA.FTZ R23, R22, R5, -R23 ;  /* 0x0000000516177223 */ /* 0x000fe20000010817 */
[----:B------:R-:W-:Y:S02]  /*1a190*/  @!P1 IMAD R9, R14, R9, R24 ;  /* 0x000000090e099224 */ /* 0x000fe400078e0218 */
[----:B-1----:R-:W-:Y:S01]  /*1a1a0*/  @P2 FADD.FTZ R29, R29, 1 ;  /* 0x3f8000001d1d2421 */ /* 0x002fe20000010000 */
[----:B------:R-:W-:Y:S01]  /*1a1b0*/  FFMA.FTZ R8, R21, R4, -R8 ;  /* 0x0000000415087223 */ /* 0x000fe20000010808 */
[----:B0-----:R-:W-:Y:S02]  /*1a1c0*/  @!P1 LEA R6, P3, R18, R6, 0x1 ;  /* 0x0000000612069211 */ /* 0x001fe400078608ff */
[----:B------:R-:W-:Y:S01]  /*1a1d0*/  @!P1 IADD3 R9, R19, R9, RZ ;  /* 0x0000000913099210 */ /* 0x000fe20007ffe0ff */
[----:B------:R-:W-:Y:S01]  /*1a1e0*/  FMUL.FTZ R19, R8, UR12 ;  /* 0x0000000c08137c20 */ /* 0x000fe20008410000 */
[----:B------:R-:W-:Y:S01]  /*1a1f0*/  @!P1 FMUL.FTZ R8, R23, UR12 ;  /* 0x0000000c17089c20 */ /* 0x000fe20008410000 */
[----:B------:R-:W0:Y:S01]  /*1a200*/  @P2 MUFU.RCP R29, R29 ;  /* 0x0000001d001d2308 */ /* 0x000e220000001000 */
[----:B------:R-:W-:-:S02]  /*1a210*/  @!P1 LEA.HI.X R7, R18, R7, R9, 0x1, P3 ;  /* 0x0000000712079211 */ /* 0x000fc400018f0c09 */
[----:B------:R-:W-:Y:S02]  /*1a220*/  IADD3 R21, R14, 0x8, RZ ;  /* 0x000000080e157810 */ /* 0x000fe40007ffe0ff */
[----:B------:R-:W-:Y:S01]  /*1a230*/  @!P1 F2FP.BF16.F32.PACK_AB R19, R8, R19 ;  /* 0x000000130813923e */ /* 0x000fe200000010ff */
[----:B--2---:R-:W-:Y:S01]  /*1a240*/  @P2 FADD.FTZ R8, -R28, 1 ;  /* 0x3f8000001c082421 */ /* 0x004fe20000010100 */
[----:B------:R-:W-:Y:S01]  /*1a250*/  @P2 FMUL.FTZ R28, R13, R28 ;  /* 0x0000001c0d1c2220 */ /* 0x000fe20000410000 */
[----:B------:R-:W-:Y:S02]  /*1a260*/  ISETP.NE.AND P3, PT, R10, 0x40, PT ;  /* 0x000000400a00780c */ /* 0x000fe40003f65270 */
[----:B------:R1:W-:Y:S01]  /*1a270*/  @!P1 STG.E desc[UR10][R6.64], R19 ;  /* 0x0000001306009986 */ /* 0x0003e2000c10190a */
[----:B------:R-:W-:Y:S01]  /*1a280*/  @P2 FFMA.FTZ R17, R17, R8, 1 ;  /* 0x3f80000011112423 */ /* 0x000fe20000010008 */
[----:B------:R-:W-:Y:S02]  /*1a290*/  ISETP.GE.U32.AND P1, PT, R21, UR6, PT ;  /* 0x0000000615007c0c */ /* 0x000fe4000bf26070 */
[----:B------:R-:W-:Y:S01]  /*1a2a0*/  SHF.R.S32.HI R8, RZ, 0x1f, R21 ;  /* 0x0000001fff087819 */ /* 0x000fe20000011415 */
[----:B------:R-:W-:Y:S01]  /*1a2b0*/  @P2 FMUL.FTZ R13, R28, R17 ;  /* 0x000000111c0d2220 */ /* 0x000fe20000410000 */
[----:B0-----:R-:W-:-:S02]  /*1a2c0*/  @P2 FADD.FTZ R9, -R29, 1 ;  /* 0x3f8000001d092421 */ /* 0x001fc40000010100 */
[----:B------:R-:W-:Y:S01]  /*1a2d0*/  ISETP.GE.OR.EX P1, PT, R8, UR7, P0, P1 ;  /* 0x0000000708007c0c */ /* 0x000fe20008726710 */
[----:B------:R-:W-:Y:S01]  /*1a2e0*/  @P2 FMUL.FTZ R29, R12, R29 ;  /* 0x0000001d0c1d2220 */ /* 0x000fe20000410000 */
[----:B------:R-:W-:Y:S01]  /*1a2f0*/  @P2 FFMA.FTZ R20, R20, R9, 1 ;  /* 0x3f80000014142423 */ /* 0x000fe20000010009 */
[C-C-:B-1----:R-:W-:Y:S01]  /*1a300*/  FFMA.FTZ R6, R0.reuse, R15, R11.reuse ;  /* 0x0000000f00067223 */ /* 0x142fe2000001000b */
[----:B------:R-:W-:Y:S02]  /*1a310*/  FFMA.FTZ R7, R0, R16, R11 ;  /* 0x0000001000077223 */ /* 0x000fe4000001000b */
[----:B------:R-:W-:Y:S01]  /*1a320*/  @P2 FMUL.FTZ R12, R29, R20 ;  /* 0x000000141d0c2220 */ /* 0x000fe20000410000 */
[----:B------:R-:W-:-:S03]  /*1a330*/  FFMA.FTZ R13, R13, R4, -R6 ;  /* 0x000000040d0d7223 */ /* 0x000fc60000010806 */
[----:B------:R-:W-:-:S03]  /*1a340*/  FFMA.FTZ R12, R12, R5, -R7 ;  /* 0x000000050c0c7223 */ /* 0x000fc60000010807 */
[----:B------:R-:W-:Y:S05]  /*1a350*/  @P1 BRA `(.L_x_388) ;  /* 0x0000000000301947 */ /* 0x000fea0003800000 */
[----:B------:R-:W-:Y:S01]  /*1a360*/  MOV R6, R38 ;  /* 0x0000002600067202 */ /* 0x000fe20000000f00 */
[----:B------:R-:W-:Y:S01]  /*1a370*/  IMAD R8, R8, UR8, RZ ;  /* 0x0000000808087c24 */ /* 0x000fe2000f8e02ff */
[----:B------:R-:W-:Y:S01]  /*1a380*/  MOV R7, R37 ;  /* 0x0000002500077202 */ /* 0x000fe20000000f00 */
[----:B------:R-:W-:Y:S01]  /*1a390*/  FMUL.FTZ R13, R13, UR12 ;  /* 0x0000000c0d0d7c20 */ /* 0x000fe20008410000 */
[----:B------:R-:W-:Y:S01]  /*1a3a0*/  FMUL.FTZ R12, R12, UR12 ;  /* 0x0000000c0c0c7c20 */ /* 0x000fe20008410000 */
[C---:B------:R-:W-:Y:S02]  /*1a3b0*/  IMAD R9, R21.reuse, UR9, R8 ;  /* 0x0000000915097c24 */ /* 0x040fe4000f8e0208 */
[----:B------:R-:W-:-:S05]  /*1a3c0*/  IMAD.WIDE.U32 R6, R21, UR8, R6 ;  /* 0x0000000815067c25 */ /* 0x000fca000f8e0006 */
[----:B------:R-:W-:Y:S02]  /*1a3d0*/  IADD3 R7, R7, R9, RZ ;  /* 0x0000000907077210 */ /* 0x000fe40007ffe0ff */
[----:B------:R-:W-:-:S04]  /*1a3e0*/  LEA R8, P1, R6, UR18, 0x1 ;  /* 0x0000001206087c11 */ /* 0x000fc8000f8208ff */
[----:B------:R-:W-:Y:S02]  /*1a3f0*/  LEA.HI.X R9, R6, UR19, R7, 0x1, P1 ;  /* 0x0000001306097c11 */ /* 0x000fe400088f0c07 */
[----:B------:R-:W-:-:S05]  /*1a400*/  F2FP.BF16.F32.PACK_AB R7, R12, R13 ;  /* 0x0000000d0c07723e */ /* 0x000fca00000010ff */
[----:B------:R0:W-:Y:S02]  /*1a410*/  STG.E desc[UR10][R8.64], R7 ;  /* 0x0000000708007986 */ /* 0x0001e4000c10190a */
.L_x_388:
[----:B------:R-:W-:Y:S05]  /*1a420*/  BSYNC B0 ;  /* 0x0000000000007941 */ /* 0x000fea0003800000 */
.L_x_387:
[----:B------:R-:W-:Y:S05]  /*1a430*/  @P3 BRA `(.L_x_389) ;  /* 0xfffffff8004c3947 */ /* 0x000fea000383ffff */
        /* <DEDUP_REMOVED lines=8> */
[----:B------:R-:W-:Y:S05]  /*1a4c0*/  @!P0 BRA `(.L_x_390) ;  /* 0xfffffe5c004c8947 */ /* 0x000fea000383ffff */
.L_x_303:
[----:B0-----:R-:W2:Y:S01]  /*1a4d0*/  LDL R8, [R1+0x5dc] ;  /* 0x0005dc0001087983 */ /* 0x001ea20000100800 */
[----:B------:R-:W0:Y:S01]  /*1a4e0*/  LDC R6, c[0x0][0xc] ;  /* 0x00000300ff067b82 */ /* 0x000e220000000800 */
[----:B------:R-:W-:Y:S01]  /*1a4f0*/  BSSY B0, `(.L_x_391) ;  /* 0x0000017000007945 */ /* 0x000fe20003800000 */
[----:B------:R-:W1:Y:S06]  /*1a500*/  S2R R5, SR_CTAID.Y ;  /* 0x0000000000057919 */ /* 0x000e6c0000002600 */
[----:B------:R-:W3:Y:S08]  /*1a510*/  LDC R7, c[0x0][0x10] ;  /* 0x00000400ff077b82 */ /* 0x000ef00000000800 */
[----:B------:R-:W4:Y:S01]  /*1a520*/  LDC.64 R2, c[0x0][0x258] ;  /* 0x00009600ff027b82 */ /* 0x000f220000000a00 */
[----:B0-----:R-:W-:-:S02]  /*1a530*/  IADD3 R0, R6, -0x1, RZ ;  /* 0xffffffff06007810 */ /* 0x001fc40007ffe0ff */
[----:B------:R-:W-:Y:S02]  /*1a540*/  ISETP.NE.AND P1, PT, R6, 0x1, PT ;  /* 0x000000010600780c */ /* 0x000fe40003f25270 */
[----:B------:R-:W-:Y:S02]  /*1a550*/  ISETP.NE.AND P0, PT, R0, UR13, PT ;  /* 0x0000000d00007c0c */ /* 0x000fe4000bf05270 */
[C---:B---3--:R-:W-:Y:S02]  /*1a560*/  IADD3 R4, R7.reuse, -0x1, RZ ;  /* 0xffffffff07047810 */ /* 0x048fe40007ffe0ff */
[----:B------:R-:W-:Y:S02]  /*1a570*/  SHF.L.U32 R0, R7, 0x1, RZ ;  /* 0x0000000107007819 */ /* 0x000fe400000006ff */
[----:B-1----:R-:W-:Y:S02]  /*1a580*/  ISETP.NE.OR P0, PT, R5, R4, P0 ;  /* 0x000000040500720c */ /* 0x002fe40000705670 */
[----:B------:R-:W-:-:S05]  /*1a590*/  SEL R5, R0, RZ, P1 ;  /* 0x000000ff00057207 */ /* 0x000fca0000800000 */
[----:B----4-:R-:W-:Y:S01]  /*1a5a0*/  IMAD.WIDE.U32 R2, R5, 0x4, R2 ;  /* 0x0000000405027825 */ /* 0x010fe200078e0002 */
[----:B--2---:R-:W-:-:S13]  /*1a5b0*/  ISETP.NE.AND P2, PT, R8, RZ, PT ;  /* 0x000000ff0800720c */ /* 0x004fda0003f45270 */
[----:B------:R-:W-:Y:S05]  /*1a5c0*/  @P2 BRA `(.L_x_392) ;  /* 0x0000000000242947 */ /* 0x000fea0003800000 */
        /* <DEDUP_REMOVED lines=9> */
.L_x_392:
[----:B------:R-:W-:Y:S05]  /*1a660*/  BSYNC B0 ;  /* 0x0000000000007941 */ /* 0x000fea0003800000 */
.L_x_391:
[----:B------:R-:W-:Y:S05]  /*1a670*/  @P0 EXIT ;  /* 0x000000000000094d */ /* 0x000fea0003800000 */
[----:B------:R-:W-:Y:S05]  /*1a680*/  @P2 BRA `(.L_x_393) ;  /* 0x0000000000202947 */ /* 0x000fea0003800000 */
[----:B------:R-:W-:-:S05]  /*1a690*/  IMAD R0, R6, R7, RZ ;  /* 0x0000000706007224 */ /* 0x000fca00078e02ff */
[----:B------:R-:W-:-:S13]  /*1a6a0*/  ISETP.NE.AND P0, PT, R0, -0x1, PT ;  /* 0xffffffff0000780c */ /* 0x000fda0003f05270 */
[----:B------:R-:W-:Y:S05]  /*1a6b0*/  @!P0 BRA `(.L_x_393) ;  /* 0x0000000000148947 */ /* 0x000fea0003800000 */
.L_x_394:
[----:B0-----:R-:W2:Y:S04]  /*1a6c0*/  LDG.E.STRONG.GPU R5, desc[UR10][R2.64] ;  /* 0x0000000a02057981 */ /* 0x001ea8000c1ef900 */
[----:B--2---:R-:W-:Y:S01]  /*1a6d0*/  CCTL.IVALL ;  /* 0x00000000ff00798f */ /* 0x004fe20002000000 */
[----:B------:R-:W-:Y:S05]  /*1a6e0*/  YIELD ;  /* 0x0000000000007946 */ /* 0x000fea0003800000 */
[----:B------:R-:W-:-:S13]  /*1a6f0*/  ISETP.NE.AND P0, PT, R5, R0, PT ;  /* 0x000000000500720c */ /* 0x000fda0003f05270 */
[----:B------:R-:W-:Y:S05]  /*1a700*/  @P0 BRA `(.L_x_394) ;  /* 0xfffffffc00ec0947 */ /* 0x000fea000383ffff */
.L_x_393:
[----:B------:R-:W-:Y:S05]  /*1a710*/  WARPSYNC.ALL ;  /* 0x0000000000007948 */ /* 0x000fea0003800000 */
[----:B------:R-:W2:Y:S01]  /*1a720*/  LDL R4, [R1+0x5dc] ;  /* 0x0005dc0001047983 */ /* 0x000ea20000100800 */
[----:B------:R-:W1:Y:S08]  /*1a730*/  LDC.64 R22, c[0x0][0x288] ;  /* 0x0000a200ff167b82 */ /* 0x000e700000000a00 */
[----:B------:R-:W-:Y:S01]  /*1a740*/  BAR.SYNC.DEFER_BLOCKING 0x0 ;  /* 0x0000000000007b1d */ /* 0x000fe20000010000 */
[----:B-1----:R-:W-:-:S04]  /*1a750*/  LEA.HI R0, P0, R23, R22, RZ, 0x1 ;  /* 0x0000001617007211 */ /* 0x002fc800078108ff */
[----:B0-----:R-:W-:-:S04]  /*1a760*/  IADD3.X R3, RZ, R23, RZ, P0, !PT ;  /* 0x00000017ff037210 */ /* 0x001fc800007fe4ff */
[--C-:B------:R-:W-:Y:S02]  /*1a770*/  SHF.R.S64 R25, R0, 0x1, R3.reuse ;  /* 0x0000000100197819 */ /* 0x100fe40000001003 */
[----:B------:R-:W-:Y:S02]  /*1a780*/  SHF.R.S32.HI R24, RZ, 0x1, R3 ;  /* 0x00000001ff187819 */ /* 0x000fe40000011403 */
[----:B--2---:R-:W-:Y:S02]  /*1a790*/  SHF.R.S32.HI R0, RZ, 0x1f, R4 ;  /* 0x0000001fff007819 */ /* 0x004fe40000011404 */
[----:B------:R-:W-:-:S04]  /*1a7a0*/  ISETP.GT.U32.AND P0, PT, R25, R4, PT ;  /* 0x000000041900720c */ /* 0x000fc80003f04070 */
[----:B------:R-:W-:-:S13]  /*1a7b0*/  ISETP.GT.AND.EX P0, PT, R24, R0, PT, P0 ;  /* 0x000000001800720c */ /* 0x000fda0003f04300 */
[----:B------:R-:W-:Y:S05]  /*1a7c0*/  @!P0 EXIT ;  /* 0x000000000000894d */ /* 0x000fea0003800000 */
[----:B------:R-:W-:Y:S01]  /*1a7d0*/  IMAD R5, R23, 0x3, RZ ;  /* 0x0000000317057824 */ /* 0x000fe200078e02ff */
[----:B------:R-:W0:Y:S01]  /*1a7e0*/  LDC.64 R14, c[0x0][0x218] ;  /* 0x00008600ff0e7b82 */ /* 0x000e220000000a00 */
[C---:B------:R-:W-:Y:S01]  /*1a7f0*/  IMAD.WIDE.U32 R2, R22.reuse, 0x3, RZ ;  /* 0x0000000316027825 */ /* 0x040fe200078e00ff */
[----:B------:R-:W-:Y:S01]  /*1a800*/  MOV R7, R0 ;  /* 0x0000000000077202 */ /* 0x000fe20000000f00 */
[----:B------:R-:W-:Y:S01]  /*1a810*/  ULDC.64 UR4, c[0x0][0x268] ;  /* 0x00009a0000047ab9 */ /* 0x000fe20000000a00 */
[----:B------:R-:W-:Y:S02]  /*1a820*/  SHF.L.U64.HI R23, R22, 0x2, R23 ;  /* 0x0000000216177819 */ /* 0x000fe40000010217 */
[----:B------:R-:W-:Y:S02]  /*1a830*/  IADD3 R5, R3, R5, RZ ;  /* 0x0000000503057210 */ /* 0x000fe40007ffe0ff */
[----:B------:R-:W1:Y:S01]  /*1a840*/  LDC.64 R16, c[0x0][0x220] ;  /* 0x00008800ff107b82 */ /* 0x000e620000000a00 */
[----:B------:R-:W-:-:S02]  /*1a850*/  MOV R0, R4 ;  /* 0x0000000400007202 */ /* 0x000fc40000000f00 */
[----:B------:R-:W-:Y:S02]  /*1a860*/  LEA.HI R2, P0, R5, R2, RZ, 0x1 ;  /* 0x0000000205027211 */ /* 0x000fe400078108ff */
[----:B------:R-:W-:Y:S02]  /*1a870*/  SHF.L.U64.HI R31, R25, 0x2, R24 ;  /* 0x00000002191f7819 */ /* 0x000fe40000010218 */
[----:B------:R-:W-:-:S04]  /*1a880*/  IADD3.X R5, RZ, R5, RZ, P0, !PT ;  /* 0x00000005ff057210 */ /* 0x000fc800007fe4ff */
[--C-:B------:R-:W-:Y:S02]  /*1a890*/  SHF.R.S64 R27, R2, 0x1, R5.reuse ;  /* 0x00000001021b7819 */ /* 0x100fe40000001005 */
[----:B------:R-:W-:-:S04]  /*1a8a0*/  SHF.R.S32.HI R2, RZ, 0x1, R5 ;  /* 0x00000001ff027819 */ /* 0x000fc80000011405 */
[----:B------:R-:W-:-:S07]  /*1a8b0*/  SHF.L.U64.HI R29, R27, 0x2, R2 ;  /* 0x000000021b1d7819 */ /* 0x000fce0000010202 */
.L_x_395:
[C---:B------:R-:W-:Y:S01]  /*1a8c0*/  LEA R6, P0, R0.reuse, UR4, 0x2 ;  /* 0x0000000400067c11 */ /* 0x040fe2000f8010ff */
[----:B--2---:R-:W2:Y:S03]  /*1a8d0*/  LDL.LU R26, [R1+0x5dc] ;  /* 0x0005dc00011a7983 */ /* 0x004ea60000300800 */
[----:B------:R-:W-:Y:S02]  /*1a8e0*/  LEA.HI.X R7, R0, UR5, R7, 0x2, P0 ;  /* 0x0000000500077c11 */ /* 0x000fe400080f1407 */
[-C--:B------:R-:W-:Y:S02]  /*1a8f0*/  LEA R8, P0, R25, R6.reuse, 0x2 ;  /* 0x0000000619087211 */ /* 0x080fe400078010ff */
[-C--:B------:R-:W-:Y:S01]  /*1a900*/  LEA R12, P1, R22, R6.reuse, 0x2 ;  /* 0x00000006160c7211 */ /* 0x080fe200078210ff */
[----:B------:R3:W4:Y:S01]  /*1a910*/  LDG.E R18, desc[UR10][R6.64] ;  /* 0x0000000a06127981 */ /* 0x000722000c1e1900 */
[----:B------:R-:W-:-:S02]  /*1a920*/  LEA R10, P2, R27, R6, 0x2 ;  /* 0x000000061b0a7211 */ /* 0x000fc400078410ff */
[----:B------:R-:W-:Y:S02]  /*1a930*/  IADD3.X R9, R7, R31, RZ, P0, !PT ;  /* 0x0000001f07097210 */ /* 0x000fe400007fe4ff */
[----:B------:R-:W-:Y:S02]  /*1a940*/  IADD3.X R13, R23, R7, RZ, P1, !PT ;  /* 0x00000007170d7210 */ /* 0x000fe40000ffe4ff */
[----:B------:R-:W-:Y:S01]  /*1a950*/  IADD3.X R11, R7, R29, RZ, P2, !PT ;  /* 0x0000001d070b7210 */ /* 0x000fe200017fe4ff */
[----:B------:R-:W4:Y:S04]  /*1a960*/  LDG.E R19, desc[UR10][R8.64] ;  /* 0x0000000a08137981 */ /* 0x000f28000c1e1900 */
[----:B------:R-:W5:Y:S04]  /*1a970*/  LDG.E R20, desc[UR10][R12.64] ;  /* 0x0000000a0c147981 */ /* 0x000f68000c1e1900 */
[----:B------:R-:W5:Y:S01]  /*1a980*/  LDG.E R21, desc[UR10][R10.64] ;  /* 0x0000000a0a157981 */ /* 0x000f62000c1e1900 */
[----:B--2---:R-:W-:-:S02]  /*1a990*/  SHF.L.U32 R5, R26, 0x1, RZ ;  /* 0x000000011a057819 */ /* 0x004fc400000006ff */
[----:B------:R-:W-:-:S03]  /*1a9a0*/  IADD3 R0, R26, 0x1c0, RZ ;  /* 0x000001c01a007810 */ /* 0x000fc60007ffe0ff */
[----:B0-----:R-:W-:-:S04]  /*1a9b0*/  IMAD.WIDE R2, R5, 0x4, R14 ;  /* 0x0000000405027825 */ /* 0x001fc800078e020e */
[----:B-1----:R-:W-:Y:S01]  /*1a9c0*/  IMAD.WIDE R4, R5, 0x4, R16 ;  /* 0x0000000405047825 */ /* 0x002fe200078e0210 */
[----:B------:R2:W-:Y:S01]  /*1a9d0*/  STL [R1+0x5dc], R0 ;  /* 0x0005dc0001007387 */ /* 0x0005e20000100800 */
[----:B------:R-:W-:Y:S02]  /*1a9e0*/  ISETP.GT.U32.AND P0, PT, R25, R0, PT ;  /* 0x000000001900720c */ /* 0x000fe40003f04070 */
[----:B---3--:R-:W-:Y:S01]  /*1a9f0*/  SHF.R.S32.HI R7, RZ, 0x1f, R0 ;  /* 0x0000001fff077819 */ /* 0x008fe20000011400 */
[----:B----4-:R2:W-:Y:S03]  /*1aa00*/  STG.E.64 desc[UR10][R2.64], R18 ;  /* 0x0000001202007986 */ /* 0x0105e6000c101b0a */
[----:B------:R-:W-:Y:S01]  /*1aa10*/  ISETP.GT.AND.EX P0, PT, R24, R7, PT, P0 ;  /* 0x000000071800720c */ /* 0x000fe20003f04300 */
[----:B-----5:R2:W-:-:S12]  /*1aa20*/  STG.E.64 desc[UR10][R4.64], R20 ;  /* 0x0000001404007986 */ /* 0x0205d8000c101b0a */
[----:B------:R-:W-:Y:S05]  /*1aa30*/  @P0 BRA `(.L_x_395) ;  /* 0xfffffffc00a00947 */ /* 0x000fea000383ffff */
[----:B------:R-:W-:Y:S05]  /*1aa40*/  EXIT ;  /* 0x000000000000794d */ /* 0x000fea0003800000 */
.L_x_396:
        /* <DEDUP_REMOVED lines=11> */
.L_x_5597:


//--------------------- .text._Z35group_norm_nhwc_bwd_one_pass_kernelI11Bf16IOBf16WLi64ELi112ELi448EEv26Group_norm_nhwc_bwd_params --------------------------
	.section	.text._Z35group_norm_nhwc_bwd_one_pass_kernelI11Bf16IOBf16WLi64ELi112ELi448EEv26Group_norm_nhwc_bwd_params,"ax",@progbits
	.align	128
        .global         _Z35group_norm_nhwc_bwd_one_pass_kernelI11Bf16IOBf16WLi64ELi112ELi448EEv26Group_norm_nhwc_bwd_params
        .type           _Z35group_norm_nhwc_bwd_one_pass_kernelI11Bf16IOBf16WLi64ELi112ELi448EEv26Group_norm_nhwc_bwd_params,@function
        .size           _Z35group_norm_nhwc_bwd_one_pass_kernelI11Bf16IOBf16WLi64ELi112ELi448EEv26Group_norm_nhwc_bwd_params,(.L_x_5598 - _Z35group_norm_nhwc_bwd_one_pass_kernelI11Bf16IOBf16WLi64ELi112ELi448EEv26Group_norm_nhwc_bwd_params)
        .other          _Z35group_norm_nhwc_bwd_one_pass_kernelI11Bf16IOBf16WLi64ELi112ELi448EEv26Group_norm_nhwc_bwd_params,@"STO_CUDA_ENTRY STV_DEFAULT"
_Z35group_norm_nhwc_bwd_one_pass_kernelI11Bf16IOBf16WLi64ELi112ELi448EEv26Group_norm_nhwc_bwd_params:
.text._Z35group_norm_nhwc_bwd_one_pass_kernelI11Bf16IOBf16WLi64ELi112ELi448EEv26Group_norm_nhwc_bwd_params:
        /* <DEDUP_REMOVED lines=39> */
[C---:B------:R-:W-:Y:S01]  /*0270*/  IADD3 R65, R7.reuse, 0x8, RZ ;  /* 0x0000000807417810 */ /* 0x040fe20007ffe0ff */
[----:B------:R-:W-:Y:S01]  /*0280*/  USHF.R.S64 UR7, UR11, 0x1, UR12 ;  /* 0x000000010b077899 */ /* 0x000fe2000800100c */
[----:B------:R-:W-:-:S02]  /*0290*/  IADD3 R64, R7, 0x10, RZ ;  /* 0x0000001007407810 */ /* 0x000fc40007ffe0ff */
[C---:B------:R-:W-:Y:S01]  /*02a0*/  IADD3 R63, R7.reuse, 0x18, RZ ;  /* 0x00000018073f7810 */ /* 0x040fe20007ffe0ff */
[----:B------:R-:W-:Y:S01]  /*02b0*/  USHF.L.U64.HI UR9, UR7, 0x2, UR9 ;  /* 0x0000000207097899 */ /* 0x000fe20008010209 */
[C---:B------:R-:W-:Y:S02]  /*02c0*/  IADD3 R62, R7.reuse, 0x20, RZ ;  /* 0x00000020073e7810 */ /* 0x040fe40007ffe0ff */
[----:B------:R-:W-:Y:S02]  /*02d0*/  ISETP.LT.AND.EX P0, PT, R0, UR19, !P1, P0 ;  /* 0x0000001300007c0c */ /* 0x000fe4000cf01300 */
[----:B------:R-:W-:Y:S02]  /*02e0*/  IADD3 R61, R7, 0x28, RZ ;  /* 0x00000028073d7810 */ /* 0x000fe40007ffe0ff */
[----:B------:R-:W-:Y:S02]  /*02f0*/  LEA.HI R3, R3, R8, RZ, 0x5 ;  /* 0x0000000803037211 */ /* 0x000fe400078f28ff */
        /* <DEDUP_REMOVED lines=9> */
[----:B------:R-:W-:Y:S02]  /*0390*/  ISETP.LT.U32.AND P0, PT, R61, UR18, PT ;  /* 0x000000123d007c0c */ /* 0x000fe4000bf01070 */
[----:B------:R-:W-:Y:S02]  /*03a0*/  SHF.R.S32.HI R67, RZ, 0x1f, R61 ;  /* 0x0000001fff437819 */ /* 0x000fe4000001143d */
[----:B------:R-:W-:Y:S02]  /*03b0*/  IADD3 R60, R7, 0x30, RZ ;  /* 0x00000030073c7810 */ /* 0x000fe40007ffe0ff */
[----:B------:R-:W-:-:S02]  /*03c0*/  SHF.R.S32.HI R3, RZ, 0x5, R3 ;  /* 0x00000005ff037819 */ /* 0x000fc40000011403 */
[----:B------:R-:W-:Y:S02]  /*03d0*/  ISETP.LT.AND.EX P5, PT, R5, UR19, !P1, P5 ;  /* 0x0000001305007c0c */ /* 0x000fe4000cfa1350 */
[----:B------:R-:W-:Y:S02]  /*03e0*/  ISETP.LT.AND.EX P4, PT, R4, UR19, !P1, P4 ;  /* 0x0000001304007c0c */ /* 0x000fe4000cf81340 */
[----:B------:R-:W-:Y:S02]  /*03f0*/  ISETP.LT.AND.EX P3, PT, R2, UR19, !P1, P3 ;  /* 0x0000001302007c0c */ /* 0x000fe4000cf61330 */
[----:B------:R-:W-:Y:S02]  /*0400*/  ISETP.LT.AND.EX P2, PT, R0, UR19, !P1, P2 ;  /* 0x0000001300007c0c */ /* 0x000fe4000cf41320 */
[----:B------:R-:W-:Y:S02]  /*0410*/  ISETP.LT.AND.EX P1, PT, R67, UR19, !P1, P0 ;  /* 0x0000001343007c0c */ /* 0x000fe4000cf21300 */
[----:B------:R-:W-:-:S02]  /*0420*/  IADD3 R57, R7, 0x38, RZ ;  /* 0x0000003807397810 */ /* 0x000fc40007ffe0ff */
[----:B------:R-:W-:Y:S02]  /*0430*/  SHF.R.S32.HI R0, RZ, 0x1f, R60 ;  /* 0x0000001fff007819 */ /* 0x000fe4000001143c */
[----:B------:R-:W-:Y:S01]  /*0440*/  LEA R59, R3, UR4, 0x3 ;  /* 0x00000004033b7c11 */ /* 0x000fe2000f8e18ff */
[----:B-1----:R-:W-:-:S06]  /*0450*/  UMOV UR4, URZ ;  /* 0x0000003f00047c82 */ /* 0x002fcc0008000000 */
.L_x_448:
[----:B0-----:R-:W0:Y:S01]  /*0460*/  LDC R6, c[0x0][0x2a0] ;  /* 0x0000a800ff067b82 */ /* 0x001e220000000800 */
[----:B------:R-:W-:Y:S01]  /*0470*/  ISETP.NE.AND P6, PT, R54, RZ, PT ;  /* 0x000000ff3600720c */ /* 0x000fe20003fc5270 */
[----:B------:R-:W-:Y:S01]  /*0480*/  ULDC.64 UR12, c[0x0][0x298] ;  /* 0x0000a600000c7ab9 */ /* 0x000fe20000000a00 */
[----:B------:R-:W-:Y:S02]  /*0490*/  SHF.R.S32.HI R14, RZ, 0x1f, R7 ;  /* 0x0000001fff0e7819 */ /* 0x000fe40000011407 */
[----:B------:R-:W-:Y:S02]  /*04a0*/  CS2R R42, SRZ ;  /* 0x00000000002a7805 */ /* 0x000fe4000001ff00 */
[----:B------:R-:W-:Y:S02]  /*04b0*/  SHF.R.S32.HI R16, RZ, 0x1f, R63 ;  /* 0x0000001fff107819 */ /* 0x000fe4000001143f */
[----:B------:R-:W-:Y:S01]  /*04c0*/  SHF.R.S32.HI R40, RZ, 0x1f, R60 ;  /* 0x0000001fff287819 */ /* 0x000fe2000001143c */
[----:B------:R-:W1:Y:S08]  /*04d0*/  @P5 LDC.64 R12, c[0x0][0x288] ;  /* 0x0000a200ff0c5b82 */ /* 0x000e700000000a00 */
        /* <DEDUP_REMOVED lines=14> */
[----:B-1----:R-:W-:-:S07]  /*05c0*/  IADD3 R4, RZ, -R3, RZ ;  /* 0x80000003ff047210 */ /* 0x002fce0007ffe0ff */
[----:B------:R-:W1:Y:S01]  /*05d0*/  @P2 LDC.64 R20, c[0x0][0x230] ;  /* 0x00008c00ff142b82 */ /* 0x000e620000000a00 */
[----:B------:R-:W-:Y:S01]  /*05e0*/  IMAD R5, R4, R9, RZ ;  /* 0x0000000904057224 */ /* 0x000fe200078e02ff */
[----:B------:R-:W-:-:S03]  /*05f0*/  IABS R4, UR6 ;  /* 0x0000000600047c13 */ /* 0x000fc60008000000 */
[----:B------:R-:W-:-:S06]  /*0600*/  IMAD.HI.U32 R3, R3, R5, R2 ;  /* 0x0000000503037227 */ /* 0x000fcc00078e0002 */
[----:B------:R-:W-:-:S05]  /*0610*/  IMAD.HI.U32 R3, R3, R4, RZ ;  /* 0x0000000403037227 */ /* 0x000fca00078e00ff */
[----:B------:R-:W-:-:S05]  /*0620*/  IADD3 R0, -R3, RZ, RZ ;  /* 0x000000ff03007210 */ /* 0x000fca0007ffe1ff */
[----:B------:R-:W-:Y:S01]  /*0630*/  IMAD R0, R9, R0, R4 ;  /* 0x0000000009007224 */ /* 0x000fe200078e0204 */
[----:B------:R-:W-:-:S04]  /*0640*/  SHF.R.S32.HI R4, RZ, 0x1f, R53 ;  /* 0x0000001fff047819 */ /* 0x000fc80000011435 */
[----:B------:R-:W-:-:S13]  /*0650*/  ISETP.GT.U32.AND P0, PT, R9, R0, PT ;  /* 0x000000000900720c */ /* 0x000fda0003f04070 */
[-C--:B------:R-:W-:Y:S02]  /*0660*/  @!P0 IADD3 R0, R0, -R9.reuse, RZ ;  /* 0x8000000900008210 */ /* 0x080fe40007ffe0ff */
[----:B------:R-:W-:Y:S02]  /*0670*/  @!P0 IADD3 R3, R3, 0x1, RZ ;  /* 0x0000000103038810 */ /* 0x000fe40007ffe0ff */
[----:B------:R-:W-:Y:S02]  /*0680*/  ISETP.GT.U32.AND P0, PT, R9, R0, PT ;  /* 0x000000000900720c */ /* 0x000fe40003f04070 */
[----:B------:R-:W-:-:S04]  /*0690*/  IADD3 R5, R0, -R9, RZ ;  /* 0x8000000900057210 */ /* 0x000fc80007ffe0ff */
[----:B------:R-:W-:Y:S02]  /*06a0*/  SEL R5, R5, R0, !P0 ;  /* 0x0000000005057207 */ /* 0x000fe40004000000 */
[----:B------:R-:W-:Y:S02]  /*06b0*/  ISETP.GE.U32.AND P0, PT, R0, R9, PT ;  /* 0x000000090000720c */ /* 0x000fe40003f06070 */
[----:B------:R-:W-:-:S11]  /*06c0*/  LOP3.LUT R0, R6, UR6, RZ, 0x3c, !PT ;  /* 0x0000000606007c12 */ /* 0x000fd6000f8e3cff */
[----:B------:R-:W-:Y:S02]  /*06d0*/  @P0 IADD3 R3, R3, 0x1, RZ ;  /* 0x0000000103030810 */ /* 0x000fe40007ffe0ff */
[----:B------:R-:W-:Y:S02]  /*06e0*/  ISETP.LE.AND P0, PT, RZ, UR6, PT ;  /* 0x00000006ff007c0c */ /* 0x000fe4000bf03270 */
[----:B------:R-:W-:Y:S02]  /*06f0*/  MOV R11, R3 ;  /* 0x00000003000b7202 */ /* 0x000fe40000000f00 */
[----:B------:R-:W2:Y:S09]  /*0700*/  @P6 LDC.64 R2, c[0x0][0x288] ;  /* 0x0000a200ff026b82 */ /* 0x000eb20000000a00 */
[----:B------:R-:W-:-:S02]  /*0710*/  @!P0 IADD3 R5, -R5, RZ, RZ ;  /* 0x000000ff05058210 */ /* 0x000fc40007ffe1ff */
[----:B------:R-:W-:Y:S02]  /*0720*/  ISETP.GE.AND P0, PT, R0, RZ, PT ;  /* 0x000000ff0000720c */ /* 0x000fe40003f06270 */
[----:B------:R-:W-:-:S11]  /*0730*/  LOP3.LUT R0, RZ, R6, RZ, 0x33, !PT ;  /* 0x00000006ff007212 */ /* 0x000fd600078e33ff */
[----:B------:R-:W-:Y:S02]  /*0740*/  @!P0 IADD3 R11, -R11, RZ, RZ ;  /* 0x000000ff0b0b8210 */ /* 0x000fe40007ffe1ff */
[----:B------:R-:W-:-:S04]  /*0750*/  ISETP.NE.AND P0, PT, R6, RZ, PT ;  /* 0x000000ff0600720c */ /* 0x000fc80003f05270 */
[C---:B------:R-:W-:Y:S02]  /*0760*/  SEL R55, R0.reuse, R5, !P0 ;  /* 0x0000000500377207 */ /* 0x040fe40004000000 */
[----:B------:R-:W-:-:S03]  /*0770*/  SEL R5, R0, R11, !P0 ;  /* 0x0000000b00057207 */ /* 0x000fc60004000000 */
[----:B------:R-:W-:Y:S01]  /*0780*/  IMAD R9, R55, 0x70, RZ ;  /* 0x0000007037097824 */ /* 0x000fe200078e02ff */
[----:B------:R-:W-:-:S04]  /*0790*/  SHF.R.S32.HI R0, RZ, 0x1f, R5 ;  /* 0x0000001fff007819 */ /* 0x000fc80000011405 */
[----:B------:R-:W-:Y:S01]  /*07a0*/  IADD3 R10, P0, R53, R9, RZ ;  /* 0x00000009350a7210 */ /* 0x000fe20007f1e0ff */
[----:B------:R-:W-:-:S03]  /*07b0*/  IMAD R0, R0, UR12, RZ ;  /* 0x0000000c00007c24 */ /* 0x000fc6000f8e02ff */
[----:B------:R-:W-:Y:S01]  /*07c0*/  LEA.HI.X.SX32 R11, R9, R4, 0x1, P0 ;  /* 0x00000004090b7211 */ /* 0x000fe200000f0eff */
[C---:B------:R-:W-:Y:S02]  /*07d0*/  IMAD R37, R5.reuse, UR13, R0 ;  /* 0x0000000d05257c24 */ /* 0x040fe4000f8e0200 */
[----:B--2---:R-:W-:Y:S01]  /*07e0*/  @P6 IMAD R0, R14, R2, RZ ;  /* 0x000000020e006224 */ /* 0x004fe200078e02ff */
[----:B------:R-:W-:Y:S01]  /*07f0*/  SHF.R.S32.HI R14, RZ, 0x1f, R65 ;  /* 0x0000001fff0e7819 */ /* 0x000fe20000011441 */
[----:B------:R-:W-:Y:S01]  /*0800*/  IMAD.WIDE.U32 R10, R5, UR12, R10 ;  /* 0x0000000c050a7c25 */ /* 0x000fe2000f8e000a */
[----:B------:R-:W-:Y:S01]  /*0810*/  ULDC.64 UR12, c[0x0][0x290] ;  /* 0x0000a400000c7ab9 */ /* 0x000fe20000000a00 */
[----:B------:R-:W2:Y:S02]  /*0820*/  @P4 LDC.64 R4, c[0x0][0x288] ;  /* 0x0000a200ff044b82 */ /* 0x000ea40000000a00 */
[----:B------:R-:W-:Y:S01]  /*0830*/  @P6 IMAD R15, R7, R3, R0 ;  /* 0x00000003070f6224 */ /* 0x000fe200078e0200 */
[----:B------:R-:W-:Y:S01]  /*0840*/  IADD3 R37, R11, R37, RZ ;  /* 0x000000250b257210 */ /* 0x000fe20007ffe0ff */
[----:B------:R-:W-:Y:S01]  /*0850*/  @P5 IMAD R6, R14, R12, RZ ;  /* 0x0000000c0e065224 */ /* 0x000fe200078e02ff */
[----:B------:R-:W-:-:S02]  /*0860*/  @P6 MOV R36, R10 ;  /* 0x0000000a00246202 */ /* 0x000fc40000000f00 */
[----:B------:R-:W-:Y:S01]  /*0870*/  SHF.R.S32.HI R14, RZ, 0x1f, R64 ;  /* 0x0000001fff0e7819 */ /* 0x000fe20000011440 */
[----:B------:R-:W-:Y:S02]  /*0880*/  @P5 IMAD R17, R65, R13, R6 ;  /* 0x0000000d41115224 */ /* 0x000fe400078e0206 */
[----:B------:R-:W-:-:S05]  /*0890*/  @P6 IMAD.WIDE.U32 R2, R7, R2, R36 ;  /* 0x0000000207026225 */ /* 0x000fca00078e0024 */
[----:B------:R-:W-:Y:S02]  /*08a0*/  @P6 IADD3 R3, R3, R15, RZ ;  /* 0x0000000f03036210 */ /* 0x000fe40007ffe0ff */
[C---:B------:R-:W-:Y:S02]  /*08b0*/  @P6 SHF.L.U32 R15, R2.reuse, 0x1, RZ ;  /* 0x00000001020f6819 */ /* 0x040fe400000006ff */
[----:B------:R-:W-:Y:S02]  /*08c0*/  @P6 SHF.L.U64.HI R0, R2, 0x1, R3 ;  /* 0x0000000102006819 */ /* 0x000fe40000010203 */
[----:B------:R-:W-:Y:S02]  /*08d0*/  @P5 MOV R2, R10 ;  /* 0x0000000a00025202 */ /* 0x000fe40000000f00 */
[----:B------:R-:W-:Y:S01]  /*08e0*/  @P5 MOV R3, R37 ;  /* 0x0000002500035202 */ /* 0x000fe20000000f00 */
[----:B--2---:R-:W-:Y:S01]  /*08f0*/  @P4 IMAD R6, R14, R4, RZ ;  /* 0x000000040e064224 */ /* 0x004fe200078e02ff */
[----:B------:R-:W-:Y:S01]  /*0900*/  @P6 IADD3 R38, P0, R15, R38, RZ ;  /* 0x000000260f266210 */ /* 0x000fe20007f1e0ff */
[----:B------:R-:W-:-:S03]  /*0910*/  @P5 IMAD.WIDE.U32 R12, R65, R12, R2 ;  /* 0x0000000c410c5225 */ /* 0x000fc600078e0002 */
[----:B------:R-:W-:Y:S01]  /*0920*/  @P6 IADD3.X R39, R0, R39, RZ, P0, !PT ;  /* 0x0000002700276210 */ /* 0x000fe200007fe4ff */
[----:B------:R-:W2:Y:S01]  /*0930*/  @P3 LDC.64 R2, c[0x0][0x288] ;  /* 0x0000a200ff023b82 */ /* 0x000ea20000000a00 */
[----:B0-----:R-:W-:Y:S01]  /*0940*/  @P6 IADD3 R34, P0, R15, R34, RZ ;  /* 0x000000220f226210 */ /* 0x001fe20007f1e0ff */
[----:B------:R-:W-:Y:S01]  /*0950*/  @P4 IMAD R19, R64, R5, R6 ;  /* 0x0000000540134224 */ /* 0x000fe200078e0206 */
[----:B------:R-:W-:Y:S02]  /*0960*/  @P5 IADD3 R13, R13, R17, RZ ;  /* 0x000000110d0d5210 */ /* 0x000fe40007ffe0ff */
[----:B------:R-:W-:Y:S02]  /*0970*/  @P6 IADD3.X R35, R0, R35, RZ, P0, !PT ;  /* 0x0000002300236210 */ /* 0x000fe400007fe4ff */
[C---:B------:R-:W-:Y:S01]  /*0980*/  @P5 SHF.L.U32 R17, R12.reuse, 0x1, RZ ;  /* 0x000000010c115819 */ /* 0x040fe200000006ff */
[----:B------:R-:W0:Y:S01]  /*0990*/  @P2 LDC.64 R14, c[0x0][0x288] ;  /* 0x0000a200ff0e2b82 */ /* 0x000e220000000a00 */
[----:B------:R-:W-:-:S02]  /*09a0*/  @P5 SHF.L.U64.HI R0, R12, 0x1, R13 ;  /* 0x000000010c005819 */ /* 0x000fc4000001020d */
[----:B------:R-:W-:Y:S02]  /*09b0*/  @P4 MOV R12, R10 ;  /* 0x0000000a000c4202 */ /* 0x000fe40000000f00 */
[----:B------:R-:W-:Y:S02]  /*09c0*/  @P4 MOV R13, R37 ;  /* 0x00000025000d4202 */ /* 0x000fe40000000f00 */
[----:B----4-:R-:W-:Y:S01]  /*09d0*/  @P5 IADD3 R32, P0, R17, R32, RZ ;  /* 0x0000002011205210 */ /* 0x010fe20007f1e0ff */
[----:B------:R-:W-:-:S03]  /*09e0*/  @P4 IMAD.WIDE.U32 R4, R64, R4, R12 ;  /* 0x0000000440044225 */ /* 0x000fc600078e000c */
[----:B------:R-:W-:Y:S02]  /*09f0*/  @P5 IADD3.X R33, R0, R33, RZ, P0, !PT ;  /* 0x0000002100215210 */ /* 0x000fe400007fe4ff */
[----:B------:R-:W-:Y:S02]  /*0a00*/  @P5 IADD3 R30, P0, R17, R30, RZ ;  /* 0x0000001e111e5210 */ /* 0x000fe40007f1e0ff */
[----:B------:R-:W-:Y:S02]  /*0a10*/  @P4 IADD3 R13, R5, R19, RZ ;  /* 0x00000013050d4210 */ /* 0x000fe40007ffe0ff */
[----:B------:R-:W-:Y:S01]  /*0a20*/  @P4 SHF.L.U32 R5, R4, 0x1, RZ ;  /* 0x0000000104054819 */ /* 0x000fe200000006ff */
[----:B------:R-:W4:Y:S01]  /*0a30*/  @P2 LDC.64 R18, c[0x0][0x228] ;  /* 0x00008a00ff122b82 */ /* 0x000f220000000a00 */
[----:B------:R-:W-:Y:S02]  /*0a40*/  @P5 IADD3.X R31, R0, R31, RZ, P0, !PT ;  /* 0x0000001f001f5210 */ /* 0x000fe400007fe4ff */
[----:B------:R-:W-:Y:S01]  /*0a50*/  @P4 SHF.L.U64.HI R0, R4, 0x1, R13 ;  /* 0x0000000104004819 */ /* 0x000fe2000001020d */
[----:B--2---:R-:W-:Y:S01]  /*0a60*/  @P3 IMAD R4, R16, R2, RZ ;  /* 0x0000000210043224 */ /* 0x004fe200078e02ff */
[----:B------:R-:W-:-:S02]  /*0a70*/  @P4 IADD3 R28, P0, R5, R28, RZ ;  /* 0x0000001c051c4210 */ /* 0x000fc40007f1e0ff */
[----:B------:R-:W-:Y:S01]  /*0a80*/  SHF.R.S32.HI R16, RZ, 0x1f, R62 ;  /* 0x0000001fff107819 */ /* 0x000fe2000001143e */
[----:B------:R-:W-:Y:S01]  /*0a90*/  @P3 IMAD R17, R63, R3, R4 ;  /* 0x000000033f113224 */ /* 0x000fe200078e0204 */
[C---:B------:R-:W-:Y:S01]  /*0aa0*/  @P4 IADD3.X R29, R0.reuse, R29, RZ, P0, !PT ;  /* 0x0000001d001d4210 */ /* 0x040fe200007fe4ff */
[----:B------:R-:W2:Y:S01]  /*0ab0*/  @P1 LDC.64 R12, c[0x0][0x288] ;  /* 0x0000a200ff0c1b82 */ /* 0x000ea20000000a00 */
[----:B------:R-:W-:Y:S02]  /*0ac0*/  @P4 IADD3 R26, P0, R5, R26, RZ ;  /* 0x0000001a051a4210 */ /* 0x000fe40007f1e0ff */
[----:B------:R-:W-:Y:S02]  /*0ad0*/  @P3 MOV R4, R10 ;  /* 0x0000000a00043202 */ /* 0x000fe40000000f00 */
[----:B------:R-:W-:Y:S02]  /*0ae0*/  @P3 MOV R5, R37 ;  /* 0x0000002500053202 */ /* 0x000fe40000000f00 */
[----:B------:R-:W-:Y:S01]  /*0af0*/  @P4 IADD3.X R27, R0, R27, RZ, P0, !PT ;  /* 0x0000001b001b4210 */ /* 0x000fe200007fe4ff */
[----:B0-----:R-:W-:-:S02]  /*0b00*/  @P2 IMAD R0, R16, R14, RZ ;  /* 0x0000000e10002224 */ /* 0x001fc400078e02ff */
[----:B------:R-:W-:Y:S02]  /*0b10*/  @P3 IMAD.WIDE.U32 R2, R63, R2, R4 ;  /* 0x000000023f023225 */ /* 0x000fe400078e0004 */
[----:B------:R-:W0:Y:S02]  /*0b20*/  @P1 LDC.64 R4, c[0x0][0x230] ;  /* 0x00008c00ff041b82 */ /* 0x000e240000000a00 */
[----:B------:R-:W-:Y:S01]  /*0b30*/  @P2 IMAD R41, R62, R15, R0 ;  /* 0x0000000f3e292224 */ /* 0x000fe200078e0200 */
[----:B------:R-:W-:Y:S02]  /*0b40*/  @P3 IADD3 R3, R3, R17, RZ ;  /* 0x0000001103033210 */ /* 0x000fe40007ffe0ff */
[C---:B------:R-:W-:Y:S02]  /*0b50*/  @P3 SHF.L.U32 R17, R2.reuse, 0x1, RZ ;  /* 0x0000000102113819 */ /* 0x040fe400000006ff */
[----:B------:R-:W-:Y:S01]  /*0b60*/  @P3 SHF.L.U64.HI R6, R2, 0x1, R3 ;  /* 0x0000000102063819 */ /* 0x000fe20000010203 */
[----:B------:R-:W0:Y:S01]  /*0b70*/  LDC R0, c[0x0][0x2ac] ;  /* 0x0000ab00ff007b82 */ /* 0x000e220000000800 */
[----:B------:R-:W-:-:S02]  /*0b80*/  @P2 MOV R2, R10 ;  /* 0x0000000a00022202 */ /* 0x000fc40000000f00 */
[----:B------:R-:W-:Y:S01]  /*0b90*/  @P2 MOV R3, R37 ;  /* 0x0000002500032202 */ /* 0x000fe20000000f00 */
[----:B--2---:R-:W-:Y:S01]  /*0ba0*/  @P1 IMAD R16, R67, R12, RZ ;  /* 0x0000000c43101224 */ /* 0x004fe200078e02ff */
[----:B------:R-:W-:Y:S01]  /*0bb0*/  @P3 IADD3 R24, P0, R17, R24, RZ ;  /* 0x0000001811183210 */ /* 0x000fe20007f1e0ff */
[----:B------:R-:W-:-:S03]  /*0bc0*/  @P2 IMAD.WIDE.U32 R14, R62, R14, R2 ;  /* 0x0000000e3e0e2225 */ /* 0x000fc600078e0002 */
[C---:B------:R-:W-:Y:S01]  /*0bd0*/  @P3 IADD3.X R25, R6.reuse, R25, RZ, P0, !PT ;  /* 0x0000001906193210 */ /* 0x040fe200007fe4ff */
[----:B------:R-:W2:Y:S01]  /*0be0*/  @P1 LDC.64 R2, c[0x0][0x228] ;  /* 0x00008a00ff021b82 */ /* 0x000ea20000000a00 */
[----:B---3--:R-:W-:Y:S02]  /*0bf0*/  @P3 IADD3 R22, P0, R17, R22, RZ ;  /* 0x0000001611163210 */ /* 0x008fe40007f1e0ff */
[----:B------:R-:W-:Y:S01]  /*0c00*/  @P2 IADD3 R15, R15, R41, RZ ;  /* 0x000000290f0f2210 */ /* 0x000fe20007ffe0ff */
[----:B------:R-:W-:Y:S01]  /*0c10*/  @P1 IMAD R41, R61, R13, R16 ;  /* 0x0000000d3d291224 */ /* 0x000fe200078e0210 */
[----:B------:R-:W-:Y:S02]  /*0c20*/  @P3 IADD3.X R23, R6, R23, RZ, P0, !PT ;  /* 0x0000001706173210 */ /* 0x000fe400007fe4ff */
[C---:B------:R-:W-:Y:S02]  /*0c30*/  @P2 SHF.L.U32 R17, R14.reuse, 0x1, RZ ;  /* 0x000000010e112819 */ /* 0x040fe400000006ff */
[----:B------:R-:W-:-:S02]  /*0c40*/  @P2 SHF.L.U64.HI R6, R14, 0x1, R15 ;  /* 0x000000010e062819 */ /* 0x000fc4000001020f */
[----:B------:R-:W-:Y:S02]  /*0c50*/  @P1 MOV R14, R10 ;  /* 0x0000000a000e1202 */ /* 0x000fe40000000f00 */
[----:B------:R-:W-:Y:S02]  /*0c60*/  @P1 MOV R15, R37 ;  /* 0x00000025000f1202 */ /* 0x000fe40000000f00 */
[----:B-1----:R-:W-:Y:S01]  /*0c70*/  @P2 IADD3 R20, P0, R17, R20, RZ ;  /* 0x0000001411142210 */ /* 0x002fe20007f1e0ff */
[----:B------:R-:W-:Y:S01]  /*0c80*/  @P1 IMAD.WIDE.U32 R12, R61, R12, R14 ;  /* 0x0000000c3d0c1225 */ /* 0x000fe200078e000e */
[----:B------:R-:W-:Y:S02]  /*0c90*/  SHF.R.U32.HI R14, RZ, 0x3, R8 ;  /* 0x00000003ff0e7819 */ /* 0x000fe40000011608 */
[----:B------:R-:W-:Y:S02]  /*0ca0*/  @P2 IADD3.X R21, R6, R21, RZ, P0, !PT ;  /* 0x0000001506152210 */ /* 0x000fe400007fe4ff */
[----:B----4-:R-:W-:Y:S01]  /*0cb0*/  @P2 IADD3 R18, P0, R17, R18, RZ ;  /* 0x0000001211122210 */ /* 0x010fe20007f1e0ff */
[----:B------:R-:W-:Y:S01]  /*0cc0*/  IMAD.WIDE.U32 R14, R14, 0x24924925, RZ ;  /* 0x249249250e0e7825 */ /* 0x000fe200078e00ff */
[----:B------:R-:W-:-:S02]  /*0cd0*/  @P1 IADD3 R17, R13, R41, RZ ;  /* 0x000000290d111210 */ /* 0x000fc40007ffe0ff */
[----:B------:R-:W-:Y:S01]  /*0ce0*/  @P1 SHF.L.U32 R13, R12, 0x1, RZ ;  /* 0x000000010c0d1819 */ /* 0x000fe200000006ff */
[----:B0-----:R-:W-:Y:S01]  /*0cf0*/  IMAD R0, R0, UR16, R15 ;  /* 0x0000001000007c24 */ /* 0x001fe2000f8e020f */
[----:B------:R-:W-:Y:S01]  /*0d00*/  @P2 IADD3.X R19, R6, R19, RZ, P0, !PT ;  /* 0x0000001306132210 */ /* 0x000fe200007fe4ff */
[----:B------:R-:W-:Y:S01]  /*0d10*/  HFMA2.MMA R6, -RZ, RZ, 0, 0 ;  /* 0x00000000ff067435 */ /* 0x000fe200000001ff */
[----:B------:R-:W-:Y:S02]  /*0d20*/  @P1 SHF.L.U64.HI R12, R12, 0x1, R17 ;  /* 0x000000010c0c1819 */ /* 0x000fe40000010211 */
[----:B------:R-:W-:Y:S02]  /*0d30*/  @P1 IADD3 R4, P0, R13, R4, RZ ;  /* 0x000000040d041210 */ /* 0x000fe40007f1e0ff */
        /* <DEDUP_REMOVED lines=9> */
[----:B------:R-:W-:Y:S02]  /*0dd0*/  @P0 MOV R16, R10 ;  /* 0x0000000a00100202 */ /* 0x000fe40000000f00 */
[----:B------:R-:W-:-:S05]  /*0de0*/  @P0 MOV R17, R37 ;  /* 0x0000002500110202 */ /* 0x000fca0000000f00 */
[----:B------:R-:W1:Y:S01]  /*0df0*/  @P0 LDC.64 R12, c[0x0][0x230] ;  /* 0x00008c00ff0c0b82 */ /* 0x000e620000000a00 */
[-C--:B0-----:R-:W-:Y:S02]  /*0e00*/  @P0 IMAD R0, R40, R14.reuse, RZ ;  /* 0x0000000e28000224 */ /* 0x081fe400078e02ff */
[----:B------:R-:W-:-:S04]  /*0e10*/  @P0 IMAD.WIDE.U32 R16, R60, R14, R16 ;  /* 0x0000000e3c100225 */ /* 0x000fc800078e0010 */
[----:B------:R-:W-:-:S05]  /*0e20*/  @P0 IMAD R15, R60, R15, R0 ;  /* 0x0000000f3c0f0224 */ /* 0x000fca00078e0200 */
[----:B------:R-:W-:Y:S02]  /*0e30*/  @P0 IADD3 R15, R17, R15, RZ ;  /* 0x0000000f110f0210 */ /* 0x000fe40007ffe0ff */
[C---:B------:R-:W-:Y:S02]  /*0e40*/  @P0 SHF.L.U32 R17, R16.reuse, 0x1, RZ ;  /* 0x0000000110110819 */ /* 0x040fe400000006ff */
[----:B------:R-:W-:Y:S02]  /*0e50*/  @P0 SHF.L.U64.HI R16, R16, 0x1, R15 ;  /* 0x0000000110100819 */ /* 0x000fe4000001020f */
[----:B------:R-:W0:Y:S01]  /*0e60*/  @P0 LDC.64 R14, c[0x0][0x228] ;  /* 0x00008a00ff0e0b82 */ /* 0x000e220000000a00 */
[----:B-1----:R-:W-:-:S04]  /*0e70*/  @P0 IADD3 R12, P6, R17, R12, RZ ;  /* 0x0000000c110c0210 */ /* 0x002fc80007fde0ff */
[----:B------:R-:W-:Y:S02]  /*0e80*/  @P0 IADD3.X R13, R16, R13, RZ, P6, !PT ;  /* 0x0000000d100d0210 */ /* 0x000fe400037fe4ff */
[----:B------:R-:W-:-:S03]  /*0e90*/  SHF.R.S32.HI R58, RZ, 0x1f, R57 ;  /* 0x0000001fff3a7819 */ /* 0x000fc60000011439 */
[----:B------:R-:W5:Y:S01]  /*0ea0*/  @P0 LDG.E R6, desc[UR14][R12.64] ;  /* 0x0000000e0c060981 */ /* 0x000f62000c1e1900 */
[----:B0-----:R-:W-:-:S04]  /*0eb0*/  @P0 IADD3 R14, P6, R17, R14, RZ ;  /* 0x0000000e110e0210 */ /* 0x001fc80007fde0ff */
[----:B------:R-:W-:-:S05]  /*0ec0*/  @P0 IADD3.X R15, R16, R15, RZ, P6, !PT ;  /* 0x0000000f100f0210 */ /* 0x000fca00037fe4ff */
[----:B------:R0:W5:Y:S01]  /*0ed0*/  @P0 LDG.E R43, desc[UR14][R14.64] ;  /* 0x0000000e0e2b0981 */ /* 0x000162000c1e1900 */
[----:B------:R-:W-:-:S04]  /*0ee0*/  ISETP.GE.U32.AND P0, PT, R57, UR12, PT ;  /* 0x0000000c39007c0c */ /* 0x000fc8000bf06070 */
[----:B------:R-:W-:Y:S01]  /*0ef0*/  ISETP.GE.AND.EX P0, PT, R58, UR13, PT, P0 ;  /* 0x0000000d3a007c0c */ /* 0x000fe2000bf06300 */
[----:B------:R-:W-:-:S03]  /*0f00*/  ULDC.64 UR12, c[0x0][0x248] ;  /* 0x00009200000c7ab9 */ /* 0x000fc60000000a00 */
[----:B------:R-:W-:-:S13]  /*0f10*/  ISETP.GT.U32.OR P0, PT, R8, 0x1bf, P0 ;  /* 0x000001bf0800780c */ /* 0x000fda0000704470 */
[----:B0-----:R-:W0:Y:S01]  /*0f20*/  @!P0 LDC.64 R14, c[0x0][0x288] ;  /* 0x0000a200ff0e8b82 */ /* 0x001e220000000a00 */
[----:B------:R-:W-:Y:S02]  /*0f30*/  @!P0 MOV R16, R10 ;  /* 0x0000000a00108202 */ /* 0x000fe40000000f00 */
[----:B------:R-:W-:-:S05]  /*0f40*/  @!P0 MOV R17, R37 ;  /* 0x0000002500118202 */ /* 0x000fca0000000f00 */
[----:B------:R-:W1:Y:S01]  /*0f50*/  @!P0 LDC.64 R12, c[0x0][0x230] ;  /* 0x00008c00ff0c8b82 */ /* 0x000e620000000a00 */
[-C--:B0-----:R-:W-:Y:S02]  /*0f60*/  @!P0 IMAD R0, R58, R14.reuse, RZ ;  /* 0x0000000e3a008224 */ /* 0x081fe400078e02ff */
[----:B------:R-:W-:-:S04]  /*0f70*/  @!P0 IMAD.WIDE.U32 R16, R57, R14, R16 ;  /* 0x0000000e39108225 */ /* 0x000fc800078e0010 */
[----:B------:R-:W-:-:S05]  /*0f80*/  @!P0 IMAD R41, R57, R15, R0 ;  /* 0x0000000f39298224 */ /* 0x000fca00078e0200 */
        /* <DEDUP_REMOVED lines=19> */
[----:B------:R-:W5:Y:S04]  /*10c0*/  @P5 LDG.E R50, desc[UR14][R30.64] ;  /* 0x0000000e1e325981 */ /* 0x000f68000c1e1900 */
[----:B------:R-:W5:Y:S04]  /*10d0*/  @P5 LDG.E R41, desc[UR14][R32.64] ;  /* 0x0000000e20295981 */ /* 0x000f68000c1e1900 */
[----:B------:R0:W3:Y:S04]  /*10e0*/  @P6 LDG.E R52, desc[UR14][R38.64] ;  /* 0x0000000e26346981 */ /* 0x0000e8000c1e1900 */
[----:B------:R-:W5:Y:S04]  /*10f0*/  @P6 LDG.E R51, desc[UR14][R34.64] ;  /* 0x0000000e22336981 */ /* 0x000f68000c1e1900 */
[----:B------:R-:W5:Y:S01]  /*1100*/  @P4 LDG.E R40, desc[UR14][R28.64] ;  /* 0x0000000e1c284981 */ /* 0x000f62000c1e1900 */
[----:B0-----:R-:W-:-:S03]  /*1110*/  MOV R38, RZ ;  /* 0x000000ff00267202 */ /* 0x001fc60000000f00 */
[----:B------:R-:W5:Y:S04]  /*1120*/  @P4 LDG.E R48, desc[UR14][R26.64] ;  /* 0x0000000e1a304981 */ /* 0x000f68000c1e1900 */
[----:B------:R-:W5:Y:S04]  /*1130*/  @P3 LDG.E R49, desc[UR14][R24.64] ;  /* 0x0000000e18313981 */ /* 0x000f68000c1e1900 */
[----:B------:R-:W5:Y:S04]  /*1140*/  @P3 LDG.E R47, desc[UR14][R22.64] ;  /* 0x0000000e162f3981 */ /* 0x000f68000c1e1900 */
[----:B------:R-:W5:Y:S04]  /*1150*/  @P2 LDG.E R38, desc[UR14][R20.64] ;  /* 0x0000000e14262981 */ /* 0x000f68000c1e1900 */
[----:B------:R-:W5:Y:S04]  /*1160*/  @P2 LDG.E R45, desc[UR14][R18.64] ;  /* 0x0000000e122d2981 */ /* 0x000f68000c1e1900 */
[----:B------:R0:W5:Y:S04]  /*1170*/  @P1 LDG.E R46, desc[UR14][R4.64] ;  /* 0x0000000e042e1981 */ /* 0x000168000c1e1900 */
[----:B------:R-:W5:Y:S01]  /*1180*/  @!P0 LDG.E R42, desc[UR14][R14.64] ;  /* 0x0000000e0e2a8981 */ /* 0x000f62000c1e1900 */
[----:B------:R-:W-:Y:S01]  /*1190*/  UMOV UR19, 0x3f800000 ;  /* 0x3f80000000137882 */ /* 0x000fe20000000000 */
[----:B------:R-:W-:Y:S02]  /*11a0*/  BSSY B0, `(.L_x_398) ;  /* 0x0000026000007945 */ /* 0x000fe40003800000 */
[----:B------:R1:W5:Y:S01]  /*11b0*/  @P1 LDG.E R44, desc[UR14][R2.64] ;  /* 0x0000000e022c1981 */ /* 0x000362000c1e1900 */
[----:B0-----:R-:W-:-:S06]  /*11c0*/  CS2R R4, SRZ ;  /* 0x0000000000047805 */ /* 0x001fcc000001ff00 */
[----:B------:R0:W5:Y:S01]  /*11d0*/  @!P0 LDG.E R5, desc[UR14][R12.64] ;  /* 0x0000000e0c058981 */ /* 0x000162000c1e1900 */
[----:B-1----:R-:W-:Y:S01]  /*11e0*/  HFMA2.MMA R3, -RZ, RZ, 0, 0 ;  /* 0x00000000ff037435 */ /* 0x002fe200000001ff */
[----:B------:R-:W-:Y:S02]  /*11f0*/  MOV R2, RZ ;  /* 0x000000ff00027202 */ /* 0x000fe40000000f00 */
        /* <DEDUP_REMOVED lines=9> */
[----:B------:R-:W1:Y:S01]  /*1290*/  @P0 MUFU.RSQ R16, R16 ;  /* 0x0000001000100308 */ /* 0x000e620000001400 */
[----:B------:R-:W-:Y:S01]  /*12a0*/  PLOP3.LUT P0, PT, PT, PT, UP0, 0x80, 0x0 ;  /* 0x000000000000781c */ /* 0x000fe20003f0f008 */
[----:B------:R-:W-:-:S12]  /*12b0*/  HFMA2.MMA R0, -RZ, RZ, 0, 0 ;  /* 0x00000000ff007435 */ /* 0x000fd800000001ff */
[----:B-1----:R-:W-:Y:S02]  /*12c0*/  @P0 R2UR UR19, R16 ;  /* 0x00000000101302ca */ /* 0x002fe400000e0000 */
[----:B------:R-:W-:Y:S02]  /*12d0*/  ISETP.GT.U32.AND P0, PT, R8, 0x1bf, PT ;  /* 0x000001bf0800780c */ /* 0x000fe40003f04070 */
[----:B---3--:R-:W-:-:S11]  /*12e0*/  PRMT R17, R52, 0x7632, R17 ;  /* 0x0000763234117816 */ /* 0x008fd60000000011 */
[----:B0-----:R-:W-:Y:S05]  /*12f0*/  @P0 BRA `(.L_x_399) ;  /* 0x0000000000400947 */ /* 0x001fea0003800000 */
[----:B------:R-:W-:Y:S01]  /*1300*/  ISETP.NE.AND P0, PT, RZ, UR17, PT ;  /* 0x00000011ff007c0c */ /* 0x000fe2000bf05270 */
[----:B------:R-:W0:Y:S01]  /*1310*/  LDC.64 R14, c[0x0][0x238] ;  /* 0x00008e00ff0e7b82 */ /* 0x000e220000000a00 */
[----:B------:R-:W-:-:S04]  /*1320*/  IADD3 R9, R53, R9, RZ ;  /* 0x0000000935097210 */ /* 0x000fc80007ffe0ff */
[----:B------:R-:W-:-:S07]  /*1330*/  SHF.R.S32.HI R0, RZ, 0x1f, R9 ;  /* 0x0000001fff007819 */ /* 0x000fce0000011409 */
[----:B------:R-:W1:Y:S01]  /*1340*/  @P0 LDC.64 R12, c[0x0][0x240] ;  /* 0x00009000ff0c0b82 */ /* 0x000e620000000a00 */
[----:B0-----:R-:W-:-:S05]  /*1350*/  IMAD.WIDE R14, R9, 0x2, R14 ;  /* 0x00000002090e7825 */ /* 0x001fca00078e020e */
[----:B------:R-:W2:Y:S01]  /*1360*/  LDG.E.U16 R4, desc[UR14][R14.64] ;  /* 0x0000000e0e047981 */ /* 0x000ea2000c1e1500 */
[----:B-1----:R-:W-:-:S04]  /*1370*/  @P0 LEA R12, P6, R9, R12, 0x1 ;  /* 0x0000000c090c0211 */ /* 0x002fc800078c08ff */
[----:B------:R-:W-:Y:S02]  /*1380*/  @P0 LEA.HI.X R13, R9, R13, R0, 0x1, P6 ;  /* 0x0000000d090d0211 */ /* 0x000fe400030f0c00 */
[----:B------:R-:W3:Y:S04]  /*1390*/  LDG.E.U16 R0, desc[UR14][R14.64+0x2] ;  /* 0x0000020e0e007981 */ /* 0x000ee8000c1e1500 */
[----:B------:R-:W4:Y:S04]  /*13a0*/  @P0 LDG.E.U16 R16, desc[UR14][R12.64] ;  /* 0x0000000e0c100981 */ /* 0x000f28000c1e1500 */
[----:B------:R-:W4:Y:S01]  /*13b0*/  @P0 LDG.E.U16 R9, desc[UR14][R12.64+0x2] ;  /* 0x0000020e0c090981 */ /* 0x000f22000c1e1500 */
[----:B--2---:R-:W-:-:S02]  /*13c0*/  SHF.L.U32 R4, R4, 0x10, RZ ;  /* 0x0000001004047819 */ /* 0x004fc400000006ff */
[----:B---3--:R-:W-:Y:S02]  /*13d0*/  SHF.L.U32 R0, R0, 0x10, RZ ;  /* 0x0000001000007819 */ /* 0x008fe400000006ff */
[----:B----4-:R-:W-:Y:S02]  /*13e0*/  @P0 SHF.L.U32 R3, R16, 0x10, RZ ;  /* 0x0000001010030819 */ /* 0x010fe400000006ff */
[----:B------:R-:W-:-:S07]  /*13f0*/  @P0 SHF.L.U32 R2, R9, 0x10, RZ ;  /* 0x0000001009020819 */ /* 0x000fce00000006ff */
.L_x_399:
[----:B------:R-:W-:Y:S05]  /*1400*/  BSYNC B0 ;  /* 0x0000000000007941 */ /* 0x000fea0003800000 */
.L_x_398:
[----:B------:R-:W-:Y:S02]  /*1410*/  ISETP.NE.AND P0, PT, RZ, UR17, PT ;  /* 0x00000011ff007c0c */ /* 0x000fe4000bf05270 */
[----:B------:R-:W-:Y:S02]  /*1420*/  SHF.L.U32 R9, R52, 0x10, RZ ;  /* 0x0000001034097819 */ /* 0x000fe400000006ff */
[----:B------:R-:W-:Y:S02]  /*1430*/  SHF.L.U32 R17, R17, 0x10, RZ ;  /* 0x0000001011117819 */ /* 0x000fe400000006ff */
[----:B-----5:R-:W-:Y:S01]  /*1440*/  PRMT R13, R51, 0x7632, R13 ;  /* 0x00007632330d7816 */ /* 0x020fe2000000000d */
        /* <DEDUP_REMOVED lines=25> */
.L_x_400:
[----:B------:R-:W-:Y:S01]  /*15e0*/  PRMT R18, R41, 0x7632, R18 ;  /* 0x0000763229127816 */ /* 0x000fe20000000012 */
[----:B------:R-:W-:Y:S01]  /*15f0*/  FMUL.FTZ R17, R15, R4 ;  /* 0x000000040f117220 */ /* 0x000fe20000410000 */
[----:B------:R-:W-:Y:S01]  /*1600*/  SHF.L.U32 R19, R41, 0x10, RZ ;  /* 0x0000001029137819 */ /* 0x000fe200000006ff */
[----:B------:R-:W-:Y:S01]  /*1610*/  FMUL.FTZ R16, R13, R0 ;  /* 0x000000000d107220 */ /* 0x000fe20000410000 */
[----:B------:R-:W-:Y:S01]  /*1620*/  SHF.L.U32 R18, R18, 0x10, RZ ;  /* 0x0000001012127819 */ /* 0x000fe200000006ff */
[----:B------:R-:W-:Y:S01]  /*1630*/  FFMA.FTZ R14, R12, R17, RZ ;  /* 0x000000110c0e7223 */ /* 0x000fe200000100ff */
[----:B------:R-:W-:Y:S01]  /*1640*/  FADD.FTZ R17, RZ, R17 ;  /* 0x00000011ff117221 */ /* 0x000fe20000010000 */
[----:B------:R-:W-:Y:S01]  /*1650*/  FADD.FTZ R21, R19, -UR18 ;  /* 0x8000001213157e21 */ /* 0x000fe20008010000 */
[----:B------:R-:W-:Y:S01]  /*1660*/  PRMT R20, R50, 0x7632, R20 ;  /* 0x0000763232147816 */ /* 0x000fe20000000014 */
[----:B------:R-:W-:Y:S01]  /*1670*/  FADD.FTZ R22, R18, -UR18 ;  /* 0x8000001212167e21 */ /* 0x000fe20008010000 */
[----:B------:R-:W-:Y:S01]  /*1680*/  FFMA.FTZ R14, R9, R16, R14 ;  /* 0x00000010090e7223 */ /* 0x000fe2000001000e */
[----:B------:R-:W-:Y:S01]  /*1690*/  FADD.FTZ R16, R16, R17 ;  /* 0x0000001110107221 */ /* 0x000fe20000010000 */
[----:B------:R-:W-:Y:S01]  /*16a0*/  FMUL.FTZ R18, R21, UR19 ;  /* 0x0000001315127c20 */ /* 0x000fe20008410000 */
[----:B------:R-:W-:Y:S01]  /*16b0*/  SHF.L.U32 R17, R50, 0x10, RZ ;  /* 0x0000001032117819 */ /* 0x000fe200000006ff */
[----:B------:R-:W-:Y:S01]  /*16c0*/  FFMA.FTZ R23, R12, R15, RZ ;  /* 0x0000000f0c177223 */ /* 0x000fe200000100ff */
        /* <DEDUP_REMOVED lines=21> */
.L_x_401:
[----:B------:R-:W-:Y:S01]  /*1820*/  FADD.FTZ R12, RZ, R15 ;  /* 0x0000000fff0c7221 */ /* 0x000fe20000010000 */
[----:B------:R-:W-:Y:S01]  /*1830*/  FMUL.FTZ R15, R17, R4 ;  /* 0x00000004110f7220 */ /* 0x000fe20000410000 */
[----:B------:R-:W-:Y:S01]  /*1840*/  FFMA.FTZ R23, R18, R17, R23 ;  /* 0x0000001112177223 */ /* 0x000fe20000010017 */
[----:B------:R-:W-:Y:S01]  /*1850*/  FFMA.FTZ R20, R9, R13, RZ ;  /* 0x0000000d09147223 */ /* 0x000fe200000100ff */
[----:B------:R-:W-:Y:S01]  /*1860*/  FADD.FTZ R17, R12, R17 ;  /* 0x000000110c117221 */ /* 0x000fe20000010000 */
[----:B------:R-:W-:Y:S01]  /*1870*/  FADD.FTZ R12, RZ, R13 ;  /* 0x0000000dff0c7221 */ /* 0x000fe20000010000 */
[----:B------:R-:W-:Y:S01]  /*1880*/  FFMA.FTZ R14, R18, R15, R14 ;  /* 0x0000000f120e7223 */ /* 0x000fe2000001000e */
[----:B------:R-:W-:Y:S01]  /*1890*/  FMUL.FTZ R13, R19, R0 ;  /* 0x00000000130d7220 */ /* 0x000fe20000410000 */
[----:B------:R-:W-:Y:S01]  /*18a0*/  FADD.FTZ R16, R16, R15 ;  /* 0x0000000f10107221 */ /* 0x000fe20000010000 */
[----:B------:R-:W-:Y:S01]  /*18b0*/  FADD.FTZ R9, R12, R19 ;  /* 0x000000130c097221 */ /* 0x000fe20000010000 */
[C---:B------:R-:W-:Y:S01]  /*18c0*/  PRMT R12, R40.reuse, 0x7632, R12 ;  /* 0x00007632280c7816 */ /* 0x040fe2000000000c */
[C---:B------:R-:W-:Y:S01]  /*18d0*/  FFMA.FTZ R39, R21.reuse, R19, R20 ;  /* 0x0000001315277223 */ /* 0x040fe20000010014 */
[----:B------:R-:W-:Y:S01]  /*18e0*/  SHF.L.U32 R15, R40, 0x10, RZ ;  /* 0x00000010280f7819 */ /* 0x000fe200000006ff */
[----:B------:R-:W-:Y:S01]  /*18f0*/  FFMA.FTZ R21, R21, R13, R14 ;  /* 0x0000000d15157223 */ /* 0x000fe2000001000e */
[----:B------:R-:W-:Y:S01]  /*1900*/  SHF.L.U32 R12, R12, 0x10, RZ ;  /* 0x000000100c0c7819 */ /* 0x000fe200000006ff */
[----:B------:R-:W-:Y:S01]  /*1910*/  FADD.FTZ R14, R13, R16 ;  /* 0x000000100d0e7221 */ /* 0x000fe20000010000 */
[C---:B------:R-:W-:Y:S01]  /*1920*/  PRMT R13, R48.reuse, 0x7632, R13 ;  /* 0x00007632300d7816 */ /* 0x040fe2000000000d */
        /* <DEDUP_REMOVED lines=26> */
.L_x_402:
[----:B------:R-:W-:Y:S01]  /*1ad0*/  FADD.FTZ R16, R17, R18 ;  /* 0x0000001211107221 */ /* 0x000fe20000010000 */
[----:B------:R-:W-:Y:S01]  /*1ae0*/  FMUL.FTZ R24, R18, R4 ;  /* 0x0000000412187220 */ /* 0x000fe20000410000 */
[C---:B------:R-:W-:Y:S01]  /*1af0*/  FFMA.FTZ R17, R20.reuse, R18, R23 ;  /* 0x0000001214117223 */ /* 0x040fe20000010017 */
        /* <DEDUP_REMOVED lines=31> */
.L_x_403:
        /* <DEDUP_REMOVED lines=36> */
.L_x_404:
[----:B------:R-:W-:Y:S01]  /*1f30*/  FFMA.FTZ R31, R21, R27, R14 ;  /* 0x0000001b151f7223 */ /* 0x000fe2000001000e */
[----:B------:R-:W-:Y:S01]  /*1f40*/  FMUL.FTZ R29, R22, R4 ;  /* 0x00000004161d7220 */ /* 0x000fe20000410000 */
[----:B------:R-:W-:Y:S01]  /*1f50*/  FADD.FTZ R30, R27, R15 ;  /* 0x0000000f1b1e7221 */ /* 0x000fe20000010000 */
[----:B------:R-:W-:Y:S02]  /*1f60*/  SHF.L.U32 R28, R46, 0x10, RZ ;  /* 0x000000102e1c7819 */ /* 0x000fe400000006ff */
[----:B------:R-:W-:Y:S01]  /*1f70*/  SHF.L.U32 R27, R26, 0x10, RZ ;  /* 0x000000101a1b7819 */ /* 0x000fe200000006ff */
[----:B------:R-:W-:Y:S01]  /*1f80*/  FFMA.FTZ R14, R24, R29, R31 ;  /* 0x0000001d180e7223 */ /* 0x000fe2000001001f */
[--C-:B------:R-:W-:Y:S01]  /*1f90*/  FADD.FTZ R15, R30, R29.reuse ;  /* 0x0000001d1e0f7221 */ /* 0x100fe20000010000 */
[----:B------:R-:W-:Y:S01]  /*1fa0*/  PRMT R29, R44, 0x7632, R29 ;  /* 0x000076322c1d7816 */ /* 0x000fe2000000001d */
[----:B------:R-:W-:Y:S01]  /*1fb0*/  FADD.FTZ R28, R28, -UR18 ;  /* 0x800000121c1c7e21 */ /* 0x000fe20008010000 */
[----:B------:R-:W-:Y:S01]  /*1fc0*/  FADD.FTZ R31, R27, -UR18 ;  /* 0x800000121b1f7e21 */ /* 0x000fe20008010000 */
[----:B------:R-:W-:Y:S01]  /*1fd0*/  SHF.L.U32 R26, R44, 0x10, RZ ;  /* 0x000000102c1a7819 */ /* 0x000fe200000006ff */
[----:B------:R-:W-:Y:S01]  /*1fe0*/  FMUL.FTZ R30, R23, R0 ;  /* 0x00000000171e7220 */ /* 0x000fe20000410000 */
        /* <DEDUP_REMOVED lines=22> */
.L_x_405:
        /* <DEDUP_REMOVED lines=37> */
.L_x_406:
        /* <DEDUP_REMOVED lines=36> */
.L_x_407:
        /* <DEDUP_REMOVED lines=100> */
.L_x_409:
[----:B------:R-:W-:Y:S05]  /*2c20*/  BSYNC B0 ;  /* 0x0000000000007941 */ /* 0x000fea0003800000 */
.L_x_408:
        /* <DEDUP_REMOVED lines=39> */
.L_x_411:
[----:B------:R-:W-:Y:S05]  /*2ea0*/  BSYNC B0 ;  /* 0x0000000000007941 */ /* 0x000fea0003800000 */
.L_x_410:
        /* <DEDUP_REMOVED lines=18> */
.L_x_413:
[----:B------:R-:W-:Y:S05]  /*2fd0*/  BSYNC B0 ;  /* 0x0000000000007941 */ /* 0x000fea0003800000 */
.L_x_412:
        /* <DEDUP_REMOVED lines=11> */
[----:B-1----:R-:W-:-:S02]  /*3090*/  PRMT R25, R44, 0x7632, R25 ;  /* 0x000076322c197816 */ /* 0x002fc40000000019 */
        /* <DEDUP_REMOVED lines=26> */
[----:B------:R-:W-:Y:S02]  /*3240*/  STG.E.64 desc[UR14][R20.64], R34 ;  /* 0x0000002214007986 */ /* 0x000fe4000c101b0e */
[----:B------:R-:W-:-:S06]  /*3250*/  UIMAD UR11, UR11, UR13, URZ ;  /* 0x0000000d0b0b72a4 */ /* 0x000fcc000f8e023f */
[----:B------:R-:W-:Y:S02]  /*3260*/  MOV R15, UR11 ;  /* 0x0000000b000f7c02 */ /* 0x000fe40008000f00 */
        /* <DEDUP_REMOVED lines=9> */
.L_x_416:
[----:B------:R-:W2:Y:S04]  /*3300*/  LDG.E.STRONG.GPU R20, desc[UR14][R18.64] ;  /* 0x0000000e12147981 */ /* 0x000ea8000c1ef900 */
[----:B--2---:R-:W-:Y:S01]  /*3310*/  CCTL.IVALL ;  /* 0x00000000ff00798f */ /* 0x004fe20002000000 */
[----:B------:R-:W-:Y:S05]  /*3320*/  YIELD ;  /* 0x0000000000007946 */ /* 0x000fea0003800000 */
[----:B------:R-:W-:-:S13]  /*3330*/  ISETP.NE.AND P6, PT, R20, R15, PT ;  /* 0x0000000f1400720c */ /* 0x000fda0003fc5270 */
[----:B------:R-:W-:Y:S05]  /*3340*/  @P6 BRA `(.L_x_416) ;  /* 0xfffffffc00ec6947 */ /* 0x000fea000383ffff */
.L_x_415:
        /* <DEDUP_REMOVED lines=19> */
.L_x_420:
        /* <DEDUP_REMOVED lines=116> */
.L_x_419:
[----:B------:R-:W-:-:S06]  /*3bc0*/  UISETP.GT.AND UP1, UPT, UR11, 0x4, UPT ;  /* 0x000000040b00788c */ /* 0x000fcc000bf24270 */
[----:B------:R-:W-:-:S13]  /*3bd0*/  PLOP3.LUT P6, PT, PT, PT, UP1, 0x40, 0x0 ;  /* 0x000000000000781c */ /* 0x000fda0003fce818 */
[----:B------:R-:W-:Y:S05]  /*3be0*/  @P6 BRA `(.L_x_421) ;  /* 0x0000000000ec6947 */ /* 0x000fea0003800000 */
        /* <DEDUP_REMOVED lines=54> */
[----:B------:R-:W-:Y:S01]  /*3f50*/  IADD3 R15, R15, 0x4, RZ ;  /* 0x000000040f0f7810 */ /* 0x000fe20007ffe0ff */
[----:B------:R-:W-:Y:S02]  /*3f60*/  UPLOP3.LUT UP0, UPT, UPT, UPT, UPT, 0x40, 0x0 ;  /* 0x000000000000789c */ /* 0x000fe40003f0e870 */
[----:B------:R-:W-:Y:S01]  /*3f70*/  UIADD3 UR11, UR11, -0x4, URZ ;  /* 0xfffffffc0b0b7890 */ /* 0x000fe2000fffe03f */
[----:B--2---:R-:W-:Y:S01]  /*3f80*/  @!P6 FADD.FTZ R34, R34, R18 ;  /* 0x000000122222e221 */ /* 0x004fe20000010000 */
[----:B------:R-:W-:-:S10]  /*3f90*/  @!P6 FADD.FTZ R35, R35, R19 ;  /* 0x000000132323e221 */ /* 0x000fd40000010000 */
.L_x_421:
[----:B------:R-:W-:-:S06]  /*3fa0*/  UISETP.NE.OR UP0, UPT, UR11, URZ, UP0 ;  /* 0x0000003f0b00728c */ /* 0x000fcc0008705670 */
[----:B------:R-:W-:-:S13]  /*3fb0*/  PLOP3.LUT P6, PT, PT, PT, UP0, 0x80, 0x0 ;  /* 0x000000000000781c */ /* 0x000fda0003fcf008 */
[----:B------:R-:W-:Y:S05]  /*3fc0*/  @!P6 BRA `(.L_x_417) ;  /* 0x00000000007ce947 */ /* 0x000fea0003800000 */
.L_x_418:
        /* <DEDUP_REMOVED lines=31> */
.L_x_417:
        /* <DEDUP_REMOVED lines=10> */
.L_x_423:
[----:B------:R-:W-:Y:S05]  /*4260*/  BSYNC B0 ;  /* 0x0000000000007941 */ /* 0x000fea0003800000 */
.L_x_422:
        /* <DEDUP_REMOVED lines=17> */
.L_x_414:
        /* <DEDUP_REMOVED lines=40> */
.L_x_424:
        /* <DEDUP_REMOVED lines=22> */
.L_x_426:
[----:B------:R-:W-:Y:S05]  /*4760*/  BSYNC B0 ;  /* 0x0000000000007941 */ /* 0x000fea0003800000 */
.L_x_425:
        /* <DEDUP_REMOVED lines=28> */
.L_x_427:
[----:B------:R-:W-:Y:S04]  /*4930*/  BSSY B0, `(.L_x_428) ;  /* 0x0000015000007945 */ /* 0x000fe80003800000 */
[----:B------:R-:W-:Y:S05]  /*4940*/  @!P5 BRA `(.L_x_429) ;  /* 0x00000000004cd947 */ /* 0x000fea0003800000 */
[----:B------:R-:W-:Y:S01]  /*4950*/  SHF.R.S32.HI R14, RZ, 0x1f, R65 ;  /* 0x0000001fff0e7819 */ /* 0x000fe20000011441 */
[----:B------:R-:W-:Y:S01]  /*4960*/  ULDC.64 UR12, c[0x0][0x288] ;  /* 0x0000a200000c7ab9 */ /* 0x000fe20000000a00 */
[----:B0-----:R-:W-:Y:S01]  /*4970*/  MOV R15, R37 ;  /* 0x00000025000f7202 */ /* 0x001fe20000000f00 */
[----:B------:R-:W-:Y:S02]  /*4980*/  FFMA.FTZ R18, R9, R18, R13 ;  /* 0x0000001209127223 */ /* 0x000fe4000001000d */
[----:B------:R-:W-:Y:S01]  /*4990*/  IMAD R16, R14, UR12, RZ ;  /* 0x0000000c0e107c24 */ /* 0x000fe2000f8e02ff */
[----:B------:R-:W-:Y:S01]  /*49a0*/  MOV R14, R10 ;  /* 0x0000000a000e7202 */ /* 0x000fe20000000f00 */
[----:B------:R-:W-:Y:S02]  /*49b0*/  FFMA.FTZ R18, R19, R4, -R18 ;  /* 0x0000000413127223 */ /* 0x000fe40000010812 */
[C---:B------:R-:W-:Y:S02]  /*49c0*/  IMAD R17, R65.reuse, UR13, R16 ;  /* 0x0000000d41117c24 */ /* 0x040fe4000f8e0210 */
[----:B------:R-:W-:Y:S01]  /*49d0*/  IMAD.WIDE.U32 R14, R65, UR12, R14 ;  /* 0x0000000c410e7c25 */ /* 0x000fe2000f8e000e */
[----:B------:R-:W-:-:S04]  /*49e0*/  ULDC.64 UR12, c[0x0][0x210] ;  /* 0x00008400000c7ab9 */ /* 0x000fc80000000a00 */
[----:B------:R-:W-:Y:S01]  /*49f0*/  IADD3 R17, R15, R17, RZ ;  /* 0x000000110f117210 */ /* 0x000fe20007ffe0ff */
[----:B------:R-:W-:Y:S01]  /*4a00*/  FMUL.FTZ R15, R18, UR19 ;  /* 0x00000013120f7c20 */ /* 0x000fe20008410000 */
[----:B------:R-:W-:-:S04]  /*4a10*/  LEA R16, P0, R14, UR12, 0x1 ;  /* 0x0000000c0e107c11 */ /* 0x000fc8000f8008ff */
[----:B------:R-:W-:Y:S01]  /*4a20*/  LEA.HI.X R17, R14, UR13, R17, 0x1, P0 ;  /* 0x0000000d0e117c11 */ /* 0x000fe200080f0c11 */
[----:B------:R-:W-:-:S04]  /*4a30*/  FFMA.FTZ R14, R9, R21, R13 ;  /* 0x00000015090e7223 */ /* 0x000fc8000001000d */
[----:B------:R-:W-:-:S04]  /*4a40*/  FFMA.FTZ R14, R55, R0, -R14 ;  /* 0x00000000370e7223 */ /* 0x000fc8000001080e */
[----:B------:R-:W-:-:S05]  /*4a50*/  FMUL.FTZ R14, R14, UR19 ;  /* 0x000000130e0e7c20 */ /* 0x000fca0008410000 */
[----:B------:R-:W-:-:S05]  /*4a60*/  F2FP.BF16.F32.PACK_AB R15, R14, R15 ;  /* 0x0000000f0e0f723e */ /* 0x000fca00000010ff */
[----:B------:R1:W-:Y:S02]  /*4a70*/  STG.E desc[UR14][R16.64], R15 ;  /* 0x0000000f10007986 */ /* 0x0003e4000c10190e */
.L_x_429:
[----:B------:R-:W-:Y:S05]  /*4a80*/  BSYNC B0 ;  /* 0x0000000000007941 */ /* 0x000fea0003800000 */
.L_x_428:
        /* <DEDUP_REMOVED lines=27> */
.L_x_430:
[----:B------:R-:W-:Y:S04]  /*4c40*/  BSSY B0, `(.L_x_431) ;  /* 0x0000015000007945 */ /* 0x000fe80003800000 */
[----:B------:R-:W-:Y:S05]  /*4c50*/  @!P4 BRA `(.L_x_432) ;  /* 0x00000000004cc947 */ /* 0x000fea0003800000 */
[----:B------:R-:W-:Y:S01]  /*4c60*/  SHF.R.S32.HI R14, RZ, 0x1f, R64 ;  /* 0x0000001fff0e7819 */ /* 0x000fe20000011440 */
[----:B------:R-:W-:Y:S01]  /*4c70*/  ULDC.64 UR12, c[0x0][0x288] ;  /* 0x0000a200000c7ab9 */ /* 0x000fe20000000a00 */
[----:B01----:R-:W-:Y:S01]  /*4c80*/  MOV R15, R37 ;  /* 0x00000025000f7202 */ /* 0x003fe20000000f00 */
        /* <DEDUP_REMOVED lines=16> */
.L_x_432:
[----:B------:R-:W-:Y:S05]  /*4d90*/  BSYNC B0 ;  /* 0x0000000000007941 */ /* 0x000fea0003800000 */
.L_x_431:
        /* <DEDUP_REMOVED lines=26> */
.L_x_433:
        /* <DEDUP_REMOVED lines=21> */
.L_x_435:
[----:B------:R-:W-:Y:S05]  /*5090*/  BSYNC B0 ;  /* 0x0000000000007941 */ /* 0x000fea0003800000 */
.L_x_434:
[----:B------:R-:W-:Y:S01]  /*50a0*/  SHF.L.U32 R28, R28, 0x10, RZ ;  /* 0x000000101c1c7819 */ /* 0x000fe200000006ff */
[----:B------:R-:W-:Y:S01]  /*50b0*/  FADD.FTZ R38, R38, -UR18 ;  /* 0x8000001226267e21 */ /* 0x000fe20008010000 */
[----:B------:R-:W-:Y:S02]  /*50c0*/  SHF.R.U32.HI R14, RZ, 0x3, R8 ;  /* 0x00000003ff0e7819 */ /* 0x000fe40000011608 */
[----:B------:R-:W-:Y:S01]  /*50d0*/  SHF.L.U32 R45, R45, 0x10, RZ ;  /* 0x000000102d2d7819 */ /* 0x000fe200000006ff */
[----:B------:R-:W-:Y:S01]  /*50e0*/  FADD.FTZ R21, R28, -UR18 ;  /* 0x800000121c157e21 */ /* 0x000fe20008010000 */
[----:B------:R-:W-:Y:S01]  /*50f0*/  SHF.L.U32 R27, R27, 0x10, RZ ;  /* 0x000000101b1b7819 */ /* 0x000fe200000006ff */
[----:B0123--:R-:W-:Y:S01]  /*5100*/  IMAD.WIDE.U32 R14, R14, 0x24924925, RZ ;  /* 0x249249250e0e7825 */ /* 0x00ffe200078e00ff */
[----:B------:R-:W-:-:S03]  /*5110*/  SHF.L.U32 R46, R46, 0x10, RZ ;  /* 0x000000102e2e7819 */ /* 0x000fc600000006ff */
        /* <DEDUP_REMOVED lines=22> */
.L_x_436:
[----:B------:R-:W-:Y:S04]  /*5280*/  BSSY B0, `(.L_x_437) ;  /* 0x0000015000007945 */ /* 0x000fe80003800000 */
        /* <DEDUP_REMOVED lines=20> */
.L_x_438:
[----:B------:R-:W-:Y:S05]  /*53d0*/  BSYNC B0 ;  /* 0x0000000000007941 */ /* 0x000fea0003800000 */
.L_x_437:
[----:B------:R-:W-:Y:S01]  /*53e0*/  FADD.FTZ R46, R46, -UR18 ;  /* 0x800000122e2e7e21 */ /* 0x000fe20008010000 */
[----:B0-----:R-:W-:Y:S01]  /*53f0*/  FADD.FTZ R18, R26, -UR18 ;  /* 0x800000121a127e21 */ /* 0x001fe20008010000 */
[----:B------:R-:W-:Y:S01]  /*5400*/  IMAD R20, R20, UR16, R15 ;  /* 0x0000001014147c24 */ /* 0x000fe2000f8e020f */
        /* <DEDUP_REMOVED lines=24> */
.L_x_439:
[----:B------:R-:W-:Y:S04]  /*5590*/  BSSY B0, `(.L_x_440) ;  /* 0x0000014000007945 */ /* 0x000fe80003800000 */
[----:B------:R-:W-:Y:S05]  /*55a0*/  @!P1 BRA `(.L_x_441) ;  /* 0x0000000000489947 */ /* 0x000fea0003800000 */
[----:B------:R-:W-:Y:S01]  /*55b0*/  ULDC.64 UR12, c[0x0][0x288] ;  /* 0x0000a200000c7ab9 */ /* 0x000fe20000000a00 */
[----:B------:R-:W-:Y:S01]  /*55c0*/  MOV R14, R10 ;  /* 0x0000000a000e7202 */ /* 0x000fe20000000f00 */
[----:B------:R-:W-:Y:S01]  /*55d0*/  IMAD R16, R67, UR12, RZ ;  /* 0x0000000c43107c24 */ /* 0x000fe2000f8e02ff */
[----:B------:R-:W-:Y:S01]  /*55e0*/  MOV R15, R37 ;  /* 0x00000025000f7202 */ /* 0x000fe20000000f00 */
[C-C-:B------:R-:W-:Y:S01]  /*55f0*/  FFMA.FTZ R26, R9.reuse, R26, R13.reuse ;  /* 0x0000001a091a7223 */ /* 0x140fe2000001000d */
[----:B------:R-:W-:Y:S01]  /*5600*/  FFMA.FTZ R18, R9, R18, R13 ;  /* 0x0000001209127223 */ /* 0x000fe2000001000d */
[C---:B------:R-:W-:Y:S02]  /*5610*/  IMAD R17, R61.reuse, UR13, R16 ;  /* 0x0000000d3d117c24 */ /* 0x040fe4000f8e0210 */
[----:B------:R-:W-:Y:S01]  /*5620*/  IMAD.WIDE.U32 R14, R61, UR12, R14 ;  /* 0x0000000c3d0e7c25 */ /* 0x000fe2000f8e000e */
[----:B------:R-:W-:-:S03]  /*5630*/  ULDC.64 UR12, c[0x0][0x210] ;  /* 0x00008400000c7ab9 */ /* 0x000fc60000000a00 */
[----:B------:R-:W-:Y:S01]  /*5640*/  FFMA.FTZ R26, R19, R4, -R26 ;  /* 0x00000004131a7223 */ /* 0x000fe2000001081a */
[----:B------:R-:W-:-:S03]  /*5650*/  IADD3 R17, R15, R17, RZ ;  /* 0x000000110f117210 */ /* 0x000fc60007ffe0ff */
[----:B------:R-:W-:Y:S01]  /*5660*/  FMUL.FTZ R15, R26, UR19 ;  /* 0x000000131a0f7c20 */ /* 0x000fe20008410000 */
[----:B------:R-:W-:-:S04]  /*5670*/  LEA R16, P0, R14, UR12, 0x1 ;  /* 0x0000000c0e107c11 */ /* 0x000fc8000f8008ff */
[----:B------:R-:W-:Y:S01]  /*5680*/  LEA.HI.X R17, R14, UR13, R17, 0x1, P0 ;  /* 0x0000000d0e117c11 */ /* 0x000fe200080f0c11 */
[----:B------:R-:W-:-:S04]  /*5690*/  FFMA.FTZ R14, R25, R0, -R18 ;  /* 0x00000000190e7223 */ /* 0x000fc80000010812 */
[----:B------:R-:W-:-:S05]  /*56a0*/  FMUL.FTZ R14, R14, UR19 ;  /* 0x000000130e0e7c20 */ /* 0x000fca0008410000 */
[----:B------:R-:W-:-:S05]  /*56b0*/  F2FP.BF16.F32.PACK_AB R15, R14, R15 ;  /* 0x0000000f0e0f723e */ /* 0x000fca00000010ff */
[----:B------:R0:W-:Y:S02]  /*56c0*/  STG.E desc[UR14][R16.64], R15 ;  /* 0x0000000f10007986 */ /* 0x0001e4000c10190e */
.L_x_441:
[----:B------:R-:W-:Y:S05]  /*56d0*/  BSYNC B0 ;  /* 0x0000000000007941 */ /* 0x000fea0003800000 */
.L_x_440:
        /* <DEDUP_REMOVED lines=29> */
.L_x_442:
        /* <DEDUP_REMOVED lines=10> */
[----:B------:R-:W-:Y:S01]  /*5950*/  FFMA.FTZ R6, R9, R20, R13 ;  /* 0x0000001409067223 */ /* 0x000fe2000001000d */
[----:B------:R-:W-:-:S04]  /*5960*/  IMAD.WIDE.U32 R14, R60, UR20, R14 ;  /* 0x000000143c0e7c25 */ /* 0x000fc8000f8e000e */
[----:B------:R-:W-:Y:S01]  /*5970*/  FFMA.FTZ R6, R43, R4, -R6 ;  /* 0x000000042b067223 */ /* 0x000fe20000010806 */
[----:B------:R-:W-:Y:S01]  /*5980*/  IMAD R17, R60, UR21, R17 ;  /* 0x000000153c117c24 */ /* 0x000fe2000f8e0211 */
[----:B------:R-:W-:Y:S02]  /*5990*/  ULDC.64 UR20, c[0x0][0x210] ;  /* 0x0000840000147ab9 */ /* 0x000fe40000000a00 */
[----:B------:R-:W-:Y:S02]  /*59a0*/  LEA R16, P0, R14, UR20, 0x1 ;  /* 0x000000140e107c11 */ /* 0x000fe4000f8008ff */
[----:B------:R-:W-:Y:S01]  /*59b0*/  IADD3 R17, R15, R17, RZ ;  /* 0x000000110f117210 */ /* 0x000fe20007ffe0ff */
[----:B------:R-:W-:-:S03]  /*59c0*/  FMUL.FTZ R15, R6, UR19 ;  /* 0x00000013060f7c20 */ /* 0x000fc60008410000 */
[----:B------:R-:W-:Y:S01]  /*59d0*/  LEA.HI.X R17, R14, UR21, R17, 0x1, P0 ;  /* 0x000000150e117c11 */ /* 0x000fe200080f0c11 */
[----:B------:R-:W-:-:S04]  /*59e0*/  FFMA.FTZ R14, R9, R24, R13 ;  /* 0x00000018090e7223 */ /* 0x000fc8000001000d */
[----:B------:R-:W-:-:S04]  /*59f0*/  FFMA.FTZ R14, R23, R0, -R14 ;  /* 0x00000000170e7223 */ /* 0x000fc8000001080e */
[----:B------:R-:W-:-:S05]  /*5a00*/  FMUL.FTZ R6, R14, UR19 ;  /* 0x000000130e067c20 */ /* 0x000fca0008410000 */
[----:B------:R-:W-:-:S05]  /*5a10*/  F2FP.BF16.F32.PACK_AB R15, R6, R15 ;  /* 0x0000000f060f723e */ /* 0x000fca00000010ff */
[----:B------:R1:W-:Y:S02]  /*5a20*/  STG.E desc[UR14][R16.64], R15 ;  /* 0x0000000f10007986 */ /* 0x0003e4000c10190e */
.L_x_444:
[----:B------:R-:W-:Y:S05]  /*5a30*/  BSYNC B0 ;  /* 0x0000000000007941 */ /* 0x000fea0003800000 */
.L_x_443:
[----:B------:R-:W-:Y:S02]  /*5a40*/  SHF.L.U32 R5, R5, 0x10, RZ ;  /* 0x0000001005057819 */ /* 0x000fe400000006ff */
[----:B------:R-:W-:Y:S02]  /*5a50*/  SHF.L.U32 R22, R22, 0x10, RZ ;  /* 0x0000001016167819 */ /* 0x000fe400000006ff */
[----:B------:R-:W-:Y:S01]  /*5a60*/  ISETP.GE.U32.AND P0, PT, R57, UR12, PT ;  /* 0x0000000c39007c0c */ /* 0x000fe2000bf06070 */
[----:B------:R-:W-:Y:S01]  /*5a70*/  FADD.FTZ R6, R5, -UR18 ;  /* 0x8000001205067e21 */ /* 0x000fe20008010000 */
[----:B------:R-:W-:Y:S01]  /*5a80*/  SHF.L.U32 R5, R42, 0x10, RZ ;  /* 0x000000102a057819 */ /* 0x000fe200000006ff */
[----:B------:R-:W-:Y:S01]  /*5a90*/  FADD.FTZ R22, R22, -UR18 ;  /* 0x8000001216167e21 */ /* 0x000fe20008010000 */
[----:B------:R-:W-:Y:S01]  /*5aa0*/  ISETP.GE.AND.EX P0, PT, R58, UR13, PT, P0 ;  /* 0x0000000d3a007c0c */ /* 0x000fe2000bf06300 */
[----:B------:R-:W-:Y:S01]  /*5ab0*/  FMUL.FTZ R20, R6, UR19 ;  /* 0x0000001306147c20 */ /* 0x000fe20008410000 */
[----:B01----:R-:W-:Y:S01]  /*5ac0*/  SHF.L.U32 R15, R12, 0x10, RZ ;  /* 0x000000100c0f7819 */ /* 0x003fe200000006ff */
[----:B------:R-:W-:Y:S01]  /*5ad0*/  FMUL.FTZ R22, R22, UR19 ;  /* 0x0000001316167c20 */ /* 0x000fe20008410000 */
[----:B------:R-:W-:Y:S01]  /*5ae0*/  ISETP.GT.U32.OR P0, PT, R8, 0x1bf, P0 ;  /* 0x000001bf0800780c */ /* 0x000fe20000704470 */
[----:B------:R-:W-:-:S12]  /*5af0*/  @!P6 BRA `(.L_x_445) ;  /* 0x000000000048e947 */ /* 0x000fd80003800000 */
        /* <DEDUP_REMOVED lines=18> */
.L_x_445:
        /* <DEDUP_REMOVED lines=19> */
.L_x_447:
[----:B------:R-:W-:Y:S05]  /*5d50*/  BSYNC B0 ;  /* 0x0000000000007941 */ /* 0x000fea0003800000 */
.L_x_446:
[----:B------:R-:W-:Y:S01]  /*5d60*/  ULDC UR11, c[0x0][0x10] ;  /* 0x00000400000b7ab9 */ /* 0x000fe20000000800 */
[----:B------:R-:W-:Y:S02]  /*5d70*/  UIADD3 UR4, UR4, 0x1, URZ ;  /* 0x0000000104047890 */ /* 0x000fe4000fffe03f */
[----:B------:R-:W-:-:S04]  /*5d80*/  UIADD3 UR6, UR11, UR6, URZ ;  /* 0x000000060b067290 */ /* 0x000fc8000fffe03f */
[----:B------:R-:W-:-:S06]  /*5d90*/  UISETP.GE.AND UP0, UPT, UR6, UR5, UPT ;  /* 0x000000050600728c */ /* 0x000fcc000bf06270 */
[----:B------:R-:W-:-:S13]  /*5da0*/  PLOP3.LUT P0, PT, PT, PT, UP0, 0x80, 0x0 ;  /* 0x000000000000781c */ /* 0x000fda0003f0f008 */
[----:B------:R-:W-:Y:S05]  /*5db0*/  @!P0 BRA `(.L_x_448) ;  /* 0xffffffa400a88947 */ /* 0x000fea000383ffff */
.L_x_397:
        /* <DEDUP_REMOVED lines=19> */
.L_x_450:
[----:B------:R-:W-:Y:S05]  /*5ef0*/  BSYNC B0 ;  /* 0x0000000000007941 */ /* 0x000fea0003800000 */
.L_x_449:
        /* <DEDUP_REMOVED lines=11> */
.L_x_452:
[----:B------:R-:W2:Y:S04]  /*5fb0*/  LDG.E.STRONG.GPU R5, desc[UR14][R2.64] ;  /* 0x0000000e02057981 */ /* 0x000ea8000c1ef900 */
[----:B--2---:R-:W-:Y:S01]  /*5fc0*/  CCTL.IVALL ;  /* 0x00000000ff00798f */ /* 0x004fe20002000000 */
[----:B------:R-:W-:Y:S05]  /*5fd0*/  YIELD ;  /* 0x0000000000007946 */ /* 0x000fea0003800000 */
[----:B------:R-:W-:-:S13]  /*5fe0*/  ISETP.NE.AND P0, PT, R5, R0, PT ;  /* 0x000000000500720c */ /* 0x000fda0003f05270 */
[----:B------:R-:W-:Y:S05]  /*5ff0*/  @P0 BRA `(.L_x_452) ;  /* 0xfffffffc00ec0947 */ /* 0x000fea000383ffff */
.L_x_451:
[----:B------:R-:W-:Y:S05]  /*6000*/  WARPSYNC.ALL ;  /* 0x0000000000007948 */ /* 0x000fea0003800000 */
[----:B------:R-:W0:Y:S08]  /*6010*/  LDC.64 R22, c[0x0][0x288] ;  /* 0x0000a200ff167b82 */ /* 0x000e300000000a00 */
[----:B------:R-:W-:Y:S01]  /*6020*/  BAR.SYNC.DEFER_BLOCKING 0x0 ;  /* 0x0000000000007b1d */ /* 0x000fe20000010000 */
[----:B0-----:R-:W-:-:S04]  /*6030*/  LEA.HI R0, P0, R23, R22, RZ, 0x1 ;  /* 0x0000001617007211 */ /* 0x001fc800078108ff */
[----:B------:R-:W-:-:S04]  /*6040*/  IADD3.X R3, RZ, R23, RZ, P0, !PT ;  /* 0x00000017ff037210 */ /* 0x000fc800007fe4ff */
[--C-:B------:R-:W-:Y:S02]  /*6050*/  SHF.R.S64 R25, R0, 0x1, R3.reuse ;  /* 0x0000000100197819 */ /* 0x100fe40000001003 */
        /* <DEDUP_REMOVED lines=18> */
.L_x_453:
[----:B------:R-:W-:-:S04]  /*6180*/  LEA R6, P0, R8, UR4, 0x2 ;  /* 0x0000000408067c11 */ /* 0x000fc8000f8010ff */
[----:B------:R-:W-:Y:S02]  /*6190*/  LEA.HI.X R7, R8, UR5, R0, 0x2, P0 ;  /* 0x0000000508077c11 */ /* 0x000fe400080f1400 */
[-C--:B------:R-:W-:Y:S02]  /*61a0*/  LEA R10, P0, R25, R6.reuse, 0x2 ;  /* 0x00000006190a7211 */ /* 0x080fe400078010ff */
[-C--:B------:R-:W-:Y:S01]  /*61b0*/  LEA R14, P2, R29, R6.reuse, 0x2 ;  /* 0x000000061d0e7211 */ /* 0x080fe200078410ff */
[----:B------:R-:W2:Y:S01]  /*61c0*/  LDG.E R0, desc[UR14][R6.64] ;  /* 0x0000000e06007981 */ /* 0x000ea2000c1e1900 */
[----:B------:R-:W-:Y:S02]  /*61d0*/  LEA R12, P1, R22, R6, 0x2 ;  /* 0x00000006160c7211 */ /* 0x000fe400078210ff */
[C---:B------:R-:W-:Y:S02]  /*61e0*/  IADD3.X R11, R7.reuse, R33, RZ, P0, !PT ;  /* 0x00000021070b7210 */ /* 0x040fe400007fe4ff */
[----:B------:R-:W-:-:S02]  /*61f0*/  IADD3.X R15, R7, R31, RZ, P2, !PT ;  /* 0x0000001f070f7210 */ /* 0x000fc400017fe4ff */
[----:B------:R-:W-:Y:S02]  /*6200*/  IADD3.X R13, R23, R7, RZ, P1, !PT ;  /* 0x00000007170d7210 */ /* 0x000fe40000ffe4ff */
        /* <DEDUP_REMOVED lines=8> */
[----:B--2---:R-:W-:Y:S02]  /*6290*/  F2FP.BF16.F32.PACK_AB R9, R11, R0 ;  /* 0x000000000b09723e */ /* 0x004fe400000010ff */
[----:B------:R-:W-:Y:S02]  /*62a0*/  SHF.R.S32.HI R0, RZ, 0x1f, R8 ;  /* 0x0000001fff007819 */ /* 0x000fe40000011408 */
[----:B---3--:R-:W-:Y:S01]  /*62b0*/  F2FP.BF16.F32.PACK_AB R21, R15, R12 ;  /* 0x0000000c0f15723e */ /* 0x008fe200000010ff */
[----:B------:R2:W-:Y:S04]  /*62c0*/  STG.E desc[UR14][R2.64], R9 ;  /* 0x0000000902007986 */ /* 0x0005e8000c10190e */
[----:B------:R2:W-:Y:S01]  /*62d0*/  STG.E desc[UR14][R4.64], R21 ;  /* 0x0000001504007986 */ /* 0x0005e2000c10190e */
[----:B------:R-:W-:-:S13]  /*62e0*/  ISETP.GT.AND.EX P0, PT, R27, R0, PT, P0 ;  /* 0x000000001b00720c */ /* 0x000fda0003f04300 */
[----:B--2---:R-:W-:Y:S05]  /*62f0*/  @P0 BRA `(.L_x_453) ;  /* 0xfffffffc00a00947 */ /* 0x004fea000383ffff */
[----:B------:R-:W-:Y:S05]  /*6300*/  EXIT ;  /* 0x000000000000794d */ /* 0x000fea0003800000 */
.L_x_454:
        /* <DEDUP_REMOVED lines=15> */
.L_x_5598:


//--------------------- .text._Z35group_norm_nhwc_bwd_one_pass_kernelI11Bf16IOBf16WLi128ELi112ELi448EEv26Group_norm_nhwc_bwd_params --------------------------
	.section	.text._Z35group_norm_nhwc_bwd_one_pass_kernelI11Bf16IOBf16WLi128ELi112ELi448EEv26Group_norm_nhwc_bwd_params,"ax",@progbits
	.align	128
        .global         _Z35group_norm_nhwc_bwd_one_pass_kernelI11Bf16IOBf16WLi128ELi112ELi448EEv26Group_norm_nhwc_bwd_params
        .type           _Z35group_norm_nhwc_bwd_one_pass_kernelI11Bf16IOBf16WLi128ELi112ELi448EEv26Group_norm_nhwc_bwd_params,@function
        .size           _Z35group_norm_nhwc_bwd_one_pass_kernelI11Bf16IOBf16WLi128ELi112ELi448EEv26Group_norm_nhwc_bwd_params,(.L_x_5599 - _Z35group_norm_nhwc_bwd_one_pass_kernelI11Bf16IOBf16WLi128ELi112ELi448EEv26Group_norm_nhwc_bwd_params)
        .other          _Z35group_norm_nhwc_bwd_one_pass_kernelI11Bf16IOBf16WLi128ELi112ELi448EEv26Group_norm_nhwc_bwd_params,@"STO_CUDA_ENTRY STV_DEFAULT"
_Z35group_norm_nhwc_bwd_one_pass_kernelI11Bf16IOBf16WLi128ELi112ELi448EEv26Group_norm_nhwc_bwd_params:
.text._Z35group_norm_nhwc_bwd_one_pass_kernelI11Bf16IOBf16WLi128ELi112ELi448EEv26Group_norm_nhwc_bwd_params:
        /* <DEDUP_REMOVED lines=109> */
.L_x_538:
[----:B0-----:R-:W0:Y:S01]  /*06d0*/  LDC R31, c[0x0][0x2a0] ;  /* 0x0000a800ff1f7b82 */ /* 0x001e220000000800 */
[----:B------:R-:W-:Y:S01]  /*06e0*/  LOP3.LUT P6, RZ, R23, 0x80, RZ, 0xc0, !PT ;  /* 0x0000008017ff7812 */ /* 0x000fe200078cc0ff */
[----:B------:R-:W-:Y:S01]  /*06f0*/  ULDC.64 UR12, c[0x0][0x298] ;  /* 0x0000a600000c7ab9 */ /* 0x000fe20000000a00 */
[----:B------:R-:W-:Y:S02]  /*0700*/  P2R R93, PR, RZ, 0x4 ;  /* 0x00000004ff5d7803 */ /* 0x000fe40000000000 */
[C---:B------:R-:W-:Y:S02]  /*0710*/  IADD3 R59, R3.reuse, 0x58, RZ ;  /* 0x00000058033b7810 */ /* 0x040fe40007ffe0ff */
[----:B------:R-:W-:Y:S01]  /*0720*/  SHF.R.U32.HI R72, RZ, 0x3, R2 ;  /* 0x00000003ff487819 */ /* 0x000fe20000011602 */
[----:B------:R-:W1:Y:S01]  /*0730*/  @P2 LDC.64 R76, c[0x0][0x230] ;  /* 0x00008c00ff4c2b82 */ /* 0x000e620000000a00 */
        /* <DEDUP_REMOVED lines=281> */
[----:B------:R1:W5:Y:S01]  /*18d0*/  @P0 LDG.E R57, desc[UR8][R64.64] ;  /* 0x0000000840390981 */ /* 0x000362000c1e1900 */
[----:B------:R-:W-:-:S04]  /*18e0*/  ISETP.GE.U32.AND P0, PT, R60, UR12, PT ;  /* 0x0000000c3c007c0c */ /* 0x000fc8000bf06070 */
[----:B------:R-:W-:-:S04]  /*18f0*/  ISETP.GE.AND.EX P0, PT, R61, UR13, PT, P0 ;  /* 0x0000000d3d007c0c */ /* 0x000fc8000bf06300 */
[----:B------:R-:W-:-:S13]  /*1900*/  ISETP.LT.U32.AND P0, PT, R2, 0x1c0, !P0 ;  /* 0x000001c00200780c */ /* 0x000fda0004701070 */
[----:B------:R-:W2:Y:S01]  /*1910*/  @P0 LDC.64 R60, c[0x0][0x288] ;  /* 0x0000a200ff3c0b82 */ /* 0x000ea20000000a00 */
[----:B0-----:R-:W-:-:S07]  /*1920*/  @P0 MOV R59, R101 ;  /* 0x00000065003b0202 */ /* 0x001fce0000000f00 */
[----:B------:R-:W0:Y:S08]  /*1930*/  @P0 LDC.64 R62, c[0x0][0x230] ;  /* 0x00008c00ff3e0b82 */ /* 0x000e300000000a00 */
[----:B-1----:R-:W1:Y:S01]  /*1940*/  @P0 LDC.64 R64, c[0x0][0x228] ;  /* 0x00008a00ff400b82 */ /* 0x002e620000000a00 */
[----:B--2---:R-:W-:-:S04]  /*1950*/  @P0 IMAD R58, R71, R60, RZ ;  /* 0x0000003c473a0224 */ /* 0x004fc800078e02ff */
[----:B------:R-:W-:Y:S01]  /*1960*/  @P0 IMAD R61, R67, R61, R58 ;  /* 0x0000003d433d0224 */ /* 0x000fe200078e023a */
[----:B------:R-:W-:-:S05]  /*1970*/  @P0 MOV R58, R98 ;  /* 0x00000062003a0202 */ /* 0x000fca0000000f00 */
[----:B------:R-:W-:-:S05]  /*1980*/  @P0 IMAD.WIDE.U32 R58, R67, R60, R58 ;  /* 0x0000003c433a0225 */ /* 0x000fca00078e003a */
[----:B------:R-:W-:Y:S02]  /*1990*/  @P0 IADD3 R61, R59, R61, RZ ;  /* 0x0000003d3b3d0210 */ /* 0x000fe40007ffe0ff */
[C---:B------:R-:W-:Y:S02]  /*19a0*/  @P0 SHF.L.U32 R59, R58.reuse, 0x1, RZ ;  /* 0x000000013a3b0819 */ /* 0x040fe400000006ff */
[----:B------:R-:W-:Y:S02]  /*19b0*/  @P0 SHF.L.U64.HI R58, R58, 0x1, R61 ;  /* 0x000000013a3a0819 */ /* 0x000fe4000001023d */
[----:B0-----:R-:W-:-:S04]  /*19c0*/  @P0 IADD3 R62, P6, R59, R62, RZ ;  /* 0x0000003e3b3e0210 */ /* 0x001fc80007fde0ff */
[----:B------:R-:W-:Y:S02]  /*19d0*/  @P0 IADD3.X R63, R58, R63, RZ, P6, !PT ;  /* 0x0000003f3a3f0210 */ /* 0x000fe400037fe4ff */
[----:B-1----:R-:W-:-:S04]  /*19e0*/  @P0 IADD3 R64, P6, R59, R64, RZ ;  /* 0x000000403b400210 */ /* 0x002fc80007fde0ff */
[----:B------:R-:W-:Y:S02]  /*19f0*/  @P0 IADD3.X R65, R58, R65, RZ, P6, !PT ;  /* 0x000000413a410210 */ /* 0x000fe400037fe4ff */
[----:B------:R-:W-:Y:S02]  /*1a00*/  CS2R R58, SRZ ;  /* 0x00000000003a7805 */ /* 0x000fe4000001ff00 */
[----:B------:R-:W-:-:S04]  /*1a10*/  IADD3 R60, R72, 0x70, RZ ;  /* 0x00000070483c7810 */ /* 0x000fc80007ffe0ff */
[----:B------:R-:W-:Y:S01]  /*1a20*/  SHF.R.S32.HI R61, RZ, 0x1f, R60 ;  /* 0x0000001fff3d7819 */ /* 0x000fe2000001143c */
[----:B------:R0:W5:Y:S04]  /*1a30*/  @P0 LDG.E R58, desc[UR8][R62.64] ;  /* 0x000000083e3a0981 */ /* 0x000168000c1e1900 */
[----:B------:R-:W5:Y:S01]  /*1a40*/  @P0 LDG.E R59, desc[UR8][R64.64] ;  /* 0x00000008403b0981 */ /* 0x000f62000c1e1900 */
[----:B------:R-:W-:Y:S02]  /*1a50*/  ISETP.GE.U32.AND P0, PT, R60, UR12, PT ;  /* 0x0000000c3c007c0c */ /* 0x000fe4000bf06070 */
[----:B------:R-:W-:Y:S02]  /*1a60*/  IADD3 R71, R3, 0x70, RZ ;  /* 0x0000007003477810 */ /* 0x000fe40007ffe0ff */
[----:B------:R-:W-:-:S02]  /*1a70*/  ISETP.GE.AND.EX P0, PT, R61, UR13, PT, P0 ;  /* 0x0000000d3d007c0c */ /* 0x000fc4000bf06300 */
[----:B------:R-:W-:Y:S02]  /*1a80*/  SHF.R.S32.HI R73, RZ, 0x1f, R71 ;  /* 0x0000001fff497819 */ /* 0x000fe40000011447 */
        /* <DEDUP_REMOVED lines=44> */
[----:B------:R-:W5:Y:S01]  /*1d50*/  @P0 LDG.E R63, desc[UR8][R70.64] ;  /* 0x00000008463f0981 */ /* 0x000f62000c1e1900 */
[----:B0-----:R-:W-:-:S05]  /*1d60*/  IMAD.WIDE R72, R14, 0x8, R66 ;  /* 0x000000080e487825 */ /* 0x001fca00078e0242 */
[----:B------:R0:W2:Y:S01]  /*1d70*/  LDG.E.64 R66, desc[UR8][R72.64] ;  /* 0x0000000848427981 */ /* 0x0000a2000c1e1b00 */
[----:B-1----:R-:W-:-:S06]  /*1d80*/  CS2R R64, SRZ ;  /* 0x0000000000407805 */ /* 0x002fcc000001ff00 */
[----:B------:R1:W5:Y:S01]  /*1d90*/  @P2 LDG.E R64, desc[UR8][R74.64] ;  /* 0x000000084a402981 */ /* 0x000362000c1e1900 */
[----:B0-----:R-:W-:-:S03]  /*1da0*/  CS2R R72, SRZ ;  /* 0x0000000000487805 */ /* 0x001fc6000001ff00 */
[----:B------:R-:W5:Y:S01]  /*1db0*/  @P2 LDG.E R65, desc[UR8][R88.64] ;  /* 0x0000000858412981 */ /* 0x000f62000c1e1900 */
[----:B------:R-:W-:-:S03]  /*1dc0*/  ISETP.NE.AND P2, PT, R93, RZ, PT ;  /* 0x000000ff5d00720c */ /* 0x000fc60003f45270 */
[----:B------:R0:W5:Y:S01]  /*1dd0*/  @P5 LDG.E R73, desc[UR8][R80.64] ;  /* 0x0000000850495981 */ /* 0x000162000c1e1900 */
[----:B-1----:R-:W-:Y:S02]  /*1de0*/  CS2R R74, SRZ ;  /* 0x00000000004a7805 */ /* 0x002fe4000001ff00 */
[----:B------:R-:W-:Y:S01]  /*1df0*/  CS2R R70, SRZ ;  /* 0x0000000000467805 */ /* 0x000fe2000001ff00 */
[----:B------:R1:W5:Y:S04]  /*1e00*/  @P1 LDG.E R72, desc[UR8][R84.64] ;  /* 0x0000000854481981 */ /* 0x000368000c1e1900 */
[----:B------:R3:W5:Y:S01]  /*1e10*/  @P5 LDG.E R74, desc[UR8][R82.64] ;  /* 0x00000008524a5981 */ /* 0x000762000c1e1900 */
[----:B------:R-:W-:-:S03]  /*1e20*/  ISETP.NE.AND P5, PT, R92, RZ, PT ;  /* 0x000000ff5c00720c */ /* 0x000fc60003fa5270 */
[----:B------:R4:W5:Y:S01]  /*1e30*/  @P1 LDG.E R71, desc[UR8][R78.64] ;  /* 0x000000084e471981 */ /* 0x000962000c1e1900 */
[----:B0-----:R-:W-:Y:S02]  /*1e40*/  CS2R R80, SRZ ;  /* 0x0000000000507805 */ /* 0x001fe4000001ff00 */
[----:B------:R-:W-:Y:S02]  /*1e50*/  CS2R R88, SRZ ;  /* 0x0000000000587805 */ /* 0x000fe4000001ff00 */
[----:B-1----:R-:W-:Y:S01]  /*1e60*/  CS2R R84, SRZ ;  /* 0x0000000000547805 */ /* 0x002fe2000001ff00 */
[----:B------:R0:W5:Y:S01]  /*1e70*/  @P2 LDG.E R70, desc[UR8][R86.64] ;  /* 0x0000000856462981 */ /* 0x000162000c1e1900 */
[----:B---3--:R-:W-:-:S03]  /*1e80*/  CS2R R82, SRZ ;  /* 0x0000000000527805 */ /* 0x008fc6000001ff00 */
[----:B------:R-:W5:Y:S04]  /*1e90*/  @P4 LDG.E R88, desc[UR8][R24.64] ;  /* 0x0000000818584981 */ /* 0x000f68000c1e1900 */
[----:B------:R-:W5:Y:S01]  /*1ea0*/  @P5 LDG.E R75, desc[UR8][R68.64] ;  /* 0x00000008444b5981 */ /* 0x000f62000c1e1900 */
[----:B----4-:R-:W-:Y:S02]  /*1eb0*/  CS2R R78, SRZ ;  /* 0x00000000004e7805 */ /* 0x010fe4000001ff00 */
[----:B0-----:R-:W-:Y:S01]  /*1ec0*/  CS2R R86, SRZ ;  /* 0x0000000000567805 */ /* 0x001fe2000001ff00 */
[----:B------:R-:W5:Y:S04]  /*1ed0*/  @P6 LDG.E R83, desc[UR8][R40.64] ;  /* 0x0000000828536981 */ /* 0x000f68000c1e1900 */
[----:B------:R-:W5:Y:S04]  /*1ee0*/  @P6 LDG.E R84, desc[UR8][R38.64] ;  /* 0x0000000826546981 */ /* 0x000f68000c1e1900 */
[----:B------:R-:W5:Y:S04]  /*1ef0*/  @P4 LDG.E R87, desc[UR8][R32.64] ;  /* 0x0000000820574981 */ /* 0x000f68000c1e1900 */
[----:B------:R-:W5:Y:S01]  /*1f00*/  @P3 LDG.E R89, desc[UR8][R26.64] ;  /* 0x000000081a593981 */ /* 0x000f62000c1e1900 */
[----:B--2---:R-:W-:-:S05]  /*1f10*/  FFMA.FTZ R67, -R66, R66, R67 ;  /* 0x0000004242437223 */ /* 0x004fca0000010143 */
[----:B------:R-:W-:-:S13]  /*1f20*/  FSETP.GTU.FTZ.AND P0, PT, R67, RZ, PT ;  /* 0x000000ff4300720b */ /* 0x000fda0003f1c000 */
[----:B------:R-:W0:Y:S02]  /*1f30*/  @P0 LDC R94, c[0x0][0x250] ;  /* 0x00009400ff5e0b82 */ /* 0x000e240000000800 */
[----:B0-----:R-:W-:Y:S01]  /*1f40*/  @P0 FADD.FTZ R94, R67, R94 ;  /* 0x0000005e435e0221 */ /* 0x001fe20000010000 */
[----:B------:R-:W-:-:S06]  /*1f50*/  MOV R67, RZ ;  /* 0x000000ff00437202 */ /* 0x000fcc0000000f00 */
[----:B------:R0:W5:Y:S02]  /*1f60*/  @P2 LDG.E R67, desc[UR8][R76.64] ;  /* 0x000000084c432981 */ /* 0x000164000c1e1900 */
[----:B0-----:R-:W-:-:S06]  /*1f70*/  CS2R R76, SRZ ;  /* 0x00000000004c7805 */ /* 0x001fcc000001ff00 */
[----:B------:R0:W5:Y:S01]  /*1f80*/  @P5 LDG.E R76, desc[UR8][R54.64] ;  /* 0x00000008364c5981 */ /* 0x000162000c1e1900 */
[----:B------:R-:W-:-:S13]  /*1f90*/  ISETP.NE.AND P5, PT, R91, RZ, PT ;  /* 0x000000ff5b00720c */ /* 0x000fda0003fa5270 */
[----:B------:R0:W5:Y:S04]  /*1fa0*/  @P5 LDG.E R77, desc[UR8][R52.64] ;  /* 0x00000008344d5981 */ /* 0x000168000c1e1900 */
[----:B------:R0:W5:Y:S01]  /*1fb0*/  @P5 LDG.E R78, desc[UR8][R50.64] ;  /* 0x00000008324e5981 */ /* 0x000162000c1e1900 */
[----:B------:R-:W-:Y:S02]  /*1fc0*/  ISETP.NE.AND P5, PT, R90, RZ, PT ;  /* 0x000000ff5a00720c */ /* 0x000fe40003fa5270 */
[----:B------:R-:W-:-:S06]  /*1fd0*/  CS2R R90, SRZ ;  /* 0x00000000005a7805 */ /* 0x000fcc000001ff00 */
[----:B------:R0:W5:Y:S05]  /*1fe0*/  @P3 LDG.E R90, desc[UR8][R28.64] ;  /* 0x000000081c5a3981 */ /* 0x00016a000c1e1900 */
[----:B------:R0:W5:Y:S04]  /*1ff0*/  @P5 LDG.E R79, desc[UR8][R48.64] ;  /* 0x00000008304f5981 */ /* 0x000168000c1e1900 */
[----:B------:R0:W5:Y:S01]  /*2000*/  @P5 LDG.E R80, desc[UR8][R46.64] ;  /* 0x000000082e505981 */ /* 0x000162000c1e1900 */
[----:B------:R-:W-:-:S13]  /*2010*/  ISETP.NE.AND P5, PT, R30, RZ, PT ;  /* 0x000000ff1e00720c */ /* 0x000fda0003fa5270 */
[----:B------:R0:W5:Y:S04]  /*2020*/  @P5 LDG.E R85, desc[UR8][R36.64] ;  /* 0x0000000824555981 */ /* 0x000168000c1e1900 */
[----:B------:R0:W5:Y:S01]  /*2030*/  @P5 LDG.E R86, desc[UR8][R34.64] ;  /* 0x0000000822565981 */ /* 0x000162000c1e1900 */
[----:B------:R-:W-:-:S06]  /*2040*/  MOV R95, 0x3f800000 ;  /* 0x3f800000005f7802 */ /* 0x000fcc0000000f00 */
[----:B------:R1:W2:Y:S01]  /*2050*/  @P0 MUFU.RSQ R95, R94 ;  /* 0x0000005e005f0308 */ /* 0x0002a20000001400 */
[----:B------:R-:W-:-:S13]  /*2060*/  LOP3.LUT P0, RZ, R23, 0x4, RZ, 0xc0, !PT ;  /* 0x0000000417ff7812 */ /* 0x000fda000780c0ff */
[----:B------:R0:W5:Y:S04]  /*2070*/  @P0 LDG.E R81, desc[UR8][R44.64] ;  /* 0x000000082c510981 */ /* 0x000168000c1e1900 */
[----:B------:R0:W5:Y:S01]  /*2080*/  @P0 LDG.E R82, desc[UR8][R42.64] ;  /* 0x000000082a520981 */ /* 0x000162000c1e1900 */
[----:B------:R-:W-:Y:S01]  /*2090*/  ISETP.GT.U32.AND P0, PT, R2, 0x1bf, PT ;  /* 0x000001bf0200780c */ /* 0x000fe20003f04070 */
[----:B------:R-:W-:Y:S01]  /*20a0*/  BSSY B0, `(.L_x_456) ;  /* 0x0000014000007945 */ /* 0x000fe20003800000 */
[----:B------:R-:W-:Y:S02]  /*20b0*/  CS2R R92, SRZ ;  /* 0x00000000005c7805 */ /* 0x000fe4000001ff00 */
[----:B-1----:R-:W-:-:S09]  /*20c0*/  MOV R94, RZ ;  /* 0x000000ff005e7202 */ /* 0x002fd20000000f00 */
[----:B0-2---:R-:W-:Y:S05]  /*20d0*/  @P0 BRA `(.L_x_457) ;  /* 0x0000000000400947 */ /* 0x005fea0003800000 */
[----:B------:R-:W-:Y:S02]  /*20e0*/  ISETP.NE.AND P0, PT, RZ, UR10, PT ;  /* 0x0000000aff007c0c */ /* 0x000fe4000bf05270 */
[----:B------:R-:W-:-:S04]  /*20f0*/  IADD3 R97, R16, R97, RZ ;  /* 0x0000006110617210 */ /* 0x000fc80007ffe0ff */
[----:B------:R-:W-:-:S07]  /*2100*/  SHF.R.S32.HI R26, RZ, 0x1f, R97 ;  /* 0x0000001fff1a7819 */ /* 0x000fce0000011461 */
[----:B------:R-:W0:Y:S02]  /*2110*/  @P0 LDC.64 R24, c[0x0][0x240] ;  /* 0x00009000ff180b82 */ /* 0x000e240000000a00 */
[----:B0-----:R-:W-:-:S04]  /*2120*/  @P0 LEA R24, P6, R97, R24, 0x1 ;  /* 0x0000001861180211 */ /* 0x001fc800078c08ff */
[----:B------:R-:W-:-:S05]  /*2130*/  @P0 LEA.HI.X R25, R97, R25, R26, 0x1, P6 ;  /* 0x0000001961190211 */ /* 0x000fca00030f0c1a */
[----:B------:R-:W2:Y:S04]  /*2140*/  @P0 LDG.E.U16 R27, desc[UR8][R24.64] ;  /* 0x00000008181b0981 */ /* 0x000ea8000c1e1500 */
[----:B------:R-:W3:Y:S01]  /*2150*/  @P0 LDG.E.U16 R26, desc[UR8][R24.64+0x2] ;  /* 0x00000208181a0981 */ /* 0x000ee2000c1e1500 */
[----:B--2---:R-:W-:Y:S02]  /*2160*/  @P0 SHF.L.U32 R92, R27, 0x10, RZ ;  /* 0x000000101b5c0819 */ /* 0x004fe400000006ff */
[----:B---3--:R-:W-:Y:S02]  /*2170*/  @P0 SHF.L.U32 R93, R26, 0x10, RZ ;  /* 0x000000101a5d0819 */ /* 0x008fe400000006ff */
[----:B------:R-:W0:Y:S02]  /*2180*/  LDC.64 R26, c[0x0][0x238] ;  /* 0x00008e00ff1a7b82 */ /* 0x000e240000000a00 */
[----:B0-----:R-:W-:-:S05]  /*2190*/  IMAD.WIDE R26, R97, 0x2, R26 ;  /* 0x00000002611a7825 */ /* 0x001fca00078e021a */
[----:B------:R-:W2:Y:S04]  /*21a0*/  LDG.E.U16 R91, desc[UR8][R26.64] ;  /* 0x000000081a5b7981 */ /* 0x000ea8000c1e1500 */
[----:B------:R-:W3:Y:S01]  /*21b0*/  LDG.E.U16 R94, desc[UR8][R26.64+0x2] ;  /* 0x000002081a5e7981 */ /* 0x000ee2000c1e1500 */
[----:B--2---:R-:W-:Y:S02]  /*21c0*/  SHF.L.U32 R91, R91, 0x10, RZ ;  /* 0x000000105b5b7819 */ /* 0x004fe400000006ff */
[----:B---3--:R-:W-:-:S07]  /*21d0*/  SHF.L.U32 R94, R94, 0x10, RZ ;  /* 0x000000105e5e7819 */ /* 0x008fce00000006ff */
.L_x_457:
[----:B------:R-:W-:Y:S05]  /*21e0*/  BSYNC B0 ;  /* 0x0000000000007941 */ /* 0x000fea0003800000 */
.L_x_456:
[----:B------:R-:W-:Y:S02]  /*21f0*/  ISETP.NE.AND P0, PT, RZ, UR10, PT ;  /* 0x0000000aff007c0c */ /* 0x000fe4000bf05270 */
[C---:B-----5:R-:W-:Y:S02]  /*2200*/  PRMT R24, R64.reuse, 0x7632, R24 ;  /* 0x0000763240187816 */ /* 0x060fe40000000018 */
[----:B------:R-:W-:Y:S02]  /*2210*/  SHF.L.U32 R25, R64, 0x10, RZ ;  /* 0x0000001040197819 */ /* 0x000fe400000006ff */
[----:B------:R-:W-:Y:S02]  /*2220*/  PRMT R26, R65, 0x7632, R26 ;  /* 0x00007632411a7816 */ /* 0x000fe4000000001a */
[C---:B------:R-:W-:Y:S02]  /*2230*/  PRMT R27, R67.reuse, 0x7632, R27 ;  /* 0x00007632431b7816 */ /* 0x040fe4000000001b */
[----:B------:R-:W-:Y:S01]  /*2240*/  SHF.L.U32 R29, R24, 0x10, RZ ;  /* 0x00000010181d7819 */ /* 0x000fe200000006ff */
[----:B------:R-:W-:Y:S01]  /*2250*/  FADD.FTZ R24, -R66, R25 ;  /* 0x0000001942187221 */ /* 0x000fe20000010100 */
[----:B------:R-:W-:-:S02]  /*2260*/  SHF.L.U32 R35, R67, 0x10, RZ ;  /* 0x0000001043237819 */ /* 0x000fc400000006ff */
[----:B------:R-:W-:Y:S01]  /*2270*/  SHF.L.U32 R33, R26, 0x10, RZ ;  /* 0x000000101a217819 */ /* 0x000fe200000006ff */
[C---:B------:R-:W-:Y:S01]  /*2280*/  FADD.FTZ R26, -R66.reuse, R29 ;  /* 0x0000001d421a7221 */ /* 0x040fe20000010100 */
        /* <DEDUP_REMOVED lines=30> */
.L_x_458:
[----:B------:R-:W-:Y:S01]  /*2470*/  FMUL.FTZ R24, R30, R91 ;  /* 0x0000005b1e187220 */ /* 0x000fe20000410000 */
[----:B------:R-:W-:Y:S01]  /*2480*/  FFMA.FTZ R45, R25, R30, RZ ;  /* 0x0000001e192d7223 */ /* 0x000fe200000100ff */
[-C--:B------:R-:W-:Y:S01]  /*2490*/  FMUL.FTZ R47, R42, R95.reuse ;  /* 0x0000005f2a2f7220 */ /* 0x080fe20000410000 */
        /* <DEDUP_REMOVED lines=23> */
.L_x_459:
[----:B------:R-:W-:Y:S01]  /*2610*/  FFMA.FTZ R32, R26, R29, R25 ;  /* 0x0000001d1a207223 */ /* 0x000fe20000010019 */
[----:B------:R-:W-:Y:S01]  /*2620*/  FADD.FTZ R25, RZ, R30 ;  /* 0x0000001eff197221 */ /* 0x000fe20000010000 */
[----:B------:R-:W-:Y:S01]  /*2630*/  FADD.FTZ R30, R29, R24 ;  /* 0x000000181d1e7221 */ /* 0x000fe20000010000 */
[----:B------:R-:W-:Y:S01]  /*2640*/  FFMA.FTZ R45, R47, R28, R45 ;  /* 0x0000001c2f2d7223 */ /* 0x000fe2000001002d */
[----:B------:R-:W-:Y:S01]  /*2650*/  FMUL.FTZ R29, R28, R91 ;  /* 0x0000005b1c1d7220 */ /* 0x000fe20000410000 */
[----:B------:R-:W-:Y:S01]  /*2660*/  FADD.FTZ R37, R25, R28 ;  /* 0x0000001c19257221 */ /* 0x000fe20000010000 */
[----:B------:R-:W-:Y:S01]  /*2670*/  FADD.FTZ R24, RZ, R33 ;  /* 0x00000021ff187221 */ /* 0x000fe20000010000 */
[----:B------:R-:W-:Y:S01]  /*2680*/  FFMA.FTZ R28, R26, R33, RZ ;  /* 0x000000211a1c7223 */ /* 0x000fe200000100ff */
[----:B------:R-:W-:Y:S01]  /*2690*/  PRMT R26, R71, 0x7632, R26 ;  /* 0x00007632471a7816 */ /* 0x000fe2000000001a */
[----:B------:R-:W-:Y:S01]  /*26a0*/  FFMA.FTZ R25, R47, R29, R32 ;  /* 0x0000001d2f197223 */ /* 0x000fe20000010020 */
[----:B------:R-:W-:Y:S01]  /*26b0*/  FADD.FTZ R110, R24, R27 ;  /* 0x0000001b186e7221 */ /* 0x000fe20000010000 */
[----:B------:R-:W-:Y:S01]  /*26c0*/  FFMA.FTZ R38, R44, R27, R28 ;  /* 0x0000001b2c267223 */ /* 0x000fe2000001001c */
[----:B------:R-:W-:Y:S01]  /*26d0*/  FMUL.FTZ R24, R27, R94 ;  /* 0x0000005e1b187220 */ /* 0x000fe20000410000 */
[----:B------:R-:W-:Y:S01]  /*26e0*/  SHF.L.U32 R27, R71, 0x10, RZ ;  /* 0x00000010471b7819 */ /* 0x000fe200000006ff */
[----:B------:R-:W-:Y:S01]  /*26f0*/  FADD.FTZ R29, R30, R29 ;  /* 0x0000001d1e1d7221 */ /* 0x000fe20000010000 */
[----:B------:R-:W-:Y:S01]  /*2700*/  SHF.L.U32 R33, R26, 0x10, RZ ;  /* 0x000000101a217819 */ /* 0x000fe200000006ff */
[--C-:B------:R-:W-:Y:S01]  /*2710*/  FFMA.FTZ R39, R44, R24, R25.reuse ;  /* 0x000000182c277223 */ /* 0x100fe20000010019 */
[----:B------:R-:W-:Y:S01]  /*2720*/  PRMT R25, R72, 0x7632, R25 ;  /* 0x0000763248197816 */ /* 0x000fe20000000019 */
[----:B------:R-:W-:Y:S01]  /*2730*/  FADD.FTZ R26, -R66, R27 ;  /* 0x0000001b421a7221 */ /* 0x000fe20000010100 */
[----:B------:R-:W-:Y:S01]  /*2740*/  SHF.L.U32 R112, R72, 0x10, RZ ;  /* 0x0000001048707819 */ /* 0x000fe200000006ff */
[----:B------:R-:W-:Y:S01]  /*2750*/  FADD.FTZ R28, -R66, R33 ;  /* 0x00000021421c7221 */ /* 0x000fe20000010100 */
[----:B------:R-:W-:Y:S01]  /*2760*/  SHF.L.U32 R25, R25, 0x10, RZ ;  /* 0x0000001019197819 */ /* 0x000fe200000006ff */
[----:B------:R-:W-:-:S02]  /*2770*/  FMUL.FTZ R40, R26, R95 ;  /* 0x0000005f1a287220 */ /* 0x000fc40000410000 */
        /* <DEDUP_REMOVED lines=20> */
.L_x_460:
[----:B------:R-:W-:Y:S01]  /*28c0*/  FMUL.FTZ R26, R112, R91 ;  /* 0x0000005b701a7220 */ /* 0x000fe20000410000 */
[----:B------:R-:W-:Y:S01]  /*28d0*/  FADD.FTZ R29, R24, R29 ;  /* 0x0000001d181d7221 */ /* 0x000fe20000010000 */
        /* <DEDUP_REMOVED lines=11> */
[----:B------:R-:W-:Y:S01]  /*2990*/  FADD.FTZ R24, -R66, R29 ;  /* 0x0000001d42187221 */ /* 0x000fe20000010100 */
[----:B------:R-:W-:Y:S01]  /*29a0*/  FFMA.FTZ R112, R40, R112, R45 ;  /* 0x0000007028707223 */ /* 0x000fe2000001002d */
        /* <DEDUP_REMOVED lines=25> */
.L_x_461:
[----:B------:R-:W-:Y:S01]  /*2b40*/  FMUL.FTZ R24, R69, R91 ;  /* 0x0000005b45187220 */ /* 0x000fe20000410000 */
[----:B------:R-:W-:Y:S01]  /*2b50*/  FADD.FTZ R27, R25, R26 ;  /* 0x0000001a191b7221 */ /* 0x000fe20000010000 */
[----:B------:R-:W-:Y:S02]  /*2b60*/  SHF.L.U32 R29, R75, 0x10, RZ ;  /* 0x000000104b1d7819 */ /* 0x000fe400000006ff */
[----:B------:R-:W-:Y:S01]  /*2b70*/  SHF.L.U32 R37, R37, 0x10, RZ ;  /* 0x0000001025257819 */ /* 0x000fe200000006ff */
[----:B------:R-:W-:Y:S01]  /*2b80*/  FFMA.FTZ R25, R115, R24, R38 ;  /* 0x0000001873197223 */ /* 0x000fe20000010026 */
[----:B------:R-:W-:Y:S01]  /*2b90*/  FADD.FTZ R27, R27, R24 ;  /* 0x000000181b1b7221 */ /* 0x000fe20000010000 */
[----:B------:R-:W-:Y:S01]  /*2ba0*/  FADD.FTZ R24, -R66, R29 ;  /* 0x0000001d42187221 */ /* 0x000fe20000010100 */
[----:B------:R-:W-:Y:S01]  /*2bb0*/  PRMT R109, R76, 0x7632, R109 ;  /* 0x000076324c6d7816 */ /* 0x000fe2000000006d */
[----:B------:R-:W-:Y:S01]  /*2bc0*/  FADD.FTZ R104, -R66, R37 ;  /* 0x0000002542687221 */ /* 0x000fe20000010100 */
[----:B------:R-:W-:Y:S01]  /*2bd0*/  SHF.L.U32 R106, R76, 0x10, RZ ;  /* 0x000000104c6a7819 */ /* 0x000fe200000006ff */
[-C--:B------:R-:W-:Y:S01]  /*2be0*/  FMUL.FTZ R107, R24, R95.reuse ;  /* 0x0000005f186b7220 */ /* 0x080fe20000410000 */
        /* <DEDUP_REMOVED lines=22> */
.L_x_462:
[----:B------:R-:W-:Y:S01]  /*2d50*/  FFMA.FTZ R28, R108, R24, R25 ;  /* 0x000000186c1c7223 */ /* 0x000fe20000010019 */
[----:B------:R-:W-:Y:S01]  /*2d60*/  FADD.FTZ R27, R24, R27 ;  /* 0x0000001b181b7221 */ /* 0x000fe20000010000 */
[C---:B------:R-:W-:Y:S01]  /*2d70*/  PRMT R24, R77.reuse, 0x7632, R24 ;  /* 0x000076324d187816 */ /* 0x040fe20000000018 */
        /* <DEDUP_REMOVED lines=33> */
.L_x_463:
[----:B------:R-:W-:Y:S01]  /*2f90*/  SHF.L.U32 R29, R79, 0x10, RZ ;  /* 0x000000104f1d7819 */ /* 0x000fe200000006ff */
[----:B------:R-:W-:Y:S01]  /*2fa0*/  FFMA.FTZ R28, R104, R24, R25 ;  /* 0x00000018681c7223 */ /* 0x000fe20000010019 */
[----:B------:R-:W-:Y:S01]  /*2fb0*/  SHF.L.U32 R33, R36, 0x10, RZ ;  /* 0x0000001024217819 */ /* 0x000fe200000006ff */
[----:B------:R-:W-:Y:S01]  /*2fc0*/  FADD.FTZ R27, R24, R27 ;  /* 0x0000001b181b7221 */ /* 0x000fe20000010000 */
[----:B------:R-:W-:Y:S01]  /*2fd0*/  FMUL.FTZ R26, R102, R91 ;  /* 0x0000005b661a7220 */ /* 0x000fe20000410000 */
[----:B------:R-:W-:Y:S01]  /*2fe0*/  FADD.FTZ R24, -R66, R29 ;  /* 0x0000001d42187221 */ /* 0x000fe20000010100 */
[----:B------:R-:W-:Y:S01]  /*2ff0*/  PRMT R97, R80, 0x7632, R97 ;  /* 0x0000763250617816 */ /* 0x000fe20000000061 */
[----:B------:R-:W-:Y:S01]  /*3000*/  FADD.FTZ R52, -R66, R33 ;  /* 0x0000002142347221 */ /* 0x000fe20000010100 */
[----:B------:R-:W-:Y:S01]  /*3010*/  FFMA.FTZ R25, R103, R26, R28 ;  /* 0x0000001a67197223 */ /* 0x000fe2000001001c */
[-C--:B------:R-:W-:Y:S01]  /*3020*/  FMUL.FTZ R55, R24, R95.reuse ;  /* 0x0000005f18377220 */ /* 0x080fe20000410000 */
        /* <DEDUP_REMOVED lines=24> */
.L_x_464:
        /* <DEDUP_REMOVED lines=36> */
.L_x_465:
        /* <DEDUP_REMOVED lines=34> */
.L_x_466:
[--C-:B------:R-:W-:Y:S01]  /*3610*/  FADD.FTZ R33, R24, R27.reuse ;  /* 0x0000001b18217221 */ /* 0x100fe20000010000 */
[C---:B------:R-:W-:Y:S01]  /*3620*/  PRMT R27, R85.reuse, 0x7632, R27 ;  /* 0x00007632551b7816 */ /* 0x040fe2000000001b */
        /* <DEDUP_REMOVED lines=34> */
.L_x_467:
        /* <DEDUP_REMOVED lines=34> */
.L_x_468:
        /* <DEDUP_REMOVED lines=36> */
.L_x_469:
        /* <DEDUP_REMOVED lines=34> */
.L_x_470:
[----:B------:R-:W-:Y:S01]  /*3ed0*/  FFMA.FTZ R114, R32, R27, R25 ;  /* 0x0000001b20727223 */ /* 0x000fe20000010019 */
[----:B------:R-:W-:Y:S01]  /*3ee0*/  FMUL.FTZ R26, R30, R91 ;  /* 0x0000005b1e1a7220 */ /* 0x000fe20000410000 */
[--C-:B------:R-:W-:Y:S01]  /*3ef0*/  FADD.FTZ R27, R27, R24.reuse ;  /* 0x000000181b1b7221 */ /* 0x100fe20000010000 */
[C---:B------:R-:W-:Y:S01]  /*3f00*/  PRMT R24, R58.reuse, 0x7632, R24 ;  /* 0x000076323a187816 */ /* 0x040fe20000000018 */
[----:B------:R-:W-:Y:S01]  /*3f10*/  FMUL.FTZ R116, R33, R94 ;  /* 0x0000005e21747220 */ /* 0x000fe20000410000 */
[----:B------:R-:W-:Y:S01]  /*3f20*/  FFMA.FTZ R25, R29, R26, R114 ;  /* 0x0000001a1d197223 */ /* 0x000fe20000010072 */
[----:B------:R-:W-:Y:S01]  /*3f30*/  SHF.L.U32 R117, R58, 0x10, RZ ;  /* 0x000000103a757819 */ /* 0x000fe200000006ff */
[----:B------:R-:W-:Y:S01]  /*3f40*/  FADD.FTZ R27, R27, R26 ;  /* 0x0000001a1b1b7221 */ /* 0x000fe20000010000 */
[----:B------:R-:W-:Y:S01]  /*3f50*/  SHF.L.U32 R119, R24, 0x10, RZ ;  /* 0x0000001018777819 */ /* 0x000fe200000006ff */
[----:B------:R-:W-:Y:S01]  /*3f60*/  FFMA.FTZ R114, R28, R116, R25 ;  /* 0x000000741c727223 */ /* 0x000fe20000010019 */
[C---:B------:R-:W-:Y:S01]  /*3f70*/  SHF.L.U32 R26, R59.reuse, 0x10, RZ ;  /* 0x000000103b1a7819 */ /* 0x040fe200000006ff */
[----:B------:R-:W-:Y:S01]  /*3f80*/  FADD.FTZ R116, R116, R27 ;  /* 0x0000001b74747221 */ /* 0x000fe20000010000 */
[C---:B------:R-:W-:Y:S01]  /*3f90*/  FADD.FTZ R24, -R66.reuse, R117 ;  /* 0x0000007542187221 */ /* 0x040fe20000010100 */
[----:B------:R-:W-:Y:S01]  /*3fa0*/  PRMT R27, R59, 0x7632, R27 ;  /* 0x000076323b1b7816 */ /* 0x000fe2000000001b */
[----:B------:R-:W-:-:S02]  /*3fb0*/  FADD.FTZ R118, -R66, R119 ;  /* 0x0000007742767221 */ /* 0x000fc40000010100 */
        /* <DEDUP_REMOVED lines=22> */
.L_x_471:
[----:B------:R-:W-:Y:S01]  /*4120*/  FMUL.FTZ R119, R26, R91 ;  /* 0x0000005b1a777220 */ /* 0x000fe20000410000 */
[----:B------:R-:W-:Y:S01]  /*4130*/  FADD.FTZ R117, R68, R69 ;  /* 0x0000004544757221 */ /* 0x000fe20000010000 */
[----:B------:R-:W-:Y:S01]  /*4140*/  PRMT R68, R60, 0x7632, R68 ;  /* 0x000076323c447816 */ /* 0x000fe20000000044 */
[----:B------:R-:W-:Y:S01]  /*4150*/  FFMA.FTZ R112, R115, R69, R112 ;  /* 0x0000004573707223 */ /* 0x000fe20000010070 */
[----:B------:R-:W-:Y:S01]  /*4160*/  FFMA.FTZ R69, R25, R119, R114 ;  /* 0x0000007719457223 */ /* 0x000fe20000010072 */
[----:B------:R-:W-:Y:S01]  /*4170*/  FMUL.FTZ R114, R27, R94 ;  /* 0x0000005e1b727220 */ /* 0x000fe20000410000 */
[----:B------:R-:W-:Y:S01]  /*4180*/  FADD.FTZ R119, R116, R119 ;  /* 0x0000007774777221 */ /* 0x000fe20000010000 */
        /* <DEDUP_REMOVED lines=30> */
.L_x_472:
[----:B------:R-:W-:-:S04]  /*4370*/  FMUL.FTZ R114, R118, R91 ;  /* 0x0000005b76727220 */ /* 0x000fc80000410000 */
[----:B------:R-:W-:Y:S01]  /*4380*/  FFMA.FTZ R115, R121, R114, R68 ;  /* 0x0000007279737223 */ /* 0x000fe20000010044 */
[----:B------:R-:W-:Y:S01]  /*4390*/  FADD.FTZ R114, R69, R114 ;  /* 0x0000007245727221 */ /* 0x000fe20000010000 */
[----:B------:R-:W-:-:S04]  /*43a0*/  FMUL.FTZ R69, R119, R94 ;  /* 0x0000005e77457220 */ /* 0x000fc80000410000 */
[----:B------:R-:W-:Y:S01]  /*43b0*/  FFMA.FTZ R68, R116, R69, R115 ;  /* 0x0000004574447223 */ /* 0x000fe20000010073 */
[--C-:B------:R-:W-:Y:S01]  /*43c0*/  FADD.FTZ R69, R69, R114.reuse ;  /* 0x0000007245457221 */ /* 0x100fe20000010000 */
[C---:B------:R-:W-:Y:S02]  /*43d0*/  PRMT R114, R62.reuse, 0x7632, R114 ;  /* 0x000076323e727816 */ /* 0x040fe40000000072 */
[----:B------:R-:W-:Y:S02]  /*43e0*/  SHF.L.U32 R115, R62, 0x10, RZ ;  /* 0x000000103e737819 */ /* 0x000fe400000006ff */
[----:B------:R-:W-:-:S03]  /*43f0*/  SHF.L.U32 R123, R114, 0x10, RZ ;  /* 0x00000010727b7819 */ /* 0x000fc600000006ff */
[C-C-:B------:R-:W-:Y:S01]  /*4400*/  FADD.FTZ R114, -R66.reuse, R115.reuse ;  /* 0x0000007342727221 */ /* 0x140fe20000010100 */
[----:B------:R-:W-:Y:S01]  /*4410*/  PRMT R115, R63, 0x7632, R115 ;  /* 0x000076323f737816 */ /* 0x000fe20000000073 */
[----:B------:R-:W-:Y:S02]  /*4420*/  FADD.FTZ R120, -R66, R123 ;  /* 0x0000007b42787221 */ /* 0x000fe40000010100 */
[-C--:B------:R-:W-:Y:S01]  /*4430*/  FMUL.FTZ R123, R114, R95.reuse ;  /* 0x0000005f727b7220 */ /* 0x080fe20000410000 */
        /* <DEDUP_REMOVED lines=22> */
.L_x_473:
        /* <DEDUP_REMOVED lines=14> */
[----:B------:R-:W-:Y:S01]  /*4680*/  FADD.FTZ R117, R117, R102 ;  /* 0x0000006675757221 */ /* 0x000fe20000010000 */
[----:B------:R-:W0:Y:S01]  /*4690*/  SHFL.DOWN PT, R125, R68, 0x1, 0x1f ;  /* 0x08201f00447d7f89 */ /* 0x000e2200000e0000 */
[----:B------:R-:W-:Y:S01]  /*46a0*/  FFMA.FTZ R113, R96, R105, R113 ;  /* 0x0000006960717223 */ /* 0x000fe20000010071 */
[----:B------:R-:W-:Y:S01]  /*46b0*/  FADD.FTZ R110, R110, R105 ;  /* 0x000000696e6e7221 */ /* 0x000fe20000010000 */
[----:B------:R-:W-:Y:S01]  /*46c0*/  FFMA.FTZ R112, R55, R54, R112 ;  /* 0x0000003637707223 */ /* 0x000fe20000010070 */
[----:B------:R-:W1:Y:S01]  /*46d0*/  SHFL.DOWN PT, R122, R69, 0x1, 0x1f ;  /* 0x08201f00457a7f89 */ /* 0x000e6200000e0000 */
[----:B------:R-:W-:Y:S01]  /*46e0*/  FADD.FTZ R117, R117, R54 ;  /* 0x0000003675757221 */ /* 0x000fe20000010000 */
[----:B------:R-:W-:Y:S01]  /*46f0*/  FFMA.FTZ R113, R52, R97, R113 ;  /* 0x0000006134717223 */ /* 0x000fe20000010071 */
[----:B------:R-:W-:Y:S01]  /*4700*/  FADD.FTZ R110, R110, R97 ;  /* 0x000000616e6e7221 */ /* 0x000fe20000010000 */
[----:B------:R-:W-:Y:S01]  /*4710*/  FFMA.FTZ R112, R51, R50, R112 ;  /* 0x0000003233707223 */ /* 0x000fe20000010070 */
[----:B------:R-:W-:Y:S01]  /*4720*/  FADD.FTZ R117, R117, R50 ;  /* 0x0000003275757221 */ /* 0x000fe20000010000 */
[----:B------:R-:W-:Y:S01]  /*4730*/  FFMA.FTZ R113, R48, R53, R113 ;  /* 0x0000003530717223 */ /* 0x000fe20000010071 */
[----:B------:R-:W-:Y:S01]  /*4740*/  FADD.FTZ R110, R110, R53 ;  /* 0x000000356e6e7221 */ /* 0x000fe20000010000 */
[----:B------:R-:W2:Y:S01]  /*4750*/  S2UR UR11, SR_CgaCtaId ;  /* 0x00000000000b79c3 */ /* 0x000ea20000008800 */
        /* <DEDUP_REMOVED lines=11> */
[----:B0-----:R-:W-:Y:S01]  /*4810*/  @!P0 FADD.FTZ R68, R68, R125 ;  /* 0x0000007d44448221 */ /* 0x001fe20000010000 */
[----:B------:R-:W-:Y:S01]  /*4820*/  FADD.FTZ R110, R110, R41 ;  /* 0x000000296e6e7221 */ /* 0x000fe20000010000 */
[----:B------:R-:W-:Y:S01]  /*4830*/  FFMA.FTZ R112, R35, R34, R112 ;  /* 0x0000002223707223 */ /* 0x000fe20000010070 */
[----:B------:R-:W-:Y:S01]  /*4840*/  FADD.FTZ R117, R117, R34 ;  /* 0x0000002275757221 */ /* 0x000fe20000010000 */
[----:B-1----:R-:W-:Y:S01]  /*4850*/  @!P0 FADD.FTZ R69, R69, R122 ;  /* 0x0000007a45458221 */ /* 0x002fe20000010000 */
[----:B------:R-:W0:Y:S01]  /*4860*/  SHFL.DOWN PT, R125, R68, 0x2, 0x1f ;  /* 0x08401f00447d7f89 */ /* 0x000e2200000e0000 */
[----:B------:R-:W-:Y:S01]  /*4870*/  ISETP.GT.AND P0, PT, R10, 0x1d, PT ;  /* 0x0000001d0a00780c */ /* 0x000fe20003f04270 */
[----:B------:R-:W-:Y:S01]  /*4880*/  FFMA.FTZ R113, R32, R37, R113 ;  /* 0x0000002520717223 */ /* 0x000fe20000010071 */
        /* <DEDUP_REMOVED lines=82> */
.L_x_475:
[----:B------:R-:W-:Y:S05]  /*4db0*/  BSYNC B0 ;  /* 0x0000000000007941 */ /* 0x000fea0003800000 */
.L_x_474:
        /* <DEDUP_REMOVED lines=41> */
.L_x_477:
[----:B------:R-:W-:Y:S05]  /*5050*/  BSYNC B0 ;  /* 0x0000000000007941 */ /* 0x000fea0003800000 */
.L_x_476:
        /* <DEDUP_REMOVED lines=16> */
.L_x_479:
[----:B------:R-:W-:Y:S05]  /*5160*/  BSYNC B0 ;  /* 0x0000000000007941 */ /* 0x000fea0003800000 */
.L_x_478:
        /* <DEDUP_REMOVED lines=63> */
.L_x_482:
[----:B-1----:R-:W2:Y:S04]  /*5560*/  LDG.E.STRONG.GPU R102, desc[UR8][R24.64] ;  /* 0x0000000818667981 */ /* 0x002ea8000c1ef900 */
[----:B--2---:R-:W-:Y:S01]  /*5570*/  CCTL.IVALL ;  /* 0x00000000ff00798f */ /* 0x004fe20002000000 */
[----:B------:R-:W-:Y:S05]  /*5580*/  YIELD ;  /* 0x0000000000007946 */ /* 0x000fea0003800000 */
[----:B------:R-:W-:-:S13]  /*5590*/  ISETP.NE.AND P6, PT, R102, R109, PT ;  /* 0x0000006d6600720c */ /* 0x000fda0003fc5270 */
[----:B------:R-:W-:Y:S05]  /*55a0*/  @P6 BRA `(.L_x_482) ;  /* 0xfffffffc00ec6947 */ /* 0x000fea000383ffff */
.L_x_481:
        /* <DEDUP_REMOVED lines=22> */
.L_x_486:
        /* <DEDUP_REMOVED lines=115> */
.L_x_485:
        /* <DEDUP_REMOVED lines=63> */
.L_x_487:
[----:B------:R-:W-:-:S04]  /*6230*/  LOP3.LUT P6, RZ, R23, 0x1, RZ, 0xc0, !PT ;  /* 0x0000000117ff7812 */ /* 0x000fc800078cc0ff */
[----:B------:R-:W-:-:S13]  /*6240*/  ISETP.NE.OR P6, PT, R102, RZ, P6 ;  /* 0x000000ff6600720c */ /* 0x000fda00037c5670 */
[----:B------:R-:W-:Y:S05]  /*6250*/  @!P6 BRA `(.L_x_483) ;  /* 0x00000000007ce947 */ /* 0x000fea0003800000 */
.L_x_484:
        /* <DEDUP_REMOVED lines=31> */
.L_x_483:
        /* <DEDUP_REMOVED lines=10> */
.L_x_489:
[----:B------:R-:W-:Y:S05]  /*64f0*/  BSYNC B0 ;  /* 0x0000000000007941 */ /* 0x000fea0003800000 */
.L_x_488:
        /* <DEDUP_REMOVED lines=17> */
.L_x_480:
        /* <DEDUP_REMOVED lines=8> */
[----:B------:R-:W-:Y:S02]  /*6690*/  SHF.L.U32 R67, R67, 0x10, RZ ;  /* 0x0000001043437819 */ /* 0x000fe400000006ff */
[----:B------:R-:W-:Y:S01]  /*66a0*/  SHF.L.U32 R97, R97, 0x10, RZ ;  /* 0x0000001061617819 */ /* 0x000fe200000006ff */
[----:B0-----:R-:W-:-:S09]  /*66b0*/  ULEA UR5, UR6, UR5, 0x18 ;  /* 0x0000000506057291 */ /* 0x001fd2000f8ec03f */
[----:B------:R0:W-:Y:S01]  /*66c0*/  @!P0 STS.64 [UR5+0x88], R68 ;  /* 0x00008844ff008988 */ /* 0x0001e20008000a05 */
[----:B------:R-:W-:Y:S01]  /*66d0*/  BAR.SYNC.DEFER_BLOCKING 0x0 ;  /* 0x0000000000007b1d */ /* 0x000fe20000010000 */
[----:B0-----:R-:W-:-:S04]  /*66e0*/  FADD.FTZ R68, -R66, R31 ;  /* 0x0000001f42447221 */ /* 0x001fc80000010100 */
        /* <DEDUP_REMOVED lines=26> */
.L_x_490:
[----:B------:R-:W-:Y:S01]  /*6890*/  LOP3.LUT P0, RZ, R23, 0x80, RZ, 0xc0, !PT ;  /* 0x0000008017ff7812 */ /* 0x000fe2000780c0ff */
[----:B------:R-:W-:-:S12]  /*68a0*/  BSSY B0, `(.L_x_491) ;  /* 0x0000014000007945 */ /* 0x000fd80003800000 */
        /* <DEDUP_REMOVED lines=12> */
[----:B------:R-:W-:Y:S01]  /*6970*/  FMUL.FTZ R25, R104, R95 ;  /* 0x0000005f68197220 */ /* 0x000fe20000410000 */
[----:B------:R-:W-:-:S04]  /*6980*/  LEA R30, P0, R24, UR12, 0x1 ;  /* 0x0000000c181e7c11 */ /* 0x000fc8000f8008ff */
[----:B------:R-:W-:Y:S01]  /*6990*/  LEA.HI.X R31, R24, UR13, R31, 0x1, P0 ;  /* 0x0000000d181f7c11 */ /* 0x000fe200080f0c1f */
[----:B------:R-:W-:-:S04]  /*69a0*/  FFMA.FTZ R24, R65, R94, -R68 ;  /* 0x0000005e41187223 */ /* 0x000fc80000010844 */
[----:B------:R-:W-:-:S05]  /*69b0*/  FMUL.FTZ R24, R24, R95 ;  /* 0x0000005f18187220 */ /* 0x000fca0000410000 */
[----:B------:R-:W-:-:S05]  /*69c0*/  F2FP.BF16.F32.PACK_AB R25, R24, R25 ;  /* 0x000000191819723e */ /* 0x000fca00000010ff */
[----:B------:R0:W-:Y:S02]  /*69d0*/  STG.E desc[UR8][R30.64], R25 ;  /* 0x000000191e007986 */ /* 0x0001e4000c101908 */
.L_x_492:
[----:B------:R-:W-:Y:S05]  /*69e0*/  BSYNC B0 ;  /* 0x0000000000007941 */ /* 0x000fea0003800000 */
.L_x_491:
        /* <DEDUP_REMOVED lines=28> */
.L_x_493:
        /* <DEDUP_REMOVED lines=15> */
[----:B------:R-:W-:Y:S02]  /*6ca0*/  FMUL.FTZ R25, R70, R95 ;  /* 0x0000005f46197220 */ /* 0x000fe40000410000 */
[----:B------:R-:W-:-:S04]  /*6cb0*/  FFMA.FTZ R24, R65, R94, -R24 ;  /* 0x0000005e41187223 */ /* 0x000fc80000010818 */
[----:B------:R-:W-:-:S05]  /*6cc0*/  FMUL.FTZ R24, R24, R95 ;  /* 0x0000005f18187220 */ /* 0x000fca0000410000 */
[----:B------:R-:W-:-:S05]  /*6cd0*/  F2FP.BF16.F32.PACK_AB R25, R24, R25 ;  /* 0x000000191819723e */ /* 0x000fca00000010ff */
[----:B------:R0:W-:Y:S02]  /*6ce0*/  STG.E desc[UR8][R30.64], R25 ;  /* 0x000000191e007986 */ /* 0x0001e4000c101908 */
.L_x_495:
[----:B------:R-:W-:Y:S05]  /*6cf0*/  BSYNC B0 ;  /* 0x0000000000007941 */ /* 0x000fea0003800000 */
.L_x_494:
        /* <DEDUP_REMOVED lines=27> */
.L_x_496:
        /* <DEDUP_REMOVED lines=20> */
.L_x_498:
[----:B------:R-:W-:Y:S05]  /*6ff0*/  BSYNC B0 ;  /* 0x0000000000007941 */ /* 0x000fea0003800000 */
.L_x_497:
        /* <DEDUP_REMOVED lines=27> */
.L_x_499:
        /* <DEDUP_REMOVED lines=18> */
[----:B------:R-:W-:Y:S01]  /*72d0*/  FFMA.FTZ R24, R55, R94, -R24 ;  /* 0x0000005e37187223 */ /* 0x000fe20000010818 */
[----:B------:R-:W-:-:S03]  /*72e0*/  FMUL.FTZ R25, R74, R95 ;  /* 0x0000005f4a197220 */ /* 0x000fc60000410000 */
[----:B------:R-:W-:-:S05]  /*72f0*/  FMUL.FTZ R24, R24, R95 ;  /* 0x0000005f18187220 */ /* 0x000fca0000410000 */
[----:B------:R-:W-:-:S05]  /*7300*/  F2FP.BF16.F32.PACK_AB R25, R24, R25 ;  /* 0x000000191819723e */ /* 0x000fca00000010ff */
[----:B------:R0:W-:Y:S02]  /*7310*/  STG.E desc[UR8][R30.64], R25 ;  /* 0x000000191e007986 */ /* 0x0001e4000c101908 */
.L_x_501:
[----:B------:R-:W-:Y:S05]  /*7320*/  BSYNC B0 ;  /* 0x0000000000007941 */ /* 0x000fea0003800000 */
.L_x_500:
        /* <DEDUP_REMOVED lines=28> */
.L_x_502:
        /* <DEDUP_REMOVED lines=23> */
.L_x_504:
[----:B------:R-:W-:Y:S05]  /*7660*/  BSYNC B0 ;  /* 0x0000000000007941 */ /* 0x000fea0003800000 */
.L_x_503:
        /* <DEDUP_REMOVED lines=28> */
.L_x_505:
        /* <DEDUP_REMOVED lines=23> */
.L_x_507:
[----:B------:R-:W-:Y:S05]  /*79a0*/  BSYNC B0 ;  /* 0x0000000000007941 */ /* 0x000fea0003800000 */
.L_x_506:
        /* <DEDUP_REMOVED lines=28> */
.L_x_508:
        /* <DEDUP_REMOVED lines=23> */
.L_x_510:
[----:B------:R-:W-:Y:S05]  /*7ce0*/  BSYNC B0 ;  /* 0x0000000000007941 */ /* 0x000fea0003800000 */
.L_x_509:
        /* <DEDUP_REMOVED lines=28> */
.L_x_511:
        /* <DEDUP_REMOVED lines=23> */
.L_x_513:
[----:B------:R-:W-:Y:S05]  /*8020*/  BSYNC B0 ;  /* 0x0000000000007941 */ /* 0x000fea0003800000 */
.L_x_512:
        /* <DEDUP_REMOVED lines=28> */
.L_x_514:
        /* <DEDUP_REMOVED lines=23> */
.L_x_516:
[----:B------:R-:W-:Y:S05]  /*8360*/  BSYNC B0 ;  /* 0x0000000000007941 */ /* 0x000fea0003800000 */
.L_x_515:
[----:B------:R-:W-:Y:S01]  /*8370*/  ISETP.NE.AND P6, PT, RZ, UR10, PT ;  /* 0x0000000aff007c0c */ /* 0x000fe2000bfc5270 */
[C---:B0-----:R-:W-:Y:S01]  /*8380*/  FADD.FTZ R30, -R66.reuse, R85 ;  /* 0x00000055421e7221 */ /* 0x041fe20000010100 */
[----:B------:R-:W-:Y:S01]  /*8390*/  FADD.FTZ R24, -R66, R47 ;  /* 0x0000002f42187221 */ /* 0x000fe20000010100 */
        /* <DEDUP_REMOVED lines=24> */
.L_x_517:
        /* <DEDUP_REMOVED lines=22> */
.L_x_519:
[----:B------:R-:W-:Y:S05]  /*8680*/  BSYNC B0 ;  /* 0x0000000000007941 */ /* 0x000fea0003800000 */
.L_x_518:
        /* <DEDUP_REMOVED lines=30> */
.L_x_520:
        /* <DEDUP_REMOVED lines=22> */
.L_x_522:
[----:B------:R-:W-:Y:S05]  /*89d0*/  BSYNC B0 ;  /* 0x0000000000007941 */ /* 0x000fea0003800000 */
.L_x_521:
        /* <DEDUP_REMOVED lines=27> */
.L_x_523:
        /* <DEDUP_REMOVED lines=22> */
.L_x_525:
[----:B------:R-:W-:Y:S05]  /*8cf0*/  BSYNC B0 ;  /* 0x0000000000007941 */ /* 0x000fea0003800000 */
.L_x_524:
[----:B------:R-:W-:Y:S01]  /*8d00*/  SHF.L.U32 R35, R35, 0x10, RZ ;  /* 0x0000001023237819 */ /* 0x000fe200000006ff */
[----:B------:R-:W-:Y:S01]  /*8d10*/  ULDC.64 UR12, c[0x0][0x290] ;  /* 0x0000a400000c7ab9 */ /* 0x000fe20000000a00 */
[----:B0-----:R-:W-:Y:S01]  /*8d20*/  SHF.L.U32 R25, R34, 0x10, RZ ;  /* 0x0000001022197819 */ /* 0x001fe200000006ff */
[----:B------:R-:W-:Y:S01]  /*8d30*/  FADD.FTZ R34, -R66, R45 ;  /* 0x0000002d42227221 */ /* 0x000fe20000010100 */
[----:B------:R-:W-:Y:S01]  /*8d40*/  IADD3 R43, R24, 0x60, RZ ;  /* 0x00000060182b7810 */ /* 0x000fe20007ffe0ff */
[----:B------:R-:W-:Y:S01]  /*8d50*/  FADD.FTZ R30, -R66, R35 ;  /* 0x00000023421e7221 */ /* 0x000fe20000010100 */
        /* <DEDUP_REMOVED lines=23> */
.L_x_526:
        /* <DEDUP_REMOVED lines=27> */
.L_x_528:
[----:B------:R-:W-:Y:S05]  /*9080*/  BSYNC B0 ;  /* 0x0000000000007941 */ /* 0x000fea0003800000 */
.L_x_527:
        /* <DEDUP_REMOVED lines=27> */
.L_x_529:
        /* <DEDUP_REMOVED lines=27> */
.L_x_531:
[----:B------:R-:W-:Y:S05]  /*93f0*/  BSYNC B0 ;  /* 0x0000000000007941 */ /* 0x000fea0003800000 */
.L_x_530:
        /* <DEDUP_REMOVED lines=27> */
.L_x_532:
        /* <DEDUP_REMOVED lines=29> */
.L_x_534:
[----:B------:R-:W-:Y:S05]  /*9780*/  BSYNC B0 ;  /* 0x0000000000007941 */ /* 0x000fea0003800000 */
.L_x_533:
[----:B------:R-:W-:Y:S01]  /*9790*/  IADD3 R35, R24, 0x78, RZ ;  /* 0x0000007818237810 */ /* 0x000fe20007ffe0ff */
[-C--:B------:R-:W-:Y:S01]  /*97a0*/  FMUL.FTZ R33, R34, R95.reuse ;  /* 0x0000005f22217220 */ /* 0x080fe20000410000 */
[----:B0-----:R-:W-:Y:S01]  /*97b0*/  SHF.L.U32 R28, R63, 0x10, RZ ;  /* 0x000000103f1c7819 */ /* 0x001fe200000006ff */
        /* <DEDUP_REMOVED lines=22> */
.L_x_535:
[----:B------:R-:W-:Y:S01]  /*9920*/  ISETP.GE.U32.AND P0, PT, R35, UR12, PT ;  /* 0x0000000c23007c0c */ /* 0x000fe2000bf06070 */
[----:B------:R-:W-:Y:S03]  /*9930*/  BSSY B0, `(.L_x_536) ;  /* 0x0000016000007945 */ /* 0x000fe60003800000 */
[----:B------:R-:W-:-:S04]  /*9940*/  ISETP.GE.AND.EX P0, PT, R34, UR13, PT, P0 ;  /* 0x0000000d22007c0c */ /* 0x000fc8000bf06300 */
[----:B------:R-:W-:-:S13]  /*9950*/  ISETP.LT.U32.AND P0, PT, R2, 0x1c0, !P0 ;  /* 0x000001c00200780c */ /* 0x000fda0004701070 */
[----:B------:R-:W-:Y:S05]  /*9960*/  @!P0 BRA `(.L_x_537) ;  /* 0x0000000000488947 */ /* 0x000fea0003800000 */
[----:B------:R-:W-:Y:S01]  /*9970*/  SHF.R.S32.HI R25, RZ, 0x1f, R20 ;  /* 0x0000001fff197819 */ /* 0x000fe20000011414 */
        /* <DEDUP_REMOVED lines=17> */
.L_x_537:
[----:B------:R-:W-:Y:S05]  /*9a90*/  BSYNC B0 ;  /* 0x0000000000007941 */ /* 0x000fea0003800000 */
.L_x_536:
[----:B------:R-:W-:Y:S02]  /*9aa0*/  IADD3 R14, R11, R14, RZ ;  /* 0x0000000e0b0e7210 */ /* 0x000fe40007ffe0ff */
[----:B------:R-:W-:Y:S02]  /*9ab0*/  IADD3 R12, R12, 0x1, RZ ;  /* 0x000000010c0c7810 */ /* 0x000fe40007ffe0ff */
[----:B------:R-:W-:-:S13]  /*9ac0*/  ISETP.GE.AND P0, PT, R14, UR4, PT ;  /* 0x000000040e007c0c */ /* 0x000fda000bf06270 */
[----:B------:R-:W-:Y:S05]  /*9ad0*/  @!P0 BRA `(.L_x_538) ;  /* 0xffffff6800fc8947 */ /* 0x000fea000383ffff */
.L_x_455:
[----:B------:R-:W1:Y:S01]  /*9ae0*/  LDC R6, c[0x0][0xc] ;  /* 0x00000300ff067b82 */ /* 0x000e620000000800 */
[----:B------:R-:W-:Y:S01]  /*9af0*/  ISETP.NE.AND P2, PT, R2, RZ, PT ;  /* 0x000000ff0200720c */ /* 0x000fe20003f45270 */
[----:B------:R-:W-:Y:S06]  /*9b00*/  BSSY B0, `(.L_x_539) ;  /* 0x0000015000007945 */ /* 0x000fec0003800000 */
[----:B------:R-:W2:Y:S08]  /*9b10*/  LDC R9, c[0x0][0x10] ;  /* 0x00000400ff097b82 */ /* 0x000eb00000000800 */
[----:B------:R-:W3:Y:S01]  /*9b20*/  LDC.64 R4, c[0x0][0x258] ;  /* 0x00009600ff047b82 */ /* 0x000ee20000000a00 */
[----:B-1----:R-:W-:-:S02]  /*9b30*/  IADD3 R3, R6, -0x1, RZ ;  /* 0xffffffff06037810 */ /* 0x002fc40007ffe0ff */
[----:B------:R-:W-:Y:S02]  /*9b40*/  ISETP.NE.AND P1, PT, R6, 0x1, PT ;  /* 0x000000010600780c */ /* 0x000fe40003f25270 */
[----:B------:R-:W-:Y:S02]  /*9b50*/  ISETP.NE.AND P0, PT, R3, UR7, PT ;  /* 0x0000000703007c0c */ /* 0x000fe4000bf05270 */
[C---:B--2---:R-:W-:Y:S02]  /*9b60*/  SHF.L.U32 R3, R9.reuse, 0x1, RZ ;  /* 0x0000000109037819 */ /* 0x044fe400000006ff */
[----:B------:R-:W-:Y:S02]  /*9b70*/  IADD3 R7, R9, -0x1, RZ ;  /* 0xffffffff09077810 */ /* 0x000fe40007ffe0ff */
[----:B------:R-:W-:Y:S02]  /*9b80*/  SEL R3, R3, RZ, P1 ;  /* 0x000000ff03037207 */ /* 0x000fe40000800000 */
[----:B------:R-:W-:-:S03]  /*9b90*/  ISETP.NE.OR P0, PT, R0, R7, P0 ;  /* 0x000000070000720c */ /* 0x000fc60000705670 */
[----:B---3--:R-:W-:Y:S01]  /*9ba0*/  IMAD.WIDE.U32 R4, R3, 0x4, R4 ;  /* 0x0000000403047825 */ /* 0x008fe200078e0004 */
[----:B------:R-:W-:Y:S09]  /*9bb0*/  @P2 BRA `(.L_x_540) ;  /* 0x0000000000242947 */ /* 0x000ff20003800000 */
        /* <DEDUP_REMOVED lines=9> */
.L_x_540:
[----:B------:R-:W-:Y:S05]  /*9c50*/  BSYNC B0 ;  /* 0x0000000000007941 */ /* 0x000fea0003800000 */
.L_x_539:
[----:B------:R-:W-:Y:S05]  /*9c60*/  @P0 EXIT ;  /* 0x000000000000094d */ /* 0x000fea0003800000 */
[----:B------:R-:W-:Y:S05]  /*9c70*/  @P2 BRA `(.L_x_541) ;  /* 0x0000000000202947 */ /* 0x000fea0003800000 */
[----:B------:R-:W-:-:S05]  /*9c80*/  IMAD R0, R6, R9, RZ ;  /* 0x0000000906007224 */ /* 0x000fca00078e02ff */
[----:B------:R-:W-:-:S13]  /*9c90*/  ISETP.NE.AND P0, PT, R0, -0x1, PT ;  /* 0xffffffff0000780c */ /* 0x000fda0003f05270 */
[----:B------:R-:W-:Y:S05]  /*9ca0*/  @!P0 BRA `(.L_x_541) ;  /* 0x0000000000148947 */ /* 0x000fea0003800000 */
.L_x_542:
[----:B-1----:R-:W2:Y:S04]  /*9cb0*/  LDG.E.STRONG.GPU R3, desc[UR8][R4.64] ;  /* 0x0000000804037981 */ /* 0x002ea8000c1ef900 */
[----:B--2---:R-:W-:Y:S01]  /*9cc0*/  CCTL.IVALL ;  /* 0x00000000ff00798f */ /* 0x004fe20002000000 */
[----:B------:R-:W-:Y:S05]  /*9cd0*/  YIELD ;  /* 0x0000000000007946 */ /* 0x000fea0003800000 */
[----:B------:R-:W-:-:S13]  /*9ce0*/  ISETP.NE.AND P0, PT, R3, R0, PT ;  /* 0x000000000300720c */ /* 0x000fda0003f05270 */
[----:B------:R-:W-:Y:S05]  /*9cf0*/  @P0 BRA `(.L_x_542) ;  /* 0xfffffffc00ec0947 */ /* 0x000fea000383ffff */
.L_x_541:
[----:B------:R-:W-:Y:S05]  /*9d00*/  WARPSYNC.ALL ;  /* 0x0000000000007948 */ /* 0x000fea0003800000 */
[----:B------:R-:W2:Y:S08]  /*9d10*/  LDC.64 R22, c[0x0][0x288] ;  /* 0x0000a200ff167b82 */ /* 0x000eb00000000a00 */
[----:B------:R-:W-:Y:S01]  /*9d20*/  BAR.SYNC.DEFER_BLOCKING 0x0 ;  /* 0x0000000000007b1d */ /* 0x000fe20000010000 */
[----:B--2---:R-:W-:-:S04]  /*9d30*/  LEA.HI R0, P0, R23, R22, RZ, 0x1 ;  /* 0x0000001617007211 */ /* 0x004fc800078108ff */
[----:B-1----:R-:W-:-:S04]  /*9d40*/  IADD3.X R3, RZ, R23, RZ, P0, !PT ;  /* 0x00000017ff037210 */ /* 0x002fc800007fe4ff */
[--C-:B0-----:R-:W-:Y:S02]  /*9d50*/  SHF.R.S64 R25, R0, 0x1, R3.reuse ;  /* 0x0000000100197819 */ /* 0x101fe40000001003 */
        /* <DEDUP_REMOVED lines=18> */
.L_x_543:
        /* <DEDUP_REMOVED lines=25> */
.L_x_544:
        /* <DEDUP_REMOVED lines=15> */
.L_x_5599:


//--------------------- .text._Z35group_norm_nhwc_bwd_one_pass_kernelI11Bf16IOBf16WLi256ELi112ELi448EEv26Group_norm_nhwc_bwd_params --------------------------
	.section	.text._Z35group_norm_nhwc_bwd_one_pass_kernelI11Bf16IOBf16WLi256ELi112ELi448EEv26Group_norm_nhwc_bwd_params,"ax",@progbits
	.align	128
        .global         _Z35group_norm_nhwc_bwd_one_pass_kernelI11Bf16IOBf16WLi256ELi112ELi448EEv26Group_norm_nhwc_bwd_params
        .type           _Z35group_norm_nhwc_bwd_one_pass_kernelI11Bf16IOBf16WLi256ELi112ELi448EEv26Group_norm_nhwc_bwd_params,@function
        .size           _Z35group_norm_nhwc_bwd_one_pass_kernelI11Bf16IOBf16WLi256ELi112ELi448EEv26Group_norm_nhwc_bwd_params,(.L_x_5600 - _Z35group_norm_nhwc_bwd_one_pass_kernelI11Bf16IOBf16WLi256ELi112ELi448EEv26Group_norm_nhwc_bwd_params)
        .other          _Z35group_norm_nhwc_bwd_one_pass_kernelI11Bf16IOBf16WLi256ELi112ELi448EEv26Group_norm_nhwc_bwd_params,@"STO_CUDA_ENTRY STV_DEFAULT"
_Z35group_norm_nhwc_bwd_one_pass_kernelI11Bf16IOBf16WLi256ELi112ELi448EEv26Group_norm_nhwc_bwd_params:
.text._Z35group_norm_nhwc_bwd_one_pass_kernelI11Bf16IOBf16WLi256ELi112ELi448EEv26Group_norm_nhwc_bwd_params:
        /* <DEDUP_REMOVED lines=182> */
.L_x_692:
[----:B------:R-:W-:Y:S01]  /*0b60*/  ULDC UR15, c[0x0][0x2a0] ;  /* 0x0000a800000f7ab9 */ /* 0x000fe20000000800 */
[----:B------:R-:W-:Y:S01]  /*0b70*/  IABS R6, UR12 ;  /* 0x0000000c00067c13 */ /* 0x000fe20008000000 */
[----:B------:R-:W-:Y:S01]  /*0b80*/  UMOV UR6, URZ ;  /* 0x0000003f00067c82 */ /* 0x000fe20008000000 */
[----:B0----5:R-:W-:Y:S01]  /*0b90*/  MOV R2, UR15 ;  /* 0x0000000f00027c02 */ /* 0x021fe20008000f00 */
        /* <DEDUP_REMOVED lines=22> */
[----:B------:R-:W-:Y:S01]  /*0d00*/  IADD3 R68, R72, 0xc8, RZ ;  /* 0x000000c848447810 */ /* 0x000fe20007ffe0ff */
[----:B------:R-:W0:Y:S01]  /*0d10*/  @P1 LDC.64 R112, c[0x0][0x230] ;  /* 0x00008c00ff701b82 */ /* 0x000e220000000a00 */
[----:B------:R-:W-:Y:S02]  /*0d20*/  SHF.R.S32.HI R28, RZ, 0x1f, R30 ;  /* 0x0000001fff1c7819 */ /* 0x000fe4000001141e */
[----:B------:R-:W-:Y:S01]  /*0d30*/  SHF.R.S32.HI R66, RZ, 0x1f, R68 ;  /* 0x0000001fff427819 */ /* 0x000fe20000011444 */
[----:B----4-:R-:W4:Y:S01]  /*0d40*/  MUFU.RCP R2, R2 ;  /* 0x0000000200027308 */ /* 0x010f220000001000 */
[----:B------:R-:W-:-:S03]  /*0d50*/  MOV R69, RZ ;  /* 0x000000ff00457202 */ /* 0x000fc60000000f00 */
[----:B------:R-:W3:Y:S08]  /*0d60*/  @P2 LDC.64 R60, c[0x0][0x230] ;  /* 0x00008c00ff3c2b82 */ /* 0x000ef00000000a00 */
        /* <DEDUP_REMOVED lines=360> */
[----:B------:R-:W-:-:S12]  /*23f0*/  UMOV UR24, 0x3f800000 ;  /* 0x3f80000000187882 */ /* 0x000fd80000000000 */
[----:B------:R-:W4:Y:S01]  /*2400*/  @P4 LDG.E R120, desc[UR20][R96.64] ;  /* 0x0000001460784981 */ /* 0x000f22000c1e1900 */
        /* <DEDUP_REMOVED lines=34> */
[----:B------:R-:W-:-:S06]  /*2630*/  @P3 MOV R5, R45 ;  /* 0x0000002d00053202 */ /* 0x000fcc0000000f00 */
        /* <DEDUP_REMOVED lines=12> */
[----:B------:R-:W3:Y:S02]  /*2700*/  @P2 LDC.64 R2, c[0x0][0x288] ;  /* 0x0000a200ff022b82 */ /* 0x000ee40000000a00 */
[----:B------:R-:W-:Y:S02]  /*2710*/  @P3 IADD3.X R15, R4, R15, RZ, P0, !PT ;  /* 0x0000000f040f3210 */ /* 0x000fe400007fe4ff */
[----:B------:R-:W-:-:S13]  /*2720*/  LOP3.LUT P3, RZ, R71, 0x4000, RZ, 0xc0, !PT ;  /* 0x0000400047ff7812 */ /* 0x000fda000786c0ff */
[----:B------:R-:W4:Y:S01]  /*2730*/  @P3 LDC.64 R36, c[0x0][0x230] ;  /* 0x00008c00ff243b82 */ /* 0x000f220000000a00 */
[----:B---3--:R-:W-:Y:S01]  /*2740*/  @P2 IMAD R4, R5, R2, RZ ;  /* 0x0000000205042224 */ /* 0x008fe200078e02ff */
[----:B------:R-:W-:-:S06]  /*2750*/  @P2 MOV R5, R45 ;  /* 0x0000002d00052202 */ /* 0x000fcc0000000f00 */
[----:B------:R-:W3:Y:S01]  /*2760*/  @P3 LDC.64 R8, c[0x0][0x228] ;  /* 0x00008a00ff083b82 */ /* 0x000ee20000000a00 */
        /* <DEDUP_REMOVED lines=10> */
[----:B------:R-:W1:Y:S02]  /*2810*/  @P1 LDC.64 R2, c[0x0][0x288] ;  /* 0x0000a200ff021b82 */ /* 0x000e640000000a00 */
[----:B------:R-:W-:Y:S02]  /*2820*/  @P2 IADD3.X R13, R4, R13, RZ, P0, !PT ;  /* 0x0000000d040d2210 */ /* 0x000fe400007fe4ff */
[----:B------:R-:W-:Y:S02]  /*2830*/  SHF.R.S32.HI R4, RZ, 0x1f, R6 ;  /* 0x0000001fff047819 */ /* 0x000fe40000011406 */
[----:B------:R-:W-:-:S13]  /*2840*/  LOP3.LUT P2, RZ, R71, 0x2000, RZ, 0xc0, !PT ;  /* 0x0000200047ff7812 */ /* 0x000fda000784c0ff */
[----:B------:R-:W3:Y:S01]  /*2850*/  @P2 LDC.64 R34, c[0x0][0x230] ;  /* 0x00008c00ff222b82 */ /* 0x000ee20000000a00 */
[----:B-1----:R-:W-:-:S04]  /*2860*/  @P1 IMAD R4, R4, R2, RZ ;  /* 0x0000000204041224 */ /* 0x002fc800078e02ff */
[----:B------:R-:W-:Y:S01]  /*2870*/  @P1 IMAD R3, R6, R3, R4 ;  /* 0x0000000306031224 */ /* 0x000fe200078e0204 */
[----:B------:R-:W-:-:S05]  /*2880*/  @P1 MOV R4, R46 ;  /* 0x0000002e00041202 */ /* 0x000fca0000000f00 */
        /* <DEDUP_REMOVED lines=8> */
[----:B0-----:R-:W-:Y:S02]  /*2910*/  @P1 IADD3 R10, P0, R2, R10, RZ ;  /* 0x0000000a020a1210 */ /* 0x001fe40007f1e0ff */
[----:B------:R-:W0:Y:S02]  /*2920*/  @P3 LDC.64 R2, c[0x0][0x288] ;  /* 0x0000a200ff023b82 */ /* 0x000e240000000a00 */
[----:B------:R-:W-:Y:S02]  /*2930*/  @P1 IADD3.X R11, R4, R11, RZ, P0, !PT ;  /* 0x0000000b040b1210 */ /* 0x000fe400007fe4ff */
[----:B------:R-:W-:Y:S02]  /*2940*/  SHF.R.S32.HI R4, RZ, 0x1f, R6 ;  /* 0x0000001fff047819 */ /* 0x000fe40000011406 */
[----:B------:R-:W-:-:S13]  /*2950*/  LOP3.LUT P1, RZ, R71, 0x1000, RZ, 0xc0, !PT ;  /* 0x0000100047ff7812 */ /* 0x000fda000782c0ff */
[----:B------:R-:W-:Y:S01]  /*2960*/  @P1 MOV R29, R45 ;  /* 0x0000002d001d1202 */ /* 0x000fe20000000f00 */
[----:B0-----:R-:W-:-:S04]  /*2970*/  @P3 IMAD R4, R4, R2, RZ ;  /* 0x0000000204043224 */ /* 0x001fc800078e02ff */
[----:B------:R-:W-:Y:S01]  /*2980*/  @P3 IMAD R3, R6, R3, R4 ;  /* 0x0000000306033224 */ /* 0x000fe200078e0204 */
[----:B------:R-:W-:-:S05]  /*2990*/  @P3 MOV R4, R46 ;  /* 0x0000002e00043202 */ /* 0x000fca0000000f00 */
[----:B------:R-:W-:Y:S01]  /*29a0*/  @P3 IMAD.WIDE.U32 R4, R6, R2, R4 ;  /* 0x0000000206043225 */ /* 0x000fe200078e0004 */
[----:B------:R-:W-:-:S04]  /*29b0*/  IADD3 R6, R72, 0xb0, RZ ;  /* 0x000000b048067810 */ /* 0x000fc80007ffe0ff */
[----:B------:R-:W-:Y:S02]  /*29c0*/  @P3 IADD3 R3, R5, R3, RZ ;  /* 0x0000000305033210 */ /* 0x000fe40007ffe0ff */
[C---:B------:R-:W-:Y:S02]  /*29d0*/  @P3 SHF.L.U32 R2, R4.reuse, 0x1, RZ ;  /* 0x0000000104023819 */ /* 0x040fe400000006ff */
[----:B------:R-:W-:Y:S02]  /*29e0*/  @P3 SHF.L.U64.HI R4, R4, 0x1, R3 ;  /* 0x0000000104043819 */ /* 0x000fe40000010203 */
[----:B----4-:R-:W-:Y:S02]  /*29f0*/  @P3 IADD3 R36, P0, R2, R36, RZ ;  /* 0x0000002402243210 */ /* 0x010fe40007f1e0ff */
[----:B------:R-:W-:Y:S02]  /*2a00*/  @P2 MOV R5, R45 ;  /* 0x0000002d00052202 */ /* 0x000fe40000000f00 */
[----:B------:R-:W-:-:S02]  /*2a10*/  @P3 IADD3.X R37, R4, R37, RZ, P0, !PT ;  /* 0x0000002504253210 */ /* 0x000fc400007fe4ff */
[----:B---3--:R-:W-:Y:S02]  /*2a20*/  @P3 IADD3 R8, P0, R2, R8, RZ ;  /* 0x0000000802083210 */ /* 0x008fe40007f1e0ff */
[----:B------:R-:W0:Y:S02]  /*2a30*/  @P2 LDC.64 R2, c[0x0][0x288] ;  /* 0x0000a200ff022b82 */ /* 0x000e240000000a00 */
[----:B------:R-:W-:Y:S02]  /*2a40*/  @P3 IADD3.X R9, R4, R9, RZ, P0, !PT ;  /* 0x0000000904093210 */ /* 0x000fe400007fe4ff */
[----:B------:R-:W-:Y:S02]  /*2a50*/  SHF.R.S32.HI R4, RZ, 0x1f, R6 ;  /* 0x0000001fff047819 */ /* 0x000fe40000011406 */
[----:B------:R-:W-:-:S03]  /*2a60*/  LOP3.LUT P3, RZ, R71, 0x40, RZ, 0xc0, !PT ;  /* 0x0000004047ff7812 */ /* 0x000fc6000786c0ff */
        /* <DEDUP_REMOVED lines=10> */
[----:B0-----:R-:W-:Y:S02]  /*2b10*/  @P2 IADD3 R6, P0, R2, R6, RZ ;  /* 0x0000000602062210 */ /* 0x001fe40007f1e0ff */
[----:B------:R-:W0:Y:S02]  /*2b20*/  @P1 LDC.64 R2, c[0x0][0x288] ;  /* 0x0000a200ff021b82 */ /* 0x000e240000000a00 */
[----:B------:R-:W-:Y:S02]  /*2b30*/  @P2 IADD3.X R7, R4, R7, RZ, P0, !PT ;  /* 0x0000000704072210 */ /* 0x000fe400007fe4ff */
[----:B------:R-:W-:-:S04]  /*2b40*/  LOP3.LUT P2, RZ, R71, 0x80, RZ, 0xc0, !PT ;  /* 0x0000008047ff7812 */ /* 0x000fc8000784c0ff */
[----:B------:R-:W1:Y:S09]  /*2b50*/  @P1 LDC.64 R4, c[0x0][0x230] ;  /* 0x00008c00ff041b82 */ /* 0x000e720000000a00 */
[----:B------:R-:W-:Y:S02]  /*2b60*/  @P2 LOP3.LUT R0, R0, 0x2, RZ, 0xfc, !PT ;  /* 0x0000000200002812 */ /* 0x000fe400078efcff */
[----:B------:R-:W-:-:S02]  /*2b70*/  LOP3.LUT P2, RZ, R71, 0x100, RZ, 0xc0, !PT ;  /* 0x0000010047ff7812 */ /* 0x000fc4000784c0ff */
[----:B------:R-:W-:Y:S01]  /*2b80*/  LOP3.LUT R0, R0, 0xfffffffb, RZ, 0xc0, !PT ;  /* 0xfffffffb00007812 */ /* 0x000fe200078ec0ff */
[----:B0-----:R-:W-:-:S04]  /*2b90*/  @P1 IMAD R28, R28, R2, RZ ;  /* 0x000000021c1c1224 */ /* 0x001fc800078e02ff */
[----:B------:R-:W-:Y:S01]  /*2ba0*/  @P1 IMAD R3, R30, R3, R28 ;  /* 0x000000031e031224 */ /* 0x000fe200078e021c */
[----:B------:R-:W-:-:S05]  /*2bb0*/  @P1 MOV R28, R46 ;  /* 0x0000002e001c1202 */ /* 0x000fca0000000f00 */
[----:B------:R-:W-:Y:S01]  /*2bc0*/  @P2 LOP3.LUT R0, R0, 0x4, RZ, 0xfc, !PT ;  /* 0x0000000400002812 */ /* 0x000fe200078efcff */
[----:B------:R-:W-:Y:S01]  /*2bd0*/  @P1 IMAD.WIDE.U32 R28, R30, R2, R28 ;  /* 0x000000021e1c1225 */ /* 0x000fe200078e001c */
[----:B------:R-:W-:-:S04]  /*2be0*/  LOP3.LUT P2, RZ, R71, 0x200, RZ, 0xc0, !PT ;  /* 0x0000020047ff7812 */ /* 0x000fc8000784c0ff */
        /* <DEDUP_REMOVED lines=32> */
[----:B------:R0:W3:Y:S01]  /*2df0*/  @P0 LDG.E R69, desc[UR20][R30.64] ;  /* 0x000000141e450981 */ /* 0x0000e2000c1e1900 */
        /* <DEDUP_REMOVED lines=22> */
[----:B------:R-:W4:Y:S01]  /*2f60*/  @P0 LDG.E R125, desc[UR20][R30.64] ;  /* 0x000000141e7d0981 */ /* 0x000f22000c1e1900 */
[----:B------:R-:W-:-:S04]  /*2f70*/  IADD3 R68, R72, 0xd8, RZ ;  /* 0x000000d848447810 */ /* 0x000fc80007ffe0ff */
[----:B------:R-:W-:Y:S01]  /*2f80*/  SHF.R.S32.HI R66, RZ, 0x1f, R68 ;  /* 0x0000001fff427819 */ /* 0x000fe20000011444 */
[----:B---3--:R0:W-:Y:S02]  /*2f90*/  STL [R1+0x70], R69 ;  /* 0x0000704501007387 */ /* 0x0081e40000100800 */
[----:B0-----:R-:W-:-:S10]  /*2fa0*/  HFMA2.MMA R69, -RZ, RZ, 0, 0 ;  /* 0x00000000ff457435 */ /* 0x001fd400000001ff */
[----:B------:R0:W3:Y:S02]  /*2fb0*/  @P0 LDG.E R69, desc[UR20][R28.64] ;  /* 0x000000141c450981 */ /* 0x0000e4000c1e1900 */
        /* <DEDUP_REMOVED lines=18> */
[----:B------:R1:W4:Y:S01]  /*30e0*/  @P0 LDG.E R123, desc[UR20][R28.64] ;  /* 0x000000141c7b0981 */ /* 0x000322000c1e1900 */
[----:B0-----:R-:W-:Y:S02]  /*30f0*/  @P0 IADD3 R30, P1, R67, R30, RZ ;  /* 0x0000001e431e0210 */ /* 0x001fe40007f3e0ff */
[----:B-1----:R-:W-:Y:S02]  /*3100*/  IADD3 R28, R33, 0xe0, RZ ;  /* 0x000000e0211c7810 */ /* 0x002fe40007ffe0ff */
[----:B------:R-:W-:Y:S02]  /*3110*/  @P0 IADD3.X R31, R66, R31, RZ, P1, !PT ;  /* 0x0000001f421f0210 */ /* 0x000fe40000ffe4ff */
[----:B------:R-:W-:-:S03]  /*3120*/  SHF.R.S32.HI R29, RZ, 0x1f, R28 ;  /* 0x0000001fff1d7819 */ /* 0x000fc6000001141c */
[----:B------:R0:W4:Y:S01]  /*3130*/  @P0 LDG.E R118, desc[UR20][R30.64] ;  /* 0x000000141e760981 */ /* 0x000122000c1e1900 */
        /* <DEDUP_REMOVED lines=45> */
[----:B---3--:R1:W-:Y:S01]  /*3410*/  STL [R1+0x48], R69 ;  /* 0x0000484501007387 */ /* 0x0083e20000100800 */
[----:B0-----:R-:W-:Y:S02]  /*3420*/  @P0 IADD3 R30, P1, R67, R30, RZ ;  /* 0x0000001e431e0210 */ /* 0x001fe40007f3e0ff */
[----:B-1----:R-:W-:Y:S02]  /*3430*/  CS2R R68, SRZ ;  /* 0x0000000000447805 */ /* 0x002fe4000001ff00 */
[----:B------:R-:W-:-:S04]  /*3440*/  @P0 IADD3.X R31, R66, R31, RZ, P1, !PT ;  /* 0x0000001f421f0210 */ /* 0x000fc80000ffe4ff */
[----:B------:R0:W5:Y:S04]  /*3450*/  @P0 LDG.E R69, desc[UR20][R28.64] ;  /* 0x000000141c450981 */ /* 0x000168000c1e1900 */
[----:B------:R1:W3:Y:S01]  /*3460*/  @P0 LDG.E R121, desc[UR20][R30.64] ;  /* 0x000000141e790981 */ /* 0x0002e2000c1e1900 */
        /* <DEDUP_REMOVED lines=24> */
[----:B------:R0:W3:Y:S01]  /*35f0*/  @P0 LDG.E R124, desc[UR20][R30.64] ;  /* 0x000000141e7c0981 */ /* 0x0000e2000c1e1900 */
        /* <DEDUP_REMOVED lines=22> */
[----:B------:R-:W3:Y:S01]  /*3760*/  LDG.E.64 R28, desc[UR20][R28.64] ;  /* 0x000000141c1c7981 */ /* 0x000ee2000c1e1b00 */
[----:B0-----:R-:W-:-:S04]  /*3770*/  @!P0 IADD3 R30, P1, R33, R30, RZ ;  /* 0x0000001e211e8210 */ /* 0x001fc80007f3e0ff */
[----:B------:R-:W-:-:S05]  /*3780*/  @!P0 IADD3.X R31, R66, R31, RZ, P1, !PT ;  /* 0x0000001f421f8210 */ /* 0x000fca0000ffe4ff */
[----:B------:R0:W3:Y:S02]  /*3790*/  @!P0 LDG.E R116, desc[UR20][R30.64] ;  /* 0x000000141e748981 */ /* 0x0000e4000c1e1900 */
[----:B0-----:R-:W0:Y:S02]  /*37a0*/  @P6 LDC.64 R30, c[0x0][0x288] ;  /* 0x0000a200ff1e6b82 */ /* 0x001e240000000a00 */
[----:B----4-:R-:W-:Y:S01]  /*37b0*/  STL [R1+0x68], R125 ;  /* 0x0000687d01007387 */ /* 0x010fe20000100800 */
[----:B------:R-:W-:-:S03]  /*37c0*/  IADD3 R66, R72, 0xc0, RZ ;  /* 0x000000c048427810 */ /* 0x000fc60007ffe0ff */
[----:B------:R-:W-:Y:S04]  /*37d0*/  STL [R1+0x6c], R123 ;  /* 0x00006c7b01007387 */ /* 0x000fe80000100800 */
[----:B------:R-:W-:Y:S04]  /*37e0*/  STL [R1+0x64], R118 ;  /* 0x0000647601007387 */ /* 0x000fe80000100800 */
[----:B--2---:R-:W-:Y:S01]  /*37f0*/  STL [R1+0x60], R122 ;  /* 0x0000607a01007387 */ /* 0x004fe20000100800 */
[C---:B------:R-:W-:Y:S02]  /*3800*/  LOP3.LUT P1, RZ, R71.reuse, 0x400, RZ, 0xc0, !PT ;  /* 0x0000040047ff7812 */ /* 0x040fe4000782c0ff */
[----:B------:R-:W-:-:S04]  /*3810*/  LOP3.LUT R71, R71, 0xffbfffff, RZ, 0xc0, !PT ;  /* 0xffbfffff47477812 */ /* 0x000fc800078ec0ff */
[----:B------:R-:W-:Y:S01]  /*3820*/  @P6 LOP3.LUT R71, R71, 0x400000, RZ, 0xfc, !PT ;  /* 0x0040000047476812 */ /* 0x000fe200078efcff */
[----:B---3--:R-:W-:Y:S04]  /*3830*/  STL [R1+0x5c], R121 ;  /* 0x00005c7901007387 */ /* 0x008fe80000100800 */
        /* <DEDUP_REMOVED lines=28> */
[----:B------:R-:W-:Y:S11]  /*3a00*/  STL [R1+0x44], RZ ;  /* 0x000044ff01007387 */ /* 0x000ff60000100800 */
[----:B------:R0:W5:Y:S04]  /*3a10*/  @P6 LDG.E R66, desc[UR20][R64.64] ;  /* 0x0000001440426981 */ /* 0x000168000c1e1900 */
[----:B------:R2:W3:Y:S01]  /*3a20*/  @P6 LDG.E R119, desc[UR20][R114.64] ;  /* 0x0000001472776981 */ /* 0x0004e2000c1e1900 */
[----:B0-----:R-:W-:-:S06]  /*3a30*/  CS2R R64, SRZ ;  /* 0x0000000000407805 */ /* 0x001fcc000001ff00 */
[----:B------:R-:W5:Y:S01]  /*3a40*/  @P1 LDG.E R65, desc[UR20][R112.64] ;  /* 0x0000001470411981 */ /* 0x000f62000c1e1900 */
[----:B--2---:R-:W-:Y:S02]  /*3a50*/  CS2R R114, SRZ ;  /* 0x0000000000727805 */ /* 0x004fe4000001ff00 */
[----:B------:R-:W-:Y:S01]  /*3a60*/  PLOP3.LUT P0, PT, PT, PT, UP0, 0x80, 0x0 ;  /* 0x000000000000781c */ /* 0x000fe20003f0f008 */
[----:B------:R0:W5:Y:S04]  /*3a70*/  @P2 LDG.E R64, desc[UR20][R60.64] ;  /* 0x000000143c402981 */ /* 0x000168000c1e1900 */
[----:B------:R-:W2:Y:S04]  /*3a80*/  @P2 LDG.E R114, desc[UR20][R108.64] ;  /* 0x000000146c722981 */ /* 0x000ea8000c1e1900 */
[----:B------:R-:W4:Y:S01]  /*3a90*/  LDL R113, [R1+0x44] ;  /* 0x0000440001717983 */ /* 0x000f220000100800 */
[----:B------:R-:W-:-:S02]  /*3aa0*/  LOP3.LUT P2, RZ, R0, 0x4, RZ, 0xc0, !PT ;  /* 0x0000000400ff7812 */ /* 0x000fc4000784c0ff */
[----:B0-----:R-:W-:Y:S02]  /*3ab0*/  CS2R R60, SRZ ;  /* 0x00000000003c7805 */ /* 0x001fe4000001ff00 */
[----:B-1----:R-:W-:Y:S01]  /*3ac0*/  @P0 R2UR UR24, R33 ;  /* 0x00000000211802ca */ /* 0x002fe200000e0000 */
[----:B----4-:R-:W4:Y:S01]  /*3ad0*/  @P1 LDG.E R113, desc[UR20][R110.64] ;  /* 0x000000146e711981 */ /* 0x010f22000c1e1900 */
[----:B------:R-:W-:-:S07]  /*3ae0*/  LOP3.LUT P0, RZ, R71, 0x8, RZ, 0xc0, !PT ;  /* 0x0000000847ff7812 */ /* 0x000fce000780c0ff */
[----:B------:R-:W5:Y:S04]  /*3af0*/  @P2 LDG.E R61, desc[UR20][R106.64] ;  /* 0x000000146a3d2981 */ /* 0x000f68000c1e1900 */
[----:B------:R-:W2:Y:S01]  /*3b00*/  @P2 LDG.E R115, desc[UR20][R104.64] ;  /* 0x0000001468732981 */ /* 0x000ea2000c1e1900 */
[----:B------:R-:W-:Y:S02]  /*3b10*/  LOP3.LUT P2, RZ, R0, 0x2, RZ, 0xc0, !PT ;  /* 0x0000000200ff7812 */ /* 0x000fe4000784c0ff */
[----:B------:R-:W-:Y:S02]  /*3b20*/  LOP3.LUT P6, RZ, R71, 0x4, RZ, 0xc0, !PT ;  /* 0x0000000447ff7812 */ /* 0x000fe400078cc0ff */
[----:B------:R-:W-:-:S06]  /*3b30*/  CS2R R116, SRZ ;  /* 0x0000000000747805 */ /* 0x000fcc000001ff00 */
[----:B------:R-:W2:Y:S04]  /*3b40*/  @P3 LDG.E R117, desc[UR20][R98.64] ;  /* 0x0000001462753981 */ /* 0x000ea8000c1e1900 */
[----:B------:R0:W5:Y:S04]  /*3b50*/  @P2 LDG.E R60, desc[UR20][R58.64] ;  /* 0x000000143a3c2981 */ /* 0x000168000c1e1900 */
[----:B------:R-:W2:Y:S01]  /*3b60*/  @P2 LDG.E R116, desc[UR20][R102.64] ;  /* 0x0000001466742981 */ /* 0x000ea2000c1e1900 */
[----:B0-----:R-:W-:-:S06]  /*3b70*/  CS2R R58, SRZ ;  /* 0x00000000003a7805 */ /* 0x001fcc000001ff00 */
[----:B------:R0:W5:Y:S01]  /*3b80*/  @P4 LDG.E R58, desc[UR20][R56.64] ;  /* 0x00000014383a4981 */ /* 0x000162000c1e1900 */
[----:B------:R-:W-:-:S03]  /*3b90*/  LOP3.LUT P4, RZ, R71, 0x40000000, RZ, 0xc0, !PT ;  /* 0x4000000047ff7812 */ /* 0x000fc6000788c0ff */
[----:B------:R-:W5:Y:S01]  /*3ba0*/  @P3 LDG.E R59, desc[UR20][R100.64] ;  /* 0x00000014643b3981 */ /* 0x000f62000c1e1900 */
[----:B0-----:R-:W-:Y:S02]  /*3bb0*/  CS2R R56, SRZ ;  /* 0x0000000000387805 */ /* 0x001fe4000001ff00 */
[----:B------:R-:W-:-:S04]  /*3bc0*/  LOP3.LUT P3, RZ, R71, 0x80000000, RZ, 0xc0, !PT ;  /* 0x8000000047ff7812 */ /* 0x000fc8000786c0ff */
[----:B------:R-:W5:Y:S01]  /*3bd0*/  @P5 LDG.E R57, desc[UR20][R94.64] ;  /* 0x000000145e395981 */ /* 0x000f62000c1e1900 */
[----:B------:R-:W-:-:S03]  /*3be0*/  LOP3.LUT P2, RZ, R0, 0x1, RZ, 0xc0, !PT ;  /* 0x0000000100ff7812 */ /* 0x000fc6000784c0ff */
[----:B------:R-:W5:Y:S04]  /*3bf0*/  @P0 LDG.E R56, desc[UR20][R92.64] ;  /* 0x000000145c380981 */ /* 0x000f68000c1e1900 */
[----:B----4-:R-:W-:Y:S04]  /*3c00*/  @P1 STL [R1+0x44], R113 ;  /* 0x0000447101001387 */ /* 0x010fe80000100800 */
[----:B---3--:R0:W-:Y:S02]  /*3c10*/  STL [R1+0x40], R119 ;  /* 0x0000407701007387 */ /* 0x0081e40000100800 */
[----:B0-----:R-:W-:-:S06]  /*3c20*/  MOV R119, RZ ;  /* 0x000000ff00777202 */ /* 0x001fcc0000000f00 */
[----:B------:R0:W3:Y:S02]  /*3c30*/  @P5 LDG.E R119, desc[UR20][R54.64] ;  /* 0x0000001436775981 */ /* 0x0000e4000c1e1900 */
[----:B0-----:R-:W-:-:S06]  /*3c40*/  CS2R R54, SRZ ;  /* 0x0000000000367805 */ /* 0x001fcc000001ff00 */
[----:B------:R0:W5:Y:S04]  /*3c50*/  @P0 LDG.E R55, desc[UR20][R52.64] ;  /* 0x0000001434370981 */ /* 0x000168000c1e1900 */
[----:B------:R-:W5:Y:S01]  /*3c60*/  @P6 LDG.E R54, desc[UR20][R90.64] ;  /* 0x000000145a366981 */ /* 0x000f62000c1e1900 */
[----:B0-----:R-:W-:-:S06]  /*3c70*/  CS2R R52, SRZ ;  /* 0x0000000000347805 */ /* 0x001fcc000001ff00 */
[----:B------:R0:W5:Y:S01]  /*3c80*/  @P6 LDG.E R53, desc[UR20][R50.64] ;  /* 0x0000001432356981 */ /* 0x000162000c1e1900 */
[C---:B------:R-:W-:Y:S02]  /*3c90*/  LOP3.LUT P6, RZ, R71.reuse, 0x4000, RZ, 0xc0, !PT ;  /* 0x0000400047ff7812 */ /* 0x040fe400078cc0ff */
[C---:B------:R-:W-:Y:S02]  /*3ca0*/  LOP3.LUT P1, RZ, R71.reuse, 0x2, RZ, 0xc0, !PT ;  /* 0x0000000247ff7812 */ /* 0x040fe4000782c0ff */
[C---:B------:R-:W-:Y:S02]  /*3cb0*/  LOP3.LUT P5, RZ, R71.reuse, 0x20000000, RZ, 0xc0, !PT ;  /* 0x2000000047ff7812 */ /* 0x040fe400078ac0ff */
[----:B------:R-:W-:-:S07]  /*3cc0*/  LOP3.LUT R71, R71, 0xff7fffff, RZ, 0xc0, !PT ;  /* 0xff7fffff47477812 */ /* 0x000fce00078ec0ff */
[----:B------:R-:W-:Y:S02]  /*3cd0*/  @P6 LOP3.LUT R71, R71, 0x800000, RZ, 0xfc, !PT ;  /* 0x0080000047476812 */ /* 0x000fe400078efcff */
[----:B0-----:R-:W-:Y:S01]  /*3ce0*/  CS2R R50, SRZ ;  /* 0x0000000000327805 */ /* 0x001fe2000001ff00 */
[----:B------:R-:W5:Y:S01]  /*3cf0*/  @P1 LDG.E R52, desc[UR20][R88.64] ;  /* 0x0000001458341981 */ /* 0x000f62000c1e1900 */
[C---:B------:R-:W-:Y:S02]  /*3d00*/  LOP3.LUT P6, RZ, R71.reuse, 0x8000, RZ, 0xc0, !PT ;  /* 0x0000800047ff7812 */ /* 0x040fe400078cc0ff */
[----:B------:R-:W-:Y:S02]  /*3d10*/  LOP3.LUT R71, R71, 0xfeffffff, RZ, 0xc0, !PT ;  /* 0xfeffffff47477812 */ /* 0x000fe400078ec0ff */
[----:B------:R0:W5:Y:S04]  /*3d20*/  @P1 LDG.E R51, desc[UR20][R42.64] ;  /* 0x000000142a331981 */ /* 0x000168000c1e1900 */
[----:B------:R-:W5:Y:S05]  /*3d30*/  @P5 LDG.E R50, desc[UR20][R86.64] ;  /* 0x0000001456325981 */ /* 0x000f6a000c1e1900 */
        /* <DEDUP_REMOVED lines=15> */
[----:B------:R-:W-:-:S04]  /*3e30*/  LOP3.LUT R71, R71, 0xefffffff, RZ, 0xc0, !PT ;  /* 0xefffffff47477812 */ /* 0x000fc800078ec0ff */
        /* <DEDUP_REMOVED lines=38> */
[----:B------:R-:W-:-:S03]  /*40a0*/  LOP3.LUT P6, RZ, R71, 0x400000, RZ, 0xc0, !PT ;  /* 0x0040000047ff7812 */ /* 0x000fc600078cc0ff */
[----:B--2---:R1:W-:Y:S04]  /*40b0*/  STL [R1+0x3c], R114 ;  /* 0x00003c7201007387 */ /* 0x0043e80000100800 */
[----:B------:R-:W5:Y:S01]  /*40c0*/  @P0 LDG.E R10, desc[UR20][R34.64] ;  /* 0x00000014220a0981 */ /* 0x000f62000c1e1900 */
[----:B0-----:R-:W-:-:S06]  /*40d0*/  CS2R R8, SRZ ;  /* 0x0000000000087805 */ /* 0x001fcc000001ff00 */
[----:B------:R0:W5:Y:S04]  /*40e0*/  @P0 LDG.E R9, desc[UR20][R6.64] ;  /* 0x0000001406090981 */ /* 0x000168000c1e1900 */
[----:B------:R2:W5:Y:S01]  /*40f0*/  @P1 LDG.E R8, desc[UR20][R4.64] ;  /* 0x0000001404081981 */ /* 0x000562000c1e1900 */
[----:B0-----:R-:W-:Y:S02]  /*4100*/  CS2R R6, SRZ ;  /* 0x0000000000067805 */ /* 0x001fe4000001ff00 */
[----:B--2---:R-:W-:-:S04]  /*4110*/  CS2R R4, SRZ ;  /* 0x0000000000047805 */ /* 0x004fc8000001ff00 */
[----:B------:R-:W5:Y:S04]  /*4120*/  @P6 LDG.E R6, desc[UR20][R28.64] ;  /* 0x000000141c066981 */ /* 0x000f68000c1e1900 */
[----:B------:R-:W5:Y:S04]  /*4130*/  @P6 LDG.E R4, desc[UR20][R30.64] ;  /* 0x000000141e046981 */ /* 0x000f68000c1e1900 */
[----:B------:R1:W-:Y:S04]  /*4140*/  STL [R1+0x28], R115 ;  /* 0x0000287301007387 */ /* 0x0003e80000100800 */
[----:B------:R1:W-:Y:S04]  /*4150*/  STL [R1+0x24], R116 ;  /* 0x0000247401007387 */ /* 0x0003e80000100800 */
[----:B------:R1:W-:Y:S04]  /*4160*/  STL [R1+0x20], R117 ;  /* 0x0000207501007387 */ /* 0x0003e80000100800 */
[----:B------:R1:W-:Y:S04]  /*4170*/  STL [R1+0x1c], R120 ;  /* 0x00001c7801007387 */ /* 0x0003e80000100800 */
[----:B---3--:R1:W-:Y:S01]  /*4180*/  STL [R1+0x18], R119 ;  /* 0x0000187701007387 */ /* 0x0083e20000100800 */
[----:B------:R-:W-:Y:S01]  /*4190*/  ISETP.GT.U32.AND P0, PT, R73, 0x1bf, PT ;  /* 0x000001bf4900780c */ /* 0x000fe20003f04070 */
[----:B------:R-:W-:Y:S01]  /*41a0*/  BSSY B0, `(.L_x_546) ;  /* 0x0000016000007945 */ /* 0x000fe20003800000 */
[----:B------:R-:W-:Y:S01]  /*41b0*/  HFMA2.MMA R0, -RZ, RZ, 0, 0 ;  /* 0x00000000ff007435 */ /* 0x000fe200000001ff */
[----:B------:R0:W5:Y:S02]  /*41c0*/  @P1 LDG.E R7, desc[UR20][R2.64] ;  /* 0x0000001402071981 */ /* 0x000164000c1e1900 */
[----:B0-----:R-:W-:-:S08]  /*41d0*/  CS2R R2, SRZ ;  /* 0x0000000000027805 */ /* 0x001fd0000001ff00 */
[----:B-1----:R-:W-:Y:S05]  /*41e0*/  @P0 BRA `(.L_x_547) ;  /* 0x0000000000440947 */ /* 0x002fea0003800000 */
[----:B------:R-:W-:Y:S01]  /*41f0*/  ULDC.U8 UR5, c[0x0][0x2a4] ;  /* 0x0000a90000057ab9 */ /* 0x000fe20000000000 */
[----:B------:R-:W-:Y:S02]  /*4200*/  IADD3 R5, R32, UR18, RZ ;  /* 0x0000001220057c10 */ /* 0x000fe4000fffe0ff */
[----:B------:R-:W-:Y:S02]  /*4210*/  ISETP.NE.AND P0, PT, RZ, UR5, PT ;  /* 0x00000005ff007c0c */ /* 0x000fe4000bf05270 */
[----:B------:R-:W-:-:S11]  /*4220*/  SHF.R.S32.HI R0, RZ, 0x1f, R5 ;  /* 0x0000001fff007819 */ /* 0x000fd60000011405 */
[----:B------:R-:W0:Y:S02]  /*4230*/  @P0 LDC.64 R28, c[0x0][0x240] ;  /* 0x00009000ff1c0b82 */ /* 0x000e240000000a00 */
[----:B0-----:R-:W-:-:S04]  /*4240*/  @P0 LEA R28, P1, R5, R28, 0x1 ;  /* 0x0000001c051c0211 */ /* 0x001fc800078208ff */
[----:B------:R-:W-:-:S05]  /*4250*/  @P0 LEA.HI.X R29, R5, R29, R0, 0x1, P1 ;  /* 0x0000001d051d0211 */ /* 0x000fca00008f0c00 */
[----:B------:R-:W2:Y:S04]  /*4260*/  @P0 LDG.E.U16 R0, desc[UR20][R28.64+0x2] ;  /* 0x000002141c000981 */ /* 0x000ea8000c1e1500 */
[----:B------:R0:W3:Y:S02]  /*4270*/  @P0 LDG.E.U16 R30, desc[UR20][R28.64] ;  /* 0x000000141c1e0981 */ /* 0x0000e4000c1e1500 */
[----:B0-----:R-:W0:Y:S02]  /*4280*/  LDC.64 R28, c[0x0][0x238] ;  /* 0x00008e00ff1c7b82 */ /* 0x001e240000000a00 */
[----:B0-----:R-:W-:-:S05]  /*4290*/  IMAD.WIDE R28, R5, 0x2, R28 ;  /* 0x00000002051c7825 */ /* 0x001fca00078e021c */
[----:B------:R-:W4:Y:S01]  /*42a0*/  LDG.E.U16 R5, desc[UR20][R28.64] ;  /* 0x000000141c057981 */ /* 0x000f22000c1e1500 */
[----:B--2---:R-:W-:-:S03]  /*42b0*/  @P0 SHF.L.U32 R3, R0, 0x10, RZ ;  /* 0x0000001000030819 */ /* 0x004fc600000006ff */
[----:B------:R-:W2:Y:S01]  /*42c0*/  LDG.E.U16 R0, desc[UR20][R28.64+0x2] ;  /* 0x000002141c007981 */ /* 0x000ea2000c1e1500 */
[----:B---3--:R-:W-:Y:S02]  /*42d0*/  @P0 SHF.L.U32 R2, R30, 0x10, RZ ;  /* 0x000000101e020819 */ /* 0x008fe400000006ff */
[----:B----4-:R-:W-:Y:S02]  /*42e0*/  SHF.L.U32 R5, R5, 0x10, RZ ;  /* 0x0000001005057819 */ /* 0x010fe400000006ff */
[----:B--2---:R-:W-:-:S07]  /*42f0*/  SHF.L.U32 R0, R0, 0x10, RZ ;  /* 0x0000001000007819 */ /* 0x004fce00000006ff */
.L_x_547:
[----:B------:R-:W-:Y:S05]  /*4300*/  BSYNC B0 ;  /* 0x0000000000007941 */ /* 0x000fea0003800000 */
.L_x_546:
[----:B------:R-:W2:Y:S01]  /*4310*/  LDL R30, [R1+0x40] ;  /* 0x00004000011e7983 */ /* 0x000ea20000100800 */
[----:B------:R-:W-:Y:S01]  /*4320*/  ULDC.U8 UR5, c[0x0][0x2a4] ;  /* 0x0000a90000057ab9 */ /* 0x000fe20000000000 */
[C---:B-----5:R-:W-:Y:S02]  /*4330*/  PRMT R28, R66.reuse, 0x7632, R28 ;  /* 0x00007632421c7816 */ /* 0x060fe4000000001c */
[----:B------:R-:W-:Y:S02]  /*4340*/  ISETP.NE.AND P1, PT, RZ, UR5, PT ;  /* 0x00000005ff007c0c */ /* 0x000fe4000bf25270 */
[----:B------:R-:W-:Y:S02]  /*4350*/  SHF.L.U32 R29, R66, 0x10, RZ ;  /* 0x00000010421d7819 */ /* 0x000fe400000006ff */
[----:B------:R-:W-:Y:S02]  /*4360*/  SHF.L.U32 R28, R28, 0x10, RZ ;  /* 0x000000101c1c7819 */ /* 0x000fe400000006ff */
[----:B------:R-:W-:Y:S01]  /*4370*/  PRMT R36, R65, 0x7632, R36 ;  /* 0x0000763241247816 */ /* 0x000fe20000000024 */
[----:B------:R-:W-:Y:S01]  /*4380*/  FADD.FTZ R29, R29, -UR23 ;  /* 0x800000171d1d7e21 */ /* 0x000fe20008010000 */
[C---:B------:R-:W-:Y:S01]  /*4390*/  PRMT R31, R113.reuse, 0x7632, R31 ;  /* 0x00007632711f7816 */ /* 0x040fe2000000001f */
[----:B------:R-:W-:Y:S01]  /*43a0*/  FADD.FTZ R28, R28, -UR23 ;  /* 0x800000171c1c7e21 */ /* 0x000fe20008010000 */
[----:B------:R-:W-:Y:S01]  /*43b0*/  SHF.L.U32 R32, R113, 0x10, RZ ;  /* 0x0000001071207819 */ /* 0x000fe200000006ff */
[----:B------:R-:W-:Y:S01]  /*43c0*/  FMUL.FTZ R29, R29, UR24 ;  /* 0x000000181d1d7c20 */ /* 0x000fe20008410000 */
[----:B------:R-:W-:Y:S01]  /*43d0*/  SHF.L.U32 R36, R36, 0x10, RZ ;  /* 0x0000001024247819 */ /* 0x000fe200000006ff */
[----:B------:R-:W-:Y:S01]  /*43e0*/  FMUL.FTZ R28, R28, UR24 ;  /* 0x000000181c1c7c20 */ /* 0x000fe20008410000 */
[----:B------:R-:W-:-:S02]  /*43f0*/  SHF.L.U32 R31, R31, 0x10, RZ ;  /* 0x000000101f1f7819 */ /* 0x000fc400000006ff */
[C---:B--2---:R-:W-:Y:S02]  /*4400*/  PRMT R33, R30.reuse, 0x7632, R33 ;  /* 0x000076321e217816 */ /* 0x044fe40000000021 */
[----:B------:R-:W-:Y:S02]  /*4410*/  SHF.L.U32 R34, R30, 0x10, RZ ;  /* 0x000000101e227819 */ /* 0x000fe400000006ff */
[----:B------:R-:W-:Y:S02]  /*4420*/  SHF.L.U32 R30, R65, 0x10, RZ ;  /* 0x00000010411e7819 */ /* 0x000fe400000006ff */
[----:B------:R-:W-:-:S03]  /*4430*/  SHF.L.U32 R33, R33, 0x10, RZ ;  /* 0x0000001021217819 */ /* 0x000fc600000006ff */
[----:B------:R-:W-:-:S04]  /*4440*/  FADD.FTZ R30, R30, -UR23 ;  /* 0x800000171e1e7e21 */ /* 0x000fc80008010000 */
        /* <DEDUP_REMOVED lines=20> */
.L_x_548:
        /* <DEDUP_REMOVED lines=26> */
.L_x_549:
[----:B------:R-:W-:Y:S01]  /*4730*/  FADD.FTZ R39, RZ, R34 ;  /* 0x00000022ff277221 */ /* 0x000fe20000010000 */
[----:B------:R-:W-:Y:S01]  /*4740*/  FFMA.FTZ R48, R28, R37, R29 ;  /* 0x000000251c307223 */ /* 0x000fe2000001001d */
[----:B------:R-:W-:Y:S01]  /*4750*/  FFMA.FTZ R29, R35, R32, R36 ;  /* 0x00000020231d7223 */ /* 0x000fe20000010024 */
[----:B------:R-:W-:Y:S01]  /*4760*/  FMUL.FTZ R34, R32, R5 ;  /* 0x0000000520227220 */ /* 0x000fe20000410000 */
[----:B------:R-:W-:Y:S01]  /*4770*/  FFMA.FTZ R49, R28, R33, RZ ;  /* 0x000000211c317223 */ /* 0x000fe200000100ff */
[----:B------:R-:W-:Y:S01]  /*4780*/  FADD.FTZ R36, RZ, R33 ;  /* 0x00000021ff247221 */ /* 0x000fe20000010000 */
[----:B------:R-:W-:Y:S01]  /*4790*/  FADD.FTZ R32, R39, R32 ;  /* 0x0000002027207221 */ /* 0x000fe20000010000 */
[----:B------:R-:W-:Y:S01]  /*47a0*/  FADD.FTZ R38, R37, R38 ;  /* 0x0000002625267221 */ /* 0x000fe20000010000 */
        /* <DEDUP_REMOVED lines=9> */
[C---:B------:R-:W-:Y:S01]  /*4840*/  PRMT R30, R114.reuse, 0x7632, R30 ;  /* 0x00007632721e7816 */ /* 0x040fe2000000001e */
        /* <DEDUP_REMOVED lines=25> */
.L_x_550:
[----:B------:R-:W-:Y:S01]  /*49e0*/  FMUL.FTZ R39, R37, R5 ;  /* 0x0000000525277220 */ /* 0x000fe20000410000 */
[----:B------:R-:W-:Y:S01]  /*49f0*/  FADD.FTZ R38, R35, R38 ;  /* 0x0000002623267221 */ /* 0x000fe20000010000 */
[----:B------:R-:W-:Y:S01]  /*4a00*/  PRMT R35, R61, 0x7632, R35 ;  /* 0x000076323d237816 */ /* 0x000fe20000000023 */
[C---:B------:R-:W-:Y:S01]  /*4a10*/  FFMA.FTZ R29, R36.reuse, R37, R29 ;  /* 0x00000025241d7223 */ /* 0x040fe2000001001d */
[----:B------:R-:W-:Y:S01]  /*4a20*/  FFMA.FTZ R36, R36, R39, R34 ;  /* 0x0000002724247223 */ /* 0x000fe20000010022 */
[----:B------:R-:W-:Y:S01]  /*4a30*/  FADD.FTZ R32, R32, R37 ;  /* 0x0000002520207221 */ /* 0x000fe20000010000 */
[----:B------:R-:W-:Y:S01]  /*4a40*/  FADD.FTZ R33, R33, R30 ;  /* 0x0000001e21217221 */ /* 0x000fe20000010000 */
[----:B------:R-:W-:Y:S01]  /*4a50*/  FFMA.FTZ R28, R31, R30, R28 ;  /* 0x0000001e1f1c7223 */ /* 0x000fe2000001001c */
[----:B------:R-:W-:Y:S01]  /*4a60*/  FMUL.FTZ R34, R30, R0 ;  /* 0x000000001e227220 */ /* 0x000fe20000410000 */
[----:B------:R-:W-:Y:S01]  /*4a70*/  SHF.L.U32 R30, R61, 0x10, RZ ;  /* 0x000000103d1e7819 */ /* 0x000fe200000006ff */
[----:B------:R-:W-:Y:S01]  /*4a80*/  FADD.FTZ R39, R38, R39 ;  /* 0x0000002726277221 */ /* 0x000fe20000010000 */
[----:B------:R-:W-:Y:S01]  /*4a90*/  SHF.L.U32 R37, R35, 0x10, RZ ;  /* 0x0000001023257819 */ /* 0x000fe200000006ff */
[----:B------:R-:W-:Y:S01]  /*4aa0*/  FFMA.FTZ R35, R31, R34, R36 ;  /* 0x000000221f237223 */ /* 0x000fe20000010024 */
[----:B------:R-:W-:Y:S01]  /*4ab0*/  PRMT R31, R115, 0x7632, R31 ;  /* 0x00007632731f7816 */ /* 0x000fe2000000001f */
[----:B------:R-:W-:-:S02]  /*4ac0*/  FADD.FTZ R36, R30, -UR23 ;  /* 0x800000171e247e21 */ /* 0x000fc40008010000 */
        /* <DEDUP_REMOVED lines=24> */
.L_x_551:
[----:B------:R-:W-:Y:S01]  /*4c50*/  FMUL.FTZ R38, R37, R5 ;  /* 0x0000000525267220 */ /* 0x000fe20000410000 */
[----:B------:R-:W-:Y:S01]  /*4c60*/  FFMA.FTZ R29, R36, R37, R29 ;  /* 0x00000025241d7223 */ /* 0x000fe2000001001d */
[----:B------:R-:W-:Y:S01]  /*4c70*/  FADD.FTZ R39, R34, R39 ;  /* 0x0000002722277221 */ /* 0x000fe20000010000 */
[----:B------:R-:W-:Y:S01]  /*4c80*/  FADD.FTZ R32, R32, R37 ;  /* 0x0000002520207221 */ /* 0x000fe20000010000 */
[--C-:B------:R-:W-:Y:S01]  /*4c90*/  FFMA.FTZ R36, R36, R38, R35.reuse ;  /* 0x0000002624247223 */ /* 0x100fe20000010023 */
[----:B------:R-:W-:Y:S01]  /*4ca0*/  PRMT R35, R60, 0x7632, R35 ;  /* 0x000076323c237816 */ /* 0x000fe20000000023 */
        /* <DEDUP_REMOVED lines=33> */
.L_x_552:
        /* <DEDUP_REMOVED lines=39> */
.L_x_553:
        /* <DEDUP_REMOVED lines=39> */
.L_x_554:
        /* <DEDUP_REMOVED lines=39> */
.L_x_555:
        /* <DEDUP_REMOVED lines=39> */
.L_x_556:
        /* <DEDUP_REMOVED lines=39> */
.L_x_557:
        /* <DEDUP_REMOVED lines=39> */
.L_x_558:
        /* <DEDUP_REMOVED lines=39> */
.L_x_559:
        /* <DEDUP_REMOVED lines=39> */
.L_x_560:
[----:B------:R-:W-:Y:S01]  /*6240*/  FMUL.FTZ R38, R119, R5 ;  /* 0x0000000577267220 */ /* 0x000fe20000410000 */
[----:B------:R-:W-:Y:S01]  /*6250*/  FADD.FTZ R120, R32, R119 ;  /* 0x0000007720787221 */ /* 0x000fe20000010000 */
[--C-:B------:R-:W-:Y:S01]  /*6260*/  FFMA.FTZ R119, R36, R119, R29.reuse ;  /* 0x0000007724777223 */ /* 0x100fe2000001001d */
[----:B------:R-:W-:Y:S01]  /*6270*/  PRMT R29, R40, 0x7632, R29 ;  /* 0x00007632281d7816 */ /* 0x000fe2000000001d */
[----:B------:R-:W-:Y:S01]  /*6280*/  FADD.FTZ R33, R33, R30 ;  /* 0x0000001e21217221 */ /* 0x000fe20000010000 */
[----:B------:R-:W-:Y:S01]  /*6290*/  FFMA.FTZ R32, R31, R30, R28 ;  /* 0x0000001e1f207223 */ /* 0x000fe2000001001c */
[----:B------:R-:W-:Y:S01]  /*62a0*/  FMUL.FTZ R28, R30, R0 ;  /* 0x000000001e1c7220 */ /* 0x000fe20000410000 */
[----:B------:R-:W-:Y:S01]  /*62b0*/  SHF.L.U32 R29, R29, 0x10, RZ ;  /* 0x000000101d1d7819 */ /* 0x000fe200000006ff */
[----:B------:R-:W-:Y:S01]  /*62c0*/  FFMA.FTZ R36, R36, R38, R35 ;  /* 0x0000002624247223 */ /* 0x000fe20000010023 */
[----:B------:R0:W-:Y:S01]  /*62d0*/  STL [R1+0x7c], R33 ;  /* 0x00007c2101007387 */ /* 0x0001e20000100800 */
[----:B------:R-:W-:Y:S01]  /*62e0*/  SHF.L.U32 R30, R40, 0x10, RZ ;  /* 0x00000010281e7819 */ /* 0x000fe200000006ff */
[----:B------:R-:W-:Y:S01]  /*62f0*/  FADD.FTZ R39, R34, R39 ;  /* 0x0000002722277221 */ /* 0x000fe20000010000 */
[----:B------:R-:W-:Y:S01]  /*6300*/  FADD.FTZ R29, R29, -UR23 ;  /* 0x800000171d1d7e21 */ /* 0x000fe20008010000 */
[----:B------:R0:W-:Y:S01]  /*6310*/  STL [R1+0x78], R32 ;  /* 0x0000782001007387 */ /* 0x0001e20000100800 */
[----:B------:R-:W-:Y:S01]  /*6320*/  FFMA.FTZ R36, R31, R28, R36 ;  /* 0x0000001c1f247223 */ /* 0x000fe20000010024 */
[----:B------:R-:W-:Y:S01]  /*6330*/  PRMT R34, R27, 0x7632, R34 ;  /* 0x000076321b227816 */ /* 0x000fe20000000022 */
[----:B------:R-:W-:Y:S01]  /*6340*/  FMUL.FTZ R63, R29, UR24 ;  /* 0x000000181d3f7c20 */ /* 0x000fe20008410000 */
[----:B------:R-:W-:Y:S01]  /*6350*/  FADD.FTZ R31, R30, -UR23 ;  /* 0x800000171e1f7e21 */ /* 0x000fe20008010000 */
[----:B------:R-:W-:Y:S01]  /*6360*/  FADD.FTZ R39, R39, R38 ;  /* 0x0000002627277221 */ /* 0x000fe20000010000 */
[----:B------:R-:W-:-:S02]  /*6370*/  SHF.L.U32 R30, R27, 0x10, RZ ;  /* 0x000000101b1e7819 */ /* 0x000fc400000006ff */
[----:B------:R0:W-:Y:S01]  /*6380*/  STL [R1+0x10], R63 ;  /* 0x0000103f01007387 */ /* 0x0001e20000100800 */
[----:B------:R-:W-:Y:S01]  /*6390*/  SHF.L.U32 R34, R34, 0x10, RZ ;  /* 0x0000001022227819 */ /* 0x000fe200000006ff */
        /* <DEDUP_REMOVED lines=20> */
.L_x_561:
[----:B0-----:R-:W-:Y:S01]  /*64e0*/  PRMT R32, R26, 0x7632, R32 ;  /* 0x000076321a207816 */ /* 0x001fe20000000020 */
[----:B------:R-:W-:Y:S01]  /*64f0*/  FMUL.FTZ R29, R30, R5 ;  /* 0x000000051e1d7220 */ /* 0x000fe20000410000 */
[----:B------:R-:W-:Y:S01]  /*6500*/  SHF.L.U32 R35, R26, 0x10, RZ ;  /* 0x000000101a237819 */ /* 0x000fe200000006ff */
[----:B------:R-:W-:Y:S01]  /*6510*/  FADD.FTZ R28, R28, R39 ;  /* 0x000000271c1c7221 */ /* 0x000fe20000010000 */
[----:B------:R-:W-:Y:S01]  /*6520*/  SHF.L.U32 R32, R32, 0x10, RZ ;  /* 0x0000001020207819 */ /* 0x000fe200000006ff */
[----:B------:R-:W-:Y:S01]  /*6530*/  FFMA.FTZ R36, R31, R29, R36 ;  /* 0x0000001d1f247223 */ /* 0x000fe20000010024 */
[----:B------:R-:W-:Y:S01]  /*6540*/  SHF.L.U32 R33, R25, 0x10, RZ ;  /* 0x0000001019217819 */ /* 0x000fe200000006ff */
[----:B------:R-:W-:Y:S01]  /*6550*/  FADD.FTZ R35, R35, -UR23 ;  /* 0x8000001723237e21 */ /* 0x000fe20008010000 */
[--C-:B------:R-:W-:Y:S01]  /*6560*/  FADD.FTZ R28, R28, R29.reuse ;  /* 0x0000001d1c1c7221 */ /* 0x100fe20000010000 */
[----:B------:R-:W-:Y:S01]  /*6570*/  FADD.FTZ R38, R32, -UR23 ;  /* 0x8000001720267e21 */ /* 0x000fe20008010000 */
[----:B------:R-:W-:Y:S01]  /*6580*/  PRMT R29, R25, 0x7632, R29 ;  /* 0x00007632191d7816 */ /* 0x000fe2000000001d */
        /* <DEDUP_REMOVED lines=22> */
[----:B-1----:R-:W-:Y:S01]  /*66f0*/  FADD.FTZ R38, -R49, 1 ;  /* 0x3f80000031267421 */ /* 0x002fe20000010100 */
[----:B------:R-:W-:-:S03]  /*6700*/  FMUL.FTZ R32, R32, R49 ;  /* 0x0000003120207220 */ /* 0x000fc60000410000 */
[----:B------:R-:W-:-:S04]  /*6710*/  FFMA.FTZ R35, R35, R38, 1 ;  /* 0x3f80000023237423 */ /* 0x000fc80000010026 */
[----:B------:R-:W-:-:S07]  /*6720*/  FMUL.FTZ R32, R32, R35 ;  /* 0x0000002320207220 */ /* 0x000fce0000410000 */
.L_x_562:
[----:B------:R-:W-:Y:S01]  /*6730*/  FFMA.FTZ R38, R63, R29, R36 ;  /* 0x0000001d3f267223 */ /* 0x000fe20000010024 */
        /* <DEDUP_REMOVED lines=35> */
.L_x_563:
        /* <DEDUP_REMOVED lines=13> */
[----:B0-----:R-:W-:Y:S01]  /*6a40*/  PRMT R62, R20, 0x7632, R62 ;  /* 0x00007632143e7816 */ /* 0x001fe2000000003e */
        /* <DEDUP_REMOVED lines=22> */
.L_x_564:
        /* <DEDUP_REMOVED lines=35> */
.L_x_565:
[----:B------:R-:W-:Y:S01]  /*6de0*/  SHF.L.U32 R77, R18, 0x10, RZ ;  /* 0x00000010124d7819 */ /* 0x000fe200000006ff */
[----:B------:R-:W-:Y:S01]  /*6df0*/  FFMA.FTZ R63, R38, R75, R63 ;  /* 0x0000004b263f7223 */ /* 0x000fe2000001003f */
[----:B------:R-:W-:Y:S01]  /*6e00*/  PRMT R76, R18, 0x7632, R76 ;  /* 0x00007632124c7816 */ /* 0x000fe2000000004c */
[----:B------:R-:W-:Y:S01]  /*6e10*/  FMUL.FTZ R62, R39, R5 ;  /* 0x00000005273e7220 */ /* 0x000fe20000410000 */
[----:B------:R-:W-:Y:S01]  /*6e20*/  FADD.FTZ R74, R75, R74 ;  /* 0x0000004a4b4a7221 */ /* 0x000fe20000010000 */
[----:B------:R-:W-:Y:S01]  /*6e30*/  FADD.FTZ R77, R77, -UR23 ;  /* 0x800000174d4d7e21 */ /* 0x000fe20008010000 */
[----:B------:R-:W-:Y:S01]  /*6e40*/  SHF.L.U32 R76, R76, 0x10, RZ ;  /* 0x000000104c4c7819 */ /* 0x000fe200000006ff */
[----:B------:R-:W-:Y:S01]  /*6e50*/  FFMA.FTZ R63, R49, R62, R63 ;  /* 0x0000003e313f7223 */ /* 0x000fe2000001003f */
[----:B------:R-:W-:Y:S01]  /*6e60*/  PRMT R75, R17, 0x7632, R75 ;  /* 0x00007632114b7816 */ /* 0x000fe2000000004b */
[----:B------:R-:W-:Y:S01]  /*6e70*/  FMUL.FTZ R82, R77, UR24 ;  /* 0x000000184d527c20 */ /* 0x000fe20008410000 */
[----:B------:R-:W-:Y:S01]  /*6e80*/  FADD.FTZ R62, R74, R62 ;  /* 0x0000003e4a3e7221 */ /* 0x000fe20000010000 */
[----:B------:R-:W-:Y:S01]  /*6e90*/  FADD.FTZ R76, R76, -UR23 ;  /* 0x800000174c4c7e21 */ /* 0x000fe20008010000 */
[----:B------:R-:W-:Y:S01]  /*6ea0*/  SHF.L.U32 R74, R17, 0x10, RZ ;  /* 0x00000010114a7819 */ /* 0x000fe200000006ff */
[----:B------:R-:W-:Y:S01]  /*6eb0*/  FMUL.FTZ R77, R48, R0 ;  /* 0x00000000304d7220 */ /* 0x000fe20000410000 */
[----:B------:R1:W-:Y:S01]  /*6ec0*/  STL [R1+0x30], R82 ;  /* 0x0000305201007387 */ /* 0x0003e20000100800 */
[----:B------:R-:W-:Y:S01]  /*6ed0*/  PRMT R80, R16, 0x7632, R80 ;  /* 0x0000763210507816 */ /* 0x000fe20000000050 */
[----:B------:R-:W-:Y:S01]  /*6ee0*/  FMUL.FTZ R76, R76, UR24 ;  /* 0x000000184c4c7c20 */ /* 0x000fe20008410000 */
[----:B------:R-:W-:Y:S01]  /*6ef0*/  SHF.L.U32 R75, R75, 0x10, RZ ;  /* 0x000000104b4b7819 */ /* 0x000fe200000006ff */
[----:B------:R-:W-:Y:S06]  /*6f00*/  @!P1 BRA `(.L_x_566) ;  /* 0x0000000000489947 */ /* 0x000fec0003800000 */
        /* <DEDUP_REMOVED lines=18> */
.L_x_566:
[----:B------:R-:W-:Y:S01]  /*7030*/  SHF.L.U32 R79, R16, 0x10, RZ ;  /* 0x00000010104f7819 */ /* 0x000fe200000006ff */
[----:B------:R-:W-:Y:S01]  /*7040*/  FFMA.FTZ R63, R81, R77, R63 ;  /* 0x0000004d513f7223 */ /* 0x000fe2000001003f */
[----:B------:R-:W-:Y:S01]  /*7050*/  SHF.L.U32 R80, R80, 0x10, RZ ;  /* 0x0000001050507819 */ /* 0x000fe200000006ff */
[----:B0-----:R-:W-:Y:S01]  /*7060*/  FMUL.FTZ R81, R74, R5 ;  /* 0x000000054a517220 */ /* 0x001fe20000410000 */
        /* <DEDUP_REMOVED lines=9> */
[----:B-1----:R-:W-:Y:S01]  /*7100*/  FMUL.FTZ R82, R75, R0 ;  /* 0x000000004b527220 */ /* 0x002fe20000410000 */
        /* <DEDUP_REMOVED lines=20> */
.L_x_567:
        /* <DEDUP_REMOVED lines=36> */
.L_x_568:
        /* <DEDUP_REMOVED lines=34> */
.L_x_569:
        /* <DEDUP_REMOVED lines=36> */
.L_x_570:
        /* <DEDUP_REMOVED lines=34> */
.L_x_571:
        /* <DEDUP_REMOVED lines=37> */
.L_x_572:
        /* <DEDUP_REMOVED lines=35> */
.L_x_573:
        /* <DEDUP_REMOVED lines=37> */
.L_x_574:
        /* <DEDUP_REMOVED lines=34> */
.L_x_575:
        /* <DEDUP_REMOVED lines=37> */
.L_x_576:
        /* <DEDUP_REMOVED lines=39> */
.L_x_577:
        /* <DEDUP_REMOVED lines=35> */
.L_x_578:
        /* <DEDUP_REMOVED lines=44> */
.L_x_579:
        /* <DEDUP_REMOVED lines=8> */
[----:B-----5:R-:W-:Y:S04]  /*8e30*/  STL [R1+0x90], R6 ;  /* 0x0000900601007387 */ /* 0x020fe80000100800 */
[----:B------:R-:W-:Y:S04]  /*8e40*/  STL [R1+0x8c], R4 ;  /* 0x00008c0401007387 */ /* 0x000fe80000100800 */
[----:B------:R-:W-:Y:S04]  /*8e50*/  STL [R1+0x88], R3 ;  /* 0x0000880301007387 */ /* 0x000fe80000100800 */
        /* <DEDUP_REMOVED lines=60> */
[----:B--2---:R-:W-:Y:S01]  /*9220*/  FFMA.FTZ R29, R29, R28, R34 ;  /* 0x0000001c1d1d7223 */ /* 0x004fe20000010022 */
[----:B------:R-:W-:Y:S01]  /*9230*/  FADD.FTZ R28, R3, R28 ;  /* 0x0000001c031c7221 */ /* 0x000fe20000010000 */
[----:B------:R-:W2:Y:S04]  /*9240*/  LDL.LU R34, [R1+0x30] ;  /* 0x0000300001227983 */ /* 0x000ea80000300800 */
[----:B------:R3:W5:Y:S04]  /*9250*/  LDL.LU R3, [R1+0x88] ;  /* 0x0000880001037983 */ /* 0x0007680000300800 */
[----:B------:R-:W4:Y:S01]  /*9260*/  LDL.LU R32, [R1+0x34] ;  /* 0x0000340001207983 */ /* 0x000f220000300800 */
[----:B------:R-:W-:Y:S01]  /*9270*/  FFMA.FTZ R38, R38, R36, R29 ;  /* 0x0000002426267223 */ /* 0x000fe2000001001d */
[----:B------:R-:W-:Y:S01]  /*9280*/  FADD.FTZ R35, R33, R35 ;  /* 0x0000002321237221 */ /* 0x000fe20000010000 */
[----:B------:R-:W-:Y:S01]  /*9290*/  FADD.FTZ R36, R28, R36 ;  /* 0x000000241c247221 */ /* 0x000fe20000010000 */
[----:B------:R-:W-:-:S02]  /*92a0*/  FFMA.FTZ R37, R49, R39, R37 ;  /* 0x0000002731257223 */ /* 0x000fc40000010025 */
[----:B------:R-:W-:Y:S01]  /*92b0*/  FADD.FTZ R35, R35, R39 ;  /* 0x0000002723237221 */ /* 0x000fe20000010000 */
[----:B------:R-:W-:-:S03]  /*92c0*/  FADD.FTZ R36, R36, R48 ;  /* 0x0000003024247221 */ /* 0x000fc60000010000 */
[----:B------:R-:W-:Y:S01]  /*92d0*/  FADD.FTZ R35, R35, R74 ;  /* 0x0000004a23237221 */ /* 0x000fe20000010000 */
[----:B------:R-:W-:-:S03]  /*92e0*/  FADD.FTZ R36, R36, R75 ;  /* 0x0000004b24247221 */ /* 0x000fc60000010000 */
[----:B------:R-:W-:Y:S01]  /*92f0*/  FADD.FTZ R35, R35, R77 ;  /* 0x0000004d23237221 */ /* 0x000fe20000010000 */
[----:B------:R-:W-:Y:S01]  /*9300*/  FADD.FTZ R36, R36, R78 ;  /* 0x0000004e24247221 */ /* 0x000fe20000010000 */
[----:B----4-:R-:W-:Y:S02]  /*9310*/  FFMA.FTZ R38, R32, R48, R38 ;  /* 0x0000003020267223 */ /* 0x010fe40000010026 */
[----:B------:R-:W4:Y:S01]  /*9320*/  LDL R32, [R1+0x80] ;  /* 0x0000800001207983 */ /* 0x000f220000100800 */
[----:B--2---:R-:W-:Y:S01]  /*9330*/  FFMA.FTZ R37, R34, R74, R37 ;  /* 0x0000004a22257223 */ /* 0x004fe20000010025 */
[----:B------:R-:W-:Y:S01]  /*9340*/  FFMA.FTZ R38, R76, R75, R38 ;  /* 0x0000004b4c267223 */ /* 0x000fe20000010026 */
[----:B------:R-:W-:Y:S01]  /*9350*/  FADD.FTZ R35, R35, R81 ;  /* 0x0000005123237221 */ /* 0x000fe20000010000 */
[----:B------:R-:W-:Y:S01]  /*9360*/  FADD.FTZ R36, R36, R82 ;  /* 0x0000005224247221 */ /* 0x000fe20000010000 */
[----:B------:R-:W1:Y:S01]  /*9370*/  S2UR UR7, SR_CgaCtaId ;  /* 0x00000000000779c3 */ /* 0x000e620000008800 */
[----:B------:R-:W-:-:S04]  /*9380*/  FFMA.FTZ R38, R80, R78, R38 ;  /* 0x0000004e50267223 */ /* 0x000fc80000010026 */
[----:B------:R-:W-:Y:S01]  /*9390*/  FFMA.FTZ R38, R84, R82, R38 ;  /* 0x0000005254267223 */ /* 0x000fe20000010026 */
[----:B------:R-:W-:Y:S02]  /*93a0*/  UMOV UR6, 0x400 ;  /* 0x0000040000067882 */ /* 0x000fe40000000000 */
[----:B------:R-:W2:Y:S01]  /*93b0*/  LDC.64 R48, c[0x0][0x268] ;  /* 0x00009a00ff307b82 */ /* 0x000ea20000000a00 */
        /* <DEDUP_REMOVED lines=55> */
[----:B----4-:R0:W-:Y:S01]  /*9730*/  @!P0 STS.64 [R32+0x10], R62 ;  /* 0x0000103e20008388 */ /* 0x0101e20000000a00 */
[----:B------:R-:W-:Y:S01]  /*9740*/  BAR.SYNC.DEFER_BLOCKING 0x0 ;  /* 0x0000000000007b1d */ /* 0x000fe20000010000 */
[----:B------:R-:W-:Y:S02]  /*9750*/  ISETP.NE.AND P0, PT, R73, RZ, PT ;  /* 0x000000ff4900720c */ /* 0x000fe40003f05270 */
[----:B0-----:R-:W-:-:S05]  /*9760*/  MOV R32, UR14 ;  /* 0x0000000e00207c02 */ /* 0x001fca0008000f00 */
[----:B------:R-:W-:-:S04]  /*9770*/  IMAD R33, R32, 0x38, R73 ;  /* 0x0000003820217824 */ /* 0x000fc800078e0249 */
[----:B--2---:R-:W-:Y:S02]  /*9780*/  IMAD.WIDE R48, R33, 0x4, R48 ;  /* 0x0000000421307825 */ /* 0x004fe400078e0230 */
[----:B---3--:R-:W-:Y:S05]  /*9790*/  @P0 BRA `(.L_x_581) ;  /* 0x0000000000880947 */ /* 0x008fea0003800000 */
        /* <DEDUP_REMOVED lines=34> */
.L_x_581:
[----:B------:R-:W-:Y:S05]  /*99c0*/  BSYNC B0 ;  /* 0x0000000000007941 */ /* 0x000fea0003800000 */
.L_x_580:
        /* <DEDUP_REMOVED lines=41> */
.L_x_583:
[----:B------:R-:W-:Y:S05]  /*9c60*/  BSYNC B0 ;  /* 0x0000000000007941 */ /* 0x000fea0003800000 */
.L_x_582:
        /* <DEDUP_REMOVED lines=16> */
.L_x_585:
[----:B------:R-:W-:Y:S05]  /*9d70*/  BSYNC B0 ;  /* 0x0000000000007941 */ /* 0x000fea0003800000 */
.L_x_584:
[----:B-1----:R-:W2:Y:S04]  /*9d80*/  LDL R30, [R1+0x20] ;  /* 0x00002000011e7983 */ /* 0x002ea80000100800 */
[----:B------:R-:W3:Y:S04]  /*9d90*/  LDL R29, [R1+0x1c] ;  /* 0x00001c00011d7983 */ /* 0x000ee80000100800 */
[----:B------:R-:W4:Y:S04]  /*9da0*/  LDL R28, [R1+0x18] ;  /* 0x00001800011c7983 */ /* 0x000f280000100800 */
[----:B------:R-:W-:Y:S04]  /*9db0*/  STL [R1+0xa0], R47 ;  /* 0x0000a02f01007387 */ /* 0x000fe80000100800 */
[----:B------:R0:W-:Y:S04]  /*9dc0*/  STL [R1+0x9c], R46 ;  /* 0x00009c2e01007387 */ /* 0x0001e80000100800 */
[----:B0-----:R-:W4:Y:S04]  /*9dd0*/  LDL R46, [R1+0x24] ;  /* 0x00002400012e7983 */ /* 0x001f280000100800 */
[----:B------:R0:W-:Y:S04]  /*9de0*/  STL [R1+0x98], R45 ;  /* 0x0000982d01007387 */ /* 0x0001e80000100800 */
[----:B0-----:R-:W4:Y:S04]  /*9df0*/  LDL R45, [R1+0x28] ;  /* 0x00002800012d7983 */ /* 0x001f280000100800 */
[----:B------:R0:W-:Y:S04]  /*9e00*/  STL [R1+0x94], R44 ;  /* 0x0000942c01007387 */ /* 0x0001e80000100800 */
[----:B0-----:R-:W4:Y:S04]  /*9e10*/  LDL R44, [R1+0x3c] ;  /* 0x00003c00012c7983 */ /* 0x001f280000100800 */
[----:B------:R0:W-:Y:S04]  /*9e20*/  STL [R1+0x90], R5 ;  /* 0x0000900501007387 */ /* 0x0001e80000100800 */
[----:B0-----:R-:W4:Y:S04]  /*9e30*/  LDL R5, [R1+0x44] ;  /* 0x0000440001057983 */ /* 0x001f280000100800 */
[----:B-----5:R0:W-:Y:S04]  /*9e40*/  STL [R1+0x8c], R3 ;  /* 0x00008c0301007387 */ /* 0x0201e80000100800 */
[----:B0-----:R-:W4:Y:S01]  /*9e50*/  LDL R3, [R1+0x40] ;  /* 0x0000400001037983 */ /* 0x001f220000100800 */
[----:B------:R-:W-:-:S02]  /*9e60*/  PRMT R34, R65, 0x7632, R34 ;  /* 0x0000763241227816 */ /* 0x000fc40000000022 */
[----:B------:R-:W-:Y:S01]  /*9e70*/  PRMT R38, R64, 0x7632, R38 ;  /* 0x0000763240267816 */ /* 0x000fe20000000026 */
[----:B------:R0:W-:Y:S01]  /*9e80*/  STL [R1+0x88], R2 ;  /* 0x0000880201007387 */ /* 0x0001e20000100800 */
[----:B------:R-:W-:Y:S02]  /*9e90*/  PRMT R49, R61, 0x7632, R49 ;  /* 0x000076323d317816 */ /* 0x000fe40000000031 */
[----:B------:R-:W-:Y:S01]  /*9ea0*/  PRMT R78, R60, 0x7632, R78 ;  /* 0x000076323c4e7816 */ /* 0x000fe2000000004e */
[----:B------:R1:W-:Y:S01]  /*9eb0*/  STL [R1+0x84], R0 ;  /* 0x0000840001007387 */ /* 0x0003e20000100800 */
[----:B------:R-:W-:Y:S02]  /*9ec0*/  PRMT R76, R59, 0x7632, R76 ;  /* 0x000076323b4c7816 */ /* 0x000fe4000000004c */
[----:B------:R-:W-:Y:S02]  /*9ed0*/  PRMT R79, R58, 0x7632, R79 ;  /* 0x000076323a4f7816 */ /* 0x000fe4000000004f */
[----:B------:R-:W-:Y:S01]  /*9ee0*/  PRMT R83, R57, 0x7632, R83 ;  /* 0x0000763239537816 */ /* 0x000fe20000000053 */
[----:B0-----:R-:W4:Y:S04]  /*9ef0*/  LDL R2, [R1+0x64] ;  /* 0x0000640001027983 */ /* 0x001f280000100800 */
[----:B-1----:R-:W4:Y:S01]  /*9f00*/  LDL R0, [R1+0x60] ;  /* 0x0000600001007983 */ /* 0x002f220000100800 */
[----:B--2---:R-:W-:-:S02]  /*9f10*/  PRMT R80, R30, 0x7632, R80 ;  /* 0x000076321e507816 */ /* 0x004fc40000000050 */
[----:B------:R-:W-:Y:S01]  /*9f20*/  PRMT R47, R17, 0x7632, R47 ;  /* 0x00007632112f7816 */ /* 0x000fe2000000002f */
[----:B------:R-:W2:Y:S01]  /*9f30*/  LDL R30, [R1+0x5c] ;  /* 0x00005c00011e7983 */ /* 0x000ea20000100800 */
[----:B---3--:R-:W-:-:S03]  /*9f40*/  PRMT R84, R29, 0x7632, R84 ;  /* 0x000076321d547816 */ /* 0x008fc60000000054 */
[----:B------:R-:W3:Y:S01]  /*9f50*/  LDL R29, [R1+0x58] ;  /* 0x00005800011d7983 */ /* 0x000ee20000100800 */
[----:B----4-:R-:W-:-:S03]  /*9f60*/  PRMT R87, R28, 0x7632, R87 ;  /* 0x000076321c577816 */ /* 0x010fc60000000057 */
[----:B------:R-:W4:Y:S01]  /*9f70*/  LDL R28, [R1+0x4c] ;  /* 0x00004c00011c7983 */ /* 0x000f220000100800 */
[----:B------:R-:W-:-:S03]  /*9f80*/  PRMT R77, R46, 0x7632, R77 ;  /* 0x000076322e4d7816 */ /* 0x000fc6000000004d */
[----:B------:R-:W2:Y:S01]  /*9f90*/  LDL R46, [R1+0x74] ;  /* 0x00007400012e7983 */ /* 0x000ea20000100800 */
[----:B------:R-:W-:-:S03]  /*9fa0*/  PRMT R48, R45, 0x7632, R48 ;  /* 0x000076322d307816 */ /* 0x000fc60000000030 */
[----:B------:R-:W3:Y:S01]  /*9fb0*/  LDL R45, [R1+0x70] ;  /* 0x00007000012d7983 */ /* 0x000ee20000100800 */
[----:B------:R-:W-:-:S03]  /*9fc0*/  PRMT R37, R44, 0x7632, R37 ;  /* 0x000076322c257816 */ /* 0x000fc60000000025 */
[----:B------:R-:W4:Y:S01]  /*9fd0*/  LDL R44, [R1+0x48] ;  /* 0x00004800012c7983 */ /* 0x000f220000100800 */
[----:B------:R-:W-:-:S03]  /*9fe0*/  PRMT R33, R5, 0x7632, R33 ;  /* 0x0000763205217816 */ /* 0x000fc60000000021 */
[----:B------:R-:W4:Y:S01]  /*9ff0*/  LDL R5, [R1+0x68] ;  /* 0x0000680001057983 */ /* 0x000f220000100800 */
[----:B------:R-:W-:-:S03]  /*a000*/  PRMT R31, R3, 0x7632, R31 ;  /* 0x00007632031f7816 */ /* 0x000fc6000000001f */
[----:B------:R-:W4:Y:S04]  /*a010*/  LDL R3, [R1+0x6c] ;  /* 0x00006c0001037983 */ /* 0x000f280000100800 */
[----:B------:R0:W-:Y:S04]  /*a020*/  STL.S16 [R1], R47 ;  /* 0x0000002f01007387 */ /* 0x0001e80000100600 */
[----:B0-----:R0:W5:Y:S01]  /*a030*/  LDL.LU R47, [R1+0xa0] ;  /* 0x0000a000012f7983 */ /* 0x0011620000300800 */
[----:B------:R-:W-:Y:S02]  /*a040*/  PRMT R85, R2, 0x7632, R85 ;  /* 0x0000763202557816 */ /* 0x000fe40000000055 */
[----:B------:R-:W-:-:S02]  /*a050*/  PRMT R81, R0, 0x7632, R81 ;  /* 0x0000763200517816 */ /* 0x000fc40000000051 */
[----:B--2---:R-:W-:Y:S02]  /*a060*/  PRMT R101, R46, 0x7632, R101 ;  /* 0x000076322e657816 */ /* 0x004fe40000000065 */
[----:B------:R0:W5:Y:S01]  /*a070*/  LDL.LU R46, [R1+0x9c] ;  /* 0x00009c00012e7983 */ /* 0x0001620000300800 */
[----:B---3--:R-:W-:-:S03]  /*a080*/  PRMT R100, R45, 0x7632, R100 ;  /* 0x000076322d647816 */ /* 0x008fc60000000064 */
[----:B------:R0:W5:Y:S01]  /*a090*/  LDL.LU R45, [R1+0x98] ;  /* 0x00009800012d7983 */ /* 0x0001620000300800 */
[----:B----4-:R-:W-:-:S03]  /*a0a0*/  PRMT R96, R44, 0x7632, R96 ;  /* 0x000076322c607816 */ /* 0x010fc60000000060 */
[----:B------:R0:W5:Y:S01]  /*a0b0*/  LDL.LU R44, [R1+0x94] ;  /* 0x00009400012c7983 */ /* 0x0001620000300800 */
[----:B------:R-:W-:-:S03]  /*a0c0*/  PRMT R93, R5, 0x7632, R93 ;  /* 0x00007632055d7816 */ /* 0x000fc6000000005d */
[----:B------:R0:W5:Y:S01]  /*a0d0*/  LDL.LU R5, [R1+0x90] ;  /* 0x0000900001057983 */ /* 0x0001620000300800 */
[----:B------:R-:W-:-:S03]  /*a0e0*/  PRMT R90, R3, 0x7632, R90 ;  /* 0x00007632035a7816 */ /* 0x000fc6000000005a */
        /* <DEDUP_REMOVED lines=58> */
[----:B-----5:R0:W-:Y:S01]  /*a490*/  STL [R1+0x84], R0 ;  /* 0x0000840001007387 */ /* 0x0201e20000100800 */
[----:B------:R-:W-:Y:S02]  /*a4a0*/  UIMAD UR16, UR22, UR14, UR13 ;  /* 0x0000000e161072a4 */ /* 0x000fe4000f8e020d */
[----:B------:R-:W-:Y:S02]  /*a4b0*/  ULOP3.LUT UP0, URZ, UR4, 0x2, URZ, 0xc0, !UPT ;  /* 0x00000002043f7892 */ /* 0x000fe4000f80c03f */
[----:B------:R-:W-:Y:S01]  /*a4c0*/  UIMAD.WIDE.U32 UR16, UR16, 0x8, UR6 ;  /* 0x00000008101078a5 */ /* 0x000fe2000f8e0006 */
[----:B------:R-:W-:Y:S02]  /*a4d0*/  UMOV UR5, 0x1 ;  /* 0x0000000100057882 */ /* 0x000fe40000000000 */
[----:B------:R-:W-:Y:S01]  /*a4e0*/  USEL UR5, UR5, 0xffffffff, !UP0 ;  /* 0xffffffff05057887 */ /* 0x000fe2000c000000 */
[----:B0-----:R-:W0:Y:S02]  /*a4f0*/  S2R R0, SR_LANEID ;  /* 0x0000000000007919 */ /* 0x001e240000000000 */
[----:B------:R-:W-:Y:S01]  /*a500*/  MOV R28, UR16 ;  /* 0x00000010001c7c02 */ /* 0x000fe20008000f00 */
[----:B------:R-:W-:Y:S01]  /*a510*/  VOTEU.ANY UR16, UPT, PT ;  /* 0x0000000000107886 */ /* 0x000fe200038e0100 */
[----:B------:R-:W-:Y:S01]  /*a520*/  MOV R29, UR17 ;  /* 0x00000011001d7c02 */ /* 0x000fe20008000f00 */
[----:B------:R-:W-:-:S02]  /*a530*/  UPOPC UR17, UR16 ;  /* 0x00000010001172bf */ /* 0x000fc40008000000 */
[----:B------:R-:W-:Y:S02]  /*a540*/  UFLO.U32 UR16, UR16 ;  /* 0x00000010001072bd */ /* 0x000fe400080e0000 */
[----:B------:R-:W-:Y:S01]  /*a550*/  UIMAD UR5, UR5, UR17, URZ ;  /* 0x00000011050572a4 */ /* 0x000fe2000f8e023f */
[----:B------:R1:W-:Y:S05]  /*a560*/  STG.E.64 desc[UR20][R28.64], R62 ;  /* 0x0000003e1c007986 */ /* 0x0003ea000c101b14 */
[----:B------:R-:W-:Y:S02]  /*a570*/  MOV R30, UR5 ;  /* 0x00000005001e7c02 */ /* 0x000fe40008000f00 */
[----:B-1----:R-:W-:-:S02]  /*a580*/  MOV R28, UR18 ;  /* 0x00000012001c7c02 */ /* 0x002fc40008000f00 */
[----:B------:R-:W-:Y:S02]  /*a590*/  MOV R29, UR19 ;  /* 0x00000013001d7c02 */ /* 0x000fe40008000f00 */
[----:B0-----:R-:W-:Y:S02]  /*a5a0*/  ISETP.EQ.U32.AND P6, PT, R0, UR16, PT ;  /* 0x0000001000007c0c */ /* 0x001fe4000bfc2070 */
[----:B------:R0:W5:Y:S11]  /*a5b0*/  LDL.LU R0, [R1+0x84] ;  /* 0x0000840001007983 */ /* 0x0001760000300800 */
[----:B------:R-:W-:Y:S06]  /*a5c0*/  @P6 MEMBAR.ALL.GPU ;  /* 0x0000000000006992 */ /* 0x000fec000000a000 */
[----:B------:R-:W-:-:S00]  /*a5d0*/  @P6 ERRBAR ;  /* 0x00000000000069ab */ /* 0x000fc00000000000 */
[----:B------:R-:W-:Y:S06]  /*a5e0*/  @P6 CGAERRBAR ;  /* 0x00000000000065ab */ /* 0x000fec0000000000 */
[----:B------:R1:W-:Y:S01]  /*a5f0*/  @P6 REDG.E.ADD.S32.STRONG.GPU desc[UR20][R28.64], R30 ;  /* 0x0000001e1c00698e */ /* 0x0003e2000c10e394 */
[----:B------:R-:W-:-:S04]  /*a600*/  PLOP3.LUT P6, PT, PT, PT, UP0, 0x40, 0x0 ;  /* 0x000000000000781c */ /* 0x000fc80003fce808 */
[----:B-1----:R-:W-:-:S04]  /*a610*/  SEL R30, RZ, UR15, !P6 ;  /* 0x0000000fff1e7c07 */ /* 0x002fc8000f000000 */
[----:B------:R-:W-:-:S13]  /*a620*/  ISETP.NE.AND P6, PT, R30, -0x1, PT ;  /* 0xffffffff1e00780c */ /* 0x000fda0003fc5270 */
[----:B0-----:R-:W-:Y:S05]  /*a630*/  @!P6 BRA `(.L_x_587) ;  /* 0x00000000001ce947 */ /* 0x001fea0003800000 */
.L_x_588:
[----:B------:R-:W-:Y:S02]  /*a640*/  MOV R28, UR18 ;  /* 0x00000012001c7c02 */ /* 0x000fe40008000f00 */
[----:B------:R-:W-:-:S05]  /*a650*/  MOV R29, UR19 ;  /* 0x00000013001d7c02 */ /* 0x000fca0008000f00 */
[----:B------:R-:W2:Y:S04]  /*a660*/  LDG.E.STRONG.GPU R28, desc[UR20][R28.64] ;  /* 0x000000141c1c7981 */ /* 0x000ea8000c1ef900 */
[----:B--2---:R-:W-:Y:S01]  /*a670*/  CCTL.IVALL ;  /* 0x00000000ff00798f */ /* 0x004fe20002000000 */
[----:B------:R-:W-:Y:S05]  /*a680*/  YIELD ;  /* 0x0000000000007946 */ /* 0x000fea0003800000 */
[----:B------:R-:W-:-:S13]  /*a690*/  ISETP.NE.AND P6, PT, R28, R30, PT ;  /* 0x0000001e1c00720c */ /* 0x000fda0003fc5270 */
[----:B------:R-:W-:Y:S05]  /*a6a0*/  @P6 BRA `(.L_x_588) ;  /* 0xfffffffc00e46947 */ /* 0x000fea000383ffff */
.L_x_587:
        /* <DEDUP_REMOVED lines=26> */
.L_x_592:
        /* <DEDUP_REMOVED lines=165> */
.L_x_591:
        /* <DEDUP_REMOVED lines=89> */
.L_x_593:
[----:B------:R-:W-:-:S04]  /*b830*/  LOP3.LUT P6, RZ, R71, 0x1, RZ, 0xc0, !PT ;  /* 0x0000000147ff7812 */ /* 0x000fc800078cc0ff */
[----:B------:R-:W-:-:S13]  /*b840*/  ISETP.NE.OR P6, PT, RZ, UR16, P6 ;  /* 0x00000010ff007c0c */ /* 0x000fda000b7c5670 */
[----:B------:R-:W-:Y:S05]  /*b850*/  @!P6 BRA `(.L_x_589) ;  /* 0x0000000000b4e947 */ /* 0x000fea0003800000 */
.L_x_590:
        /* <DEDUP_REMOVED lines=45> */
.L_x_589:
        /* <DEDUP_REMOVED lines=14> */
.L_x_595:
[----:B------:R-:W-:Y:S05]  /*bc10*/  BSYNC B0 ;  /* 0x0000000000007941 */ /* 0x000fea0003800000 */
.L_x_594:
        /* <DEDUP_REMOVED lines=25> */
.L_x_586:
[----:B------:R-:W0:Y:S01]  /*bdb0*/  S2UR UR6, SR_CgaCtaId ;  /* 0x00000000000679c3 */ /* 0x000e220000008800 */
[----:B------:R-:W-:Y:S02]  /*bdc0*/  UMOV UR5, 0x400 ;  /* 0x0000040000057882 */ /* 0x000fe40000000000 */
[----:B0-----:R-:W-:-:S03]  /*bdd0*/  ULEA UR5, UR6, UR5, 0x18 ;  /* 0x0000000506057291 */ /* 0x001fc6000f8ec03f */
[----:B------:R-:W-:-:S06]  /*bde0*/  ULDC UR6, c[0x0][0x2bc] ;  /* 0x0000af0000067ab9 */ /* 0x000fcc0000000800 */
[----:B------:R0:W-:Y:S01]  /*bdf0*/  @!P0 STS.64 [UR5+0x88], R62 ;  /* 0x0000883eff008988 */ /* 0x0001e20008000a05 */
[----:B------:R-:W-:Y:S06]  /*be00*/  BAR.SYNC.DEFER_BLOCKING 0x0 ;  /* 0x0000000000007b1d */ /* 0x000fec0000010000 */
[----:B0-----:R-:W2:Y:S01]  /*be10*/  LDL.LU R63, [R1+0x40] ;  /* 0x00004000013f7983 */ /* 0x001ea20000300800 */
[----:B------:R-:W-:Y:S02]  /*be20*/  SHF.L.U32 R30, R66, 0x10, RZ ;  /* 0x00000010421e7819 */ /* 0x000fe400000006ff */
[----:B------:R-:W-:-:S03]  /*be30*/  SHF.L.U32 R31, R31, 0x10, RZ ;  /* 0x000000101f1f7819 */ /* 0x000fc600000006ff */
[----:B------:R-:W-:-:S04]  /*be40*/  FADD.FTZ R30, R30, -UR23 ;  /* 0x800000171e1e7e21 */ /* 0x000fc80008010000 */
[----:B------:R-:W-:Y:S01]  /*be50*/  FMUL.FTZ R30, R30, UR24 ;  /* 0x000000181e1e7c20 */ /* 0x000fe20008410000 */
        /* <DEDUP_REMOVED lines=28> */
.L_x_596:
        /* <DEDUP_REMOVED lines=8> */
[----:B-----5:R-:W-:Y:S01]  /*c0a0*/  FFMA.FTZ R62, R28, R5, -R62 ;  /* 0x000000051c3e7223 */ /* 0x020fe2000001083e */
        /* <DEDUP_REMOVED lines=15> */
.L_x_598:
[----:B------:R-:W-:Y:S05]  /*c1a0*/  BSYNC B0 ;  /* 0x0000000000007941 */ /* 0x000fea0003800000 */
.L_x_597:
        /* <DEDUP_REMOVED lines=28> */
.L_x_599:
        /* <DEDUP_REMOVED lines=9> */
[----:B-----5:R-:W-:Y:S01]  /*c400*/  FFMA.FTZ R31, R28, R5, -R31 ;  /* 0x000000051c1f7223 */ /* 0x020fe2000001081f */
        /* <DEDUP_REMOVED lines=16> */
.L_x_601:
[----:B------:R-:W-:Y:S05]  /*c510*/  BSYNC B0 ;  /* 0x0000000000007941 */ /* 0x000fea0003800000 */
.L_x_600:
        /* <DEDUP_REMOVED lines=28> */
.L_x_602:
        /* <DEDUP_REMOVED lines=26> */
.L_x_604:
[----:B------:R-:W-:Y:S05]  /*c880*/  BSYNC B0 ;  /* 0x0000000000007941 */ /* 0x000fea0003800000 */
.L_x_603:
        /* <DEDUP_REMOVED lines=29> */
.L_x_605:
        /* <DEDUP_REMOVED lines=26> */
.L_x_607:
[----:B------:R-:W-:Y:S05]  /*cc00*/  BSYNC B0 ;  /* 0x0000000000007941 */ /* 0x000fea0003800000 */
.L_x_606:
        /* <DEDUP_REMOVED lines=30> */
.L_x_608:
        /* <DEDUP_REMOVED lines=26> */
.L_x_610:
[----:B------:R-:W-:Y:S05]  /*cf90*/  BSYNC B0 ;  /* 0x0000000000007941 */ /* 0x000fea0003800000 */
.L_x_609:
        /* <DEDUP_REMOVED lines=10> */
[----:B-----5:R-:W-:-:S04]  /*d040*/  FFMA.FTZ R29, R59, R5, R2 ;  /* 0x000000053b1d7223 */ /* 0x020fc80000010002 */
        /* <DEDUP_REMOVED lines=17> */
.L_x_611:
        /* <DEDUP_REMOVED lines=26> */
.L_x_613:
[----:B------:R-:W-:Y:S05]  /*d300*/  BSYNC B0 ;  /* 0x0000000000007941 */ /* 0x000fea0003800000 */
.L_x_612:
[----:B------:R-:W3:Y:S01]  /*d310*/  LDL.LU R28, [R1+0x1c] ;  /* 0x00001c00011c7983 */ /* 0x000ee20000300800 */
[----:B------:R-:W-:Y:S01]  /*d320*/  FADD.FTZ R58, R58, -UR23 ;  /* 0x800000173a3a7e21 */ /* 0x000fe20008010000 */
[----:B------:R-:W-:Y:S01]  /*d330*/  FADD.FTZ R79, R79, -UR23 ;  /* 0x800000174f4f7e21 */ /* 0x000fe20008010000 */
[----:B------:R-:W-:Y:S02]  /*d340*/  SHF.L.U32 R84, R84, 0x10, RZ ;  /* 0x0000001054547819 */ /* 0x000fe400000006ff */
[----:B------:R-:W-:Y:S01]  /*d350*/  SHF.L.U32 R57, R57, 0x10, RZ ;  /* 0x0000001039397819 */ /* 0x000fe200000006ff */
[----:B------:R-:W-:Y:S01]  /*d360*/  FMUL.FTZ R58, R58, UR24 ;  /* 0x000000183a3a7c20 */ /* 0x000fe20008410000 */
[----:B------:R-:W-:Y:S01]  /*d370*/  SHF.L.U32 R83, R83, 0x10, RZ ;  /* 0x0000001053537819 */ /* 0x000fe200000006ff */
[----:B------:R-:W-:Y:S01]  /*d380*/  FMUL.FTZ R79, R79, UR24 ;  /* 0x000000184f4f7c20 */ /* 0x000fe20008410000 */
[----:B---3--:R-:W-:Y:S01]  /*d390*/  SHF.L.U32 R28, R28, 0x10, RZ ;  /* 0x000000101c1c7819 */ /* 0x008fe200000006ff */
[----:B------:R-:W-:Y:S06]  /*d3a0*/  @!P1 BRA `(.L_x_614) ;  /* 0x0000000000489947 */ /* 0x000fec0003800000 */
[----:B-----5:R-:W-:-:S04]  /*d3b0*/  FFMA.FTZ R29, R58, R5, R2 ;  /* 0x000000053a1d7223 */ /* 0x020fc80000010002 */
[----:B012---:R-:W-:-:S06]  /*d3c0*/  FMUL.FTZ R30, R29, -1.4426950216293334961 ;  /* 0xbfb8aa3b1d1e7820 */ /* 0x007fcc0000410000 */
        /* <DEDUP_REMOVED lines=16> */
.L_x_614:
[----:B------:R-:W-:Y:S01]  /*d4d0*/  LOP3.LUT P0, RZ, R71, 0x20, RZ, 0xc0, !PT ;  /* 0x0000002047ff7812 */ /* 0x000fe2000780c0ff */
[----:B------:R-:W-:-:S12]  /*d4e0*/  BSSY B0, `(.L_x_615) ;  /* 0x0000019000007945 */ /* 0x000fd80003800000 */
[----:B------:R-:W-:Y:S05]  /*d4f0*/  @!P0 BRA `(.L_x_616) ;  /* 0x00000000005c8947 */ /* 0x000fea0003800000 */
[----:B------:R-:W-:Y:S01]  /*d500*/  MOV R29, UR5 ;  /* 0x00000005001d7c02 */ /* 0x000fe20008000f00 */
[----:B------:R-:W-:Y:S01]  /*d510*/  ULDC.64 UR14, c[0x0][0x288] ;  /* 0x0000a200000e7ab9 */ /* 0x000fe20000000a00 */
[C---:B012---:R-:W-:Y:S02]  /*d520*/  IADD3 R30, R72.reuse, 0x30, RZ ;  /* 0x00000030481e7810 */ /* 0x047fe40007ffe0ff */
        /* <DEDUP_REMOVED lines=20> */
.L_x_616:
[----:B------:R-:W-:Y:S05]  /*d670*/  BSYNC B0 ;  /* 0x0000000000007941 */ /* 0x000fea0003800000 */
.L_x_615:
[----:B------:R-:W4:Y:S01]  /*d680*/  LDL.LU R28, [R1+0x18] ;  /* 0x00001800011c7983 */ /* 0x000f220000300800 */
[----:B------:R-:W-:Y:S01]  /*d690*/  FADD.FTZ R57, R57, -UR23 ;  /* 0x8000001739397e21 */ /* 0x000fe20008010000 */
[----:B------:R-:W-:Y:S01]  /*d6a0*/  FADD.FTZ R83, R83, -UR23 ;  /* 0x8000001753537e21 */ /* 0x000fe20008010000 */
[----:B------:R-:W-:Y:S02]  /*d6b0*/  SHF.L.U32 R87, R87, 0x10, RZ ;  /* 0x0000001057577819 */ /* 0x000fe400000006ff */
[----:B------:R-:W-:Y:S01]  /*d6c0*/  SHF.L.U32 R56, R56, 0x10, RZ ;  /* 0x0000001038387819 */ /* 0x000fe200000006ff */
[----:B------:R-:W-:Y:S01]  /*d6d0*/  FMUL.FTZ R57, R57, UR24 ;  /* 0x0000001839397c20 */ /* 0x000fe20008410000 */
[----:B------:R-:W-:Y:S01]  /*d6e0*/  SHF.L.U32 R86, R86, 0x10, RZ ;  /* 0x0000001056567819 */ /* 0x000fe200000006ff */
[----:B------:R-:W-:Y:S01]  /*d6f0*/  FMUL.FTZ R83, R83, UR24 ;  /* 0x0000001853537c20 */ /* 0x000fe20008410000 */
[----:B----4-:R-:W-:Y:S01]  /*d700*/  SHF.L.U32 R28, R28, 0x10, RZ ;  /* 0x000000101c1c7819 */ /* 0x010fe200000006ff */
[----:B------:R-:W-:Y:S06]  /*d710*/  @!P1 BRA `(.L_x_617) ;  /* 0x0000000000489947 */ /* 0x000fec0003800000 */
[----:B-----5:R-:W-:-:S04]  /*d720*/  FFMA.FTZ R29, R57, R5, R2 ;  /* 0x00000005391d7223 */ /* 0x020fc80000010002 */
[----:B0123--:R-:W-:-:S06]  /*d730*/  FMUL.FTZ R30, R29, -1.4426950216293334961 ;  /* 0xbfb8aa3b1d1e7820 */ /* 0x00ffcc0000410000 */
        /* <DEDUP_REMOVED lines=16> */
.L_x_617:
[----:B------:R-:W-:Y:S01]  /*d840*/  LOP3.LUT P0, RZ, R71, 0x10, RZ, 0xc0, !PT ;  /* 0x0000001047ff7812 */ /* 0x000fe2000780c0ff */
[----:B------:R-:W-:-:S12]  /*d850*/  BSSY B0, `(.L_x_618) ;  /* 0x0000019000007945 */ /* 0x000fd80003800000 */
[----:B------:R-:W-:Y:S05]  /*d860*/  @!P0 BRA `(.L_x_619) ;  /* 0x00000000005c8947 */ /* 0x000fea0003800000 */
[----:B------:R-:W-:Y:S01]  /*d870*/  MOV R29, UR5 ;  /* 0x00000005001d7c02 */ /* 0x000fe20008000f00 */
[----:B------:R-:W-:Y:S01]  /*d880*/  ULDC.64 UR14, c[0x0][0x288] ;  /* 0x0000a200000e7ab9 */ /* 0x000fe20000000a00 */
[C---:B0123--:R-:W-:Y:S02]  /*d890*/  IADD3 R30, R72.reuse, 0x38, RZ ;  /* 0x00000038481e7810 */ /* 0x04ffe40007ffe0ff */
        /* <DEDUP_REMOVED lines=20> */
.L_x_619:
[----:B------:R-:W-:Y:S05]  /*d9e0*/  BSYNC B0 ;  /* 0x0000000000007941 */ /* 0x000fea0003800000 */
.L_x_618:
        /* <DEDUP_REMOVED lines=27> */
.L_x_620:
        /* <DEDUP_REMOVED lines=11> */
[----:B-----5:R-:W-:Y:S02]  /*dc50*/  FFMA.FTZ R28, R55, R5, -R28 ;  /* 0x00000005371c7223 */ /* 0x020fe4000001081c */
        /* <DEDUP_REMOVED lines=14> */
.L_x_622:
[----:B------:R-:W-:Y:S05]  /*dd40*/  BSYNC B0 ;  /* 0x0000000000007941 */ /* 0x000fea0003800000 */
.L_x_621:
        /* <DEDUP_REMOVED lines=27> */
.L_x_623:
        /* <DEDUP_REMOVED lines=26> */
.L_x_625:
[----:B------:R-:W-:Y:S05]  /*e0a0*/  BSYNC B0 ;  /* 0x0000000000007941 */ /* 0x000fea0003800000 */
.L_x_624:
        /* <DEDUP_REMOVED lines=27> */
.L_x_626:
        /* <DEDUP_REMOVED lines=26> */
.L_x_628:
[----:B------:R-:W-:Y:S05]  /*e400*/  BSYNC B0 ;  /* 0x0000000000007941 */ /* 0x000fea0003800000 */
.L_x_627:
        /* <DEDUP_REMOVED lines=27> */
.L_x_629:
[----:B------:R-:W-:Y:S04]  /*e5c0*/  BSSY B0, `(.L_x_630) ;  /* 0x0000019000007945 */ /* 0x000fe80003800000 */
        /* <DEDUP_REMOVED lines=24> */
.L_x_631:
[----:B------:R-:W-:Y:S05]  /*e750*/  BSYNC B0 ;  /* 0x0000000000007941 */ /* 0x000fea0003800000 */
.L_x_630:
[----:B------:R-:W-:Y:S01]  /*e760*/  FADD.FTZ R42, R42, -UR23 ;  /* 0x800000172a2a7e21 */ /* 0x000fe20008010000 */
[----:B------:R-:W-:Y:S01]  /*e770*/  FADD.FTZ R97, R97, -UR23 ;  /* 0x8000001761617e21 */ /* 0x000fe20008010000 */
[----:B01234-:R-:W-:Y:S02]  /*e780*/  SHF.L.U32 R33, R41, 0x10, RZ ;  /* 0x0000001029217819 */ /* 0x01ffe400000006ff */
        /* <DEDUP_REMOVED lines=24> */
.L_x_632:
[----:B------:R-:W-:Y:S04]  /*e910*/  BSSY B0, `(.L_x_633) ;  /* 0x0000019000007945 */ /* 0x000fe80003800000 */
[----:B------:R-:W-:Y:S05]  /*e920*/  @!P4 BRA `(.L_x_634) ;  /* 0x00000000005cc947 */ /* 0x000fea0003800000 */
[----:B------:R-:W-:Y:S01]  /*e930*/  MOV R28, UR5 ;  /* 0x00000005001c7c02 */ /* 0x000fe20008000f00 */
[----:B------:R-:W-:Y:S01]  /*e940*/  ULDC.64 UR14, c[0x0][0x288] ;  /* 0x0000a200000e7ab9 */ /* 0x000fe20000000a00 */
[C---:B------:R-:W-:Y:S02]  /*e950*/  IADD3 R30, R72.reuse, 0x60, RZ ;  /* 0x00000060481e7810 */ /* 0x040fe40007ffe0ff */
[----:B------:R-:W-:Y:S01]  /*e960*/  IADD3 R31, R72, 0x60, RZ ;  /* 0x00000060481f7810 */ /* 0x000fe20007ffe0ff */
[----:B------:R-:W-:Y:S01]  /*e970*/  FFMA.FTZ R28, R29, R28, UR6 ;  /* 0x000000061d1c7e23 */ /* 0x000fe2000801001c */
[----:B------:R-:W-:Y:S02]  /*e980*/  MOV R29, UR5 ;  /* 0x00000005001d7c02 */ /* 0x000fe40008000f00 */
[----:B------:R-:W-:Y:S01]  /*e990*/  SHF.R.S32.HI R30, RZ, 0x1f, R30 ;  /* 0x0000001fff1e7819 */ /* 0x000fe2000001141e */
[----:B-----5:R-:W-:Y:S01]  /*e9a0*/  FFMA.FTZ R33, R33, R5, -R28 ;  /* 0x0000000521217223 */ /* 0x020fe2000001081c */
[----:B------:R-:W-:Y:S01]  /*e9b0*/  MOV R28, R46 ;  /* 0x0000002e001c7202 */ /* 0x000fe20000000f00 */
[----:B------:R-:W-:Y:S01]  /*e9c0*/  FFMA.FTZ R34, R34, R29, UR6 ;  /* 0x0000000622227e23 */ /* 0x000fe2000801001d */
[----:B------:R-:W-:Y:S01]  /*e9d0*/  MOV R29, R45 ;  /* 0x0000002d001d7202 */ /* 0x000fe20000000f00 */
[----:B------:R-:W-:-:S02]  /*e9e0*/  IMAD R30, R30, UR14, RZ ;  /* 0x0000000e1e1e7c24 */ /* 0x000fc4000f8e02ff */
[----:B------:R-:W-:-:S04]  /*e9f0*/  IMAD.WIDE.U32 R28, R31, UR14, R28 ;  /* 0x0000000e1f1c7c25 */ /* 0x000fc8000f8e001c */
[----:B------:R-:W-:Y:S01]  /*ea00*/  IMAD R31, R31, UR15, R30 ;  /* 0x0000000f1f1f7c24 */ /* 0x000fe2000f8e021e */
[----:B------:R-:W-:Y:S02]  /*ea10*/  ULDC.64 UR14, c[0x0][0x210] ;  /* 0x00008400000e7ab9 */ /* 0x000fe40000000a00 */
[----:B------:R-:W-:Y:S02]  /*ea20*/  LEA R30, P0, R28, UR14, 0x1 ;  /* 0x0000000e1c1e7c11 */ /* 0x000fe4000f8008ff */
[----:B------:R-:W-:-:S04]  /*ea30*/  IADD3 R29, R29, R31, RZ ;  /* 0x0000001f1d1d7210 */ /* 0x000fc80007ffe0ff */
[----:B------:R-:W-:Y:S01]  /*ea40*/  LEA.HI.X R31, R28, UR15, R29, 0x1, P0 ;  /* 0x0000000f1c1f7c11 */ /* 0x000fe200080f0c1d */
[----:B------:R-:W-:Y:S01]  /*ea50*/  FFMA.FTZ R28, R103, R0, -R34 ;  /* 0x00000000671c7223 */ /* 0x000fe20000010822 */
[----:B------:R-:W-:-:S03]  /*ea60*/  FMUL.FTZ R29, R33, UR24 ;  /* 0x00000018211d7c20 */ /* 0x000fc60008410000 */
[----:B------:R-:W-:-:S05]  /*ea70*/  FMUL.FTZ R28, R28, UR24 ;  /* 0x000000181c1c7c20 */ /* 0x000fca0008410000 */
[----:B------:R-:W-:-:S05]  /*ea80*/  F2FP.BF16.F32.PACK_AB R29, R28, R29 ;  /* 0x0000001d1c1d723e */ /* 0x000fca00000010ff */
[----:B------:R0:W-:Y:S02]  /*ea90*/  STG.E desc[UR20][R30.64], R29 ;  /* 0x0000001d1e007986 */ /* 0x0001e4000c101914 */
.L_x_634:
[----:B------:R-:W-:Y:S05]  /*eaa0*/  BSYNC B0 ;  /* 0x0000000000007941 */ /* 0x000fea0003800000 */
.L_x_633:
        /* <DEDUP_REMOVED lines=9> */
[----:B-----5:R-:W-:Y:S01]  /*eb40*/  FFMA.FTZ R26, R33, R5, R2 ;  /* 0x00000005211a7223 */ /* 0x020fe20000010002 */
        /* <DEDUP_REMOVED lines=17> */
.L_x_635:
[----:B------:R-:W-:Y:S04]  /*ec60*/  BSSY B0, `(.L_x_636) ;  /* 0x0000019000007945 */ /* 0x000fe80003800000 */
[----:B------:R-:W-:Y:S05]  /*ec70*/  @!P3 BRA `(.L_x_637) ;  /* 0x00000000005cb947 */ /* 0x000fea0003800000 */
[C---:B------:R-:W-:Y:S01]  /*ec80*/  IADD3 R26, R72.reuse, 0x68, RZ ;  /* 0x00000068481a7810 */ /* 0x040fe20007ffe0ff */
[----:B------:R-:W-:Y:S01]  /*ec90*/  ULDC.64 UR14, c[0x0][0x288] ;  /* 0x0000a200000e7ab9 */ /* 0x000fe20000000a00 */
[----:B------:R-:W-:Y:S02]  /*eca0*/  IADD3 R29, R72, 0x68, RZ ;  /* 0x00000068481d7810 */ /* 0x000fe40007ffe0ff */
[----:B------:R-:W-:Y:S02]  /*ecb0*/  SHF.R.S32.HI R26, RZ, 0x1f, R26 ;  /* 0x0000001fff1a7819 */ /* 0x000fe4000001141a */
[----:B-----5:R-:W-:-:S03]  /*ecc0*/  MOV R27, R45 ;  /* 0x0000002d001b7202 */ /* 0x020fc60000000f00 */
        /* <DEDUP_REMOVED lines=18> */
.L_x_637:
[----:B------:R-:W-:Y:S05]  /*edf0*/  BSYNC B0 ;  /* 0x0000000000007941 */ /* 0x000fea0003800000 */
.L_x_636:
        /* <DEDUP_REMOVED lines=27> */
.L_x_638:
        /* <DEDUP_REMOVED lines=25> */
.L_x_640:
[----:B------:R-:W-:Y:S05]  /*f140*/  BSYNC B0 ;  /* 0x0000000000007941 */ /* 0x000fea0003800000 */
.L_x_639:
        /* <DEDUP_REMOVED lines=27> */
.L_x_641:
[----:B------:R-:W-:Y:S01]  /*f300*/  LOP3.LUT P0, RZ, R71, 0x100000, RZ, 0xc0, !PT ;  /* 0x0010000047ff7812 */ /* 0x000fe2000780c0ff */
[----:B------:R-:W-:-:S12]  /*f310*/  BSSY B0, `(.L_x_642) ;  /* 0x0000018000007945 */ /* 0x000fd80003800000 */
[----:B------:R-:W-:Y:S05]  /*f320*/  @!P0 BRA `(.L_x_643) ;  /* 0x0000000000588947 */ /* 0x000fea0003800000 */
[----:B------:R-:W-:Y:S01]  /*f330*/  IADD3 R25, R72, 0x78, RZ ;  /* 0x0000007848197810 */ /* 0x000fe20007ffe0ff */
[----:B------:R-:W-:Y:S01]  /*f340*/  ULDC.64 UR14, c[0x0][0x288] ;  /* 0x0000a200000e7ab9 */ /* 0x000fe20000000a00 */
[----:B-----5:R-:W-:Y:S02]  /*f350*/  MOV R22, R46 ;  /* 0x0000002e00167202 */ /* 0x020fe40000000f00 */
        /* <DEDUP_REMOVED lines=19> */
.L_x_643:
[----:B------:R-:W-:Y:S05]  /*f490*/  BSYNC B0 ;  /* 0x0000000000007941 */ /* 0x000fea0003800000 */
.L_x_642:
        /* <DEDUP_REMOVED lines=27> */
.L_x_644:
        /* <DEDUP_REMOVED lines=25> */
.L_x_646:
[----:B------:R-:W-:Y:S05]  /*f7e0*/  BSYNC B0 ;  /* 0x0000000000007941 */ /* 0x000fea0003800000 */
.L_x_645:
        /* <DEDUP_REMOVED lines=27> */
.L_x_647:
        /* <DEDUP_REMOVED lines=25> */
.L_x_649:
[----:B------:R-:W-:Y:S05]  /*fb30*/  BSYNC B0 ;  /* 0x0000000000007941 */ /* 0x000fea0003800000 */
.L_x_648:
[----:B------:R-:W2:Y:S01]  /*fb40*/  LDL.LU R18, [R1] ;  /* 0x0000000001127983 */ /* 0x000ea20000300800 */
[----:B------:R-:W-:Y:S01]  /*fb50*/  FADD.FTZ R23, R23, -UR23 ;  /* 0x8000001717177e21 */ /* 0x000fe20008010000 */
[----:B------:R-:W-:Y:S01]  /*fb60*/  FADD.FTZ R24, R122, -UR23 ;  /* 0x800000177a187e21 */ /* 0x000fe20008010000 */
[----:B------:R-:W-:Y:S02]  /*fb70*/  SHF.L.U32 R22, R17, 0x10, RZ ;  /* 0x0000001011167819 */ /* 0x000fe400000006ff */
[----:B0-----:R-:W-:Y:S01]  /*fb80*/  SHF.L.U32 R20, R16, 0x10, RZ ;  /* 0x0000001010147819 */ /* 0x001fe200000006ff */
[----:B------:R-:W-:Y:S01]  /*fb90*/  FMUL.FTZ R23, R23, UR24 ;  /* 0x0000001817177c20 */ /* 0x000fe20008410000 */
[----:B------:R-:W-:Y:S01]  /*fba0*/  SHF.L.U32 R125, R125, 0x10, RZ ;  /* 0x000000107d7d7819 */ /* 0x000fe200000006ff */
[----:B------:R-:W-:Y:S01]  /*fbb0*/  FMUL.FTZ R24, R24, UR24 ;  /* 0x0000001818187c20 */ /* 0x000fe20008410000 */
[----:B--2---:R-:W-:Y:S01]  /*fbc0*/  SHF.L.U32 R21, R18, 0x10, RZ ;  /* 0x0000001012157819 */ /* 0x004fe200000006ff */
        /* <DEDUP_REMOVED lines=19> */
.L_x_650:
        /* <DEDUP_REMOVED lines=25> */
.L_x_652:
[----:B------:R-:W-:Y:S05]  /*fe90*/  BSYNC B0 ;  /* 0x0000000000007941 */ /* 0x000fea0003800000 */
.L_x_651:
[----:B------:R-:W-:Y:S01]  /*fea0*/  FADD.FTZ R20, R20, -UR23 ;  /* 0x8000001714147e21 */ /* 0x000fe20008010000 */
[----:B------:R-:W-:Y:S01]  /*feb0*/  FADD.FTZ R125, R125, -UR23 ;  /* 0x800000177d7d7e21 */ /* 0x000fe20008010000 */
[----:B------:R-:W-:Y:S02]  /*fec0*/  SHF.L.U32 R22, R15, 0x10, RZ ;  /* 0x000000100f167819 */ /* 0x000fe400000006ff */
[----:B0-----:R-:W-:Y:S01]  /*fed0*/  SHF.L.U32 R19, R124, 0x10, RZ ;  /* 0x000000107c137819 */ /* 0x001fe200000006ff */
        /* <DEDUP_REMOVED lines=23> */
.L_x_653:
[----:B------:R-:W-:Y:S01]  /*10050*/  LOP3.LUT P0, RZ, R71, 0x10000, RZ, 0xc0, !PT ;  /* 0x0001000047ff7812 */ /* 0x000fe2000780c0ff */
[----:B------:R-:W-:-:S12]  /*10060*/  BSSY B0, `(.L_x_654) ;  /* 0x0000018000007945 */ /* 0x000fd80003800000 */
[----:B------:R-:W-:Y:S05]  /*10070*/  @!P0 BRA `(.L_x_655) ;  /* 0x0000000000588947 */ /* 0x000fea0003800000 */
[----:B------:R-:W-:Y:S01]  /*10080*/  IADD3 R17, R72, 0x98, RZ ;  /* 0x0000009848117810 */ /* 0x000fe20007ffe0ff */
[----:B------:R-:W-:Y:S01]  /*10090*/  ULDC.64 UR14, c[0x0][0x288] ;  /* 0x0000a200000e7ab9 */ /* 0x000fe20000000a00 */
[----:B-----5:R-:W-:Y:S02]  /*100a0*/  MOV R14, R46 ;  /* 0x0000002e000e7202 */ /* 0x020fe40000000f00 */
[----:B------:R-:W-:Y:S02]  /*100b0*/  SHF.R.S32.HI R16, RZ, 0x1f, R17 ;  /* 0x0000001fff107819 */ /* 0x000fe40000011411 */
[----:B------:R-:W-:Y:S02]  /*100c0*/  MOV R15, R45 ;  /* 0x0000002d000f7202 */ /* 0x000fe40000000f00 */
[----:B------:R-:W-:Y:S01]  /*100d0*/  MOV R21, UR5 ;  /* 0x0000000500157c02 */ /* 0x000fe20008000f00 */
[----:B------:R-:W-:Y:S02]  /*100e0*/  IMAD R16, R16, UR14, RZ ;  /* 0x0000000e10107c24 */ /* 0x000fe4000f8e02ff */
[----:B------:R-:W-:-:S04]  /*100f0*/  IMAD.WIDE.U32 R14, R17, UR14, R14 ;  /* 0x0000000e110e7c25 */ /* 0x000fc8000f8e000e */
[----:B------:R-:W-:Y:S01]  /*10100*/  IMAD R17, R17, UR15, R16 ;  /* 0x0000000f11117c24 */ /* 0x000fe2000f8e0210 */
[----:B------:R-:W-:Y:S02]  /*10110*/  ULDC.64 UR14, c[0x0][0x210] ;  /* 0x00008400000e7ab9 */ /* 0x000fe40000000a00 */
[----:B------:R-:W-:Y:S02]  /*10120*/  LEA R16, P0, R14, UR14, 0x1 ;  /* 0x0000000e0e107c11 */ /* 0x000fe4000f8008ff */
[----:B------:R-:W-:-:S04]  /*10130*/  IADD3 R17, R15, R17, RZ ;  /* 0x000000110f117210 */ /* 0x000fc80007ffe0ff */
[----:B------:R-:W-:Y:S02]  /*10140*/  LEA.HI.X R17, R14, UR15, R17, 0x1, P0 ;  /* 0x0000000f0e117c11 */ /* 0x000fe400080f0c11 */
[----:B------:R-:W-:-:S05]  /*10150*/  MOV R14, UR5 ;  /* 0x00000005000e7c02 */ /* 0x000fca0008000f00 */
[----:B------:R-:W-:Y:S01]  /*10160*/  FFMA.FTZ R15, R25, R14, UR6 ;  /* 0x00000006190f7e23 */ /* 0x000fe2000801000e */
[----:B------:R-:W-:-:S03]  /*10170*/  FFMA.FTZ R14, R28, R21, UR6 ;  /* 0x000000061c0e7e23 */ /* 0x000fc60008010015 */
[----:B------:R-:W-:Y:S01]  /*10180*/  FFMA.FTZ R15, R22, R5, -R15 ;  /* 0x00000005160f7223 */ /* 0x000fe2000001080f */
[----:B------:R-:W-:-:S03]  /*10190*/  FFMA.FTZ R14, R19, R0, -R14 ;  /* 0x00000000130e7223 */ /* 0x000fc6000001080e */
[----:B------:R-:W-:Y:S01]  /*101a0*/  FMUL.FTZ R15, R15, UR24 ;  /* 0x000000180f0f7c20 */ /* 0x000fe20008410000 */
[----:B------:R-:W-:-:S05]  /*101b0*/  FMUL.FTZ R14, R14, UR24 ;  /* 0x000000180e0e7c20 */ /* 0x000fca0008410000 */
[----:B------:R-:W-:-:S05]  /*101c0*/  F2FP.BF16.F32.PACK_AB R15, R14, R15 ;  /* 0x0000000f0e0f723e */ /* 0x000fca00000010ff */
[----:B------:R0:W-:Y:S02]  /*101d0*/  STG.E desc[UR20][R16.64], R15 ;  /* 0x0000000f10007986 */ /* 0x0001e4000c101914 */
.L_x_655:
[----:B------:R-:W-:Y:S05]  /*101e0*/  BSYNC B0 ;  /* 0x0000000000007941 */ /* 0x000fea0003800000 */
.L_x_654:
        /* <DEDUP_REMOVED lines=27> */
.L_x_656:
        /* <DEDUP_REMOVED lines=25> */
.L_x_658:
[----:B------:R-:W-:Y:S05]  /*10530*/  BSYNC B0 ;  /* 0x0000000000007941 */ /* 0x000fea0003800000 */
.L_x_657:
        /* <DEDUP_REMOVED lines=27> */
.L_x_659:
        /* <DEDUP_REMOVED lines=25> */
.L_x_661:
[----:B------:R-:W-:Y:S05]  /*10880*/  BSYNC B0 ;  /* 0x0000000000007941 */ /* 0x000fea0003800000 */
.L_x_660:
[----:B------:R-:W-:Y:S01]  /*10890*/  FADD.FTZ R14, R14, -UR23 ;  /* 0x800000170e0e7e21 */ /* 0x000fe20008010000 */
[----:B------:R-:W-:Y:S01]  /*108a0*/  FADD.FTZ R113, R113, -UR23 ;  /* 0x8000001771717e21 */ /* 0x000fe20008010000 */
[----:B------:R-:W-:Y:S02]  /*108b0*/  SHF.L.U32 R16, R9, 0x10, RZ ;  /* 0x0000001009107819 */ /* 0x000fe400000006ff */
[----:B0-----:R-:W-:Y:S01]  /*108c0*/  SHF.L.U32 R13, R112, 0x10, RZ ;  /* 0x00000010700d7819 */ /* 0x001fe200000006ff */
[----:B------:R-:W-:Y:S01]  /*108d0*/  FMUL.FTZ R19, R14, UR24 ;  /* 0x000000180e137c20 */ /* 0x000fe20008410000 */
[----:B------:R-:W-:Y:S01]  /*108e0*/  SHF.L.U32 R12, R8, 0x10, RZ ;  /* 0x00000010080c7819 */ /* 0x000fe200000006ff */
[----:B------:R-:W-:Y:S01]  /*108f0*/  FMUL.FTZ R22, R113, UR24 ;  /* 0x0000001871167c20 */ /* 0x000fe20008410000 */
        /* <DEDUP_REMOVED lines=19> */
.L_x_662:
        /* <DEDUP_REMOVED lines=25> */
.L_x_664:
[----:B------:R-:W-:Y:S05]  /*10bc0*/  BSYNC B0 ;  /* 0x0000000000007941 */ /* 0x000fea0003800000 */
.L_x_663:
        /* <DEDUP_REMOVED lines=12> */
[----:B-----5:R-:W-:Y:S01]  /*10c90*/  FFMA.FTZ R8, R19, R5, R2 ;  /* 0x0000000513087223 */ /* 0x020fe20000010002 */
        /* <DEDUP_REMOVED lines=17> */
.L_x_665:
[----:B------:R-:W-:Y:S01]  /*10db0*/  LOP3.LUT P0, RZ, R71, 0x1000, RZ, 0xc0, !PT ;  /* 0x0000100047ff7812 */ /* 0x000fe2000780c0ff */
[----:B------:R-:W-:-:S12]  /*10dc0*/  BSSY B0, `(.L_x_666) ;  /* 0x0000018000007945 */ /* 0x000fd80003800000 */
[----:B------:R-:W-:Y:S05]  /*10dd0*/  @!P0 BRA `(.L_x_667) ;  /* 0x0000000000588947 */ /* 0x000fea0003800000 */
[----:B0-----:R-:W-:Y:S01]  /*10de0*/  IADD3 R11, R72, 0xb8, RZ ;  /* 0x000000b8480b7810 */ /* 0x001fe20007ffe0ff */
        /* <DEDUP_REMOVED lines=21> */
.L_x_667:
[----:B------:R-:W-:Y:S05]  /*10f40*/  BSYNC B0 ;  /* 0x0000000000007941 */ /* 0x000fea0003800000 */
.L_x_666:
[----:B------:R-:W2:Y:S01]  /*10f50*/  LDL.LU R8, [R1+0x74] ;  /* 0x0000740001087983 */ /* 0x000ea20000300800 */
[----:B------:R-:W-:Y:S01]  /*10f60*/  FADD.FTZ R21, R21, -UR23 ;  /* 0x8000001715157e21 */ /* 0x000fe20008010000 */
[----:B------:R-:W-:Y:S01]  /*10f70*/  FADD.FTZ R105, R105, -UR23 ;  /* 0x8000001769697e21 */ /* 0x000fe20008010000 */
[----:B------:R-:W-:Y:S01]  /*10f80*/  IMAD R37, R37, UR22, R7 ;  /* 0x0000001625257c24 */ /* 0x000fe2000f8e0207 */
[----:B------:R-:W-:Y:S01]  /*10f90*/  SHF.L.U32 R4, R4, 0x10, RZ ;  /* 0x0000001004047819 */ /* 0x000fe200000006ff */
[----:B------:R-:W-:Y:S01]  /*10fa0*/  FMUL.FTZ R21, R21, UR24 ;  /* 0x0000001815157c20 */ /* 0x000fe20008410000 */
[----:B01----:R-:W-:Y:S01]  /*10fb0*/  SHF.L.U32 R11, R104, 0x10, RZ ;  /* 0x00000010680b7819 */ /* 0x003fe200000006ff */
        /* <DEDUP_REMOVED lines=21> */
.L_x_668:
        /* <DEDUP_REMOVED lines=25> */
.L_x_670:
[----:B------:R-:W-:Y:S05]  /*112a0*/  BSYNC B0 ;  /* 0x0000000000007941 */ /* 0x000fea0003800000 */
.L_x_669:
        /* <DEDUP_REMOVED lines=30> */
.L_x_671:
        /* <DEDUP_REMOVED lines=30> */
.L_x_673:
[----:B------:R-:W-:Y:S05]  /*11670*/  BSYNC B0 ;  /* 0x0000000000007941 */ /* 0x000fea0003800000 */
.L_x_672:
        /* <DEDUP_REMOVED lines=10> */
[----:B-----5:R-:W-:Y:S01]  /*11720*/  FFMA.FTZ R6, R15, R5, R2 ;  /* 0x000000050f067223 */ /* 0x020fe20000010002 */
        /* <DEDUP_REMOVED lines=17> */
.L_x_674:
        /* <DEDUP_REMOVED lines=30> */
.L_x_676:
[----:B------:R-:W-:Y:S05]  /*11a20*/  BSYNC B0 ;  /* 0x0000000000007941 */ /* 0x000fea0003800000 */
.L_x_675:
        /* <DEDUP_REMOVED lines=10> */
[----:B-----5:R-:W-:Y:S01]  /*11ad0*/  FFMA.FTZ R6, R15, R5, R2 ;  /* 0x000000050f067223 */ /* 0x020fe20000010002 */
        /* <DEDUP_REMOVED lines=17> */
.L_x_677:
        /* <DEDUP_REMOVED lines=29> */
.L_x_679:
[----:B------:R-:W-:Y:S05]  /*11dc0*/  BSYNC B0 ;  /* 0x0000000000007941 */ /* 0x000fea0003800000 */
.L_x_678:
[----:B------:R-:W4:Y:S01]  /*11dd0*/  LDL.LU R4, [R1+0x60] ;  /* 0x0000600001047983 */ /* 0x000f220000300800 */
[----:B------:R-:W-:Y:S01]  /*11de0*/  FADD.FTZ R70, R70, -UR23 ;  /* 0x8000001746467e21 */ /* 0x000fe20008010000 */
[----:B------:R-:W-:Y:S01]  /*11df0*/  IADD3 R16, R37, 0xe0, RZ ;  /* 0x000000e025107810 */ /* 0x000fe20007ffe0ff */
[----:B------:R-:W-:Y:S01]  /*11e00*/  FADD.FTZ R82, R82, -UR23 ;  /* 0x8000001752527e21 */ /* 0x000fe20008010000 */
[----:B------:R-:W-:Y:S01]  /*11e10*/  SHF.L.U32 R81, R81, 0x10, RZ ;  /* 0x0000001051517819 */ /* 0x000fe200000006ff */
[----:B------:R-:W-:Y:S01]  /*11e20*/  FMUL.FTZ R15, R70, UR24 ;  /* 0x00000018460f7c20 */ /* 0x000fe20008410000 */
[----:B------:R-:W-:Y:S01]  /*11e30*/  SHF.R.S32.HI R17, RZ, 0x1f, R16 ;  /* 0x0000001fff117819 */ /* 0x000fe20000011410 */
[----:B------:R-:W-:Y:S01]  /*11e40*/  FMUL.FTZ R82, R82, UR24 ;  /* 0x0000001852527c20 */ /* 0x000fe20008410000 */
[----:B----4-:R-:W-:Y:S01]  /*11e50*/  SHF.L.U32 R4, R4, 0x10, RZ ;  /* 0x0000001004047819 */ /* 0x010fe200000006ff */
[----:B------:R-:W-:Y:S06]  /*11e60*/  @!P1 BRA `(.L_x_680) ;  /* 0x0000000000489947 */ /* 0x000fec0003800000 */
[----:B---3-5:R-:W-:Y:S01]  /*11e70*/  FFMA.FTZ R6, R15, R5, R2 ;  /* 0x000000050f067223 */ /* 0x028fe20000010002 */
        /* <DEDUP_REMOVED lines=17> */
.L_x_680:
[----:B------:R-:W-:Y:S01]  /*11f90*/  ISETP.GE.U32.AND P0, PT, R16, UR14, PT ;  /* 0x0000000e10007c0c */ /* 0x000fe2000bf06070 */
[----:B------:R-:W-:Y:S01]  /*11fa0*/  BSSY B0, `(.L_x_681) ;  /* 0x000001c000007945 */ /* 0x000fe20003800000 */
[----:B------:R-:W-:Y:S02]  /*11fb0*/  SHF.L.U32 R69, R69, 0x10, RZ ;  /* 0x0000001045457819 */ /* 0x000fe400000006ff */
[----:B------:R-:W-:Y:S02]  /*11fc0*/  ISETP.GE.AND.EX P0, PT, R17, UR15, PT, P0 ;  /* 0x0000000f11007c0c */ /* 0x000fe4000bf06300 */
[----:B------:R-:W-:Y:S02]  /*11fd0*/  SHF.L.U32 R75, R75, 0x10, RZ ;  /* 0x000000104b4b7819 */ /* 0x000fe400000006ff */
[----:B------:R-:W-:-:S13]  /*11fe0*/  ISETP.LT.U32.AND P0, PT, R73, 0x1c0, !P0 ;  /* 0x000001c04900780c */ /* 0x000fda0004701070 */
[----:B------:R-:W-:Y:S05]  /*11ff0*/  @!P0 BRA `(.L_x_682) ;  /* 0x0000000000588947 */ /* 0x000fea0003800000 */
[----:B0123--:R-:W-:Y:S01]  /*12000*/  IADD3 R7, R72, 0xe0, RZ ;  /* 0x000000e048077810 */ /* 0x00ffe20007ffe0ff */
        /* <DEDUP_REMOVED lines=21> */
.L_x_682:
[----:B------:R-:W-:Y:S05]  /*12160*/  BSYNC B0 ;  /* 0x0000000000007941 */ /* 0x000fea0003800000 */
.L_x_681:
        /* <DEDUP_REMOVED lines=10> */
[----:B---345:R-:W-:Y:S01]  /*12210*/  FFMA.FTZ R6, R69, R5, R2 ;  /* 0x0000000545067223 */ /* 0x038fe20000010002 */
        /* <DEDUP_REMOVED lines=17> */
.L_x_683:
        /* <DEDUP_REMOVED lines=9> */
[----:B---345:R-:W-:Y:S02]  /*123c0*/  MOV R6, R46 ;  /* 0x0000002e00067202 */ /* 0x038fe40000000f00 */
[----:B------:R-:W-:Y:S02]  /*123d0*/  SHF.R.S32.HI R10, RZ, 0x1f, R13 ;  /* 0x0000001fff0a7819 */ /* 0x000fe4000001140d */
[----:B01----:R-:W-:-:S03]  /*123e0*/  MOV R7, R45 ;  /* 0x0000002d00077202 */ /* 0x003fc60000000f00 */
[----:B------:R-:W-:Y:S02]  /*123f0*/  IMAD R10, R10, UR16, RZ ;  /* 0x000000100a0a7c24 */ /* 0x000fe4000f8e02ff */
[----:B------:R-:W-:-:S04]  /*12400*/  IMAD.WIDE.U32 R8, R13, UR16, R6 ;  /* 0x000000100d087c25 */ /* 0x000fc8000f8e0006 */
[----:B------:R-:W-:Y:S01]  /*12410*/  IMAD R7, R13, UR17, R10 ;  /* 0x000000110d077c24 */ /* 0x000fe2000f8e020a */
[----:B------:R-:W-:Y:S01]  /*12420*/  ULDC.64 UR16, c[0x0][0x210] ;  /* 0x0000840000107ab9 */ /* 0x000fe20000000a00 */
[----:B------:R-:W-:Y:S02]  /*12430*/  MOV R13, UR5 ;  /* 0x00000005000d7c02 */ /* 0x000fe40008000f00 */
        /* <DEDUP_REMOVED lines=12> */
.L_x_685:
[----:B------:R-:W-:Y:S05]  /*12500*/  BSYNC B0 ;  /* 0x0000000000007941 */ /* 0x000fea0003800000 */
.L_x_684:
        /* <DEDUP_REMOVED lines=10> */
[----:B--2-45:R-:W-:Y:S01]  /*125b0*/  FFMA.FTZ R6, R15, R5, R2 ;  /* 0x000000050f067223 */ /* 0x034fe20000010002 */
        /* <DEDUP_REMOVED lines=17> */
.L_x_686:
        /* <DEDUP_REMOVED lines=9> */
[----:B--2-45:R-:W-:Y:S02]  /*12760*/  MOV R6, R46 ;  /* 0x0000002e00067202 */ /* 0x034fe40000000f00 */
        /* <DEDUP_REMOVED lines=19> */
.L_x_688:
[----:B------:R-:W-:Y:S05]  /*128a0*/  BSYNC B0 ;  /* 0x0000000000007941 */ /* 0x000fea0003800000 */
.L_x_687:
[----:B------:R-:W2:Y:S01]  /*128b0*/  LDL.LU R4, [R1+0x4c] ;  /* 0x00004c0001047983 */ /* 0x000ea20000300800 */
[----:B------:R-:W-:Y:S01]  /*128c0*/  IADD3 R15, R72, 0xf8, RZ ;  /* 0x000000f8480f7810 */ /* 0x000fe20007ffe0ff */
[----:B------:R-:W-:Y:S01]  /*128d0*/  FADD.FTZ R67, R67, -UR23 ;  /* 0x8000001743437e21 */ /* 0x000fe20008010000 */
[----:B------:R-:W-:Y:S01]  /*128e0*/  FADD.FTZ R35, R35, -UR23 ;  /* 0x8000001723237e21 */ /* 0x000fe20008010000 */
[----:B01234-:R-:W-:Y:S02]  /*128f0*/  SHF.L.U32 R7, R32, 0x10, RZ ;  /* 0x0000001020077819 */ /* 0x01ffe400000006ff */
[----:B------:R-:W-:Y:S01]  /*12900*/  SHF.R.S32.HI R17, RZ, 0x1f, R15 ;  /* 0x0000001fff117819 */ /* 0x000fe2000001140f */
[----:B------:R-:W-:Y:S01]  /*12910*/  FMUL.FTZ R67, R67, UR24 ;  /* 0x0000001843437c20 */ /* 0x000fe20008410000 */
        /* <DEDUP_REMOVED lines=21> */
.L_x_689:
[----:B------:R-:W-:Y:S01]  /*12a70*/  ISETP.GE.U32.AND P0, PT, R15, UR14, PT ;  /* 0x0000000e0f007c0c */ /* 0x000fe2000bf06070 */
[----:B------:R-:W-:Y:S03]  /*12a80*/  BSSY B0, `(.L_x_690) ;  /* 0x0000017000007945 */ /* 0x000fe60003800000 */
[----:B------:R-:W-:-:S04]  /*12a90*/  ISETP.GE.AND.EX P0, PT, R17, UR15, PT, P0 ;  /* 0x0000000f11007c0c */ /* 0x000fc8000bf06300 */
[----:B------:R-:W-:-:S13]  /*12aa0*/  ISETP.GT.U32.OR P0, PT, R73, 0x1bf, P0 ;  /* 0x000001bf4900780c */ /* 0x000fda0000704470 */
[----:B------:R-:W-:Y:S05]  /*12ab0*/  @P0 BRA `(.L_x_691) ;  /* 0x00000000004c0947 */ /* 0x000fea0003800000 */
[----:B------:R-:W-:Y:S01]  /*12ac0*/  MOV R6, UR5 ;  /* 0x0000000500067c02 */ /* 0x000fe20008000f00 */
[----:B------:R-:W-:Y:S01]  /*12ad0*/  ULDC.64 UR14, c[0x0][0x288] ;  /* 0x0000a200000e7ab9 */ /* 0x000fe20000000a00 */
[----:B------:R-:W-:Y:S01]  /*12ae0*/  MOV R11, UR5 ;  /* 0x00000005000b7c02 */ /* 0x000fe20008000f00 */
[----:B-----5:R-:W-:Y:S01]  /*12af0*/  IMAD R2, R17, UR14, RZ ;  /* 0x0000000e11027c24 */ /* 0x020fe2000f8e02ff */
[----:B------:R-:W-:Y:S01]  /*12b00*/  MOV R44, R46 ;  /* 0x0000002e002c7202 */ /* 0x000fe20000000f00 */
[----:B------:R-:W-:Y:S02]  /*12b10*/  FFMA.FTZ R9, R67, R6, UR6 ;  /* 0x0000000643097e23 */ /* 0x000fe40008010006 */
[----:B------:R-:W-:Y:S01]  /*12b20*/  FFMA.FTZ R6, R16, R11, UR6 ;  /* 0x0000000610067e23 */ /* 0x000fe2000801000b */
[C---:B------:R-:W-:Y:S02]  /*12b30*/  IMAD R3, R15.reuse, UR15, R2 ;  /* 0x0000000f0f037c24 */ /* 0x040fe4000f8e0202 */
[----:B------:R-:W-:Y:S01]  /*12b40*/  FFMA.FTZ R9, R4, R5, -R9 ;  /* 0x0000000504097223 */ /* 0x000fe20000010809 */
[----:B------:R-:W-:-:S04]  /*12b50*/  IMAD.WIDE.U32 R44, R15, UR14, R44 ;  /* 0x0000000e0f2c7c25 */ /* 0x000fc8000f8e002c */
[----:B------:R-:W-:Y:S01]  /*12b60*/  FFMA.FTZ R6, R7, R0, -R6 ;  /* 0x0000000007067223 */ /* 0x000fe20000010806 */
[----:B------:R-:W-:Y:S01]  /*12b70*/  ULDC.64 UR14, c[0x0][0x210] ;  /* 0x00008400000e7ab9 */ /* 0x000fe20000000a00 */
[----:B------:R-:W-:Y:S02]  /*12b80*/  FMUL.FTZ R5, R9, UR24 ;  /* 0x0000001809057c20 */ /* 0x000fe40008410000 */
[----:B------:R-:W-:Y:S01]  /*12b90*/  FMUL.FTZ R6, R6, UR24 ;  /* 0x0000001806067c20 */ /* 0x000fe20008410000 */
[----:B------:R-:W-:Y:S02]  /*12ba0*/  IADD3 R3, R45, R3, RZ ;  /* 0x000000032d037210 */ /* 0x000fe40007ffe0ff */
[----:B------:R-:W-:Y:S02]  /*12bb0*/  LEA R2, P0, R44, UR14, 0x1 ;  /* 0x0000000e2c027c11 */ /* 0x000fe4000f8008ff */
[----:B------:R-:W-:Y:S02]  /*12bc0*/  F2FP.BF16.F32.PACK_AB R5, R6, R5 ;  /* 0x000000050605723e */ /* 0x000fe400000010ff */
[----:B------:R-:W-:-:S05]  /*12bd0*/  LEA.HI.X R3, R44, UR15, R3, 0x1, P0 ;  /* 0x0000000f2c037c11 */ /* 0x000fca00080f0c03 */
[----:B------:R0:W-:Y:S04]  /*12be0*/  STG.E desc[UR20][R2.64], R5 ;  /* 0x0000000502007986 */ /* 0x0001e8000c101914 */
.L_x_691:
[----:B------:R-:W-:Y:S05]  /*12bf0*/  BSYNC B0 ;  /* 0x0000000000007941 */ /* 0x000fea0003800000 */
.L_x_690:
        /* <DEDUP_REMOVED lines=9> */
.L_x_545:
[----:B------:R-:W1:Y:S01]  /*12c90*/  LDC R4, c[0x0][0xc] ;  /* 0x00000300ff047b82 */ /* 0x000e620000000800 */
[----:B------:R-:W-:Y:S01]  /*12ca0*/  ISETP.NE.AND P1, PT, R73, RZ, PT ;  /* 0x000000ff4900720c */ /* 0x000fe20003f25270 */
[----:B------:R-:W-:Y:S06]  /*12cb0*/  BSSY B0, `(.L_x_693) ;  /* 0x0000011000007945 */ /* 0x000fec0003800000 */
[----:B------:R-:W2:Y:S08]  /*12cc0*/  LDC R7, c[0x0][0x10] ;  /* 0x00000400ff077b82 */ /* 0x000eb00000000800 */
[----:B0----5:R-:W0:Y:S01]  /*12cd0*/  LDC.64 R2, c[0x0][0x258] ;  /* 0x00009600ff027b82 */ /* 0x021e220000000a00 */
        /* <DEDUP_REMOVED lines=14> */
.L_x_694:
[----:B------:R-:W-:Y:S05]  /*12dc0*/  BSYNC B0 ;  /* 0x0000000000007941 */ /* 0x000fea0003800000 */
.L_x_693:
        /* <DEDUP_REMOVED lines=11> */
.L_x_696:
[----:B------:R-:W2:Y:S04]  /*12e80*/  LDG.E.STRONG.GPU R5, desc[UR20][R2.64] ;  /* 0x0000001402057981 */ /* 0x000ea8000c1ef900 */
[----:B--2---:R-:W-:Y:S01]  /*12e90*/  CCTL.IVALL ;  /* 0x00000000ff00798f */ /* 0x004fe20002000000 */
[----:B------:R-:W-:Y:S05]  /*12ea0*/  YIELD ;  /* 0x0000000000007946 */ /* 0x000fea0003800000 */
[----:B------:R-:W-:-:S13]  /*12eb0*/  ISETP.NE.AND P0, PT, R5, R0, PT ;  /* 0x000000000500720c */ /* 0x000fda0003f05270 */
[----:B------:R-:W-:Y:S05]  /*12ec0*/  @P0 BRA `(.L_x_696) ;  /* 0xfffffffc00ec0947 */ /* 0x000fea000383ffff */
.L_x_695:
        /* <DEDUP_REMOVED lines=24> */
.L_x_697:
        /* <DEDUP_REMOVED lines=25> */
.L_x_698:
        /* <DEDUP_REMOVED lines=10> */
.L_x_5600:


//--------------------- .text._Z35group_norm_nhwc_bwd_one_pass_kernelI11Bf16IOBf16WLi512ELi112ELi448EEv26Group_norm_nhwc_bwd_params --------------------------
	.section	.text._Z35group_norm_nhwc_bwd_one_pass_kernelI11Bf16IOBf16WLi512ELi112ELi448EEv26Group_norm_nhwc_bwd_params,"ax",@progbits
	.align	128
        .global         _Z35group_norm_nhwc_bwd_one_pass_kernelI11Bf16IOBf16WLi512ELi112ELi448EEv26Group_norm_nhwc_bwd_params
        .type           _Z35group_norm_nhwc_bwd_one_pass_kernelI11Bf16IOBf16WLi512ELi112ELi448EEv26Group_norm_nhwc_bwd_params,@function
        .size           _Z35group_norm_nhwc_bwd_one_pass_kernelI11Bf16IOBf16WLi512ELi112ELi448EEv26Group_norm_nhwc_bwd_params,(.L_x_5601 - _Z35group_norm_nhwc_bwd_one_pass_kernelI11Bf16IOBf16WLi512ELi112ELi448EEv26Group_norm_nhwc_bwd_params)
        .other          _Z35group_norm_nhwc_bwd_one_pass_kernelI11Bf16IOBf16WLi512ELi112ELi448EEv26Group_norm_nhwc_bwd_params,@"STO_CUDA_ENTRY STV_DEFAULT"
_Z35group_norm_nhwc_bwd_one_pass_kernelI11Bf16IOBf16WLi512ELi112ELi448EEv26Group_norm_nhwc_bwd_params:
.text._Z35group_norm_nhwc_bwd_one_pass_kernelI11Bf16IOBf16WLi512ELi112ELi448EEv26Group_norm_nhwc_bwd_params:
        /* <DEDUP_REMOVED lines=32> */
.L_x_786:
[----:B0-----:R-:W2:Y:S01]  /*0200*/  LDL R5, [R1+0x5e0] ;  /* 0x0005e00001057983 */ /* 0x001ea20000100800 */
        /* <DEDUP_REMOVED lines=14> */
[----:B------:R-:W-:Y:S02]  /*02f0*/  SHF.R.S32.HI R11, RZ, 0x1f, R15 ;  /* 0x0000001fff0b7819 */ /* 0x000fe4000001140f */
        /* <DEDUP_REMOVED lines=110> */
[----:B------:R-:W-:Y:S03]  /*09e0*/  STL [R1+0x8d4], R30 ;  /* 0x0008d41e01007387 */ /* 0x000fe60000100800 */
        /* <DEDUP_REMOVED lines=10> */
[C---:B0-----:R-:W-:Y:S01]  /*0a90*/  @!P5 IADD3 R40, P1, R13.reuse, R40, RZ ;  /* 0x000000280d28d210 */ /* 0x041fe20007f3e0ff */
        /* <DEDUP_REMOVED lines=18> */
[C---:B---3--:R-:W-:Y:S01]  /*0bc0*/  @!P4 IADD3 R44, P1, R9.reuse, R44, RZ ;  /* 0x0000002c092cc210 */ /* 0x048fe20007f3e0ff */
        /* <DEDUP_REMOVED lines=11> */
[----:B------:R-:W-:Y:S01]  /*0c80*/  VIADD R7, R66, 0x28 ;  /* 0x0000002842077836 */ /* 0x000fe20000000000 */
[C---:B0-----:R-:W-:Y:S01]  /*0c90*/  @!P3 IADD3 R50, P1, R3.reuse, R50, RZ ;  /* 0x000000320332b210 */ /* 0x041fe20007f3e0ff */
[----:B------:R0:W-:Y:S03]  /*0ca0*/  STL [R1+0x8cc], R40 ;  /* 0x0008cc2801007387 */ /* 0x0001e60000100800 */
[C---:B------:R-:W-:Y:S01]  /*0cb0*/  @!P3 IADD3.X R51, R6.reuse, R51, RZ, P1, !PT ;  /* 0x000000330633b210 */ /* 0x040fe20000ffe4ff */
[----:B------:R2:W-:Y:S01]  /*0cc0*/  STL [R1+0x8c8], R41 ;  /* 0x0008c82901007387 */ /* 0x0005e20000100800 */
[----:B-1----:R-:W-:Y:S02]  /*0cd0*/  @!P3 IADD3 R46, P1, R3, R46, RZ ;  /* 0x0000002e032eb210 */ /* 0x002fe40007f3e0ff */
[----:B------:R-:W-:Y:S01]  /*0ce0*/  SHF.R.S32.HI R3, RZ, 0x1f, R7 ;  /* 0x0000001fff037819 */ /* 0x000fe20000011407 */
[----:B------:R1:W-:Y:S01]  /*0cf0*/  STL [R1+0x8c4], R44 ;  /* 0x0008c42c01007387 */ /* 0x0003e20000100800 */
[----:B------:R-:W-:-:S02]  /*0d00*/  @!P3 IADD3.X R47, R6, R47, RZ, P1, !PT ;  /* 0x0000002f062fb210 */ /* 0x000fc40000ffe4ff */
[----:B------:R-:W-:Y:S01]  /*0d10*/  ISETP.GE.U32.AND P1, PT, R7, UR18, PT ;  /* 0x0000001207007c0c */ /* 0x000fe2000bf26070 */
[----:B------:R3:W-:Y:S03]  /*0d20*/  STL [R1+0x8c0], R45 ;  /* 0x0008c02d01007387 */ /* 0x0007e60000100800 */
[----:B------:R-:W-:Y:S01]  /*0d30*/  ISETP.GE.OR.EX P2, PT, R3, UR19, P0, P1 ;  /* 0x0000001303007c0c */ /* 0x000fe20008746710 */
[----:B------:R4:W-:Y:S01]  /*0d40*/  STL [R1+0x8bc], R50 ;  /* 0x0008bc3201007387 */ /* 0x0009e20000100800 */
[----:B0-----:R-:W-:-:S03]  /*0d50*/  PRMT R40, RZ, 0x7610, R40 ;  /* 0x00007610ff287816 */ /* 0x001fc60000000028 */
[----:B------:R-:W-:Y:S08]  /*0d60*/  STL [R1+0x8b8], R51 ;  /* 0x0008b83301007387 */ /* 0x000ff00000100800 */
[----:B------:R-:W0:Y:S01]  /*0d70*/  @!P2 LDC.64 R8, c[0x0][0x288] ;  /* 0x0000a200ff08ab82 */ /* 0x000e220000000a00 */
[----:B------:R-:W-:Y:S02]  /*0d80*/  @!P2 MOV R2, R36 ;  /* 0x000000240002a202 */ /* 0x000fe40000000f00 */
[----:B------:R-:W-:-:S04]  /*0d90*/  @P2 LOP3.LUT R67, R67, 0x100000, RZ, 0xfc, !PT ;  /* 0x0010000043432812 */ /* 0x000fc800078efcff */
[----:B------:R-:W-:Y:S01]  /*0da0*/  LOP3.LUT R67, R67, 0xfff7ffff, RZ, 0xc0, !PT ;  /* 0xfff7ffff43437812 */ /* 0x000fe200078ec0ff */
[----:B------:R-:W2:Y:S01]  /*0db0*/  @!P2 LDC.64 R54, c[0x0][0x230] ;  /* 0x00008c00ff36ab82 */ /* 0x000ea20000000a00 */
        /* <DEDUP_REMOVED lines=8> */
[----:B--2---:R-:W-:-:S04]  /*0e40*/  @!P2 IADD3 R54, P1, R53, R54, RZ ;  /* 0x000000363536a210 */ /* 0x004fc80007f3e0ff */
[----:B------:R-:W-:Y:S01]  /*0e50*/  @!P2 IADD3.X R55, R2, R55, RZ, P1, !PT ;  /* 0x000000370237a210 */ /* 0x000fe20000ffe4ff */
[----:B------:R-:W-:Y:S01]  /*0e60*/  STL [R1+0x8b4], R54 ;  /* 0x0008b43601007387 */ /* 0x000fe20000100800 */
[----:B------:R-:W-:Y:S02]  /*0e70*/  PRMT R41, RZ, 0x7610, R41 ;  /* 0x00007610ff297816 */ /* 0x000fe40000000029 */
[----:B-1----:R-:W-:Y:S01]  /*0e80*/  PRMT R44, RZ, 0x7610, R44 ;  /* 0x00007610ff2c7816 */ /* 0x002fe2000000002c */
[----:B------:R-:W-:Y:S01]  /*0e90*/  STL [R1+0x8b0], R55 ;  /* 0x0008b03701007387 */ /* 0x000fe20000100800 */
        /* <DEDUP_REMOVED lines=20> */
[----:B------:R-:W-:Y:S01]  /*0fe0*/  @!P2 IADD3.X R59, R2, R59, RZ, P1, !PT ;  /* 0x0000003b023ba210 */ /* 0x000fe20000ffe4ff */
[----:B------:R-:W-:Y:S01]  /*0ff0*/  STL [R1+0x8ac], R58 ;  /* 0x0008ac3a01007387 */ /* 0x000fe20000100800 */
[----:B---3--:R-:W-:Y:S02]  /*1000*/  PRMT R45, RZ, 0x7610, R45 ;  /* 0x00007610ff2d7816 */ /* 0x008fe4000000002d */
[----:B----4-:R-:W-:Y:S01]  /*1010*/  PRMT R50, RZ, 0x7610, R50 ;  /* 0x00007610ff327816 */ /* 0x010fe20000000032 */
        /* <DEDUP_REMOVED lines=20> */
[C---:B-1----:R-:W-:Y:S02]  /*1160*/  @!P2 IADD3 R62, P1, R61.reuse, R62, RZ ;  /* 0x0000003e3d3ea210 */ /* 0x042fe40007f3e0ff */
[----:B------:R-:W-:Y:S02]  /*1170*/  IADD3 R9, R66, 0x40, RZ ;  /* 0x0000004042097810 */ /* 0x000fe40007ffe0ff */
[----:B------:R-:W-:Y:S02]  /*1180*/  @!P2 IADD3.X R63, R2, R63, RZ, P1, !PT ;  /* 0x0000003f023fa210 */ /* 0x000fe40000ffe4ff */
[----:B------:R-:W-:Y:S02]  /*1190*/  SHF.R.S32.HI R3, RZ, 0x1f, R9 ;  /* 0x0000001fff037819 */ /* 0x000fe40000011409 */
        /* <DEDUP_REMOVED lines=18> */
[----:B------:R-:W-:Y:S02]  /*12c0*/  SHF.R.S32.HI R11, RZ, 0x1f, R13 ;  /* 0x0000001fff0b7819 */ /* 0x000fe4000001140d */
        /* <DEDUP_REMOVED lines=32> */
[----:B0-----:R-:W-:-:S02]  /*14d0*/  @!P2 IMAD R0, R13, R2, RZ ;  /* 0x000000020d00a224 */ /* 0x001fc400078e02ff */
[----:B------:R-:W-:Y:S02]  /*14e0*/  @!P2 IMAD.MOV.U32 R13, RZ, RZ, R35 ;  /* 0x000000ffff0da224 */ /* 0x000fe400078e0023 */
[C---:B------:R-:W-:Y:S02]  /*14f0*/  @!P2 IMAD R3, R15.reuse, R3, R0 ;  /* 0x000000030f03a224 */ /* 0x040fe400078e0200 */
[----:B------:R-:W-:Y:S01]  /*1500*/  @!P2 IMAD.WIDE.U32 R12, R15, R2, R12 ;  /* 0x000000020f0ca225 */ /* 0x000fe200078e000c */
[----:B------:R-:W-:-:S04]  /*1510*/  SHF.R.S32.HI R15, RZ, 0x1f, R17 ;  /* 0x0000001fff0f7819 */ /* 0x000fc80000011411 */
[----:B------:R-:W-:Y:S02]  /*1520*/  @!P2 IADD3 R13, R13, R3, RZ ;  /* 0x000000030d0da210 */ /* 0x000fe40007ffe0ff */
[C---:B------:R-:W-:Y:S02]  /*1530*/  @!P2 SHF.L.U32 R3, R12.reuse, 0x1, RZ ;  /* 0x000000010c03a819 */ /* 0x040fe400000006ff */
[----:B------:R-:W-:Y:S02]  /*1540*/  @!P2 SHF.L.U64.HI R12, R12, 0x1, R13 ;  /* 0x000000010c0ca819 */ /* 0x000fe4000001020d */
[----:B-1----:R-:W-:-:S04]  /*1550*/  @!P2 IADD3 R10, P1, R3, R10, RZ ;  /* 0x0000000a030aa210 */ /* 0x002fc80007f3e0ff */
[----:B------:R-:W-:Y:S02]  /*1560*/  @!P2 IADD3.X R11, R12, R11, RZ, P1, !PT ;  /* 0x0000000b0c0ba210 */ /* 0x000fe40000ffe4ff */
        /* <DEDUP_REMOVED lines=46> */
[----:B------:R-:W-:Y:S02]  /*1850*/  @!P2 MOV R64, R36 ;  /* 0x000000240040a202 */ /* 0x000fe40000000f00 */
[----:B------:R-:W-:Y:S02]  /*1860*/  @!P2 MOV R65, R35 ;  /* 0x000000230041a202 */ /* 0x000fe40000000f00 */
[----:B------:R-:W-:-:S03]  /*1870*/  @P2 LOP3.LUT R67, R67, 0x1000, RZ, 0xfc, !PT ;  /* 0x0000100043432812 */ /* 0x000fc600078efcff */
[----:B------:R-:W1:Y:S01]  /*1880*/  @!P2 LDC.64 R2, c[0x0][0x230] ;  /* 0x00008c00ff02ab82 */ /* 0x000e620000000a00 */
[----:B------:R-:W-:Y:S01]  /*1890*/  LOP3.LUT R67, R67, 0xfffff7ff, RZ, 0xc0, !PT ;  /* 0xfffff7ff43437812 */ /* 0x000fe200078ec0ff */
        /* <DEDUP_REMOVED lines=54> */
[----:B------:R-:W-:Y:S01]  /*1c00*/  @!P2 IMAD.X R5, R64, 0x1, R33, P1 ;  /* 0x000000014005a824 */ /* 0x000fe200008e0621 */
        /* <DEDUP_REMOVED lines=955> */
[----:B------:R-:W-:Y:S01]  /*57c0*/  PRMT R51, RZ, 0x7610, R51 ;  /* 0x00007610ff337816 */ /* 0x000fe20000000033 */
[----:B------:R-:W-:Y:S01]  /*57d0*/  STL [R1+0x868], R48 ;  /* 0x0008683001007387 */ /* 0x000fe20000100800 */
[----:B------:R-:W-:Y:S02]  /*57e0*/  PRMT R54, RZ, 0x7610, R54 ;  /* 0x00007610ff367816 */ /* 0x000fe40000000036 */
[----:B------:R-:W-:Y:S01]  /*57f0*/  PRMT R55, RZ, 0x7610, R55 ;  /* 0x00007610ff377816 */ /* 0x000fe20000000037 */
        /* <DEDUP_REMOVED lines=89> */
[----:B------:R-:W-:-:S05]  /*5d90*/  @!P4 MOV R65, R35 ;  /* 0x000000230041c202 */ /* 0x000fca0000000f00 */
        /* <DEDUP_REMOVED lines=41> */
[----:B------:R-:W-:Y:S01]  /*6030*/  STL [R1+0x658], R66 ;  /* 0x0006584201007387 */ /* 0x000fe20000100800 */
[----:B--2---:R-:W-:-:S11]  /*6040*/  LOP3.LUT R65, R65, 0xfffffffe, RZ, 0xc0, !PT ;  /* 0xfffffffe41417812 */ /* 0x004fd600078ec0ff */
[----:B------:R-:W0:Y:S01]  /*6050*/  @!P6 LDC.64 R32, c[0x0][0x288] ;  /* 0x0000a200ff20eb82 */ /* 0x000e220000000a00 */
[----:B------:R-:W-:Y:S01]  /*6060*/  LOP3.LUT R67, R67, 0xefffffff, RZ, 0xc0, !PT ;  /* 0xefffffff43437812 */ /* 0x000fe200078ec0ff */
[----:B------:R-:W-:Y:S01]  /*6070*/  STL [R1+0x670], R66 ;  /* 0x0006704201007387 */ /* 0x000fe20000100800 */
[----:B------:R-:W-:Y:S01]  /*6080*/  @P5 LOP3.LUT R65, R65, 0x1, RZ, 0xfc, !PT ;  /* 0x0000000141415812 */ /* 0x000fe200078efcff */
[----:B------:R-:W-:Y:S01]  /*6090*/  ULDC.64 UR6, c[0x0][0x248] ;  /* 0x0000920000067ab9 */ /* 0x000fe20000000a00 */
[----:B------:R-:W-:-:S03]  /*60a0*/  @!P6 MOV R64, R36 ;  /* 0x000000240040e202 */ /* 0x000fc60000000f00 */
[----:B------:R1:W-:Y:S01]  /*60b0*/  STL [R1+0x5c0], R65 ;  /* 0x0005c04101007387 */ /* 0x0003e20000100800 */
[----:B------:R-:W2:Y:S01]  /*60c0*/  @!P6 LDC.64 R2, c[0x0][0x230] ;  /* 0x00008c00ff02eb82 */ /* 0x000ea20000000a00 */
[----:B0-----:R-:W-:-:S04]  /*60d0*/  @!P6 IMAD R49, R49, R32, RZ ;  /* 0x000000203131e224 */ /* 0x001fc800078e02ff */
[----:B------:R-:W-:Y:S01]  /*60e0*/  @!P6 IMAD R33, R0, R33, R49 ;  /* 0x000000210021e224 */ /* 0x000fe200078e0231 */
[----:B------:R-:W-:Y:S02]  /*60f0*/  MOV R49, R65 ;  /* 0x0000004100317202 */ /* 0x000fe40000000f00 */
[----:B-1----:R-:W-:-:S03]  /*6100*/  @!P6 MOV R65, R35 ;  /* 0x000000230041e202 */ /* 0x002fc60000000f00 */
[----:B------:R-:W-:Y:S01]  /*6110*/  @!P6 IMAD.WIDE.U32 R64, R0, R32, R64 ;  /* 0x000000200040e225 */ /* 0x000fe200078e0040 */
[----:B------:R-:W-:-:S04]  /*6120*/  MOV R37, R49 ;  /* 0x0000003100257202 */ /* 0x000fc80000000f00 */
[----:B------:R-:W-:Y:S01]  /*6130*/  @!P6 IADD3 R0, R65, R33, RZ ;  /* 0x000000214100e210 */ /* 0x000fe20007ffe0ff */
[----:B------:R0:W-:Y:S01]  /*6140*/  STL.64 [R1+0x678], R64 ;  /* 0x0006784001007387 */ /* 0x0001e20000100a00 */
[C---:B------:R-:W-:Y:S02]  /*6150*/  @!P6 SHF.L.U32 R49, R64.reuse, 0x1, RZ ;  /* 0x000000014031e819 */ /* 0x040fe400000006ff */
[----:B------:R-:W-:Y:S02]  /*6160*/  @!P6 SHF.L.U64.HI R0, R64, 0x1, R0 ;  /* 0x000000014000e819 */ /* 0x000fe40000010200 */
[----:B------:R-:W-:Y:S02]  /*6170*/  MOV R32, R4 ;  /* 0x0000000400207202 */ /* 0x000fe40000000f00 */
[----:B0-----:R-:W-:Y:S02]  /*6180*/  MOV R64, R26 ;  /* 0x0000001a00407202 */ /* 0x001fe40000000f00 */
[----:B------:R-:W-:-:S02]  /*6190*/  MOV R65, R27 ;  /* 0x0000001b00417202 */ /* 0x000fc40000000f00 */
[----:B------:R-:W3:Y:S01]  /*61a0*/  LDL.LU.64 R26, [R1+0x8d8] ;  /* 0x0008d800011a7983 */ /* 0x000ee20000300a00 */
[----:B------:R-:W-:-:S03]  /*61b0*/  MOV R33, R5 ;  /* 0x0000000500217202 */ /* 0x000fc60000000f00 */
[----:B------:R-:W4:Y:S01]  /*61c0*/  LDL.LU.64 R4, [R1+0x8e0] ;  /* 0x0008e00001047983 */ /* 0x000f220000300a00 */
[----:B--2---:R-:W-:-:S05]  /*61d0*/  @!P6 IADD3 R2, P3, R49, R2, RZ ;  /* 0x000000023102e210 */ /* 0x004fca0007f7e0ff */
[----:B------:R-:W-:Y:S01]  /*61e0*/  @!P6 IMAD.X R3, R0, 0x1, R3, P3 ;  /* 0x000000010003e824 */ /* 0x000fe200018e0603 */
        /* <DEDUP_REMOVED lines=14> */
[----:B------:R-:W-:Y:S04]  /*62d0*/  STL [R1+0x898], R2 ;  /* 0x0008980201007387 */ /* 0x000fe80000100800 */
[----:B------:R0:W-:Y:S02]  /*62e0*/  STL.64 [R1+0x8a0], R2 ;  /* 0x0008a00201007387 */ /* 0x0001e40000100a00 */
[----:B0-----:R-:W-:-:S02]  /*62f0*/  MOV R2, R32 ;  /* 0x0000002000027202 */ /* 0x001fc40000000f00 */
[----:B------:R-:W-:Y:S02]  /*6300*/  MOV R3, R33 ;  /* 0x0000002100037202 */ /* 0x000fe40000000f00 */
[----:B------:R-:W0:Y:S01]  /*6310*/  @!P6 LDC.64 R32, c[0x0][0x228] ;  /* 0x00008a00ff20eb82 */ /* 0x000e220000000a00 */
[----:B------:R-:W-:-:S04]  /*6320*/  @P4 LOP3.LUT R67, R67, 0x10000000, RZ, 0xfc, !PT ;  /* 0x1000000043434812 */ /* 0x000fc800078efcff */
[----:B------:R-:W-:-:S04]  /*6330*/  LOP3.LUT R67, R67, 0xf7ffffff, RZ, 0xc0, !PT ;  /* 0xf7ffffff43437812 */ /* 0x000fc800078ec0ff */
[----:B------:R-:W-:Y:S02]  /*6340*/  @P0 LOP3.LUT R67, R67, 0x8000000, RZ, 0xfc, !PT ;  /* 0x0800000043430812 */ /* 0x000fe400078efcff */
[----:B0-----:R-:W-:-:S04]  /*6350*/  @!P6 IADD3 R32, P0, R49, R32, RZ ;  /* 0x000000203120e210 */ /* 0x001fc80007f1e0ff */
[----:B------:R-:W-:Y:S01]  /*6360*/  @!P6 IADD3.X R33, R0, R33, RZ, P0, !PT ;  /* 0x000000210021e210 */ /* 0x000fe200007fe4ff */
[----:B------:R-:W-:Y:S01]  /*6370*/  HFMA2.MMA R0, -RZ, RZ, 0, 0 ;  /* 0x00000000ff007435 */ /* 0x000fe200000001ff */
[----:B------:R-:W-:Y:S02]  /*6380*/  MOV R34, R30 ;  /* 0x0000001e00227202 */ /* 0x000fe40000000f00 */
[----:B------:R-:W-:Y:S02]  /*6390*/  MOV R35, R31 ;  /* 0x0000001f00237202 */ /* 0x000fe40000000f00 */
[----:B------:R-:W2:Y:S05]  /*63a0*/  LDL.LU.64 R30, [R1+0x8e8] ;  /* 0x0008e800011e7983 */ /* 0x000eaa0000300a00 */
[----:B---3--:R0:W3:Y:S02]  /*63b0*/  @!P2 LDG.E R0, desc[UR10][R26.64] ;  /* 0x0000000a1a00a981 */ /* 0x0080e4000c1e1900 */
[----:B0-----:R-:W-:-:S06]  /*63c0*/  MOV R27, RZ ;  /* 0x000000ff001b7202 */ /* 0x001fcc0000000f00 */
[----:B----4-:R3:W4:Y:S01]  /*63d0*/  @!P2 LDG.E R27, desc[UR10][R4.64] ;  /* 0x0000000a041ba981 */ /* 0x010722000c1e1900 */
[----:B--2---:R-:W-:Y:S02]  /*63e0*/  PRMT R30, RZ, 0x7610, R30 ;  /* 0x00007610ff1e7816 */ /* 0x004fe4000000001e */
[----:B------:R-:W-:Y:S02]  /*63f0*/  PRMT R31, RZ, 0x7610, R31 ;  /* 0x00007610ff1f7816 */ /* 0x000fe4000000001f */
[----:B---3--:R-:W-:-:S04]  /*6400*/  @!P2 SHF.R.U32.HI R4, RZ, 0x10, R0 ;  /* 0x00000010ff04a819 */ /* 0x008fc80000011600 */
[----:B------:R-:W-:Y:S02]  /*6410*/  @!P2 PRMT R30, R4, 0x7610, R30 ;  /* 0x00007610041ea816 */ /* 0x000fe4000000001e */
[----:B----4-:R-:W-:-:S04]  /*6420*/  @!P2 SHF.R.U32.HI R4, RZ, 0x10, R27 ;  /* 0x00000010ff04a819 */ /* 0x010fc8000001161b */
[----:B------:R-:W-:Y:S01]  /*6430*/  @!P2 PRMT R31, R4, 0x7610, R31 ;  /* 0x00007610041fa816 */ /* 0x000fe2000000001f */
[----:B------:R0:W-:Y:S04]  /*6440*/  STL.S16 [R1+0x2ec], R30 ;  /* 0x0002ec1e01007387 */ /* 0x0001e80000100600 */
[----:B------:R1:W-:Y:S04]  /*6450*/  STL.S16 [R1+0x2e8], R31 ;  /* 0x0002e81f01007387 */ /* 0x0003e80000100600 */
[----:B0-----:R-:W2:Y:S04]  /*6460*/  LDL.LU R30, [R1+0x8d4] ;  /* 0x0008d400011e7983 */ /* 0x001ea80000300800 */
[----:B-1----:R-:W2:Y:S01]  /*6470*/  LDL.LU R31, [R1+0x8d0] ;  /* 0x0008d000011f7983 */ /* 0x002ea20000300800 */
[----:B------:R-:W-:-:S04]  /*6480*/  PRMT R26, RZ, 0x7610, R26 ;  /* 0x00007610ff1a7816 */ /* 0x000fc8000000001a */
[----:B------:R-:W-:-:S05]  /*6490*/  @!P2 PRMT R26, R27, 0x7610, R26 ;  /* 0x000076101b1aa816 */ /* 0x000fca000000001a */
[----:B------:R0:W-:Y:S02]  /*64a0*/  STL.S16 [R1+0x2d4], R26 ;  /* 0x0002d41a01007387 */ /* 0x0001e40000100600 */
[----:B0-----:R-:W-:-:S10]  /*64b0*/  HFMA2.MMA R26, -RZ, RZ, 0, 0 ;  /* 0x00000000ff1a7435 */ /* 0x001fd400000001ff */
[----:B--2---:R0:W2:Y:S02]  /*64c0*/  @!P1 LDG.E R26, desc[UR10][R30.64] ;  /* 0x0000000a1e1a9981 */ /* 0x0040a4000c1e1900 */
[----:B0-----:R-:W-:-:S06]  /*64d0*/  MOV R30, RZ ;  /* 0x000000ff001e7202 */ /* 0x001fcc0000000f00 */
[----:B------:R-:W3:Y:S01]  /*64e0*/  @!P1 LDG.E R30, desc[UR10][R28.64] ;  /* 0x0000000a1c1e9981 */ /* 0x000ee2000c1e1900 */
        /* <DEDUP_REMOVED lines=11> */
[----:B------:R-:W-:-:S04]  /*65a0*/  PRMT R28, RZ, 0x7610, R28 ;  /* 0x00007610ff1c7816 */ /* 0x000fc8000000001c */
[----:B------:R-:W-:Y:S02]  /*65b0*/  @!P1 PRMT R28, R30, 0x7610, R28 ;  /* 0x000076101e1c9816 */ /* 0x000fe4000000001c */
[----:B------:R-:W-:Y:S02]  /*65c0*/  LOP3.LUT P3, RZ, R67, 0x800000, RZ, 0xc0, !PT ;  /* 0x0080000043ff7812 */ /* 0x000fe4000786c0ff */
[----:B------:R-:W-:Y:S01]  /*65d0*/  PRMT R31, RZ, 0x7610, R31 ;  /* 0x00007610ff1f7816 */ /* 0x000fe2000000001f */
[----:B------:R0:W-:Y:S03]  /*65e0*/  STL.S16 [R1+0x2b4], R28 ;  /* 0x0002b41c01007387 */ /* 0x0001e60000100600 */
[----:B------:R-:W-:Y:S01]  /*65f0*/  @!P1 PRMT R31, R26, 0x7610, R31 ;  /* 0x000076101a1f9816 */ /* 0x000fe2000000001f */
[----:B0-----:R-:W-:-:S04]  /*6600*/  HFMA2.MMA R28, -RZ, RZ, 0, 0 ;  /* 0x00000000ff1c7435 */ /* 0x001fc800000001ff */
[----:B------:R0:W-:Y:S02]  /*6610*/  STL.S16 [R1+0x2b0], R31 ;  /* 0x0002b01f01007387 */ /* 0x0001e40000100600 */
[----:B0-----:R-:W-:-:S06]  /*6620*/  MOV R31, RZ ;  /* 0x000000ff001f7202 */ /* 0x001fcc0000000f00 */
[----:B------:R-:W3:Y:S04]  /*6630*/  @!P3 LDG.E R31, desc[UR10][R38.64] ;  /* 0x0000000a261fb981 */ /* 0x000ee8000c1e1900 */
[----:B--2---:R-:W2:Y:S01]  /*6640*/  @!P3 LDG.E R28, desc[UR10][R40.64] ;  /* 0x0000000a281cb981 */ /* 0x004ea2000c1e1900 */
        /* <DEDUP_REMOVED lines=9> */
[----:B------:R-:W-:-:S02]  /*66e0*/  @!P3 PRMT R29, R31, 0x7610, R29 ;  /* 0x000076101f1db816 */ /* 0x000fc4000000001d */
        /* <DEDUP_REMOVED lines=27> */
[----:B--2---:R-:W2:Y:S04]  /*68a0*/  @!P1 LDG.E R39, desc[UR10][R50.64] ;  /* 0x0000000a32279981 */ /* 0x004ea8000c1e1900 */
        /* <DEDUP_REMOVED lines=62> */
[----:B------:R-:W-:Y:S02]  /*6c90*/  PRMT R59, RZ, 0x7610, R59 ;  /* 0x00007610ff3b7816 */ /* 0x000fe4000000003b */
        /* <DEDUP_REMOVED lines=10> */
[----:B------:R-:W-:-:S03]  /*6d40*/  LOP3.LUT P2, RZ, R67, 0x80000, RZ, 0xc0, !PT ;  /* 0x0008000043ff7812 */ /* 0x000fc6000784c0ff */
[----:B------:R0:W-:Y:S02]  /*6d50*/  STL.S16 [R1+0x270], R43 ;  /* 0x0002702b01007387 */ /* 0x0001e40000100600 */
[----:B0-----:R-:W-:-:S10]  /*6d60*/  HFMA2.MMA R43, -RZ, RZ, 0, 0 ;  /* 0x00000000ff2b7435 */ /* 0x001fd400000001ff */
[----:B--2---:R-:W2:Y:S01]  /*6d70*/  @!P2 LDG.E R43, desc[UR10][R58.64] ;  /* 0x0000000a3a2ba981 */ /* 0x004ea2000c1e1900 */
[----:B------:R-:W-:Y:S02]  /*6d80*/  PRMT R45, RZ, 0x7610, R45 ;  /* 0x00007610ff2d7816 */ /* 0x000fe4000000002d */
[----:B------:R-:W-:Y:S02]  /*6d90*/  LOP3.LUT P1, RZ, R67, 0x40000, RZ, 0xc0, !PT ;  /* 0x0004000043ff7812 */ /* 0x000fe4000782c0ff */
[----:B--2---:R-:W-:-:S05]  /*6da0*/  @!P2 PRMT R45, R43, 0x7610, R45 ;  /* 0x000076102b2da816 */ /* 0x004fca000000002d */
[----:B------:R0:W-:Y:S02]  /*6db0*/  STL.S16 [R1+0x24c], R45 ;  /* 0x00024c2d01007387 */ /* 0x0001e40000100600 */
[----:B0-----:R-:W-:-:S06]  /*6dc0*/  MOV R45, RZ ;  /* 0x000000ff002d7202 */ /* 0x001fcc0000000f00 */
[----:B------:R-:W2:Y:S01]  /*6dd0*/  @!P1 LDG.E R45, desc[UR10][R60.64] ;  /* 0x0000000a3c2d9981 */ /* 0x000ea2000c1e1900 */
[----:B------:R-:W-:-:S03]  /*6de0*/  PRMT R44, RZ, 0x7610, R44 ;  /* 0x00007610ff2c7816 */ /* 0x000fc6000000002c */
[----:B------:R0:W-:Y:S01]  /*6df0*/  STL [R1+0x110], R27 ;  /* 0x0001101b01007387 */ /* 0x0001e20000100800 */
[----:B------:R-:W-:Y:S02]  /*6e00*/  @!P3 PRMT R44, R40, 0x7610, R44 ;  /* 0x00007610282cb816 */ /* 0x000fe4000000002c */
[----:B------:R-:W-:Y:S01]  /*6e10*/  LOP3.LUT P3, RZ, R67, 0x20000, RZ, 0xc0, !PT ;  /* 0x0002000043ff7812 */ /* 0x000fe2000786c0ff */
[----:B------:R1:W-:Y:S01]  /*6e20*/  STL [R1+0x10], R0 ;  /* 0x0000100001007387 */ /* 0x0003e20000100800 */
[----:B0-----:R-:W-:-:S03]  /*6e30*/  PRMT R27, RZ, 0x7610, R27 ;  /* 0x00007610ff1b7816 */ /* 0x001fc6000000001b */
[----:B------:R0:W-:Y:S01]  /*6e40*/  STL.S16 [R1+0x268], R44 ;  /* 0x0002682c01007387 */ /* 0x0001e20000100600 */
[----:B-1----:R-:W-:-:S03]  /*6e50*/  HFMA2.MMA R0, -RZ, RZ, 0, 0 ;  /* 0x00000000ff007435 */ /* 0x002fc600000001ff */
[----:B------:R-:W-:Y:S01]  /*6e60*/  STL [R1+0x14], R26 ;  /* 0x0000141a01007387 */ /* 0x000fe20000100800 */
[----:B0-----:R-:W-:-:S06]  /*6e70*/  MOV R44, RZ ;  /* 0x000000ff002c7202 */ /* 0x001fcc0000000f00 */
[----:B------:R-:W3:Y:S04]  /*6e80*/  @!P1 LDG.E R0, desc[UR10][R62.64] ;  /* 0x0000000a3e009981 */ /* 0x000ee8000c1e1900 */
[----:B------:R-:W4:Y:S01]  /*6e90*/  @!P2 LDG.E R44, desc[UR10][R56.64] ;  /* 0x0000000a382ca981 */ /* 0x000f22000c1e1900 */
[----:B--2---:R-:W-:-:S05]  /*6ea0*/  @!P1 PRMT R27, R45, 0x7610, R27 ;  /* 0x000076102d1b9816 */ /* 0x004fca000000001b */
[----:B------:R0:W-:Y:S02]  /*6eb0*/  STL.S16 [R1+0x210], R27 ;  /* 0x0002101b01007387 */ /* 0x0001e40000100600 */
[----:B0-----:R-:W-:-:S06]  /*6ec0*/  CS2R R26, SRZ ;  /* 0x00000000001a7805 */ /* 0x001fcc000001ff00 */
[----:B------:R-:W2:Y:S04]  /*6ed0*/  @!P3 LDG.E R26, desc[UR10][R6.64] ;  /* 0x0000000a061ab981 */ /* 0x000ea8000c1e1900 */
[----:B------:R0:W2:Y:S01]  /*6ee0*/  @!P3 LDG.E R27, desc[UR10][R24.64] ;  /* 0x0000000a181bb981 */ /* 0x0000a2000c1e1900 */
[----:B------:R-:W-:Y:S02]  /*6ef0*/  @!P2 SHF.R.U32.HI R4, RZ, 0x10, R43 ;  /* 0x00000010ff04a819 */ /* 0x000fe4000001162b */
[----:B------:R-:W-:Y:S01]  /*6f00*/  PRMT R5, RZ, 0x7610, R5 ;  /* 0x00007610ff057816 */ /* 0x000fe20000000005 */
[----:B------:R-:W-:Y:S04]  /*6f10*/  STL.64 [R1+0x6b0], R58 ;  /* 0x0006b03a01007387 */ /* 0x000fe80000100a00 */
[----:B------:R1:W-:Y:S01]  /*6f20*/  STL.64 [R1+0x6c8], R58 ;  /* 0x0006c83a01007387 */ /* 0x0003e20000100a00 */
[----:B----4-:R-:W-:-:S03]  /*6f30*/  @!P2 PRMT R5, R44, 0x7610, R5 ;  /* 0x000076102c05a816 */ /* 0x010fc60000000005 */
[----:B------:R4:W-:Y:S01]  /*6f40*/  STL.64 [R1+0x700], R52 ;  /* 0x0007003401007387 */ /* 0x0009e20000100a00 */
[----:B-1----:R-:W-:-:S04]  /*6f50*/  PRMT R59, RZ, 0x7610, R59 ;  /* 0x00007610ff3b7816 */ /* 0x002fc8000000003b */
[----:B------:R-:W-:Y:S02]  /*6f60*/  @!P2 PRMT R59, R4, 0x7610, R59 ;  /* 0x00007610043ba816 */ /* 0x000fe4000000003b */
[----:B----4-:R-:W-:Y:S02]  /*6f70*/  PRMT R53, RZ, 0x7610, R53 ;  /* 0x00007610ff357816 */ /* 0x010fe40000000035 */
[----:B------:R-:W-:Y:S01]  /*6f80*/  @!P2 SHF.R.U32.HI R4, RZ, 0x10, R44 ;  /* 0x00000010ff04a819 */ /* 0x000fe2000001162c */
[----:B------:R3:W-:Y:S01]  /*6f90*/  STL.S16 [R1+0x258], R5 ;  /* 0x0002580501007387 */ /* 0x0007e20000100600 */
[----:B------:R-:W-:Y:S02]  /*6fa0*/  PRMT R50, RZ, 0x7610, R50 ;  /* 0x00007610ff327816 */ /* 0x000fe40000000032 */
[----:B------:R-:W-:Y:S02]  /*6fb0*/  @!P2 PRMT R53, R4, 0x7610, R53 ;  /* 0x000076100435a816 */ /* 0x000fe40000000035 */
[----:B------:R-:W-:-:S02]  /*6fc0*/  PRMT R4, RZ, 0x7610, R4 ;  /* 0x00007610ff047816 */ /* 0x000fc40000000004 */
[----:B---3--:R-:W-:Y:S02]  /*6fd0*/  @!P1 SHF.R.U32.HI R5, RZ, 0x10, R0 ;  /* 0x00000010ff059819 */ /* 0x008fe40000011600 */
[----:B------:R-:W-:Y:S02]  /*6fe0*/  PRMT R52, RZ, 0x7610, R52 ;  /* 0x00007610ff347816 */ /* 0x000fe40000000034 */
[----:B------:R-:W-:Y:S02]  /*6ff0*/  @!P1 PRMT R4, R5, 0x7610, R4 ;  /* 0x0000761005049816 */ /* 0x000fe40000000004 */
[----:B------:R-:W-:Y:S02]  /*7000*/  @!P1 SHF.R.U32.HI R5, RZ, 0x10, R45 ;  /* 0x00000010ff059819 */ /* 0x000fe4000001162d */
[----:B0-----:R-:W-:Y:S02]  /*7010*/  PRMT R25, RZ, 0x7610, R25 ;  /* 0x00007610ff197816 */ /* 0x001fe40000000019 */
[----:B------:R-:W-:-:S02]  /*7020*/  PRMT R24, RZ, 0x7610, R24 ;  /* 0x00007610ff187816 */ /* 0x000fc40000000018 */
[----:B------:R-:W-:Y:S02]  /*7030*/  LOP3.LUT P2, RZ, R67, 0x10000, RZ, 0xc0, !PT ;  /* 0x0001000043ff7812 */ /* 0x000fe4000784c0ff */
[----:B------:R-:W-:Y:S02]  /*7040*/  @!P1 PRMT R52, R5, 0x7610, R52 ;  /* 0x0000761005349816 */ /* 0x000fe40000000034 */
[----:B------:R-:W-:Y:S01]  /*7050*/  PRMT R5, RZ, 0x7610, R5 ;  /* 0x00007610ff057816 */ /* 0x000fe20000000005 */
[----:B------:R0:W-:Y:S03]  /*7060*/  STL [R1+0x18], R28 ;  /* 0x0000181c01007387 */ /* 0x0001e60000100800 */
[----:B------:R-:W-:Y:S02]  /*7070*/  @!P1 PRMT R5, R0, 0x7610, R5 ;  /* 0x0000761000059816 */ /* 0x000fe40000000005 */
[----:B------:R-:W-:Y:S01]  /*7080*/  LOP3.LUT P1, RZ, R67, 0x8000, RZ, 0xc0, !PT ;  /* 0x0000800043ff7812 */ /* 0x000fe2000782c0ff */
[----:B0-----:R-:W-:-:S12]  /*7090*/  HFMA2.MMA R28, -RZ, RZ, 0, 0 ;  /* 0x00000000ff1c7435 */ /* 0x001fd800000001ff */
[----:B------:R-:W3:Y:S01]  /*70a0*/  @!P1 LDG.E R28, desc[UR10][R10.64] ;  /* 0x0000000a0a1c9981 */ /* 0x000ee2000c1e1900 */
[----:B--2---:R-:W-:-:S04]  /*70b0*/  @!P3 SHF.R.U32.HI R6, RZ, 0x10, R26 ;  /* 0x00000010ff06b819 */ /* 0x004fc8000001161a */
[----:B------:R-:W-:Y:S02]  /*70c0*/  @!P3 PRMT R50, R6, 0x7610, R50 ;  /* 0x000076100632b816 */ /* 0x000fe40000000032 */
[----:B------:R-:W-:Y:S02]  /*70d0*/  @!P3 SHF.R.U32.HI R6, RZ, 0x10, R27 ;  /* 0x00000010ff06b819 */ /* 0x000fe4000001161b */
[----:B------:R-:W-:Y:S02]  /*70e0*/  @!P3 PRMT R24, R27, 0x7610, R24 ;  /* 0x000076101b18b816 */ /* 0x000fe40000000018 */
[----:B------:R-:W-:-:S03]  /*70f0*/  @!P3 PRMT R25, R6, 0x7610, R25 ;  /* 0x000076100619b816 */ /* 0x000fc60000000019 */
[----:B------:R-:W-:Y:S04]  /*7100*/  STL.S16 [R1+0x564], R24 ;  /* 0x0005641801007387 */ /* 0x000fe80000100600 */
[----:B------:R0:W-:Y:S02]  /*7110*/  STL.S16 [R1+0x598], R25 ;  /* 0x0005981901007387 */ /* 0x0001e40000100600 */
[----:B0-----:R-:W-:-:S06]  /*7120*/  CS2R R24, SRZ ;  /* 0x0000000000187805 */ /* 0x001fcc000001ff00 */
[----:B------:R0:W2:Y:S04]  /*7130*/  @!P2 LDG.E R24, desc[UR10][R22.64] ;  /* 0x0000000a1618a981 */ /* 0x0000a8000c1e1900 */
[----:B------:R1:W4:Y:S01]  /*7140*/  @!P2 LDG.E R25, desc[UR10][R8.64] ;  /* 0x0000000a0819a981 */ /* 0x000322000c1e1900 */
[----:B0-----:R-:W-:-:S06]  /*7150*/  MOV R23, RZ ;  /* 0x000000ff00177202 */ /* 0x001fcc0000000f00 */
[----:B------:R-:W2:Y:S01]  /*7160*/  @!P1 LDG.E R23, desc[UR10][R20.64] ;  /* 0x0000000a14179981 */ /* 0x000ea2000c1e1900 */
[----:B------:R-:W-:-:S03]  /*7170*/  PRMT R7, RZ, 0x7610, R7 ;  /* 0x00007610ff077816 */ /* 0x000fc60000000007 */
[----:B------:R0:W-:Y:S01]  /*7180*/  STL [R1+0x118], R31 ;  /* 0x0001181f01007387 */ /* 0x0001e20000100800 */
[----:B------:R-:W-:Y:S02]  /*7190*/  PRMT R6, RZ, 0x7610, R6 ;  /* 0x00007610ff067816 */ /* 0x000fe40000000006 */
[----:B------:R-:W-:Y:S02]  /*71a0*/  PRMT R49, RZ, 0x7610, R49 ;  /* 0x00007610ff317816 */ /* 0x000fe40000000031 */
[----:B------:R-:W-:Y:S02]  /*71b0*/  PRMT R47, RZ, 0x7610, R47 ;  /* 0x00007610ff2f7816 */ /* 0x000fe4000000002f */
[----:B0-----:R-:W-:Y:S02]  /*71c0*/  PRMT R31, RZ, 0x7610, R31 ;  /* 0x00007610ff1f7816 */ /* 0x001fe4000000001f */
[----:B------:R-:W-:Y:S01]  /*71d0*/  @!P3 PRMT R6, R26, 0x7610, R6 ;  /* 0x000076101a06b816 */ /* 0x000fe20000000006 */
[----:B------:R0:W-:Y:S01]  /*71e0*/  STL [R1+0x11c], R38 ;  /* 0x00011c2601007387 */ /* 0x0001e20000100800 */
[----:B------:R-:W-:-:S02]  /*71f0*/  LOP3.LUT P3, RZ, R67, 0x4000, RZ, 0xc0, !PT ;  /* 0x0000400043ff7812 */ /* 0x000fc4000786c0ff */
[----:B-1----:R-:W-:Y:S02]  /*7200*/  PRMT R9, RZ, 0x7610, R9 ;  /* 0x00007610ff097816 */ /* 0x002fe40000000009 */
[----:B---3--:R-:W-:Y:S02]  /*7210*/  @!P1 SHF.R.U32.HI R10, RZ, 0x10, R28 ;  /* 0x00000010ff0a9819 */ /* 0x008fe4000001161c */
[----:B0-----:R-:W-:Y:S02]  /*7220*/  PRMT R38, RZ, 0x7610, R38 ;  /* 0x00007610ff267816 */ /* 0x001fe40000000026 */
[----:B------:R-:W-:Y:S01]  /*7230*/  @!P1 PRMT R47, R10, 0x7610, R47 ;  /* 0x000076100a2f9816 */ /* 0x000fe2000000002f */
[----:B------:R-:W-:Y:S04]  /*7240*/  STL [R1+0x20], R39 ;  /* 0x0000202701007387 */ /* 0x000fe80000100800 */
[----:B------:R-:W-:Y:S04]  /*7250*/  STL [R1+0x120], R41 ;  /* 0x0001202901007387 */ /* 0x000fe80000100800 */
[----:B------:R0:W-:Y:S02]  /*7260*/  STL [R1+0x24], R40 ;  /* 0x0000242801007387 */ /* 0x0001e40000100800 */
[----:B0-----:R-:W-:-:S02]  /*7270*/  CS2R R40, SRZ ;  /* 0x0000000000287805 */ /* 0x001fc4000001ff00 */
[----:B----4-:R-:W-:-:S04]  /*7280*/  @!P2 SHF.R.U32.HI R8, RZ, 0x10, R25 ;  /* 0x00000010ff08a819 */ /* 0x010fc80000011619 */
[----:B------:R-:W-:Y:S02]  /*7290*/  @!P2 PRMT R7, R8, 0x7610, R7 ;  /* 0x000076100807a816 */ /* 0x000fe40000000007 */
[----:B--2---:R-:W-:Y:S02]  /*72a0*/  @!P2 SHF.R.U32.HI R8, RZ, 0x10, R24 ;  /* 0x00000010ff08a819 */ /* 0x004fe40000011618 */
[----:B------:R-:W-:Y:S02]  /*72b0*/  @!P1 PRMT R31, R23, 0x7610, R31 ;  /* 0x00007610171f9816 */ /* 0x000fe4000000001f */
[----:B------:R-:W-:Y:S02]  /*72c0*/  @!P2 PRMT R49, R8, 0x7610, R49 ;  /* 0x000076100831a816 */ /* 0x000fe40000000031 */
[----:B------:R-:W-:Y:S01]  /*72d0*/  PRMT R8, RZ, 0x7610, R8 ;  /* 0x00007610ff087816 */ /* 0x000fe20000000008 */
[----:B------:R0:W-:Y:S01]  /*72e0*/  STL.S16 [R1+0x5c8], R31 ;  /* 0x0005c81f01007387 */ /* 0x0001e20000100600 */
[----:B------:R-:W-:-:S02]  /*72f0*/  @!P1 SHF.R.U32.HI R10, RZ, 0x10, R23 ;  /* 0x00000010ff0a9819 */ /* 0x000fc40000011617 */
[----:B------:R-:W-:Y:S02]  /*7300*/  @!P2 PRMT R8, R25, 0x7610, R8 ;  /* 0x000076101908a816 */ /* 0x000fe40000000008 */
[----:B------:R-:W-:Y:S02]  /*7310*/  @!P2 PRMT R9, R24, 0x7610, R9 ;  /* 0x000076101809a816 */ /* 0x000fe40000000009 */
[----:B------:R-:W-:Y:S01]  /*7320*/  LOP3.LUT P2, RZ, R67, 0x2000, RZ, 0xc0, !PT ;  /* 0x0000200043ff7812 */ /* 0x000fe2000784c0ff */
[----:B0-----:R-:W-:Y:S01]  /*7330*/  HFMA2.MMA R31, -RZ, RZ, 0, 0 ;  /* 0x00000000ff1f7435 */ /* 0x001fe200000001ff */
[----:B------:R-:W-:-:S05]  /*7340*/  @!P1 PRMT R38, R10, 0x7610, R38 ;  /* 0x000076100a269816 */ /* 0x000fca0000000026 */
[----:B------:R0:W-:Y:S04]  /*7350*/  STL.S16 [R1+0x5cc], R38 ;  /* 0x0005cc2601007387 */ /* 0x0001e80000100600 */
[----:B------:R-:W2:Y:S04]  /*7360*/  @!P3 LDG.E R31, desc[UR10][R12.64] ;  /* 0x0000000a0c1fb981 */ /* 0x000ea8000c1e1900 */
[----:B------:R-:W3:Y:S01]  /*7370*/  @!P2 LDG.E R41, desc[UR10][R16.64] ;  /* 0x0000000a1029a981 */ /* 0x000ee2000c1e1900 */
[----:B0-----:R-:W-:-:S06]  /*7380*/  CS2R R38, SRZ ;  /* 0x0000000000267805 */ /* 0x001fcc000001ff00 */
[----:B------:R-:W4:Y:S04]  /*7390*/  @!P3 LDG.E R38, desc[UR10][R18.64] ;  /* 0x0000000a1226b981 */ /* 0x000f28000c1e1900 */
[----:B------:R-:W3:Y:S01]  /*73a0*/  @!P2 LDG.E R39, desc[UR10][R14.64] ;  /* 0x0000000a0e27a981 */ /* 0x000ee2000c1e1900 */
[----:B------:R-:W-:Y:S02]  /*73b0*/  PRMT R11, RZ, 0x7610, R11 ;  /* 0x00007610ff0b7816 */ /* 0x000fe4000000000b */
[----:B------:R-:W-:Y:S02]  /*73c0*/  PRMT R46, RZ, 0x7610, R46 ;  /* 0x00007610ff2e7816 */ /* 0x000fe4000000002e */
[----:B------:R-:W-:Y:S02]  /*73d0*/  PRMT R33, RZ, 0x7610, R33 ;  /* 0x00007610ff217816 */ /* 0x000fe40000000021 */
[----:B------:R-:W-:Y:S01]  /*73e0*/  PRMT R32, RZ, 0x7610, R32 ;  /* 0x00007610ff207816 */ /* 0x000fe20000000020 */
[----:B------:R-:W-:Y:S04]  /*73f0*/  STL.S16 [R1+0x5c4], R47 ;  /* 0x0005c42f01007387 */ /* 0x000fe80000100600 */
[----:B------:R-:W-:Y:S04]  /*7400*/  STL [R1+0x710], R58 ;  /* 0x0007103a01007387 */ /* 0x000fe80000100800 */
[----:B------:R0:W-:Y:S04]  /*7410*/  STL.S16 [R1+0x470], R59 ;  /* 0x0004703b01007387 */ /* 0x0001e80000100600 */
[----:B0-----:R-:W3:Y:S04]  /*7420*/  LDL.LU.64 R58, [R1+0x5a8] ;  /* 0x0005a800013a7983 */ /* 0x001ee80000300a00 */
[----:B------:R-:W-:Y:S04]  /*7430*/  STL.S16 [R1+0x474], R53 ;  /* 0x0004743501007387 */ /* 0x000fe80000100600 */
[----:B------:R0:W-:Y:S04]  /*7440*/  STL.S16 [R1+0x23c], R52 ;  /* 0x00023c3401007387 */ /* 0x0001e80000100600 */
[----:B0-----:R-:W3:Y:S01]  /*7450*/  LDL.LU.64 R52, [R1+0x220] ;  /* 0x0002200001347983 */ /* 0x001ee20000300a00 */
[----:B--2---:R-:W-:-:S04]  /*7460*/  @!P3 SHF.R.U32.HI R12, RZ, 0x10, R31 ;  /* 0x00000010ff0cb819 */ /* 0x004fc8000001161f */
[----:B------:R-:W-:Y:S02]  /*7470*/  @!P3 PRMT R11, R12, 0x7610, R11 ;  /* 0x000076100c0bb816 */ /* 0x000fe4000000000b */
[----:B----4-:R-:W-:Y:S02]  /*7480*/  @!P3 SHF.R.U32.HI R12, RZ, 0x10, R38 ;  /* 0x00000010ff0cb819 */ /* 0x010fe40000011626 */
[----:B---3--:R-:W-:Y:S02]  /*7490*/  @!P2 SHF.R.U32.HI R14, RZ, 0x10, R39 ;  /* 0x00000010ff0ea819 */ /* 0x008fe40000011627 */
[----:B------:R-:W-:Y:S02]  /*74a0*/  @!P3 PRMT R46, R12, 0x7610, R46 ;  /* 0x000076100c2eb816 */ /* 0x000fe4000000002e */
[----:B------:R-:W-:Y:S02]  /*74b0*/  @!P2 PRMT R33, R14, 0x7610, R33 ;  /* 0x000076100e21a816 */ /* 0x000fe40000000021 */
[----:B------:R-:W-:Y:S01]  /*74c0*/  @!P2 SHF.R.U32.HI R14, RZ, 0x10, R41 ;  /* 0x00000010ff0ea819 */ /* 0x000fe20000011629 */
[----:B------:R0:W-:Y:S03]  /*74d0*/  STL.S16 [R1+0x5d0], R46 ;  /* 0x0005d02e01007387 */ /* 0x0001e60000100600 */
[----:B------:R-:W-:Y:S01]  /*74e0*/  @!P2 PRMT R32, R14, 0x7610, R32 ;  /* 0x000076100e20a816 */ /* 0x000fe20000000020 */
[----:B------:R1:W-:Y:S04]  /*74f0*/  STL.S16 [R1+0x5d4], R33 ;  /* 0x0005d42101007387 */ /* 0x0003e80000100600 */
[----:B0-----:R-:W2:Y:S04]  /*7500*/  LDL.LU.64 R46, [R1+0x5b0] ;  /* 0x0005b000012e7983 */ /* 0x001ea80000300a00 */
[----:B------:R0:W-:Y:S01]  /*7510*/  STL.S16 [R1+0x5dc], R32 ;  /* 0x0005dc2001007387 */ /* 0x0001e20000100600 */
[----:B-1----:R-:W-:-:S02]  /*7520*/  MOV R33, R3 ;  /* 0x0000000300217202 */ /* 0x002fc40000000f00 */
[----:B0-----:R-:W-:Y:S02]  /*7530*/  MOV R32, R2 ;  /* 0x0000000200207202 */ /* 0x001fe40000000f00 */
[----:B------:R-:W3:Y:S01]  /*7540*/  LDL.LU.64 R2, [R1+0x5b8] ;  /* 0x0005b80001027983 */ /* 0x000ee20000300a00 */
[----:B------:R-:W-:-:S04]  /*7550*/  PRMT R10, RZ, 0x7610, R10 ;  /* 0x00007610ff0a7816 */ /* 0x000fc8000000000a */
[----:B------:R-:W-:Y:S02]  /*7560*/  @!P1 PRMT R10, R28, 0x7610, R10 ;  /* 0x000076101c0a9816 */ /* 0x000fe4000000000a */
[----:B------:R-:W-:Y:S02]  /*7570*/  LOP3.LUT P1, RZ, R67, 0x1000, RZ, 0xc0, !PT ;  /* 0x0000100043ff7812 */ /* 0x000fe4000782c0ff */
[----:B------:R-:W-:Y:S02]  /*7580*/  PRMT R12, RZ, 0x7610, R12 ;  /* 0x00007610ff0c7816 */ /* 0x000fe4000000000c */
[----:B------:R-:W-:Y:S01]  /*7590*/  PRMT R13, RZ, 0x7610, R13 ;  /* 0x00007610ff0d7816 */ /* 0x000fe2000000000d */
[----:B------:R-:W-:Y:S01]  /*75a0*/  STL [R1+0x124], R42 ;  /* 0x0001242a01007387 */ /* 0x000fe20000100800 */
[----:B------:R-:W-:Y:S02]  /*75b0*/  @!P3 PRMT R12, R31, 0x7610, R12 ;  /* 0x000076101f0cb816 */ /* 0x000fe4000000000c */
[----:B------:R-:W-:Y:S01]  /*75c0*/  @!P3 PRMT R13, R38, 0x7610, R13 ;  /* 0x00007610260db816 */ /* 0x000fe2000000000d */
[----:B------:R0:W-:Y:S01]  /*75d0*/  STL [R1+0x28], R43 ;  /* 0x0000282b01007387 */ /* 0x0001e20000100800 */
[----:B------:R-:W-:-:S02]  /*75e0*/  LOP3.LUT P3, RZ, R67, 0x800, RZ, 0xc0, !PT ;  /* 0x0000080043ff7812 */ /* 0x000fc4000786c0ff */
[----:B0-----:R-:W-:Y:S01]  /*75f0*/  CS2R R42, SRZ ;  /* 0x00000000002a7805 */ /* 0x001fe2000001ff00 */
[----:B------:R0:W-:Y:S02]  /*7600*/  STL.S16 [R1+0x59c], R49 ;  /* 0x00059c3101007387 */ /* 0x0001e40000100600 */
[----:B0-----:R-:W-:-:S10]  /*7610*/  HFMA2.MMA R49, -RZ, RZ, 0, 0 ;  /* 0x00000000ff317435 */ /* 0x001fd400000001ff */
[----:B------:R-:W4:Y:S04]  /*7620*/  @!P1 LDG.E R49, desc[UR10][R52.64] ;  /* 0x0000000a34319981 */ /* 0x000f28000c1e1900 */
[----:B------:R-:W4:Y:S04]  /*7630*/  LDL.LU.64 R52, [R1+0x588] ;  /* 0x0005880001347983 */ /* 0x000f280000300a00 */
[----:B--2---:R0:W2:Y:S02]  /*7640*/  @!P1 LDG.E R43, desc[UR10][R46.64] ;  /* 0x0000000a2e2b9981 */ /* 0x0040a4000c1e1900 */
[----:B0-----:R-:W-:-:S06]  /*7650*/  CS2R R46, SRZ ;  /* 0x00000000002e7805 */ /* 0x001fcc000001ff00 */
[----:B---3--:R-:W3:Y:S04]  /*7660*/  @!P3 LDG.E R46, desc[UR10][R2.64] ;  /* 0x0000000a022eb981 */ /* 0x008ee8000c1e1900 */
[----:B------:R-:W4:Y:S01]  /*7670*/  @!P3 LDG.E R47, desc[UR10][R58.64] ;  /* 0x0000000a3a2fb981 */ /* 0x000f22000c1e1900 */
[----:B------:R-:W-:Y:S02]  /*7680*/  PRMT R14, RZ, 0x7610, R14 ;  /* 0x00007610ff0e7816 */ /* 0x000fe4000000000e */
[----:B------:R-:W-:Y:S01]  /*7690*/  PRMT R16, RZ, 0x7610, R16 ;  /* 0x00007610ff107816 */ /* 0x000fe20000000010 */
[----:B------:R-:W-:Y:S01]  /*76a0*/  STL [R1+0x2c], R0 ;  /* 0x00002c0001007387 */ /* 0x000fe20000100800 */
[----:B------:R-:W-:Y:S02]  /*76b0*/  PRMT R22, RZ, 0x7610, R22 ;  /* 0x00007610ff167816 */ /* 0x000fe40000000016 */
[----:B------:R-:W-:Y:S01]  /*76c0*/  @!P2 PRMT R14, R39, 0x7610, R14 ;  /* 0x00007610270ea816 */ /* 0x000fe2000000000e */
[----:B------:R0:W-:Y:S01]  /*76d0*/  STL [R1+0x128], R44 ;  /* 0x0001282c01007387 */ /* 0x0001e20000100800 */
[----:B------:R-:W-:-:S02]  /*76e0*/  @!P2 PRMT R16, R41, 0x7610, R16 ;  /* 0x000076102910a816 */ /* 0x000fc40000000010 */
[----:B------:R-:W-:Y:S01]  /*76f0*/  LOP3.LUT P2, RZ, R67, 0x400, RZ, 0xc0, !PT ;  /* 0x0000040043ff7812 */ /* 0x000fe2000784c0ff */
[----:B------:R1:W-:Y:S01]  /*7700*/  STL [R1+0x12c], R45 ;  /* 0x00012c2d01007387 */ /* 0x0003e20000100800 */
[----:B------:R-:W-:-:S03]  /*7710*/  PRMT R20, RZ, 0x7610, R20 ;  /* 0x00007610ff147816 */ /* 0x000fc60000000014 */
[----:B------:R-:W2:Y:S01]  /*7720*/  LDL.LU.64 R58, [R1+0x590] ;  /* 0x00059000013a7983 */ /* 0x000ea20000300a00 */
[----:B0-----:R-:W-:-:S03]  /*7730*/  MOV R44, R32 ;  /* 0x00000020002c7202 */ /* 0x001fc60000000f00 */
[----:B------:R-:W2:Y:S01]  /*7740*/  LDL.LU.64 R2, [R1+0x8a0] ;  /* 0x0008a00001027983 */ /* 0x000ea20000300a00 */
[----:B-1----:R-:W-:Y:S02]  /*7750*/  MOV R45, R33 ;  /* 0x00000021002d7202 */ /* 0x002fe40000000f00 */
[----:B---3--:R-:W-:-:S03]  /*7760*/  @!P3 SHF.R.U32.HI R0, RZ, 0x10, R46 ;  /* 0x00000010ff00b819 */ /* 0x008fc6000001162e */
[----:B------:R0:W3:Y:S01]  /*7770*/  @!P2 LDG.E R40, desc[UR10][R44.64] ;  /* 0x0000000a2c28a981 */ /* 0x0000e2000c1e1900 */
[----:B------:R-:W-:-:S03]  /*7780*/  @!P3 PRMT R22, R0, 0x7610, R22 ;  /* 0x000076100016b816 */ /* 0x000fc60000000016 */
[----:B------:R1:W-:Y:S01]  /*7790*/  STL.S16 [R1+0x5d8], R16 ;  /* 0x0005d81001007387 */ /* 0x0003e20000100600 */
[----:B----4-:R-:W-:Y:S02]  /*77a0*/  @!P3 SHF.R.U32.HI R0, RZ, 0x10, R47 ;  /* 0x00000010ff00b819 */ /* 0x010fe4000001162f */
[----:B------:R-:W-:Y:S01]  /*77b0*/  PRMT R15, RZ, 0x7610, R15 ;  /* 0x00007610ff0f7816 */ /* 0x000fe2000000000f */
[----:B------:R4:W-:Y:S01]  /*77c0*/  STL [R1+0x1c], R29 ;  /* 0x00001c1d01007387 */ /* 0x0009e20000100800 */
[----:B------:R-:W-:Y:S01]  /*77d0*/  @!P3 PRMT R20, R0, 0x7610, R20 ;  /* 0x000076100014b816 */ /* 0x000fe20000000014 */
[----:B------:R-:W-:Y:S02]  /*77e0*/  HFMA2.MMA R0, -RZ, RZ, 0, 0 ;  /* 0x00000000ff007435 */ /* 0x000fe400000001ff */
[----:B------:R-:W3:Y:S08]  /*77f0*/  LDL.LU.64 R32, [R1+0x580] ;  /* 0x0005800001207983 */ /* 0x000ef00000300a00 */
[----:B------:R-:W3:Y:S01]  /*7800*/  @!P2 LDG.E R0, desc[UR10][R52.64] ;  /* 0x0000000a3400a981 */ /* 0x000ee2000c1e1900 */
[----:B-1----:R-:W-:-:S02]  /*7810*/  @!P1 SHF.R.U32.HI R16, RZ, 0x10, R49 ;  /* 0x00000010ff109819 */ /* 0x002fc40000011631 */
[----:B----4-:R-:W-:Y:S02]  /*7820*/  PRMT R29, RZ, 0x7610, R29 ;  /* 0x00007610ff1d7816 */ /* 0x010fe4000000001d */
[----:B------:R-:W-:Y:S02]  /*7830*/  @!P1 PRMT R15, R16, 0x7610, R15 ;  /* 0x00007610100f9816 */ /* 0x000fe4000000000f */
[----:B--2---:R-:W-:Y:S02]  /*7840*/  @!P1 SHF.R.U32.HI R16, RZ, 0x10, R43 ;  /* 0x00000010ff109819 */ /* 0x004fe4000001162b */
[----:B------:R-:W-:Y:S02]  /*7850*/  PRMT R17, RZ, 0x7610, R17 ;  /* 0x00007610ff117816 */ /* 0x000fe40000000011 */
[----:B0-----:R-:W-:Y:S02]  /*7860*/  CS2R R44, SRZ ;  /* 0x00000000002c7805 */ /* 0x001fe4000001ff00 */
[----:B------:R-:W-:Y:S01]  /*7870*/  @!P1 PRMT R29, R16, 0x7610, R29 ;  /* 0x00007610101d9816 */ /* 0x000fe2000000001d */
[----:B------:R3:W-:Y:S01]  /*7880*/  STL.S16 [R1+0x5b4], R20 ;  /* 0x0005b41401007387 */ /* 0x0007e20000100600 */
[----:B------:R-:W-:-:S02]  /*7890*/  PRMT R16, RZ, 0x7610, R16 ;  /* 0x00007610ff107816 */ /* 0x000fc40000000010 */
[----:B------:R-:W-:Y:S01]  /*78a0*/  @!P1 PRMT R17, R43, 0x7610, R17 ;  /* 0x000076102b119816 */ /* 0x000fe20000000011 */
[----:B------:R-:W2:Y:S01]  /*78b0*/  LDL.LU.64 R52, [R1+0x568] ;  /* 0x0005680001347983 */ /* 0x000ea20000300a00 */
[----:B------:R-:W-:Y:S02]  /*78c0*/  @!P1 PRMT R16, R49, 0x7610, R16 ;  /* 0x0000761031109816 */ /* 0x000fe40000000010 */
[----:B------:R-:W-:Y:S02]  /*78d0*/  LOP3.LUT P1, RZ, R67, 0x200, RZ, 0xc0, !PT ;  /* 0x0000020043ff7812 */ /* 0x000fe4000782c0ff */
[----:B------:R-:W-:Y:S02]  /*78e0*/  PRMT R19, RZ, 0x7610, R19 ;  /* 0x00007610ff137816 */ /* 0x000fe40000000013 */
[----:B------:R-:W-:Y:S02]  /*78f0*/  PRMT R3, RZ, 0x7610, R3 ;  /* 0x00007610ff037816 */ /* 0x000fe40000000003 */
[----:B------:R-:W-:-:S07]  /*7900*/  PRMT R2, RZ, 0x7610, R2 ;  /* 0x00007610ff027816 */ /* 0x000fce0000000002 */
[----:B------:R-:W4:Y:S01]  /*7910*/  @!P1 LDG.E R45, desc[UR10][R58.64] ;  /* 0x0000000a3a2d9981 */ /* 0x000f22000c1e1900 */
[----:B------:R-:W-:-:S05]  /*7920*/  @!P3 PRMT R3, R47, 0x7610, R3 ;  /* 0x000076102f03b816 */ /* 0x000fca0000000003 */
[----:B------:R-:W-:Y:S04]  /*7930*/  STL.S16 [R1+0x5ac], R3 ;  /* 0x0005ac0301007387 */ /* 0x000fe80000100600 */
[----:B------:R-:W-:Y:S04]  /*7940*/  STL.S16 [R1+0x5b0], R29 ;  /* 0x0005b01d01007387 */ /* 0x000fe80000100600 */
[----:B------:R-:W2:Y:S01]  /*7950*/  LDL.LU.64 R58, [R1+0x558] ;  /* 0x00055800013a7983 */ /* 0x000ea20000300a00 */
[----:B---3--:R-:W-:-:S04]  /*7960*/  @!P2 SHF.R.U32.HI R20, RZ, 0x10, R40 ;  /* 0x00000010ff14a819 */ /* 0x008fc80000011628 */
[----:B------:R-:W-:Y:S02]  /*7970*/  @!P2 PRMT R19, R20, 0x7610, R19 ;  /* 0x000076101413a816 */ /* 0x000fe40000000013 */
[----:B------:R-:W-:-:S04]  /*7980*/  @!P2 SHF.R.U32.HI R20, RZ, 0x10, R0 ;  /* 0x00000010ff14a819 */ /* 0x000fc80000011600 */
[----:B------:R-:W-:-:S05]  /*7990*/  @!P2 PRMT R2, R20, 0x7610, R2 ;  /* 0x000076101402a816 */ /* 0x000fca0000000002 */
[----:B------:R0:W-:Y:S04]  /*79a0*/  STL.S16 [R1+0x588], R2 ;  /* 0x0005880201007387 */ /* 0x0001e80000100600 */
[----:B0-----:R-:W3:Y:S01]  /*79b0*/  LDL.LU.64 R2, [R1+0x578] ;  /* 0x0005780001027983 */ /* 0x001ee20000300a00 */
[----:B------:R-:W-:-:S06]  /*79c0*/  MOV R29, RZ ;  /* 0x000000ff001d7202 */ /* 0x000fcc0000000f00 */
[----:B------:R-:W3:Y:S04]  /*79d0*/  @!P1 LDG.E R29, desc[UR10][R32.64] ;  /* 0x0000000a201d9981 */ /* 0x000ee8000c1e1900 */
[----:B------:R-:W3:Y:S01]  /*79e0*/  LDL.LU.64 R32, [R1+0x570] ;  /* 0x0005700001207983 */ /* 0x000ee20000300a00 */
[----:B------:R-:W-:-:S03]  /*79f0*/  PRMT R18, RZ, 0x7610, R18 ;  /* 0x00007610ff127816 */ /* 0x000fc60000000012 */
[----:B------:R0:W-:Y:S01]  /*7a00*/  STL [R1+0x114], R30 ;  /* 0x0001141e01007387 */ /* 0x0001e20000100800 */
[----:B------:R-:W-:-:S03]  /*7a10*/  @!P3 PRMT R18, R46, 0x7610, R18 ;  /* 0x000076102e12b816 */ /* 0x000fc60000000012 */
[----:B------:R4:W-:Y:S01]  /*7a20*/  STL.S16 [R1+0x5a8], R22 ;  /* 0x0005a81601007387 */ /* 0x0009e20000100600 */
[----:B------:R-:W-:Y:S02]  /*7a30*/  LOP3.LUT P3, RZ, R67, 0x100, RZ, 0xc0, !PT ;  /* 0x0000010043ff7812 */ /* 0x000fe4000786c0ff */
[----:B0-----:R-:W-:Y:S02]  /*7a40*/  PRMT R30, RZ, 0x7610, R30 ;  /* 0x00007610ff1e7816 */ /* 0x001fe4000000001e */
[----:B----4-:R-:W-:-:S04]  /*7a50*/  @!P1 SHF.R.U32.HI R22, RZ, 0x10, R45 ;  /* 0x00000010ff169819 */ /* 0x010fc8000001162d */
[----:B------:R-:W-:-:S05]  /*7a60*/  @!P1 PRMT R30, R22, 0x7610, R30 ;  /* 0x00007610161e9816 */ /* 0x000fca000000001e */
[----:B------:R0:W-:Y:S02]  /*7a70*/  STL.S16 [R1+0x580], R30 ;  /* 0x0005801e01007387 */ /* 0x0001e40000100600 */
[----:B0-----:R-:W-:-:S10]  /*7a80*/  HFMA2.MMA R30, -RZ, RZ, 0, 0 ;  /* 0x00000000ff1e7435 */ /* 0x001fd400000001ff */
[----:B--2---:R-:W2:Y:S01]  /*7a90*/  @!P3 LDG.E R30, desc[UR10][R52.64] ;  /* 0x0000000a341eb981 */ /* 0x004ea2000c1e1900 */
[----:B------:R-:W-:-:S03]  /*7aa0*/  PRMT R20, RZ, 0x7610, R20 ;  /* 0x00007610ff147816 */ /* 0x000fc60000000014 */
[----:B---3--:R-:W3:Y:S01]  /*7ab0*/  @!P3 LDG.E R42, desc[UR10][R2.64] ;  /* 0x0000000a022ab981 */ /* 0x008ee2000c1e1900 */
[----:B------:R-:W-:-:S03]  /*7ac0*/  PRMT R21, RZ, 0x7610, R21 ;  /* 0x00007610ff157816 */ /* 0x000fc60000000015 */
[----:B------:R0:W-:Y:S04]  /*7ad0*/  STL.S16 [R1+0x560], R50 ;  /* 0x0005603201007387 */ /* 0x0001e80000100600 */
[----:B------:R1:W-:Y:S04]  /*7ae0*/  STL [R1+0x3c], R31 ;  /* 0x00003c1f01007387 */ /* 0x0003e80000100800 */
[----:B------:R-:W4:Y:S01]  /*7af0*/  LDL.LU R2, [R1+0x898] ;  /* 0x0008980001027983 */ /* 0x000f220000300800 */
[----:B------:R-:W-:Y:S02]  /*7b00*/  @!P2 PRMT R20, R40, 0x7610, R20 ;  /* 0x000076102814a816 */ /* 0x000fe40000000014 */
[----:B------:R-:W-:Y:S01]  /*7b10*/  @!P2 PRMT R21, R0, 0x7610, R21 ;  /* 0x000076100015a816 */ /* 0x000fe20000000015 */
[----:B------:R-:W4:Y:S01]  /*7b20*/  LDL.LU.64 R52, [R1+0x540] ;  /* 0x0005400001347983 */ /* 0x000f220000300a00 */
[----:B------:R-:W-:-:S02]  /*7b30*/  LOP3.LUT P2, RZ, R67, 0x80, RZ, 0xc0, !PT ;  /* 0x0000008043ff7812 */ /* 0x000fc4000784c0ff */
[----:B0-----:R-:W-:Y:S01]  /*7b40*/  MOV R50, RZ ;  /* 0x000000ff00327202 */ /* 0x001fe20000000f00 */
[----:B-1----:R-:W-:-:S10]  /*7b50*/  HFMA2.MMA R31, -RZ, RZ, 0, 0 ;  /* 0x00000000ff1f7435 */ /* 0x002fd400000001ff */
[----:B------:R0:W4:Y:S04]  /*7b60*/  @!P2 LDG.E R50, desc[UR10][R32.64] ;  /* 0x0000000a2032a981 */ /* 0x000128000c1e1900 */
[----:B------:R-:W4:Y:S04]  /*7b70*/  @!P2 LDG.E R31, desc[UR10][R58.64] ;  /* 0x0000000a3a1fa981 */ /* 0x000f28000c1e1900 */
[----:B------:R-:W0:Y:S04]  /*7b80*/  LDL.LU.64 R32, [R1+0x890] ;  /* 0x0008900001207983 */ /* 0x000e280000300a00 */
[----:B------:R1:W-:Y:S04]  /*7b90*/  STL [R1+0x134], R24 ;  /* 0x0001341801007387 */ /* 0x0003e80000100800 */
[----:B------:R1:W-:Y:S01]  /*7ba0*/  STL [R1+0x138], R23 ;  /* 0x0001381701007387 */ /* 0x0003e20000100800 */
[----:B------:R-:W-:-:S03]  /*7bb0*/  @!P1 SHF.R.U32.HI R22, RZ, 0x10, R29 ;  /* 0x00000010ff169819 */ /* 0x000fc6000001161d */
[----:B------:R-:W-:Y:S01]  /*7bc0*/  STL [R1+0x30], R26 ;  /* 0x0000301a01007387 */ /* 0x000fe20000100800 */
[----:B-1----:R-:W-:-:S03]  /*7bd0*/  PRMT R24, RZ, 0x7610, R24 ;  /* 0x00007610ff187816 */ /* 0x002fc60000000018 */
[----:B------:R-:W-:Y:S01]  /*7be0*/  STL [R1+0x13c], R38 ;  /* 0x00013c2601007387 */ /* 0x000fe20000100800 */
[----:B------:R-:W-:Y:S02]  /*7bf0*/  @!P1 PRMT R24, R29, 0x7610, R24 ;  /* 0x000076101d189816 */ /* 0x000fe40000000018 */
[----:B------:R-:W-:Y:S01]  /*7c00*/  PRMT R23, RZ, 0x7610, R23 ;  /* 0x00007610ff177816 */ /* 0x000fe20000000017 */
[----:B------:R-:W-:Y:S04]  /*7c10*/  STL [R1+0x40], R39 ;  /* 0x0000402701007387 */ /* 0x000fe80000100800 */
[----:B------:R3:W-:Y:S04]  /*7c20*/  STL.S16 [R1+0x584], R24 ;  /* 0x0005841801007387 */ /* 0x0007e80000100600 */
[----:B------:R-:W4:Y:S01]  /*7c30*/  LDL.LU.64 R58, [R1+0x538] ;  /* 0x00053800013a7983 */ /* 0x000f220000300a00 */
[----:B---3--:R-:W-:-:S04]  /*7c40*/  @!P3 SHF.R.U32.HI R24, RZ, 0x10, R42 ;  /* 0x00000010ff18b819 */ /* 0x008fc8000001162a */
[----:B------:R-:W-:Y:S02]  /*7c50*/  @!P3 PRMT R23, R24, 0x7610, R23 ;  /* 0x000076101817b816 */ /* 0x000fe40000000017 */
[----:B--2---:R-:W-:Y:S02]  /*7c60*/  @!P3 SHF.R.U32.HI R24, RZ, 0x10, R30 ;  /* 0x00000010ff18b819 */ /* 0x004fe4000001161e */
[----:B----4-:R-:W-:-:S04]  /*7c70*/  PRMT R2, RZ, 0x7610, R2 ;  /* 0x00007610ff027816 */ /* 0x010fc80000000002 */
[----:B------:R-:W-:-:S05]  /*7c80*/  @!P3 PRMT R2, R24, 0x7610, R2 ;  /* 0x000076101802b816 */ /* 0x000fca0000000002 */
[----:B------:R1:W-:Y:S04]  /*7c90*/  STL.S16 [R1+0x568], R2 ;  /* 0x0005680201007387 */ /* 0x0003e80000100600 */
[----:B-1----:R-:W2:Y:S01]  /*7ca0*/  LDL.LU.64 R2, [R1+0x550] ;  /* 0x0005500001027983 */ /* 0x002ea20000300a00 */
[----:B------:R-:W-:-:S04]  /*7cb0*/  PRMT R26, RZ, 0x7610, R26 ;  /* 0x00007610ff1a7816 */ /* 0x000fc8000000001a */
[----:B------:R-:W-:Y:S02]  /*7cc0*/  @!P1 PRMT R26, R22, 0x7610, R26 ;  /* 0x00007610161a9816 */ /* 0x000fe4000000001a */
[----:B------:R-:W-:-:S04]  /*7cd0*/  PRMT R22, RZ, 0x7610, R22 ;  /* 0x00007610ff167816 */ /* 0x000fc80000000016 */
[----:B------:R-:W-:Y:S02]  /*7ce0*/  @!P1 PRMT R22, R45, 0x7610, R22 ;  /* 0x000076102d169816 */ /* 0x000fe40000000016 */
[----:B------:R-:W-:Y:S02]  /*7cf0*/  LOP3.LUT P1, RZ, R67, 0x40, RZ, 0xc0, !PT ;  /* 0x0000004043ff7812 */ /* 0x000fe4000782c0ff */
[----:B------:R-:W-:Y:S01]  /*7d00*/  CS2R R38, SRZ ;  /* 0x0000000000267805 */ /* 0x000fe2000001ff00 */
[----:B------:R1:W-:Y:S01]  /*7d10*/  STL.S16 [R1+0x58c], R26 ;  /* 0x00058c1a01007387 */ /* 0x0003e20000100600 */
[----:B0-----:R-:W-:Y:S02]  /*7d20*/  PRMT R33, RZ, 0x7610, R33 ;  /* 0x00007610ff217816 */ /* 0x001fe40000000021 */
[----:B------:R-:W-:Y:S02]  /*7d30*/  PRMT R32, RZ, 0x7610, R32 ;  /* 0x00007610ff207816 */ /* 0x000fe40000000020 */
[----:B-1----:R-:W-:-:S05]  /*7d40*/  @!P2 SHF.R.U32.HI R26, RZ, 0x10, R50 ;  /* 0x00000010ff1aa819 */ /* 0x002fca0000011632 */
[----:B------:R-:W3:Y:S01]  /*7d50*/  @!P1 LDG.E R39, desc[UR10][R52.64] ;  /* 0x0000000a34279981 */ /* 0x000ee2000c1e1900 */
[----:B------:R-:W-:Y:S02]  /*7d60*/  @!P2 PRMT R33, R26, 0x7610, R33 ;  /* 0x000076101a21a816 */ /* 0x000fe40000000021 */
[----:B------:R-:W-:-:S04]  /*7d70*/  @!P2 SHF.R.U32.HI R26, RZ, 0x10, R31 ;  /* 0x00000010ff1aa819 */ /* 0x000fc8000001161f */
[----:B------:R-:W-:Y:S01]  /*7d80*/  @!P2 PRMT R32, R26, 0x7610, R32 ;  /* 0x000076101a20a816 */ /* 0x000fe20000000020 */
[----:B------:R-:W-:Y:S04]  /*7d90*/  STL.S16 [R1+0x558], R33 ;  /* 0x0005582101007387 */ /* 0x000fe80000100600 */
[----:B------:R0:W-:Y:S01]  /*7da0*/  STL.S16 [R1+0x56c], R32 ;  /* 0x00056c2001007387 */ /* 0x0001e20000100600 */
[----:B------:R-:W-:-:S03]  /*7db0*/  PRMT R24, RZ, 0x7610, R24 ;  /* 0x00007610ff187816 */ /* 0x000fc60000000018 */
[----:B------:R1:W-:Y:S04]  /*7dc0*/  STL [R1+0x34], R25 ;  /* 0x0000341901007387 */ /* 0x0003e80000100800 */
[----:B------:R4:W-:Y:S04]  /*7dd0*/  STL [R1+0x140], R41 ;  /* 0x0001402901007387 */ /* 0x0009e80000100800 */
[----:B0-----:R-:W3:Y:S04]  /*7de0*/  LDL.LU.64 R32, [R1+0x548] ;  /* 0x0005480001207983 */ /* 0x001ee80000300a00 */
[----:B--2---:R-:W2:Y:S04]  /*7df0*/  @!P1 LDG.E R38, desc[UR10][R2.64] ;  /* 0x0000000a02269981 */ /* 0x004ea8000c1e1900 */
[----:B------:R-:W-:Y:S04]  /*7e00*/  STL [R1+0x38], R28 ;  /* 0x0000381c01007387 */ /* 0x000fe80000100800 */
[----:B------:R-:W2:Y:S04]  /*7e10*/  LDL.LU.64 R52, [R1+0x228] ;  /* 0x0002280001347983 */ /* 0x000ea80000300a00 */
[----:B------:R-:W2:Y:S01]  /*7e20*/  LDL.LU R2, [R1+0x888] ;  /* 0x0008880001027983 */ /* 0x000ea20000300800 */
[----:B-1----:R-:W-:-:S02]  /*7e30*/  PRMT R25, RZ, 0x7610, R25 ;  /* 0x00007610ff197816 */ /* 0x002fc40000000019 */
[----:B----4-:R-:W-:Y:S02]  /*7e40*/  PRMT R41, RZ, 0x7610, R41 ;  /* 0x00007610ff297816 */ /* 0x010fe40000000029 */
[----:B------:R-:W-:Y:S02]  /*7e50*/  @!P3 PRMT R24, R42, 0x7610, R24 ;  /* 0x000076102a18b816 */ /* 0x000fe40000000018 */
[----:B------:R-:W-:Y:S02]  /*7e60*/  @!P3 PRMT R25, R30, 0x7610, R25 ;  /* 0x000076101e19b816 */ /* 0x000fe40000000019 */
[----:B------:R-:W-:Y:S02]  /*7e70*/  LOP3.LUT P3, RZ, R67, 0x20, RZ, 0xc0, !PT ;  /* 0x0000002043ff7812 */ /* 0x000fe4000786c0ff */
[----:B---3--:R-:W-:-:S05]  /*7e80*/  @!P1 PRMT R41, R39, 0x7610, R41 ;  /* 0x0000761027299816 */ /* 0x008fca0000000029 */
[----:B------:R0:W-:Y:S06]  /*7e90*/  STL.S16 [R1+0x214], R41 ;  /* 0x0002142901007387 */ /* 0x0001ec0000100600 */
[----:B------:R-:W3:Y:S01]  /*7ea0*/  @!P3 LDG.E R44, desc[UR10][R58.64] ;  /* 0x0000000a3a2cb981 */ /* 0x000ee2000c1e1900 */
[----:B0-----:R-:W-:Y:S02]  /*7eb0*/  MOV R41, RZ ;  /* 0x000000ff00297202 */ /* 0x001fe40000000f00 */
[----:B------:R-:W-:Y:S01]  /*7ec0*/  PRMT R28, RZ, 0x7610, R28 ;  /* 0x00007610ff1c7816 */ /* 0x000fe2000000001c */
[----:B------:R0:W-:Y:S04]  /*7ed0*/  STL [R1+0x130], R27 ;  /* 0x0001301b01007387 */ /* 0x0001e80000100800 */
[----:B------:R-:W-:Y:S04]  /*7ee0*/  STL [R1+0x144], R43 ;  /* 0x0001442b01007387 */ /* 0x000fe80000100800 */
[----:B------:R-:W4:Y:S01]  /*7ef0*/  @!P3 LDG.E R41, desc[UR10][R32.64] ;  /* 0x0000000a2029b981 */ /* 0x000f22000c1e1900 */
[----:B------:R-:W-:-:S03]  /*7f00*/  PRMT R26, RZ, 0x7610, R26 ;  /* 0x00007610ff1a7816 */ /* 0x000fc6000000001a */
[----:B------:R-:W-:Y:S04]  /*7f10*/  STL [R1+0x48], R46 ;  /* 0x0000482e01007387 */ /* 0x000fe80000100800 */
[----:B------:R-:W3:Y:S04]  /*7f20*/  LDL.LU.64 R58, [R1+0x230] ;  /* 0x00023000013a7983 */ /* 0x000ee80000300a00 */
[----:B------:R-:W3:Y:S01]  /*7f30*/  LDL.LU.64 R32, [R1+0x880] ;  /* 0x0008800001207983 */ /* 0x000ee20000300a00 */
[----:B------:R-:W-:Y:S02]  /*7f40*/  @!P2 PRMT R28, R31, 0x7610, R28 ;  /* 0x000076101f1ca816 */ /* 0x000fe4000000001c */
[----:B0-----:R-:W-:-:S03]  /*7f50*/  PRMT R27, RZ, 0x7610, R27 ;  /* 0x00007610ff1b7816 */ /* 0x001fc6000000001b */
[----:B------:R2:W-:Y:S02]  /*7f60*/  STL.S16 [R1+0x55c], R28 ;  /* 0x00055c1c01007387 */ /* 0x0005e40000100600 */
[----:B--2---:R-:W-:-:S04]  /*7f70*/  @!P1 SHF.R.U32.HI R28, RZ, 0x10, R38 ;  /* 0x00000010ff1c9819 */ /* 0x004fc80000011626 */
[----:B------:R-:W-:Y:S02]  /*7f80*/  @!P1 PRMT R27, R28, 0x7610, R27 ;  /* 0x000076101c1b9816 */ /* 0x000fe4000000001b */
[----:B------:R-:W-:Y:S02]  /*7f90*/  @!P1 SHF.R.U32.HI R28, RZ, 0x10, R39 ;  /* 0x00000010ff1c9819 */ /* 0x000fe40000011627 */
[----:B------:R-:W-:-:S04]  /*7fa0*/  PRMT R2, RZ, 0x7610, R2 ;  /* 0x00007610ff027816 */ /* 0x000fc80000000002 */
[----:B------:R-:W-:-:S05]  /*7fb0*/  @!P1 PRMT R2, R28, 0x7610, R2 ;  /* 0x000076101c029816 */ /* 0x000fca0000000002 */
[----:B------:R0:W-:Y:S04]  /*7fc0*/  STL.S16 [R1+0x540], R2 ;  /* 0x0005400201007387 */ /* 0x0001e80000100600 */
[----:B0-----:R-:W2:Y:S01]  /*7fd0*/  LDL.LU.64 R2, [R1+0x530] ;  /* 0x0005300001027983 */ /* 0x001ea20000300a00 */
[----:B------:R-:W-:Y:S02]  /*7fe0*/  @!P2 PRMT R26, R50, 0x7610, R26 ;  /* 0x00007610321aa816 */ /* 0x000fe4000000001a */
[----:B------:R-:W-:Y:S02]  /*7ff0*/  LOP3.LUT P2, RZ, R67, 0x10, RZ, 0xc0, !PT ;  /* 0x0000001043ff7812 */ /* 0x000fe4000784c0ff */
[----:B----4-:R-:W-:Y:S02]  /*8000*/  @!P3 SHF.R.U32.HI R43, RZ, 0x10, R41 ;  /* 0x00000010ff2bb819 */ /* 0x010fe40000011629 */
[----:B---3--:R-:W-:-:S02]  /*8010*/  PRMT R33, RZ, 0x7610, R33 ;  /* 0x00007610ff217816 */ /* 0x008fc40000000021 */
        /* <DEDUP_REMOVED lines=8> */
[----:B------:R-:W3:Y:S01]  /*80a0*/  @!P2 LDG.E R43, desc[UR10][R52.64] ;  /* 0x0000000a342ba981 */ /* 0x000ee2000c1e1900 */
[----:B------:R-:W-:-:S03]  /*80b0*/  HFMA2.MMA R46, -RZ, RZ, 0, 0 ;  /* 0x00000000ff2e7435 */ /* 0x000fc600000001ff */
[----:B------:R-:W-:Y:S04]  /*80c0*/  STL.S16 [R1+0x538], R33 ;  /* 0x0005382101007387 */ /* 0x000fe80000100600 */
[----:B------:R0:W-:Y:S01]  /*80d0*/  STL.S16 [R1+0x544], R32 ;  /* 0x0005442001007387 */ /* 0x0001e20000100600 */
[----:B------:R-:W-:-:S03]  /*80e0*/  PRMT R28, RZ, 0x7610, R28 ;  /* 0x00007610ff1c7816 */ /* 0x000fc6000000001c */
[----:B------:R1:W-:Y:S04]  /*80f0*/  STL [R1+0x44], R49 ;  /* 0x0000443101007387 */ /* 0x0003e80000100800 */
[----:B------:R4:W-:Y:S04]  /*8100*/  STL [R1+0x4c], R40 ;  /* 0x00004c2801007387 */ /* 0x0009e80000100800 */
[----:B0-----:R-:W3:Y:S04]  /*8110*/  LDL.LU.64 R32, [R1+0x528] ;  /* 0x0005280001207983 */ /* 0x001ee80000300a00 */
[----:B------:R-:W-:Y:S04]  /*8120*/  STL [R1+0x148], R47 ;  /* 0x0001482f01007387 */ /* 0x000fe80000100800 */
[----:B------:R-:W3:Y:S04]  /*8130*/  LDL.LU.64 R52, [R1+0x510] ;  /* 0x0005100001347983 */ /* 0x000ee80000300a00 */
[----:B--2---:R-:W2:Y:S04]  /*8140*/  @!P2 LDG.E R46, desc[UR10][R2.64] ;  /* 0x0000000a022ea981 */ /* 0x004ea8000c1e1900 */
[----:B------:R-:W2:Y:S01]  /*8150*/  LDL.LU.64 R2, [R1+0x870] ;  /* 0x0008700001027983 */ /* 0x000ea20000300a00 */
[----:B-1----:R-:W-:-:S02]  /*8160*/  PRMT R49, RZ, 0x7610, R49 ;  /* 0x00007610ff317816 */ /* 0x002fc40000000031 */
[----:B------:R-:W-:Y:S02]  /*8170*/  @!P1 PRMT R28, R38, 0x7610, R28 ;  /* 0x00007610261c9816 */ /* 0x000fe4000000001c */
[----:B------:R-:W-:Y:S02]  /*8180*/  LOP3.LUT P1, RZ, R67, 0x8, RZ, 0xc0, !PT ;  /* 0x0000000843ff7812 */ /* 0x000fe4000782c0ff */
[----:B----4-:R-:W-:-:S11]  /*8190*/  MOV R40, RZ ;  /* 0x000000ff00287202 */ /* 0x010fd60000000f00 */
[----:B------:R-:W4:Y:S01]  /*81a0*/  @!P1 LDG.E R40, desc[UR10][R58.64] ;  /* 0x0000000a3a289981 */ /* 0x000f22000c1e1900 */
[----:B------:R-:W-:Y:S02]  /*81b0*/  PRMT R48, RZ, 0x7610, R48 ;  /* 0x00007610ff307816 */ /* 0x000fe40000000030 */
[----:B---3--:R-:W-:Y:S01]  /*81c0*/  @!P2 PRMT R49, R43, 0x7610, R49 ;  /* 0x000076102b31a816 */ /* 0x008fe20000000031 */
[----:B------:R-:W-:Y:S04]  /*81d0*/  STL [R1+0x14c], R0 ;  /* 0x00014c0001007387 */ /* 0x000fe80000100800 */
[----:B------:R0:W-:Y:S04]  /*81e0*/  STL.S16 [R1+0x22c], R49 ;  /* 0x00022c3101007387 */ /* 0x0001e80000100600 */
[----:B------:R-:W3:Y:S01]  /*81f0*/  LDL.LU.64 R58, [R1+0x500] ;  /* 0x00050000013a7983 */ /* 0x000ee20000300a00 */
[----:B0-----:R-:W-:-:S10]  /*8200*/  HFMA2.MMA R49, -RZ, RZ, 0, 0 ;  /* 0x00000000ff317435 */ /* 0x001fd400000001ff */
[----:B------:R-:W3:Y:S04]  /*8210*/  @!P1 LDG.E R49, desc[UR10][R32.64] ;  /* 0x0000000a20319981 */ /* 0x000ee8000c1e1900 */
[----:B------:R-:W3:Y:S01]  /*8220*/  LDL.LU.64 R32, [R1+0x860] ;  /* 0x0008600001207983 */ /* 0x000ee20000300a00 */
[----:B--2---:R-:W-:Y:S02]  /*8230*/  @!P2 SHF.R.U32.HI R47, RZ, 0x10, R46 ;  /* 0x00000010ff2fa819 */ /* 0x004fe4000001162e */
[----:B------:R-:W-:Y:S02]  /*8240*/  PRMT R3, RZ, 0x7610, R3 ;  /* 0x00007610ff037816 */ /* 0x000fe40000000003 */
[----:B------:R-:W-:Y:S02]  /*8250*/  PRMT R2, RZ, 0x7610, R2 ;  /* 0x00007610ff027816 */ /* 0x000fe40000000002 */
[----:B------:R-:W-:-:S02]  /*8260*/  @!P2 PRMT R3, R47, 0x7610, R3 ;  /* 0x000076102f03a816 */ /* 0x000fc40000000003 */
[----:B------:R-:W-:-:S04]  /*8270*/  @!P2 SHF.R.U32.HI R47, RZ, 0x10, R43 ;  /* 0x00000010ff2fa819 */ /* 0x000fc8000001162b */
[----:B------:R-:W-:Y:S01]  /*8280*/  @!P2 PRMT R2, R47, 0x7610, R2 ;  /* 0x000076102f02a816 */ /* 0x000fe20000000002 */
[----:B------:R-:W-:Y:S04]  /*8290*/  STL.S16 [R1+0x228], R3 ;  /* 0x0002280301007387 */ /* 0x000fe80000100600 */
[----:B------:R0:W-:Y:S04]  /*82a0*/  STL.S16 [R1+0x530], R2 ;  /* 0x0005300201007387 */ /* 0x0001e80000100600 */
[----:B0-----:R-:W2:Y:S01]  /*82b0*/  LDL.LU.64 R2, [R1+0x520] ;  /* 0x0005200001027983 */ /* 0x001ea20000300a00 */
[----:B------:R-:W-:-:S02]  /*82c0*/  PRMT R47, RZ, 0x7610, R47 ;  /* 0x00007610ff2f7816 */ /* 0x000fc4000000002f */
[----:B------:R-:W-:Y:S02]  /*82d0*/  @!P3 PRMT R48, R41, 0x7610, R48 ;  /* 0x000076102930b816 */ /* 0x000fe40000000030 */
[----:B----4-:R-:W-:Y:S02]  /*82e0*/  @!P1 PRMT R47, R40, 0x7610, R47 ;  /* 0x00007610282f9816 */ /* 0x010fe4000000002f */
[----:B------:R-:W-:-:S03]  /*82f0*/  LOP3.LUT P3, RZ, R67, 0x4, RZ, 0xc0, !PT ;  /* 0x0000000443ff7812 */ /* 0x000fc6000786c0ff */
[----:B------:R0:W-:Y:S02]  /*8300*/  STL.S16 [R1+0x52c], R47 ;  /* 0x00052c2f01007387 */ /* 0x0001e40000100600 */
[----:B0-----:R-:W-:Y:S02]  /*8310*/  HFMA2.MMA R47, -RZ, RZ, 0, 0 ;  /* 0x00000000ff2f7435 */ /* 0x001fe400000001ff */
[----:B------:R0:W-:Y:S04]  /*8320*/  STL.S16 [R1+0x220], R48 ;  /* 0x0002203001007387 */ /* 0x0001e80000100600 */
[----:B0-----:R-:W4:Y:S01]  /*8330*/  LDL.LU R48, [R1+0x878] ;  /* 0x0008780001307983 */ /* 0x001f220000300800 */
[----:B---3--:R-:W-:Y:S02]  /*8340*/  @!P1 SHF.R.U32.HI R0, RZ, 0x10, R49 ;  /* 0x00000010ff009819 */ /* 0x008fe40000011631 */
[----:B------:R-:W-:-:S02]  /*8350*/  PRMT R33, RZ, 0x7610, R33 ;  /* 0x00007610ff217816 */ /* 0x000fc40000000021 */
[----:B------:R-:W-:Y:S02]  /*8360*/  PRMT R32, RZ, 0x7610, R32 ;  /* 0x00007610ff207816 */ /* 0x000fe40000000020 */
[----:B------:R-:W-:Y:S02]  /*8370*/  @!P1 PRMT R33, R0, 0x7610, R33 ;  /* 0x0000761000219816 */ /* 0x000fe40000000021 */
[----:B------:R-:W-:-:S04]  /*8380*/  @!P1 SHF.R.U32.HI R0, RZ, 0x10, R40 ;  /* 0x00000010ff009819 */ /* 0x000fc80000011628 */
[----:B------:R-:W-:Y:S02]  /*8390*/  @!P1 PRMT R32, R0, 0x7610, R32 ;  /* 0x0000761000209816 */ /* 0x000fe40000000020 */
[----:B------:R-:W-:-:S04]  /*83a0*/  PRMT R0, RZ, 0x7610, R0 ;  /* 0x00007610ff007816 */ /* 0x000fc80000000000 */
[----:B------:R-:W-:-:S05]  /*83b0*/  @!P1 PRMT R0, R49, 0x7610, R0 ;  /* 0x0000761031009816 */ /* 0x000fca0000000000 */
[----:B------:R0:W-:Y:S02]  /*83c0*/  STL.S16 [R1+0x230], R0 ;  /* 0x0002300001007387 */ /* 0x0001e40000100600 */
[----:B0-----:R-:W-:-:S06]  /*83d0*/  IMAD.MOV.U32 R0, RZ, RZ, RZ ;  /* 0x000000ffff007224 */ /* 0x001fcc00078e00ff */
[----:B------:R-:W3:Y:S04]  /*83e0*/  @!P3 LDG.E R0, desc[UR10][R52.64] ;  /* 0x0000000a3400b981 */ /* 0x000ee8000c1e1900 */
        /* <DEDUP_REMOVED lines=9> */
[----:B----4-:R-:W-:-:S04]  /*8480*/  PRMT R48, RZ, 0x7610, R48 ;  /* 0x00007610ff307816 */ /* 0x010fc80000000030 */
[----:B------:R-:W-:Y:S02]  /*8490*/  @!P2 PRMT R48, R46, 0x7610, R48 ;  /* 0x000076102e30a816 */ /* 0x000fe40000000030 */
[----:B------:R-:W-:Y:S02]  /*84a0*/  LOP3.LUT P2, RZ, R67, 0x2, RZ, 0xc0, !PT ;  /* 0x0000000243ff7812 */ /* 0x000fe4000784c0ff */
[----:B---3--:R-:W-:-:S05]  /*84b0*/  @!P3 PRMT R45, R0, 0x7610, R45 ;  /* 0x00007610002db816 */ /* 0x008fca000000002d */
[----:B------:R0:W-:Y:S02]  /*84c0*/  STL.S16 [R1+0x238], R45 ;  /* 0x0002382d01007387 */ /* 0x0001e40000100600 */
[----:B0-----:R-:W-:-:S06]  /*84d0*/  MOV R45, RZ ;  /* 0x000000ff002d7202 */ /* 0x001fcc0000000f00 */
        /* <DEDUP_REMOVED lines=47> */
[----:B------:R-:W4:Y:S01]  /*87d0*/  @!P3 LDG.E R38, desc[UR10][R58.64] ;  /* 0x0000000a3a26b981 */ /* 0x000f22000c1e1900 */
[----:B------:R-:W-:-:S03]  /*87e0*/  PRMT R66, RZ, 0x7610, R66 ;  /* 0x00007610ff427816 */ /* 0x000fc60000000042 */
        /* <DEDUP_REMOVED lines=19> */
[----:B------:R-:W-:-:S05]  /*8920*/  @!P1 PRMT R66, R42, 0x7610, R66 ;  /* 0x000076102a429816 */ /* 0x000fca0000000042 */
[----:B------:R0:W-:Y:S04]  /*8930*/  STL.S16 [R1+0x250], R66 ;  /* 0x0002504201007387 */ /* 0x0001e80000100600 */
[----:B0-----:R-:W4:Y:S01]  /*8940*/  LDL.LU R66, [R1+0x840] ;  /* 0x0008400001427983 */ /* 0x001f220000300800 */
[----:B------:R-:W-:-:S10]  /*8950*/  HFMA2.MMA R41, -RZ, RZ, 0, 0 ;  /* 0x00000000ff297435 */ /* 0x000fd400000001ff */
[----:B------:R-:W4:Y:S01]  /*8960*/  @!P2 LDG.E R41, desc[UR10][R52.64] ;  /* 0x0000000a3429a981 */ /* 0x000f22000c1e1900 */
[----:B--2---:R-:W-:-:S03]  /*8970*/  @!P3 SHF.R.U32.HI R39, RZ, 0x10, R31 ;  /* 0x00000010ff27b819 */ /* 0x004fc6000001161f */
[----:B------:R-:W-:Y:S01]  /*8980*/  STL [R1+0x160], R44 ;  /* 0x0001602c01007387 */ /* 0x000fe20000100800 */
[----:B---3--:R-:W-:-:S03]  /*8990*/  PRMT R33, RZ, 0x7610, R33 ;  /* 0x00007610ff217816 */ /* 0x008fc60000000021 */
[----:B------:R-:W-:Y:S01]  /*89a0*/  STL [R1+0x64], R46 ;  /* 0x0000642e01007387 */ /* 0x000fe20000100800 */
[----:B------:R-:W-:Y:S02]  /*89b0*/  PRMT R32, RZ, 0x7610, R32 ;  /* 0x00007610ff207816 */ /* 0x000fe40000000020 */
[----:B------:R-:W-:Y:S01]  /*89c0*/  @!P3 PRMT R33, R39, 0x7610, R33 ;  /* 0x000076102721b816 */ /* 0x000fe20000000021 */
[----:B------:R-:W2:Y:S01]  /*89d0*/  LDL.LU.64 R52, [R1+0x4c0] ;  /* 0x0004c00001347983 */ /* 0x000ea20000300a00 */
        /* <DEDUP_REMOVED lines=11> */
[----:B------:R-:W-:-:S04]  /*8a90*/  PRMT R66, RZ, 0x7610, R66 ;  /* 0x00007610ff427816 */ /* 0x000fc80000000042 */
[----:B------:R-:W-:-:S05]  /*8aa0*/  @!P3 PRMT R66, R31, 0x7610, R66 ;  /* 0x000076101f42b816 */ /* 0x000fca0000000042 */
[----:B------:R0:W-:Y:S04]  /*8ab0*/  STL.S16 [R1+0x4f0], R66 ;  /* 0x0004f04201007387 */ /* 0x0001e80000100600 */
[----:B0-----:R-:W2:Y:S01]  /*8ac0*/  LDL.LU R66, [R1+0x830] ;  /* 0x0008300001427983 */ /* 0x001ea20000300800 */
[----:B------:R-:W-:Y:S01]  /*8ad0*/  LOP3.LUT P1, RZ, R48, 0x20000000, RZ, 0xc0, !PT ;  /* 0x2000000030ff7812 */ /* 0x000fe2000782c0ff */
[----:B------:R-:W-:-:S12]  /*8ae0*/  HFMA2.MMA R46, -RZ, RZ, 0, 0 ;  /* 0x00000000ff2e7435 */ /* 0x000fd800000001ff */
[----:B------:R-:W2:Y:S01]  /*8af0*/  @!P1 LDG.E R46, desc[UR10][R58.64] ;  /* 0x0000000a3a2e9981 */ /* 0x000ea2000c1e1900 */
[----:B---3--:R-:W-:-:S03]  /*8b00*/  @!P2 SHF.R.U32.HI R44, RZ, 0x10, R39 ;  /* 0x00000010ff2ca819 */ /* 0x008fc60000011627 */
[----:B------:R-:W-:Y:S01]  /*8b10*/  STL [R1+0x164], R43 ;  /* 0x0001642b01007387 */ /* 0x000fe20000100800 */
[----:B----4-:R-:W-:-:S03]  /*8b20*/  PRMT R3, RZ, 0x7610, R3 ;  /* 0x00007610ff037816 */ /* 0x010fc60000000003 */
[----:B------:R-:W-:Y:S01]  /*8b30*/  STL [R1+0x68], R49 ;  /* 0x0000683101007387 */ /* 0x000fe20000100800 */
[----:B------:R-:W-:Y:S02]  /*8b40*/  PRMT R2, RZ, 0x7610, R2 ;  /* 0x00007610ff027816 */ /* 0x000fe40000000002 */
[----:B------:R-:W-:Y:S01]  /*8b50*/  @!P2 PRMT R3, R44, 0x7610, R3 ;  /* 0x000076102c03a816 */ /* 0x000fe20000000003 */
[----:B------:R-:W3:Y:S01]  /*8b60*/  LDL.LU.64 R58, [R1+0x4b0] ;  /* 0x0004b000013a7983 */ /* 0x000ee20000300a00 */
        /* <DEDUP_REMOVED lines=11> */
[----:B------:R-:W-:-:S04]  /*8c20*/  PRMT R66, RZ, 0x7610, R66 ;  /* 0x00007610ff427816 */ /* 0x000fc80000000042 */
[----:B------:R-:W-:-:S05]  /*8c30*/  @!P2 PRMT R66, R39, 0x7610, R66 ;  /* 0x000076102742a816 */ /* 0x000fca0000000042 */
[----:B------:R0:W-:Y:S04]  /*8c40*/  STL.S16 [R1+0x4e0], R66 ;  /* 0x0004e04201007387 */ /* 0x0001e80000100600 */
[----:B0-----:R-:W3:Y:S01]  /*8c50*/  LDL.LU R66, [R1+0x820] ;  /* 0x0008200001427983 */ /* 0x001ee20000300800 */
[----:B------:R-:W-:Y:S02]  /*8c60*/  LOP3.LUT P3, RZ, R48, 0x10000000, RZ, 0xc0, !PT ;  /* 0x1000000030ff7812 */ /* 0x000fe4000786c0ff */
[----:B------:R-:W-:Y:S02]  /*8c70*/  MOV R49, RZ ;  /* 0x000000ff00317202 */ /* 0x000fe40000000f00 */
[----:B--2---:R-:W-:Y:S02]  /*8c80*/  @!P1 SHF.R.U32.HI R43, RZ, 0x10, R44 ;  /* 0x00000010ff2b9819 */ /* 0x004fe4000001162c */
[----:B----4-:R-:W-:-:S02]  /*8c90*/  PRMT R33, RZ, 0x7610, R33 ;  /* 0x00007610ff217816 */ /* 0x010fc40000000021 */
[----:B------:R-:W-:Y:S02]  /*8ca0*/  PRMT R32, RZ, 0x7610, R32 ;  /* 0x00007610ff207816 */ /* 0x000fe40000000020 */
[----:B------:R-:W-:Y:S02]  /*8cb0*/  @!P1 PRMT R33, R43, 0x7610, R33 ;  /* 0x000076102b219816 */ /* 0x000fe40000000021 */
        /* <DEDUP_REMOVED lines=10> */
[----:B------:R0:W-:Y:S01]  /*8d60*/  STL.S16 [R1+0x4dc], R32 ;  /* 0x0004dc2001007387 */ /* 0x0001e20000100600 */
[----:B------:R-:W-:-:S03]  /*8d70*/  PRMT R66, RZ, 0x7610, R66 ;  /* 0x00007610ff427816 */ /* 0x000fc60000000042 */
[----:B------:R-:W-:Y:S01]  /*8d80*/  STL [R1+0x168], R40 ;  /* 0x0001682801007387 */ /* 0x000fe20000100800 */
[----:B------:R-:W-:-:S03]  /*8d90*/  LOP3.LUT P2, RZ, R48, 0x8000000, RZ, 0xc0, !PT ;  /* 0x0800000030ff7812 */ /* 0x000fc6000784c0ff */
[----:B------:R-:W-:Y:S04]  /*8da0*/  STL [R1+0x6c], R47 ;  /* 0x00006c2f01007387 */ /* 0x000fe80000100800 */
[----:B0-----:R-:W4:Y:S01]  /*8db0*/  LDL.LU.64 R32, [R1+0x4b8] ;  /* 0x0004b80001207983 */ /* 0x001f220000300a00 */
[----:B------:R-:W-:-:S03]  /*8dc0*/  @!P1 PRMT R66, R44, 0x7610, R66 ;  /* 0x000076102c429816 */ /* 0x000fc60000000042 */
[----:B------:R-:W4:Y:S04]  /*8dd0*/  LDL.LU.64 R52, [R1+0x4a0] ;  /* 0x0004a00001347983 */ /* 0x000f280000300a00 */
[----:B------:R0:W-:Y:S04]  /*8de0*/  STL.S16 [R1+0x4d0], R66 ;  /* 0x0004d04201007387 */ /* 0x0001e80000100600 */
[----:B0-----:R-:W4:Y:S01]  /*8df0*/  LDL.LU R66, [R1+0x810] ;  /* 0x0008100001427983 */ /* 0x001f220000300800 */
[----:B------:R-:W-:Y:S02]  /*8e00*/  MOV R47, RZ ;  /* 0x000000ff002f7202 */ /* 0x000fe40000000f00 */
        /* <DEDUP_REMOVED lines=83> */
[----:B----4-:R-:W-:-:S04]  /*9340*/  @!P3 SHF.R.U32.HI R30, RZ, 0x10, R29 ;  /* 0x00000010ff1eb819 */ /* 0x010fc8000001161d */
        /* <DEDUP_REMOVED lines=14> */
[----:B------:R-:W-:Y:S02]  /*9430*/  LOP3.LUT P1, RZ, R48, 0x800000, RZ, 0xc0, !PT ;  /* 0x0080000030ff7812 */ /* 0x000fe4000782c0ff */
[----:B---3--:R-:W-:Y:S02]  /*9440*/  @!P2 SHF.R.U32.HI R38, RZ, 0x10, R30 ;  /* 0x00000010ff26a819 */ /* 0x008fe4000001161e */
[----:B----4-:R-:W-:Y:S02]  /*9450*/  PRMT R3, RZ, 0x7610, R3 ;  /* 0x00007610ff037816 */ /* 0x010fe40000000003 */
[----:B------:R-:W-:-:S02]  /*9460*/  PRMT R2, RZ, 0x7610, R2 ;  /* 0x00007610ff027816 */ /* 0x000fc40000000002 */
[----:B------:R-:W-:Y:S02]  /*9470*/  @!P2 PRMT R3, R38, 0x7610, R3 ;  /* 0x000076102603a816 */ /* 0x000fe40000000003 */
[----:B------:R-:W-:-:S04]  /*9480*/  @!P2 SHF.R.U32.HI R38, RZ, 0x10, R31 ;  /* 0x00000010ff26a819 */ /* 0x000fc8000001161f */
[----:B------:R-:W-:Y:S02]  /*9490*/  @!P2 PRMT R2, R38, 0x7610, R2 ;  /* 0x000076102602a816 */ /* 0x000fe40000000002 */
[----:B------:R-:W-:-:S04]  /*94a0*/  PRMT R38, RZ, 0x7610, R38 ;  /* 0x00007610ff267816 */ /* 0x000fc80000000026 */
[----:B------:R-:W-:-:S05]  /*94b0*/  @!P2 PRMT R38, R31, 0x7610, R38 ;  /* 0x000076101f26a816 */ /* 0x000fca0000000026 */
[----:B------:R0:W-:Y:S02]  /*94c0*/  STL.S16 [R1+0x488], R38 ;  /* 0x0004882601007387 */ /* 0x0001e40000100600 */
[----:B0-----:R-:W-:-:S06]  /*94d0*/  CS2R R38, SRZ ;  /* 0x0000000000267805 */ /* 0x001fcc000001ff00 */
[----:B--2---:R-:W2:Y:S04]  /*94e0*/  @!P1 LDG.E R38, desc[UR10][R32.64] ;  /* 0x0000000a20269981 */ /* 0x004ea8000c1e1900 */
[----:B------:R-:W3:Y:S04]  /*94f0*/  @!P1 LDG.E R39, desc[UR10][R58.64] ;  /* 0x0000000a3a279981 */ /* 0x000ee8000c1e1900 */
[----:B------:R-:W4:Y:S04]  /*9500*/  LDL.LU.64 R32, [R1+0x7b8] ;  /* 0x0007b80001207983 */ /* 0x000f280000300a00 */
[----:B------:R-:W-:Y:S04]  /*9510*/  STL.S16 [R1+0x484], R3 ;  /* 0x0004840301007387 */ /* 0x000fe80000100600 */
[----:B------:R0:W-:Y:S01]  /*9520*/  STL.S16 [R1+0x48c], R2 ;  /* 0x00048c0201007387 */ /* 0x0001e20000100600 */
[----:B------:R-:W-:-:S03]  /*9530*/  PRMT R66, RZ, 0x7610, R66 ;  /* 0x00007610ff427816 */ /* 0x000fc60000000042 */
[----:B------:R-:W-:Y:S01]  /*9540*/  STL [R1+0x17c], R41 ;  /* 0x00017c2901007387 */ /* 0x000fe20000100800 */
[----:B------:R-:W-:-:S03]  /*9550*/  LOP3.LUT P3, RZ, R48, 0x400000, RZ, 0xc0, !PT ;  /* 0x0040000030ff7812 */ /* 0x000fc6000786c0ff */
[----:B------:R-:W-:Y:S04]  /*9560*/  STL [R1+0x80], R44 ;  /* 0x0000802c01007387 */ /* 0x000fe80000100800 */
[----:B0-----:R-:W3:Y:S01]  /*9570*/  LDL.LU.64 R2, [R1+0x460] ;  /* 0x0004600001027983 */ /* 0x001ee20000300a00 */
[----:B------:R-:W-:-:S03]  /*9580*/  @!P2 PRMT R66, R30, 0x7610, R66 ;  /* 0x000076101e42a816 */ /* 0x000fc60000000042 */
[----:B------:R-:W3:Y:S04]  /*9590*/  LDL.LU.64 R58, [R1+0x448] ;  /* 0x00044800013a7983 */ /* 0x000ee80000300a00 */
[----:B------:R0:W-:Y:S04]  /*95a0*/  STL.S16 [R1+0x480], R66 ;  /* 0x0004804201007387 */ /* 0x0001e80000100600 */
[----:B0-----:R-:W3:Y:S01]  /*95b0*/  LDL.LU R66, [R1+0x7c0] ;  /* 0x0007c00001427983 */ /* 0x001ee20000300800 */
[----:B------:R-:W-:-:S10]  /*95c0*/  HFMA2.MMA R44, -RZ, RZ, 0, 0 ;  /* 0x00000000ff2c7435 */ /* 0x000fd400000001ff */
[----:B------:R-:W3:Y:S01]  /*95d0*/  @!P3 LDG.E R44, desc[UR10][R52.64] ;  /* 0x0000000a342cb981 */ /* 0x000ee2000c1e1900 */
[----:B--2---:R-:W-:-:S03]  /*95e0*/  @!P1 SHF.R.U32.HI R41, RZ, 0x10, R38 ;  /* 0x00000010ff299819 */ /* 0x004fc60000011626 */
[----:B------:R-:W-:Y:S01]  /*95f0*/  STL [R1+0x180], R46 ;  /* 0x0001802e01007387 */ /* 0x000fe20000100800 */
[----:B----4-:R-:W-:-:S03]  /*9600*/  PRMT R33, RZ, 0x7610, R33 ;  /* 0x00007610ff217816 */ /* 0x010fc60000000021 */
[----:B------:R-:W-:Y:S01]  /*9610*/  STL [R1+0x84], R49 ;  /* 0x0000843101007387 */ /* 0x000fe20000100800 */
[----:B------:R-:W-:Y:S02]  /*9620*/  PRMT R32, RZ, 0x7610, R32 ;  /* 0x00007610ff207816 */ /* 0x000fe40000000020 */
[----:B------:R-:W-:Y:S01]  /*9630*/  @!P1 PRMT R33, R41, 0x7610, R33 ;  /* 0x0000761029219816 */ /* 0x000fe20000000021 */
[----:B------:R-:W2:Y:S01]  /*9640*/  LDL.LU.64 R52, [R1+0x438] ;  /* 0x0004380001347983 */ /* 0x000ea20000300a00 */
[----:B---3--:R-:W-:-:S04]  /*9650*/  @!P1 SHF.R.U32.HI R41, RZ, 0x10, R39 ;  /* 0x00000010ff299819 */ /* 0x008fc80000011627 */
[----:B------:R-:W-:Y:S02]  /*9660*/  @!P1 PRMT R32, R41, 0x7610, R32 ;  /* 0x0000761029209816 */ /* 0x000fe40000000020 */
[----:B------:R-:W-:-:S04]  /*9670*/  PRMT R41, RZ, 0x7610, R41 ;  /* 0x00007610ff297816 */ /* 0x000fc80000000029 */
[----:B------:R-:W-:-:S05]  /*9680*/  @!P1 PRMT R41, R39, 0x7610, R41 ;  /* 0x0000761027299816 */ /* 0x000fca0000000029 */
[----:B------:R0:W-:Y:S02]  /*9690*/  STL.S16 [R1+0x478], R41 ;  /* 0x0004782901007387 */ /* 0x0001e40000100600 */
[----:B0-----:R-:W-:-:S06]  /*96a0*/  MOV R41, RZ ;  /* 0x000000ff00297202 */ /* 0x001fcc0000000f00 */
[----:B------:R-:W3:Y:S04]  /*96b0*/  @!P3 LDG.E R41, desc[UR10][R2.64] ;  /* 0x0000000a0229b981 */ /* 0x000ee8000c1e1900 */
[----:B------:R-:W4:Y:S01]  /*96c0*/  LDL.LU.64 R2, [R1+0x7a8] ;  /* 0x0007a80001027983 */ /* 0x000f220000300a00 */
[----:B------:R-:W-:-:S04]  /*96d0*/  PRMT R66, RZ, 0x7610, R66 ;  /* 0x00007610ff427816 */ /* 0x000fc80000000042 */
[----:B------:R-:W-:Y:S01]  /*96e0*/  @!P1 PRMT R66, R38, 0x7610, R66 ;  /* 0x0000761026429816 */ /* 0x000fe20000000042 */
[----:B------:R-:W-:Y:S04]  /*96f0*/  STL.S16 [R1+0x46c], R33 ;  /* 0x00046c2101007387 */ /* 0x000fe80000100600 */
[----:B------:R0:W-:Y:S04]  /*9700*/  STL.S16 [R1+0x468], R66 ;  /* 0x0004684201007387 */ /* 0x0001e80000100600 */
[----:B------:R1:W-:Y:S04]  /*9710*/  STL.S16 [R1+0x47c], R32 ;  /* 0x00047c2001007387 */ /* 0x0003e80000100600 */
[----:B0-----:R-:W2:Y:S04]  /*9720*/  LDL.LU R66, [R1+0x7b0] ;  /* 0x0007b00001427983 */ /* 0x001ea80000300800 */
[----:B-1----:R-:W2:Y:S01]  /*9730*/  LDL.LU.64 R32, [R1+0x450] ;  /* 0x0004500001207983 */ /* 0x002ea20000300a00 */
[----:B------:R-:W-:-:S02]  /*9740*/  LOP3.LUT P2, RZ, R48, 0x200000, RZ, 0xc0, !PT ;  /* 0x0020000030ff7812 */ /* 0x000fc4000784c0ff */
[----:B------:R-:W-:Y:S02]  /*9750*/  MOV R49, RZ ;  /* 0x000000ff00317202 */ /* 0x000fe40000000f00 */
[----:B---3--:R-:W-:Y:S02]  /*9760*/  @!P3 SHF.R.U32.HI R46, RZ, 0x10, R41 ;  /* 0x00000010ff2eb819 */ /* 0x008fe40000011629 */
[----:B----4-:R-:W-:Y:S02]  /*9770*/  PRMT R3, RZ, 0x7610, R3 ;  /* 0x00007610ff037816 */ /* 0x010fe40000000003 */
[----:B------:R-:W-:Y:S02]  /*9780*/  PRMT R2, RZ, 0x7610, R2 ;  /* 0x00007610ff027816 */ /* 0x000fe40000000002 */
[----:B------:R-:W-:Y:S02]  /*9790*/  @!P3 PRMT R3, R46, 0x7610, R3 ;  /* 0x000076102e03b816 */ /* 0x000fe40000000003 */
[----:B------:R-:W-:-:S04]  /*97a0*/  @!P3 SHF.R.U32.HI R46, RZ, 0x10, R44 ;  /* 0x00000010ff2eb819 */ /* 0x000fc8000001162c */
[----:B------:R-:W-:Y:S02]  /*97b0*/  @!P3 PRMT R2, R46, 0x7610, R2 ;  /* 0x000076102e02b816 */ /* 0x000fe40000000002 */
[----:B------:R-:W-:-:S04]  /*97c0*/  PRMT R46, RZ, 0x7610, R46 ;  /* 0x00007610ff2e7816 */ /* 0x000fc8000000002e */
[----:B------:R-:W-:-:S05]  /*97d0*/  @!P3 PRMT R46, R44, 0x7610, R46 ;  /* 0x000076102c2eb816 */ /* 0x000fca000000002e */
[----:B------:R0:W-:Y:S01]  /*97e0*/  STL.S16 [R1+0x460], R46 ;  /* 0x0004602e01007387 */ /* 0x0001e20000100600 */
[----:B--2---:R-:W-:-:S03]  /*97f0*/  PRMT R66, RZ, 0x7610, R66 ;  /* 0x00007610ff427816 */ /* 0x004fc60000000042 */
[----:B------:R-:W2:Y:S01]  /*9800*/  @!P2 LDG.E R49, desc[UR10][R32.64] ;  /* 0x0000000a2031a981 */ /* 0x000ea2000c1e1900 */
[----:B0-----:R-:W-:Y:S01]  /*9810*/  HFMA2.MMA R46, -RZ, RZ, 0, 0 ;  /* 0x00000000ff2e7435 */ /* 0x001fe200000001ff */
[----:B------:R-:W-:Y:S02]  /*9820*/  @!P3 PRMT R66, R41, 0x7610, R66 ;  /* 0x000076102942b816 */ /* 0x000fe40000000042 */
[----:B------:R-:W3:Y:S04]  /*9830*/  LDL.LU.64 R32, [R1+0x798] ;  /* 0x0007980001207983 */ /* 0x000ee80000300a00 */
[----:B------:R0:W-:Y:S04]  /*9840*/  STL.S16 [R1+0x458], R66 ;  /* 0x0004584201007387 */ /* 0x0001e80000100600 */
[----:B------:R-:W4:Y:S04]  /*9850*/  @!P2 LDG.E R46, desc[UR10][R58.64] ;  /* 0x0000000a3a2ea981 */ /* 0x000f28000c1e1900 */
[----:B0-----:R-:W4:Y:S04]  /*9860*/  LDL.LU R66, [R1+0x7a0] ;  /* 0x0007a00001427983 */ /* 0x001f280000300800 */
[----:B------:R-:W-:Y:S04]  /*9870*/  STL.S16 [R1+0x45c], R3 ;  /* 0x00045c0301007387 */ /* 0x000fe80000100600 */
[----:B------:R0:W-:Y:S04]  /*9880*/  STL.S16 [R1+0x464], R2 ;  /* 0x0004640201007387 */ /* 0x0001e80000100600 */
[----:B------:R-:W-:Y:S01]  /*9890*/  STL [R1+0x184], R43 ;  /* 0x0001842b01007387 */ /* 0x000fe20000100800 */
[----:B------:R-:W-:-:S03]  /*98a0*/  LOP3.LUT P1, RZ, R48, 0x100000, RZ, 0xc0, !PT ;  /* 0x0010000030ff7812 */ /* 0x000fc6000782c0ff */
[----:B------:R-:W-:Y:S04]  /*98b0*/  STL [R1+0x58], R50 ;  /* 0x0000583201007387 */ /* 0x000fe80000100800 */
[----:B0-----:R-:W4:Y:S04]  /*98c0*/  LDL.LU.64 R2, [R1+0x440] ;  /* 0x0004400001027983 */ /* 0x001f280000300a00 */
[----:B------:R0:W-:Y:S04]  /*98d0*/  STL [R1+0x88], R47 ;  /* 0x0000882f01007387 */ /* 0x0001e80000100800 */
[----:B------:R-:W-:Y:S04]  /*98e0*/  STL.64 [R1+0x6a0], R4 ;  /* 0x0006a00401007387 */ /* 0x000fe80000100a00 */
[----:B------:R-:W-:Y:S01]  /*98f0*/  STL.64 [R1+0x6b8], R4 ;  /* 0x0006b80401007387 */ /* 0x000fe20000100a00 */
[----:B0-----:R-:W-:-:S03]  /*9900*/  MOV R47, RZ ;  /* 0x000000ff002f7202 */ /* 0x001fc60000000f00 */
[----:B------:R-:W-:Y:S04]  /*9910*/  STL.64 [R1+0x6e0], R4 ;  /* 0x0006e00401007387 */ /* 0x000fe80000100a00 */
[----:B------:R-:W4:Y:S01]  /*9920*/  LDL.LU.64 R58, [R1+0x428] ;  /* 0x00042800013a7983 */ /* 0x000f220000300a00 */
[----:B--2---:R-:W-:Y:S02]  /*9930*/  @!P2 SHF.R.U32.HI R43, RZ, 0x10, R49 ;  /* 0x00000010ff2ba819 */ /* 0x004fe40000011631 */
[----:B---3--:R-:W-:Y:S02]  /*9940*/  PRMT R33, RZ, 0x7610, R33 ;  /* 0x00007610ff217816 */ /* 0x008fe40000000021 */
[----:B------:R-:W-:Y:S02]  /*9950*/  PRMT R32, RZ, 0x7610, R32 ;  /* 0x00007610ff207816 */ /* 0x000fe40000000020 */
[----:B------:R-:W-:-:S02]  /*9960*/  @!P2 PRMT R33, R43, 0x7610, R33 ;  /* 0x000076102b21a816 */ /* 0x000fc40000000021 */
[----:B----4-:R-:W-:-:S04]  /*9970*/  @!P2 SHF.R.U32.HI R43, RZ, 0x10, R46 ;  /* 0x00000010ff2ba819 */ /* 0x010fc8000001162e */
[----:B------:R-:W-:Y:S02]  /*9980*/  @!P2 PRMT R32, R43, 0x7610, R32 ;  /* 0x000076102b20a816 */ /* 0x000fe40000000020 */
[----:B------:R-:W-:Y:S02]  /*9990*/  PRMT R66, RZ, 0x7610, R66 ;  /* 0x00007610ff427816 */ /* 0x000fe40000000042 */
[----:B------:R-:W-:Y:S02]  /*99a0*/  PRMT R43, RZ, 0x7610, R43 ;  /* 0x00007610ff2b7816 */ /* 0x000fe4000000002b */
[----:B------:R-:W-:Y:S02]  /*99b0*/  @!P2 PRMT R66, R49, 0x7610, R66 ;  /* 0x000076103142a816 */ /* 0x000fe40000000042 */
[----:B------:R-:W-:Y:S01]  /*99c0*/  @!P2 PRMT R43, R46, 0x7610, R43 ;  /* 0x000076102e2ba816 */ /* 0x000fe2000000002b */
[----:B------:R-:W-:Y:S04]  /*99d0*/  STL.S16 [R1+0x44c], R33 ;  /* 0x00044c2101007387 */ /* 0x000fe80000100600 */
[----:B------:R0:W-:Y:S04]  /*99e0*/  STL.S16 [R1+0x454], R32 ;  /* 0x0004542001007387 */ /* 0x0001e80000100600 */
[----:B------:R1:W-:Y:S04]  /*99f0*/  STL.S16 [R1+0x448], R66 ;  /* 0x0004484201007387 */ /* 0x0003e80000100600 */
[----:B------:R-:W2:Y:S04]  /*9a00*/  @!P1 LDG.E R47, desc[UR10][R2.64] ;  /* 0x0000000a022f9981 */ /* 0x000ea8000c1e1900 */
[----:B0-----:R-:W3:Y:S04]  /*9a10*/  LDL.LU.64 R32, [R1+0x430] ;  /* 0x0004300001207983 */ /* 0x001ee80000300a00 */
[----:B-1----:R-:W4:Y:S04]  /*9a20*/  LDL.LU R66, [R1+0x790] ;  /* 0x0007900001427983 */ /* 0x002f280000300800 */
        /* <DEDUP_REMOVED lines=52> */
[----:B-1----:R-:W-:-:S03]  /*9d70*/  HFMA2.MMA R30, -RZ, RZ, 0, 0 ;  /* 0x00000000ff1e7435 */ /* 0x002fc600000001ff */
        /* <DEDUP_REMOVED lines=21> */
[----:B------:R-:W-:-:S04]  /*9ed0*/  PRMT R66, RZ, 0x7610, R66 ;  /* 0x00007610ff427816 */ /* 0x000fc80000000042 */
[----:B------:R-:W-:Y:S02]  /*9ee0*/  @!P3 PRMT R66, R45, 0x7610, R66 ;  /* 0x000076102d42b816 */ /* 0x000fe40000000042 */
[----:B------:R-:W-:Y:S01]  /*9ef0*/  LOP3.LUT P3, RZ, R48, 0x10000, RZ, 0xc0, !PT ;  /* 0x0001000030ff7812 */ /* 0x000fe2000786c0ff */
[----:B------:R-:W-:Y:S02]  /*9f00*/  HFMA2.MMA R38, -RZ, RZ, 0, 0 ;  /* 0x00000000ff267435 */ /* 0x000fe400000001ff */
        /* <DEDUP_REMOVED lines=16> */
[----:B0-----:R-:W-:-:S06]  /*a010*/  MOV R31, RZ ;  /* 0x000000ff001f7202 */ /* 0x001fcc0000000f00 */
        /* <DEDUP_REMOVED lines=32> */
[----:B------:R-:W-:Y:S01]  /*a220*/  LOP3.LUT P1, RZ, R48, 0x4000, RZ, 0xc0, !PT ;  /* 0x0000400030ff7812 */ /* 0x000fe2000782c0ff */
[----:B------:R-:W-:Y:S02]  /*a230*/  IMAD.MOV.U32 R49, RZ, RZ, RZ ;  /* 0x000000ffff317224 */ /* 0x000fe400078e00ff */
[----:B------:R0:W-:Y:S04]  /*a240*/  STL.S16 [R1+0x400], R66 ;  /* 0x0004004201007387 */ /* 0x0001e80000100600 */
[----:B0-----:R-:W4:Y:S06]  /*a250*/  LDL.LU R66, [R1+0x750] ;  /* 0x0007500001427983 */ /* 0x001f2c0000300800 */
[----:B------:R-:W4:Y:S01]  /*a260*/  @!P1 LDG.E R49, desc[UR10][R52.64] ;  /* 0x0000000a34319981 */ /* 0x000f22000c1e1900 */
[----:B------:R-:W-:-:S02]  /*a270*/  PRMT R51, RZ, 0x7610, R51 ;  /* 0x00007610ff337816 */ /* 0x000fc40000000033 */
[----:B------:R-:W-:Y:S01]  /*a280*/  PRMT R54, RZ, 0x7610, R54 ;  /* 0x00007610ff367816 */ /* 0x000fe20000000036 */
[----:B------:R-:W-:Y:S04]  /*a290*/  STL [R1+0x1a0], R46 ;  /* 0x0001a02e01007387 */ /* 0x000fe80000100800 */
[----:B------:R-:W4:Y:S01]  /*a2a0*/  LDL.LU.64 R52, [R1+0x3a0] ;  /* 0x0003a00001347983 */ /* 0x000f220000300a00 */
[----:B--2---:R-:W-:Y:S02]  /*a2b0*/  @!P2 SHF.R.U32.HI R44, RZ, 0x10, R39 ;  /* 0x00000010ff2ca819 */ /* 0x004fe40000011627 */
[----:B---3--:R-:W-:Y:S02]  /*a2c0*/  PRMT R33, RZ, 0x7610, R33 ;  /* 0x00007610ff217816 */ /* 0x008fe40000000021 */
[----:B------:R-:W-:-:S02]  /*a2d0*/  PRMT R32, RZ, 0x7610, R32 ;  /* 0x00007610ff207816 */ /* 0x000fc40000000020 */
[----:B------:R-:W-:Y:S02]  /*a2e0*/  @!P2 PRMT R33, R44, 0x7610, R33 ;  /* 0x000076102c21a816 */ /* 0x000fe40000000021 */
[----:B------:R-:W-:-:S04]  /*a2f0*/  @!P2 SHF.R.U32.HI R44, RZ, 0x10, R41 ;  /* 0x00000010ff2ca819 */ /* 0x000fc80000011629 */
[----:B------:R-:W-:Y:S02]  /*a300*/  @!P2 PRMT R32, R44, 0x7610, R32 ;  /* 0x000076102c20a816 */ /* 0x000fe40000000020 */
[----:B------:R-:W-:-:S04]  /*a310*/  PRMT R44, RZ, 0x7610, R44 ;  /* 0x00007610ff2c7816 */ /* 0x000fc8000000002c */
[----:B------:R-:W-:-:S05]  /*a320*/  @!P2 PRMT R44, R41, 0x7610, R44 ;  /* 0x00007610292ca816 */ /* 0x000fca000000002c */
[----:B------:R0:W-:Y:S02]  /*a330*/  STL.S16 [R1+0x3e0], R44 ;  /* 0x0003e02c01007387 */ /* 0x0001e40000100600 */
[----:B0-----:R-:W-:Y:S02]  /*a340*/  HFMA2.MMA R44, -RZ, RZ, 0, 0 ;  /* 0x00000000ff2c7435 */ /* 0x001fe400000001ff */
[----:B------:R-:W-:Y:S08]  /*a350*/  STL.S16 [R1+0x3dc], R33 ;  /* 0x0003dc2101007387 */ /* 0x000ff00000100600 */
[----:B----4-:R-:W2:Y:S04]  /*a360*/  @!P1 LDG.E R44, desc[UR10][R36.64] ;  /* 0x0000000a242c9981 */ /* 0x010ea8000c1e1900 */
[----:B------:R0:W-:Y:S04]  /*a370*/  STL.S16 [R1+0x3e4], R32 ;  /* 0x0003e42001007387 */ /* 0x0001e80000100600 */
[----:B------:R-:W3:Y:S04]  /*a380*/  LDL.LU.64 R36, [R1+0x728] ;  /* 0x0007280001247983 */ /* 0x000ee80000300a00 */
[----:B0-----:R-:W4:Y:S01]  /*a390*/  LDL.LU.64 R32, [R1+0x3b8] ;  /* 0x0003b80001207983 */ /* 0x001f220000300a00 */
[----:B------:R-:W-:-:S02]  /*a3a0*/  PRMT R66, RZ, 0x7610, R66 ;  /* 0x00007610ff427816 */ /* 0x000fc40000000042 */
[----:B------:R-:W-:Y:S02]  /*a3b0*/  @!P1 PRMT R51, R49, 0x7610, R51 ;  /* 0x0000761031339816 */ /* 0x000fe40000000033 */
[----:B------:R-:W-:Y:S02]  /*a3c0*/  @!P3 PRMT R66, R31, 0x7610, R66 ;  /* 0x000076101f42b816 */ /* 0x000fe40000000042 */
[----:B------:R-:W-:Y:S01]  /*a3d0*/  LOP3.LUT P3, RZ, R48, 0x2000, RZ, 0xc0, !PT ;  /* 0x0000200030ff7812 */ /* 0x000fe2000786c0ff */
[----:B------:R0:W-:Y:S04]  /*a3e0*/  STL.S16 [R1+0x3c8], R51 ;  /* 0x0003c83301007387 */ /* 0x0001e80000100600 */
[----:B------:R1:W-:Y:S01]  /*a3f0*/  STL.S16 [R1+0x3e8], R66 ;  /* 0x0003e84201007387 */ /* 0x0003e20000100600 */
[----:B0-----:R-:W-:-:S03]  /*a400*/  MOV R51, RZ ;  /* 0x000000ff00337202 */ /* 0x001fc60000000f00 */
[----:B-1----:R-:W3:Y:S01]  /*a410*/  LDL.LU R66, [R1+0x740] ;  /* 0x0007400001427983 */ /* 0x002ee20000300800 */
[----:B--2---:R-:W-:-:S05]  /*a420*/  @!P1 PRMT R54, R44, 0x7610, R54 ;  /* 0x000076102c369816 */ /* 0x004fca0000000036 */
[----:B------:R0:W-:Y:S01]  /*a430*/  STL.S16 [R1+0x3c0], R54 ;  /* 0x0003c03601007387 */ /* 0x0001e20000100600 */
[----:B------:R-:W-:-:S03]  /*a440*/  @!P1 SHF.R.U32.HI R46, RZ, 0x10, R44 ;  /* 0x00000010ff2e9819 */ /* 0x000fc6000001162c */
[----:B----4-:R-:W2:Y:S01]  /*a450*/  @!P3 LDG.E R51, desc[UR10][R32.64] ;  /* 0x0000000a2033b981 */ /* 0x010ea2000c1e1900 */
[----:B0-----:R-:W-:Y:S01]  /*a460*/  HFMA2.MMA R54, -RZ, RZ, 0, 0 ;  /* 0x00000000ff367435 */ /* 0x001fe200000001ff */
[----:B---3--:R-:W-:Y:S02]  /*a470*/  PRMT R37, RZ, 0x7610, R37 ;  /* 0x00007610ff257816 */ /* 0x008fe40000000025 */
[----:B------:R-:W-:Y:S02]  /*a480*/  PRMT R36, RZ, 0x7610, R36 ;  /* 0x00007610ff247816 */ /* 0x000fe40000000024 */
[----:B------:R-:W-:Y:S02]  /*a490*/  @!P1 PRMT R37, R46, 0x7610, R37 ;  /* 0x000076102e259816 */ /* 0x000fe40000000025 */
[----:B------:R-:W-:Y:S01]  /*a4a0*/  @!P1 SHF.R.U32.HI R46, RZ, 0x10, R49 ;  /* 0x00000010ff2e9819 */ /* 0x000fe20000011631 */
[----:B------:R-:W3:Y:S04]  /*a4b0*/  LDL.LU.64 R32, [R1+0x720] ;  /* 0x0007200001207983 */ /* 0x000ee80000300a00 */
[----:B------:R-:W4:Y:S01]  /*a4c0*/  @!P3 LDG.E R54, desc[UR10][R58.64] ;  /* 0x0000000a3a36b981 */ /* 0x000f22000c1e1900 */
[----:B------:R-:W-:-:S03]  /*a4d0*/  @!P1 PRMT R36, R46, 0x7610, R36 ;  /* 0x000076102e249816 */ /* 0x000fc60000000024 */
[----:B------:R-:W-:Y:S04]  /*a4e0*/  STL.S16 [R1+0x3c4], R37 ;  /* 0x0003c42501007387 */ /* 0x000fe80000100600 */
[----:B------:R0:W-:Y:S01]  /*a4f0*/  STL.S16 [R1+0x3cc], R36 ;  /* 0x0003cc2401007387 */ /* 0x0001e20000100600 */
[----:B------:R-:W-:Y:S02]  /*a500*/  PRMT R60, RZ, 0x7610, R60 ;  /* 0x00007610ff3c7816 */ /* 0x000fe4000000003c */
[----:B------:R-:W-:Y:S02]  /*a510*/  PRMT R66, RZ, 0x7610, R66 ;  /* 0x00007610ff427816 */ /* 0x000fe40000000042 */
[----:B------:R-:W-:Y:S01]  /*a520*/  PRMT R57, RZ, 0x7610, R57 ;  /* 0x00007610ff397816 */ /* 0x000fe20000000039 */
[----:B------:R-:W-:Y:S04]  /*a530*/  STL [R1+0x1a4], R43 ;  /* 0x0001a42b01007387 */ /* 0x000fe80000100800 */
[----:B0-----:R-:W3:Y:S01]  /*a540*/  LDL.LU.64 R36, [R1+0x3a8] ;  /* 0x0003a80001247983 */ /* 0x001ee20000300a00 */
[----:B------:R-:W-:-:S02]  /*a550*/  @!P2 PRMT R66, R39, 0x7610, R66 ;  /* 0x000076102742a816 */ /* 0x000fc40000000042 */
[----:B------:R-:W-:Y:S01]  /*a560*/  LOP3.LUT P2, RZ, R48, 0x1000, RZ, 0xc0, !PT ;  /* 0x0000100030ff7812 */ /* 0x000fe2000784c0ff */
[----:B------:R-:W3:Y:S01]  /*a570*/  LDL.LU.64 R58, [R1+0x398] ;  /* 0x00039800013a7983 */ /* 0x000ee20000300a00 */
[----:B--2---:R-:W-:-:S05]  /*a580*/  @!P3 PRMT R60, R51, 0x7610, R60 ;  /* 0x00007610333cb816 */ /* 0x004fca000000003c */
[----:B------:R0:W-:Y:S02]  /*a590*/  STL.S16 [R1+0x3b0], R60 ;  /* 0x0003b03c01007387 */ /* 0x0001e40000100600 */
[----:B0-----:R-:W-:Y:S01]  /*a5a0*/  HFMA2.MMA R60, -RZ, RZ, 0, 0 ;  /* 0x00000000ff3c7435 */ /* 0x001fe200000001ff */
[----:B----4-:R-:W-:Y:S02]  /*a5b0*/  @!P3 PRMT R57, R54, 0x7610, R57 ;  /* 0x000076103639b816 */ /* 0x010fe40000000039 */
[----:B---3--:R-:W-:-:S03]  /*a5c0*/  PRMT R33, RZ, 0x7610, R33 ;  /* 0x00007610ff217816 */ /* 0x008fc60000000021 */
[----:B------:R0:W-:Y:S01]  /*a5d0*/  STL.S16 [R1+0x3b8], R57 ;  /* 0x0003b83901007387 */ /* 0x0001e20000100600 */
[----:B------:R-:W-:-:S03]  /*a5e0*/  @!P3 SHF.R.U32.HI R43, RZ, 0x10, R51 ;  /* 0x00000010ff2bb819 */ /* 0x000fc60000011633 */
[----:B------:R-:W2:Y:S01]  /*a5f0*/  @!P2 LDG.E R60, desc[UR10][R52.64] ;  /* 0x0000000a343ca981 */ /* 0x000ea2000c1e1900 */
[----:B0-----:R-:W-:Y:S02]  /*a600*/  MOV R57, RZ ;  /* 0x000000ff00397202 */ /* 0x001fe40000000f00 */
[----:B------:R-:W-:Y:S02]  /*a610*/  @!P3 PRMT R33, R43, 0x7610, R33 ;  /* 0x000076102b21b816 */ /* 0x000fe40000000021 */
[----:B------:R-:W-:Y:S01]  /*a620*/  PRMT R32, RZ, 0x7610, R32 ;  /* 0x00007610ff207816 */ /* 0x000fe20000000020 */
[----:B------:R-:W-:Y:S01]  /*a630*/  STL [R1+0xa4], R47 ;  /* 0x0000a42f01007387 */ /* 0x000fe20000100800 */
[----:B------:R-:W-:-:S03]  /*a640*/  @!P3 SHF.R.U32.HI R43, RZ, 0x10, R54 ;  /* 0x00000010ff2bb819 */ /* 0x000fc60000011636 */
[----:B------:R-:W3:Y:S01]  /*a650*/  @!P2 LDG.E R57, desc[UR10][R36.64] ;  /* 0x0000000a2439a981 */ /* 0x000ee2000c1e1900 */
[----:B------:R-:W-:-:S03]  /*a660*/  @!P3 PRMT R32, R43, 0x7610, R32 ;  /* 0x000076102b20b816 */ /* 0x000fc60000000020 */
[----:B------:R-:W-:Y:S04]  /*a670*/  STL.S16 [R1+0x3b4], R33 ;  /* 0x0003b42101007387 */ /* 0x000fe80000100600 */
[----:B------:R0:W-:Y:S04]  /*a680*/  STL.S16 [R1+0x3bc], R32 ;  /* 0x0003bc2001007387 */ /* 0x0001e80000100600 */
[----:B------:R-:W4:Y:S01]  /*a690*/  LDL.LU.64 R36, [R1+0x718] ;  /* 0x0007180001247983 */ /* 0x000f220000300a00 */
[----:B------:R-:W-:Y:S02]  /*a6a0*/  PRMT R63, RZ, 0x7610, R63 ;  /* 0x00007610ff3f7816 */ /* 0x000fe4000000003f */
[----:B------:R-:W-:Y:S01]  /*a6b0*/  LOP3.LUT P1, RZ, R48, 0x800, RZ, 0xc0, !PT ;  /* 0x0000080030ff7812 */ /* 0x000fe2000782c0ff */
[----:B------:R-:W-:Y:S04]  /*a6c0*/  STL [R1+0x1a8], R40 ;  /* 0x0001a82801007387 */ /* 0x000fe80000100800 */
[----:B0-----:R-:W4:Y:S01]  /*a6d0*/  LDL.LU.64 R32, [R1+0x390] ;  /* 0x0003900001207983 */ /* 0x001f220000300a00 */
[----:B------:R-:W-:-:S03]  /*a6e0*/  PRMT R47, RZ, 0x7610, R47 ;  /* 0x00007610ff2f7816 */ /* 0x000fc6000000002f */
[----:B------:R-:W4:Y:S01]  /*a6f0*/  LDL.LU.64 R52, [R1+0x388] ;  /* 0x0003880001347983 */ /* 0x000f220000300a00 */
[----:B--2---:R-:W-:-:S05]  /*a700*/  @!P2 PRMT R47, R60, 0x7610, R47 ;  /* 0x000076103c2fa816 */ /* 0x004fca000000002f */
[----:B------:R0:W-:Y:S01]  /*a710*/  STL.S16 [R1+0x3a8], R47 ;  /* 0x0003a82f01007387 */ /* 0x0001e20000100600 */
[----:B---3--:R-:W-:Y:S01]  /*a720*/  @!P2 PRMT R63, R57, 0x7610, R63 ;  /* 0x00007610393fa816 */ /* 0x008fe2000000003f */
[----:B0-----:R-:W-:-:S04]  /*a730*/  HFMA2.MMA R47, -RZ, RZ, 0, 0 ;  /* 0x00000000ff2f7435 */ /* 0x001fc800000001ff */
[----:B------:R0:W-:Y:S02]  /*a740*/  STL.S16 [R1+0x3a0], R63 ;  /* 0x0003a03f01007387 */ /* 0x0001e40000100600 */
[----:B0-----:R-:W-:-:S04]  /*a750*/  MOV R63, RZ ;  /* 0x000000ff003f7202 */ /* 0x001fc80000000f00 */
[----:B----4-:R0:W2:Y:S04]  /*a760*/  @!P1 LDG.E R47, desc[UR10][R32.64] ;  /* 0x0000000a202f9981 */ /* 0x0100a8000c1e1900 */
[----:B------:R-:W3:Y:S04]  /*a770*/  @!P1 LDG.E R63, desc[UR10][R58.64] ;  /* 0x0000000a3a3f9981 */ /* 0x000ee8000c1e1900 */
[----:B------:R-:W0:Y:S01]  /*a780*/  LDL.LU.64 R32, [R1+0x708] ;  /* 0x0007080001207983 */ /* 0x000e220000300a00 */
[----:B------:R-:W-:Y:S02]  /*a790*/  PRMT R37, RZ, 0x7610, R37 ;  /* 0x00007610ff257816 */ /* 0x000fe40000000025 */
[----:B------:R-:W-:Y:S01]  /*a7a0*/  @!P2 SHF.R.U32.HI R40, RZ, 0x10, R57 ;  /* 0x00000010ff28a819 */ /* 0x000fe20000011639 */
[----:B------:R-:W4:Y:S01]  /*a7b0*/  LDL.LU R58, [R1+0x710] ;  /* 0x00071000013a7983 */ /* 0x000f220000300800 */
[----:B------:R-:W-:-:S02]  /*a7c0*/  PRMT R36, RZ, 0x7610, R36 ;  /* 0x00007610ff247816 */ /* 0x000fc40000000024 */
[----:B------:R-:W-:Y:S02]  /*a7d0*/  @!P2 PRMT R37, R40, 0x7610, R37 ;  /* 0x000076102825a816 */ /* 0x000fe40000000025 */
[----:B------:R-:W-:-:S04]  /*a7e0*/  @!P2 SHF.R.U32.HI R40, RZ, 0x10, R60 ;  /* 0x00000010ff28a819 */ /* 0x000fc8000001163c */
[----:B------:R-:W-:Y:S01]  /*a7f0*/  @!P2 PRMT R36, R40, 0x7610, R36 ;  /* 0x000076102824a816 */ /* 0x000fe20000000024 */
[----:B------:R-:W-:Y:S04]  /*a800*/  STL.S16 [R1+0x3a4], R37 ;  /* 0x0003a42501007387 */ /* 0x000fe80000100600 */
[----:B------:R1:W-:Y:S04]  /*a810*/  STL.S16 [R1+0x3ac], R36 ;  /* 0x0003ac2401007387 */ /* 0x0003e80000100600 */
[----:B-1----:R-:W4:Y:S04]  /*a820*/  LDL.LU.64 R36, [R1+0x380] ;  /* 0x0003800001247983 */ /* 0x002f280000300a00 */
[----:B------:R-:W-:Y:S01]  /*a830*/  STL [R1+0x1ac], R0 ;  /* 0x0001ac0001007387 */ /* 0x000fe20000100800 */
[----:B------:R-:W-:-:S03]  /*a840*/  LOP3.LUT P3, RZ, R48, 0x400, RZ, 0xc0, !PT ;  /* 0x0000040030ff7812 */ /* 0x000fc6000786c0ff */
[----:B------:R1:W-:Y:S02]  /*a850*/  STL [R1+0xb0], R29 ;  /* 0x0000b01d01007387 */ /* 0x0003e40000100800 */
[----:B-1----:R-:W-:Y:S01]  /*a860*/  HFMA2.MMA R29, -RZ, RZ, 0, 0 ;  /* 0x00000000ff1d7435 */ /* 0x002fe200000001ff */
[----:B---3--:R-:W-:Y:S02]  /*a870*/  @!P1 SHF.R.U32.HI R0, RZ, 0x10, R63 ;  /* 0x00000010ff009819 */ /* 0x008fe4000001163f */
[----:B0-----:R-:W-:Y:S02]  /*a880*/  PRMT R33, RZ, 0x7610, R33 ;  /* 0x00007610ff217816 */ /* 0x001fe40000000021 */
[----:B------:R-:W-:Y:S02]  /*a890*/  PRMT R32, RZ, 0x7610, R32 ;  /* 0x00007610ff207816 */ /* 0x000fe40000000020 */
[----:B------:R-:W-:Y:S02]  /*a8a0*/  @!P1 PRMT R33, R0, 0x7610, R33 ;  /* 0x0000761000219816 */ /* 0x000fe40000000021 */
[----:B--2---:R-:W-:-:S04]  /*a8b0*/  @!P1 SHF.R.U32.HI R0, RZ, 0x10, R47 ;  /* 0x00000010ff009819 */ /* 0x004fc8000001162f */
[----:B------:R-:W-:Y:S02]  /*a8c0*/  @!P1 PRMT R32, R0, 0x7610, R32 ;  /* 0x0000761000209816 */ /* 0x000fe40000000020 */
[----:B------:R-:W-:-:S04]  /*a8d0*/  PRMT R0, RZ, 0x7610, R0 ;  /* 0x00007610ff007816 */ /* 0x000fc80000000000 */
[----:B------:R-:W-:-:S05]  /*a8e0*/  @!P1 PRMT R0, R47, 0x7610, R0 ;  /* 0x000076102f009816 */ /* 0x000fca0000000000 */
[----:B------:R0:W-:Y:S01]  /*a8f0*/  STL.S16 [R1+0x398], R0 ;  /* 0x0003980001007387 */ /* 0x0001e20000100600 */
[----:B----4-:R-:W-:-:S03]  /*a900*/  PRMT R58, RZ, 0x7610, R58 ;  /* 0x00007610ff3a7816 */ /* 0x010fc6000000003a */
[----:B------:R-:W2:Y:S01]  /*a910*/  @!P3 LDG.E R29, desc[UR10][R36.64] ;  /* 0x0000000a241db981 */ /* 0x000ea2000c1e1900 */
[----:B0-----:R-:W-:-:S06]  /*a920*/  MOV R0, RZ ;  /* 0x000000ff00007202 */ /* 0x001fcc0000000f00 */
[----:B------:R-:W3:Y:S01]  /*a930*/  @!P3 LDG.E R0, desc[UR10][R52.64] ;  /* 0x0000000a3400b981 */ /* 0x000ee2000c1e1900 */
[----:B------:R-:W-:-:S03]  /*a940*/  @!P1 PRMT R58, R63, 0x7610, R58 ;  /* 0x000076103f3a9816 */ /* 0x000fc6000000003a */
[----:B------:R-:W-:Y:S04]  /*a950*/  STL.S16 [R1+0x394], R33 ;  /* 0x0003942101007387 */ /* 0x000fe80000100600 */
[----:B------:R0:W-:Y:S04]  /*a960*/  STL.S16 [R1+0x39c], R32 ;  /* 0x00039c2001007387 */ /* 0x0001e80000100600 */
[----:B------:R1:W-:Y:S04]  /*a970*/  STL.S16 [R1+0x390], R58 ;  /* 0x0003903a01007387 */ /* 0x0003e80000100600 */
[----:B------:R-:W4:Y:S04]  /*a980*/  LDL.LU.64 R36, [R1+0x6f8] ;  /* 0x0006f80001247983 */ /* 0x000f280000300a00 */
[----:B0-----:R-:W4:Y:S04]  /*a990*/  LDL.LU.64 R32, [R1+0x378] ;  /* 0x0003780001207983 */ /* 0x001f280000300a00 */
[----:B-1----:R-:W4:Y:S01]  /*a9a0*/  LDL.LU.64 R58, [R1+0x370] ;  /* 0x00037000013a7983 */ /* 0x002f220000300a00 */
[----:B------:R-:W-:-:S03]  /*a9b0*/  PRMT R5, RZ, 0x7610, R5 ;  /* 0x00007610ff057816 */ /* 0x000fc60000000005 */
[----:B------:R-:W-:Y:S01]  /*a9c0*/  STL [R1+0x1b0], R30 ;  /* 0x0001b01e01007387 */ /* 0x000fe20000100800 */
[----:B------:R-:W-:Y:S02]  /*a9d0*/  LOP3.LUT P2, RZ, R48, 0x200, RZ, 0xc0, !PT ;  /* 0x0000020030ff7812 */ /* 0x000fe4000784c0ff */
[----:B------:R-:W-:Y:S01]  /*a9e0*/  PRMT R4, RZ, 0x7610, R4 ;  /* 0x00007610ff047816 */ /* 0x000fe20000000004 */
[----:B------:R0:W-:Y:S04]  /*a9f0*/  STL [R1+0xb4], R31 ;  /* 0x0000b41f01007387 */ /* 0x0001e80000100800 */
[----:B------:R-:W4:Y:S01]  /*aa00*/  LDL.LU.64 R52, [R1+0x700] ;  /* 0x0007000001347983 */ /* 0x000f220000300a00 */
[----:B0-----:R-:W-:Y:S01]  /*aa10*/  HFMA2.MMA R31, -RZ, RZ, 0, 0 ;  /* 0x00000000ff1f7435 */ /* 0x001fe200000001ff */
[----:B---3--:R-:W-:-:S04]  /*aa20*/  @!P3 SHF.R.U32.HI R30, RZ, 0x10, R0 ;  /* 0x00000010ff1eb819 */ /* 0x008fc80000011600 */
[----:B------:R-:W-:Y:S02]  /*aa30*/  @!P3 PRMT R5, R30, 0x7610, R5 ;  /* 0x000076101e05b816 */ /* 0x000fe40000000005 */
[----:B--2---:R-:W-:-:S04]  /*aa40*/  @!P3 SHF.R.U32.HI R30, RZ, 0x10, R29 ;  /* 0x00000010ff1eb819 */ /* 0x004fc8000001161d */
[----:B------:R-:W-:Y:S02]  /*aa50*/  @!P3 PRMT R4, R30, 0x7610, R4 ;  /* 0x000076101e04b816 */ /* 0x000fe40000000004 */
[----:B------:R-:W-:-:S06]  /*aa60*/  MOV R30, RZ ;  /* 0x000000ff001e7202 */ /* 0x000fcc0000000f00 */
        /* <DEDUP_REMOVED lines=117> */
[----:B------:R-:W-:Y:S01]  /*b1c0*/  MOV R46, RZ ;  /* 0x000000ff002e7202 */ /* 0x000fe20000000f00 */
[----:B------:R0:W-:Y:S01]  /*b1d0*/  STL [R1+0x1bc], R49 ;  /* 0x0001bc3101007387 */ /* 0x0001e20000100800 */
[----:B------:R-:W-:-:S04]  /*b1e0*/  PRMT R50, RZ, 0x7610, R50 ;  /* 0x00007610ff327816 */ /* 0x000fc80000000032 */
[----:B------:R-:W2:Y:S01]  /*b1f0*/  @!P2 LDG.E R46, desc[UR10][R52.64] ;  /* 0x0000000a342ea981 */ /* 0x000ea2000c1e1900 */
[----:B0-----:R-:W-:-:S04]  /*b200*/  @!P5 SHF.R.U32.HI R49, RZ, 0x10, R44 ;  /* 0x00000010ff31d819 */ /* 0x001fc8000001162c */
        /* <DEDUP_REMOVED lines=123> */
[----:B------:R-:W-:Y:S01]  /*b9c0*/  @!P0 PRMT R65, R64, 0x7610, R65 ;  /* 0x0000761040418816 */ /* 0x000fe20000000041 */
[----:B------:R-:W-:-:S06]  /*b9d0*/  IMAD.MOV.U32 R64, RZ, RZ, RZ ;  /* 0x000000ffff407224 */ /* 0x000fcc00078e00ff */
        /* <DEDUP_REMOVED lines=20> */
[----:B------:R-:W-:Y:S02]  /*bb20*/  MOV R65, RZ ;  /* 0x000000ff00417202 */ /* 0x000fe40000000f00 */
[----:B----4-:R-:W-:Y:S01]  /*bb30*/  PRMT R66, RZ, 0x7610, R66 ;  /* 0x00007610ff427816 */ /* 0x010fe20000000042 */
[----:B------:R-:W-:-:S03]  /*bb40*/  UIMAD.WIDE UR6, UR5, 0x8, UR6 ;  /* 0x00000008050678a5 */ /* 0x000fc6000f8e0206 */
[----:B------:R-:W-:Y:S02]  /*bb50*/  @!P0 PRMT R66, R55, 0x7610, R66 ;  /* 0x0000761037428816 */ /* 0x000fe40000000042 */
[----:B------:R-:W-:-:S06]  /*bb60*/  MOV R58, RZ ;  /* 0x000000ff003a7202 */ /* 0x000fcc0000000f00 */
[----:B---3--:R-:W3:Y:S04]  /*bb70*/  @!P1 LDG.E R58, desc[UR10][R4.64] ;  /* 0x0000000a043a9981 */ /* 0x008ee8000c1e1900 */
[----:B------:R0:W-:Y:S04]  /*bb80*/  STL [R1+0xc8], R63 ;  /* 0x0000c83f01007387 */ /* 0x0001e80000100800 */
[----:B------:R1:W-:Y:S04]  /*bb90*/  STL [R1+0x1c8], R47 ;  /* 0x0001c82f01007387 */ /* 0x0003e80000100800 */
[----:B------:R4:W-:Y:S01]  /*bba0*/  STL.S16 [R1+0x240], R66 ;  /* 0x0002404201007387 */ /* 0x0009e20000100600 */
[----:B0-----:R-:W-:-:S03]  /*bbb0*/  HFMA2.MMA R63, -RZ, RZ, 0, 0 ;  /* 0x00000000ff3f7435 */ /* 0x001fc600000001ff */
[----:B------:R-:W5:Y:S01]  /*bbc0*/  LDL.LU.64 R4, [R1+0x6a0] ;  /* 0x0006a00001047983 */ /* 0x000f620000300a00 */
[----:B-1----:R-:W-:-:S03]  /*bbd0*/  HFMA2.MMA R47, -RZ, RZ, 0, 0 ;  /* 0x00000000ff2f7435 */ /* 0x002fc600000001ff */
        /* <DEDUP_REMOVED lines=8> */
[----:B------:R-:W-:Y:S02]  /*bc60*/  LOP3.LUT P0, RZ, R67, 0x8000000, RZ, 0xc0, !PT ;  /* 0x0800000043ff7812 */ /* 0x000fe4000780c0ff */
[----:B------:R-:W-:-:S06]  /*bc70*/  MOV R67, RZ ;  /* 0x000000ff00437202 */ /* 0x000fcc0000000f00 */
[----:B------:R0:W2:Y:S02]  /*bc80*/  @!P6 LDG.E R67, desc[UR10][R2.64] ;  /* 0x0000000a0243e981 */ /* 0x0000a4000c1e1900 */
[----:B0-----:R-:W-:Y:S02]  /*bc90*/  MOV R2, UR6 ;  /* 0x0000000600027c02 */ /* 0x001fe40008000f00 */
[----:B------:R-:W-:-:S06]  /*bca0*/  MOV R3, UR7 ;  /* 0x0000000700037c02 */ /* 0x000fcc0008000f00 */
[----:B------:R-:W2:Y:S04]  /*bcb0*/  LDG.E.64 R2, desc[UR10][R2.64] ;  /* 0x0000000a02027981 */ /* 0x000ea8000c1e1b00 */
[----:B------:R0:W-:Y:S02]  /*bcc0*/  STL.S16 [R1+0x264], R68 ;  /* 0x0002644401007387 */ /* 0x0001e40000100600 */
[----:B0-----:R-:W-:-:S10]  /*bcd0*/  HFMA2.MMA R68, -RZ, RZ, 0, 0 ;  /* 0x00000000ff447435 */ /* 0x001fd400000001ff */
[----:B------:R0:W2:Y:S04]  /*bce0*/  @!P6 LDG.E R68, desc[UR10][R32.64] ;  /* 0x0000000a2044e981 */ /* 0x0000a8000c1e1900 */
[----:B------:R1:W-:Y:S04]  /*bcf0*/  STL [R1+0xcc], R0 ;  /* 0x0000cc0001007387 */ /* 0x0003e80000100800 */
[----:B------:R3:W-:Y:S01]  /*bd00*/  STL [R1+0x1ec], R52 ;  /* 0x0001ec3401007387 */ /* 0x0007e20000100800 */
[----:B-1----:R-:W-:Y:S02]  /*bd10*/  @!P1 SHF.R.U32.HI R0, RZ, 0x10, R57 ;  /* 0x00000010ff009819 */ /* 0x002fe40000011639 */
[----:B---3--:R-:W-:Y:S01]  /*bd20*/  PRMT R52, RZ, 0x7610, R52 ;  /* 0x00007610ff347816 */ /* 0x008fe20000000034 */
[----:B------:R1:W-:Y:S03]  /*bd30*/  STL [R1+0xe8], R49 ;  /* 0x0000e83101007387 */ /* 0x0003e60000100800 */
[----:B------:R-:W-:-:S02]  /*bd40*/  @!P1 PRMT R52, R0, 0x7610, R52 ;  /* 0x0000761000349816 */ /* 0x000fc40000000034 */
[----:B------:R-:W-:Y:S01]  /*bd50*/  @!P2 SHF.R.U32.HI R0, RZ, 0x10, R59 ;  /* 0x00000010ff00a819 */ /* 0x000fe2000001163b */
[----:B------:R3:W-:Y:S01]  /*bd60*/  STL [R1+0xe4], R46 ;  /* 0x0000e42e01007387 */ /* 0x0007e20000100800 */
[----:B-1----:R-:W-:-:S04]  /*bd70*/  PRMT R49, RZ, 0x7610, R49 ;  /* 0x00007610ff317816 */ /* 0x002fc80000000031 */
[----:B------:R-:W-:Y:S02]  /*bd80*/  @!P2 PRMT R49, R0, 0x7610, R49 ;  /* 0x000076100031a816 */ /* 0x000fe40000000031 */
[----:B---3--:R-:W-:Y:S02]  /*bd90*/  PRMT R46, RZ, 0x7610, R46 ;  /* 0x00007610ff2e7816 */ /* 0x008fe4000000002e */
[----:B------:R-:W-:Y:S01]  /*bda0*/  @!P2 SHF.R.U32.HI R0, RZ, 0x10, R60 ;  /* 0x00000010ff00a819 */ /* 0x000fe2000001163c */
[----:B------:R1:W-:Y:S03]  /*bdb0*/  STL [R1+0xe0], R44 ;  /* 0x0000e02c01007387 */ /* 0x0003e60000100800 */
[----:B------:R-:W-:Y:S02]  /*bdc0*/  @!P2 PRMT R46, R0, 0x7610, R46 ;  /* 0x00007610002ea816 */ /* 0x000fe4000000002e */
[----:B------:R-:W-:Y:S01]  /*bdd0*/  @!P3 SHF.R.U32.HI R0, RZ, 0x10, R61 ;  /* 0x00000010ff00b819 */ /* 0x000fe2000001163d */
[----:B------:R3:W-:Y:S01]  /*bde0*/  STL [R1+0xdc], R42 ;  /* 0x0000dc2a01007387 */ /* 0x0007e20000100800 */
[----:B-1----:R-:W-:-:S04]  /*bdf0*/  PRMT R44, RZ, 0x7610, R44 ;  /* 0x00007610ff2c7816 */ /* 0x002fc8000000002c */
[----:B------:R-:W-:Y:S02]  /*be00*/  @!P3 PRMT R44, R0, 0x7610, R44 ;  /* 0x00007610002cb816 */ /* 0x000fe4000000002c */
[----:B---3--:R-:W-:Y:S02]  /*be10*/  PRMT R42, RZ, 0x7610, R42 ;  /* 0x00007610ff2a7816 */ /* 0x008fe4000000002a */
[----:B------:R-:W-:Y:S02]  /*be20*/  @!P3 SHF.R.U32.HI R0, RZ, 0x10, R62 ;  /* 0x00000010ff00b819 */ /* 0x000fe4000001163e */
[----:B------:R-:W-:Y:S02]  /*be30*/  PRMT R69, RZ, 0x7610, R69 ;  /* 0x00007610ff457816 */ /* 0x000fe40000000045 */
[----:B------:R-:W-:Y:S01]  /*be40*/  @!P3 PRMT R42, R0, 0x7610, R42 ;  /* 0x00007610002ab816 */ /* 0x000fe2000000002a */
[----:B------:R1:W-:Y:S01]  /*be50*/  STL [R1+0xec], R51 ;  /* 0x0000ec3301007387 */ /* 0x0003e20000100800 */
[----:B------:R-:W-:-:S03]  /*be60*/  @!P1 PRMT R69, R58, 0x7610, R69 ;  /* 0x000076103a459816 */ /* 0x000fc60000000045 */
[----:B------:R3:W-:Y:S04]  /*be70*/  STL [R1+0xf0], R53 ;  /* 0x0000f03501007387 */ /* 0x0007e80000100800 */
[----:B------:R4:W-:Y:S01]  /*be80*/  STL [R1+0x1f8], R58 ;  /* 0x0001f83a01007387 */ /* 0x0009e20000100800 */
[----:B-1----:R-:W-:Y:S02]  /*be90*/  PRMT R51, RZ, 0x7610, R51 ;  /* 0x00007610ff337816 */ /* 0x002fe40000000033 */
[----:B---3--:R-:W-:Y:S02]  /*bea0*/  PRMT R53, RZ, 0x7610, R53 ;  /* 0x00007610ff357816 */ /* 0x008fe40000000035 */
[----:B----4-:R-:W-:Y:S02]  /*beb0*/  @!P1 SHF.R.U32.HI R58, RZ, 0x10, R58 ;  /* 0x00000010ff3a9819 */ /* 0x010fe4000001163a */
[----:B------:R-:W-:-:S02]  /*bec0*/  @!P1 PRMT R53, R57, 0x7610, R53 ;  /* 0x0000761039359816 */ /* 0x000fc40000000035 */
[----:B------:R-:W-:Y:S01]  /*bed0*/  @!P1 PRMT R51, R58, 0x7610, R51 ;  /* 0x000076103a339816 */ /* 0x000fe20000000033 */
[----:B------:R1:W-:Y:S01]  /*bee0*/  STL [R1+0x1d0], R31 ;  /* 0x0001d01f01007387 */ /* 0x0003e20000100800 */
[----:B0-----:R-:W-:-:S03]  /*bef0*/  PRMT R33, RZ, 0x7610, R33 ;  /* 0x00007610ff217816 */ /* 0x001fc60000000021 */
[----:B------:R0:W-:Y:S04]  /*bf00*/  STL [R1+0x1d4], R39 ;  /* 0x0001d42701007387 */ /* 0x0001e80000100800 */
[----:B------:R3:W-:Y:S01]  /*bf10*/  STL [R1+0x1d8], R41 ;  /* 0x0001d82901007387 */ /* 0x0007e20000100800 */
[----:B-1----:R-:W-:Y:S02]  /*bf20*/  PRMT R31, RZ, 0x7610, R31 ;  /* 0x00007610ff1f7816 */ /* 0x002fe4000000001f */
[----:B0-----:R-:W-:Y:S02]  /*bf30*/  PRMT R39, RZ, 0x7610, R39 ;  /* 0x00007610ff277816 */ /* 0x001fe40000000027 */
[----:B---3--:R-:W-:Y:S01]  /*bf40*/  PRMT R41, RZ, 0x7610, R41 ;  /* 0x00007610ff297816 */ /* 0x008fe20000000029 */
[----:B------:R0:W-:Y:S01]  /*bf50*/  STL [R1+0x1cc], R29 ;  /* 0x0001cc1d01007387 */ /* 0x0001e20000100800 */
[----:B------:R-:W-:-:S02]  /*bf60*/  @!P4 PRMT R39, R64, 0x7610, R39 ;  /* 0x000076104027c816 */ /* 0x000fc40000000027 */
[----:B------:R-:W-:Y:S01]  /*bf70*/  @!P4 PRMT R41, R63, 0x7610, R41 ;  /* 0x000076103f29c816 */ /* 0x000fe20000000029 */
[----:B------:R1:W-:Y:S01]  /*bf80*/  STL [R1+0xd0], R30 ;  /* 0x0000d01e01007387 */ /* 0x0003e20000100800 */
[----:B------:R-:W-:Y:S02]  /*bf90*/  @!P5 PRMT R31, R47, 0x7610, R31 ;  /* 0x000076102f1fd816 */ /* 0x000fe4000000001f */
[----:B------:R-:W-:Y:S01]  /*bfa0*/  PRMT R32, RZ, 0x7610, R32 ;  /* 0x00007610ff207816 */ /* 0x000fe20000000020 */
        /* <DEDUP_REMOVED lines=17> */
[----:B---3--:R-:W-:Y:S02]  /*c0c0*/  @!P4 SHF.R.U32.HI R63, RZ, 0x10, R63 ;  /* 0x00000010ff3fc819 */ /* 0x008fe4000001163f */
[----:B0-----:R-:W-:Y:S02]  /*c0d0*/  @!P4 SHF.R.U32.HI R64, RZ, 0x10, R64 ;  /* 0x00000010ff40c819 */ /* 0x001fe40000011640 */
[----:B-1----:R-:W-:Y:S02]  /*c0e0*/  @!P5 SHF.R.U32.HI R47, RZ, 0x10, R47 ;  /* 0x00000010ff2fd819 */ /* 0x002fe4000001162f */
[----:B------:R-:W-:Y:S02]  /*c0f0*/  @!P2 PRMT R50, R59, 0x7610, R50 ;  /* 0x000076103b32a816 */ /* 0x000fe40000000032 */
[----:B------:R-:W-:Y:S02]  /*c100*/  @!P2 PRMT R48, R60, 0x7610, R48 ;  /* 0x000076103c30a816 */ /* 0x000fe40000000030 */
[----:B------:R-:W-:-:S02]  /*c110*/  @!P3 PRMT R45, R61, 0x7610, R45 ;  /* 0x000076103d2db816 */ /* 0x000fc4000000002d */
        /* <DEDUP_REMOVED lines=13> */
[----:B------:R-:W-:Y:S01]  /*c1f0*/  STL.S16 [R1+0x5f4], R50 ;  /* 0x0005f43201007387 */ /* 0x000fe20000100600 */
        /* <DEDUP_REMOVED lines=11> */
[----:B------:R-:W-:Y:S02]  /*c2b0*/  @!P6 PRMT R29, R67, 0x7610, R29 ;  /* 0x00007610431de816 */ /* 0x000fe4000000001d */
[----:B0-----:R-:W-:-:S04]  /*c2c0*/  @!P5 SHF.R.U32.HI R65, RZ, 0x10, R65 ;  /* 0x00000010ff41d819 */ /* 0x001fc80000011641 */
[----:B------:R-:W-:Y:S01]  /*c2d0*/  @!P5 PRMT R32, R65, 0x7610, R32 ;  /* 0x000076104120d816 */ /* 0x000fe20000000020 */
[----:B------:R-:W-:Y:S01]  /*c2e0*/  STL.S16 [R1+0x5f8], R49 ;  /* 0x0005f83101007387 */ /* 0x000fe20000100600 */
[----:B------:R-:W-:-:S03]  /*c2f0*/  PRMT R2, RZ, 0x7610, R2 ;  /* 0x00007610ff027816 */ /* 0x000fc60000000002 */
[----:B------:R-:W-:Y:S04]  /*c300*/  STL [R1+0x1fc], R60 ;  /* 0x0001fc3c01007387 */ /* 0x000fe80000100800 */
[----:B------:R-:W-:Y:S04]  /*c310*/  STL.S16 [R1+0x5fc], R48 ;  /* 0x0005fc3001007387 */ /* 0x000fe80000100600 */
[----:B------:R-:W-:Y:S04]  /*c320*/  STL.S16 [R1+0x600], R46 ;  /* 0x0006002e01007387 */ /* 0x000fe80000100600 */
[----:B------:R-:W-:Y:S04]  /*c330*/  STL [R1+0x100], R61 ;  /* 0x0001003d01007387 */ /* 0x000fe80000100800 */
[----:B------:R-:W-:Y:S04]  /*c340*/  STL.S16 [R1+0x604], R45 ;  /* 0x0006042d01007387 */ /* 0x000fe80000100600 */
[----:B------:R-:W-:Y:S04]  /*c350*/  STL.S16 [R1+0x608], R44 ;  /* 0x0006082c01007387 */ /* 0x000fe80000100600 */
[----:B------:R-:W-:Y:S04]  /*c360*/  STL [R1+0x200], R62 ;  /* 0x0002003e01007387 */ /* 0x000fe80000100800 */
        /* <DEDUP_REMOVED lines=12> */
[----:B------:R-:W-:Y:S01]  /*c430*/  @!P6 PRMT R2, R68, 0x7610, R2 ;  /* 0x000076104402e816 */ /* 0x000fe20000000002 */
[----:B------:R0:W-:Y:S01]  /*c440*/  STL [R1+0x20c], R68 ;  /* 0x00020c4401007387 */ /* 0x0001e20000100800 */
[----:B------:R-:W-:Y:S02]  /*c450*/  PRMT R0, RZ, 0x7610, R0 ;  /* 0x00007610ff007816 */ /* 0x000fe40000000000 */
[----:B------:R-:W-:Y:S01]  /*c460*/  PRMT R3, RZ, 0x7610, R3 ;  /* 0x00007610ff037816 */ /* 0x000fe20000000003 */
[----:B------:R1:W-:Y:S01]  /*c470*/  STL [R1+0x10c], R67 ;  /* 0x00010c4301007387 */ /* 0x0003e20000100800 */
[----:B0-----:R-:W-:Y:S02]  /*c480*/  @!P6 SHF.R.U32.HI R68, RZ, 0x10, R68 ;  /* 0x00000010ff44e819 */ /* 0x001fe40000011644 */
[----:B-1----:R-:W-:Y:S02]  /*c490*/  @!P6 SHF.R.U32.HI R67, RZ, 0x10, R67 ;  /* 0x00000010ff43e819 */ /* 0x002fe40000011643 */
[----:B------:R-:W-:-:S02]  /*c4a0*/  @!P6 PRMT R0, R68, 0x7610, R0 ;  /* 0x000076104400e816 */ /* 0x000fc40000000000 */
[----:B------:R-:W-:Y:S01]  /*c4b0*/  @!P6 PRMT R3, R67, 0x7610, R3 ;  /* 0x000076104303e816 */ /* 0x000fe20000000003 */
[----:B------:R-:W-:Y:S01]  /*c4c0*/  UMOV UR12, 0x3f800000 ;  /* 0x3f800000000c7882 */ /* 0x000fe20000000000 */
[----:B------:R-:W-:Y:S01]  /*c4d0*/  @UP0 UMOV UR12, UR6 ;  /* 0x00000006000c0c82 */ /* 0x000fe20008000000 */
[----:B------:R0:W-:Y:S01]  /*c4e0*/  STL.S16 [R1+0x640], R0 ;  /* 0x0006400001007387 */ /* 0x0001e20000100600 */
[----:B------:R-:W-:Y:S01]  /*c4f0*/  BSSY B0, `(.L_x_700) ;  /* 0x0000019000007945 */ /* 0x000fe20003800000 */
[----:B------:R-:W-:Y:S02]  /*c500*/  MOV R67, RZ ;  /* 0x000000ff00437202 */ /* 0x000fe40000000f00 */
[----:B------:R-:W-:Y:S04]  /*c510*/  STL.S16 [R1+0x638], R3 ;  /* 0x0006380301007387 */ /* 0x000fe80000100600 */
[----:B------:R1:W-:Y:S01]  /*c520*/  STL.S16 [R1+0x63c], R2 ;  /* 0x00063c0201007387 */ /* 0x0003e20000100600 */
[----:B0-----:R-:W-:Y:S01]  /*c530*/  HFMA2.MMA R0, -RZ, RZ, 0, 0 ;  /* 0x00000000ff007435 */ /* 0x001fe200000001ff */
[----:B-1----:R-:W-:Y:S01]  /*c540*/  CS2R R2, SRZ ;  /* 0x0000000000027805 */ /* 0x002fe2000001ff00 */
[----:B------:R-:W-:Y:S09]  /*c550*/  @P0 BRA `(.L_x_701) ;  /* 0x0000000000480947 */ /* 0x000ff20003800000 */
[----:B------:R-:W2:Y:S01]  /*c560*/  LDL R69, [R1+0x644] ;  /* 0x0006440001457983 */ /* 0x000ea20000100800 */
[----:B------:R-:W-:Y:S02]  /*c570*/  ISETP.NE.AND P1, PT, RZ, UR15, PT ;  /* 0x0000000fff007c0c */ /* 0x000fe4000bf25270 */
[----:B------:R-:W-:-:S11]  /*c580*/  MOV R3, UR9 ;  /* 0x0000000900037c02 */ /* 0x000fd60008000f00 */
[----:B------:R-:W0:Y:S01]  /*c590*/  @P1 LDC.64 R30, c[0x0][0x240] ;  /* 0x00009000ff1e1b82 */ /* 0x000e220000000a00 */
[----:B--2---:R-:W-:-:S05]  /*c5a0*/  IMAD R3, R3, 0x70, R69 ;  /* 0x0000007003037824 */ /* 0x004fca00078e0245 */
[----:B0-----:R-:W-:Y:S02]  /*c5b0*/  @P1 LEA R30, P2, R3, R30, 0x1 ;  /* 0x0000001e031e1211 */ /* 0x001fe400078408ff */
[----:B------:R-:W-:-:S04]  /*c5c0*/  @P1 SHF.R.S32.HI R29, RZ, 0x1f, R3 ;  /* 0x0000001fff1d1819 */ /* 0x000fc80000011403 */
[----:B------:R-:W-:-:S05]  /*c5d0*/  @P1 LEA.HI.X R31, R3, R31, R29, 0x1, P2 ;  /* 0x0000001f031f1211 */ /* 0x000fca00010f0c1d */
[----:B------:R-:W2:Y:S04]  /*c5e0*/  @P1 LDG.E.U16 R29, desc[UR10][R30.64] ;  /* 0x0000000a1e1d1981 */ /* 0x000ea8000c1e1500 */
[----:B------:R0:W3:Y:S02]  /*c5f0*/  @P1 LDG.E.U16 R32, desc[UR10][R30.64+0x2] ;  /* 0x0000020a1e201981 */ /* 0x0000e4000c1e1500 */
[----:B0-----:R-:W0:Y:S02]  /*c600*/  LDC.64 R30, c[0x0][0x238] ;  /* 0x00008e00ff1e7b82 */ /* 0x001e240000000a00 */
[----:B0-----:R-:W-:-:S05]  /*c610*/  IMAD.WIDE R30, R3, 0x2, R30 ;  /* 0x00000002031e7825 */ /* 0x001fca00078e021e */
[----:B------:R-:W4:Y:S04]  /*c620*/  LDG.E.U16 R3, desc[UR10][R30.64] ;  /* 0x0000000a1e037981 */ /* 0x000f28000c1e1500 */
[----:B------:R-:W4:Y:S01]  /*c630*/  LDG.E.U16 R30, desc[UR10][R30.64+0x2] ;  /* 0x0000020a1e1e7981 */ /* 0x000f22000c1e1500 */
[----:B--2---:R-:W-:Y:S02]  /*c640*/  @P1 SHF.L.U32 R2, R29, 0x10, RZ ;  /* 0x000000101d021819 */ /* 0x004fe400000006ff */
[----:B---3--:R-:W-:Y:S02]  /*c650*/  @P1 SHF.L.U32 R0, R32, 0x10, RZ ;  /* 0x0000001020001819 */ /* 0x008fe400000006ff */
[----:B----4-:R-:W-:Y:S02]  /*c660*/  SHF.L.U32 R3, R3, 0x10, RZ ;  /* 0x0000001003037819 */ /* 0x010fe400000006ff */
[----:B------:R-:W-:-:S07]  /*c670*/  SHF.L.U32 R67, R30, 0x10, RZ ;  /* 0x000000101e437819 */ /* 0x000fce00000006ff */
.L_x_701:
[----:B------:R-:W-:Y:S05]  /*c680*/  BSYNC B0 ;  /* 0x0000000000007941 */ /* 0x000fea0003800000 */
.L_x_700:
[----:B------:R-:W2:Y:S01]  /*c690*/  LDL.LU R31, [R1+0x2d0] ;  /* 0x0002d000011f7983 */ /* 0x000ea20000300800 */
[----:B------:R-:W-:-:S03]  /*c6a0*/  ULDC.U8 UR15, c[0x0][0x2a4] ;  /* 0x0000a900000f7ab9 */ /* 0x000fc60000000000 */
[----:B------:R-:W3:Y:S04]  /*c6b0*/  LDL.LU R30, [R1+0x2ec] ;  /* 0x0002ec00011e7983 */ /* 0x000ee80000300800 */
        /* <DEDUP_REMOVED lines=30> */
.L_x_702:
[----:B------:R-:W2:Y:S04]  /*c8a0*/  LDL.LU R38, [R1+0x2b0] ;  /* 0x0002b00001267983 */ /* 0x000ea80000300800 */
[----:B------:R-:W3:Y:S04]  /*c8b0*/  LDL.LU R39, [R1+0x2c4] ;  /* 0x0002c40001277983 */ /* 0x000ee80000300800 */
[----:B------:R-:W4:Y:S04]  /*c8c0*/  LDL.LU R42, [R1+0x2b4] ;  /* 0x0002b400012a7983 */ /* 0x000f280000300800 */
[----:B------:R-:W4:Y:S01]  /*c8d0*/  LDL.LU R40, [R1+0x2c0] ;  /* 0x0002c00001287983 */ /* 0x000f220000300800 */
[----:B------:R-:W-:-:S04]  /*c8e0*/  FMUL.FTZ R33, R29, R3 ;  /* 0x000000031d217220 */ /* 0x000fc80000410000 */
        /* <DEDUP_REMOVED lines=31> */
.L_x_703:
[----:B------:R-:W2:Y:S04]  /*cae0*/  LDL.LU R46, [R1+0x298] ;  /* 0x00029800012e7983 */ /* 0x000ea80000300800 */
[----:B------:R-:W3:Y:S04]  /*caf0*/  LDL.LU R45, [R1+0x330] ;  /* 0x00033000012d7983 */ /* 0x000ee80000300800 */
[----:B------:R-:W4:Y:S04]  /*cb00*/  LDL.LU R43, [R1+0x29c] ;  /* 0x00029c00012b7983 */ /* 0x000f280000300800 */
[----:B------:R-:W4:Y:S01]  /*cb10*/  LDL.LU R44, [R1+0x334] ;  /* 0x00033400012c7983 */ /* 0x000f220000300800 */
        /* <DEDUP_REMOVED lines=41> */
.L_x_704:
[----:B------:R-:W2:Y:S04]  /*cdb0*/  LDL.LU R49, [R1+0x3d0] ;  /* 0x0003d00001317983 */ /* 0x000ea80000300800 */
[----:B------:R-:W3:Y:S04]  /*cdc0*/  LDL.LU R48, [R1+0x3f4] ;  /* 0x0003f40001307983 */ /* 0x000ee80000300800 */
[----:B------:R-:W4:Y:S04]  /*cdd0*/  LDL.LU R47, [R1+0x3d4] ;  /* 0x0003d400012f7983 */ /* 0x000f280000300800 */
[----:B------:R-:W4:Y:S01]  /*cde0*/  LDL.LU R46, [R1+0x3f0] ;  /* 0x0003f000012e7983 */ /* 0x000f220000300800 */
[----:B------:R-:W-:Y:S01]  /*cdf0*/  FADD.FTZ R42, R38, R43 ;  /* 0x0000002b262a7221 */ /* 0x000fe20000010000 */
[----:B------:R-:W-:Y:S01]  /*ce00*/  FFMA.FTZ R39, R45, R43, R31 ;  /* 0x0000002b2d277223 */ /* 0x000fe2000001001f */
[----:B------:R-:W-:Y:S01]  /*ce10*/  FMUL.FTZ R43, R43, R3 ;  /* 0x000000032b2b7220 */ /* 0x000fe20000410000 */
[----:B------:R-:W-:Y:S01]  /*ce20*/  FADD.FTZ R32, R32, R29 ;  /* 0x0000001d20207221 */ /* 0x000fe20000010000 */
[----:B------:R-:W-:Y:S01]  /*ce30*/  FMUL.FTZ R31, R44, R67 ;  /* 0x000000432c1f7220 */ /* 0x000fe20000410000 */
        /* <DEDUP_REMOVED lines=33> */
.L_x_705:
[----:B------:R-:W2:Y:S04]  /*d050*/  LDL.LU R47, [R1+0x274] ;  /* 0x00027400012f7983 */ /* 0x000ea80000300800 */
[----:B------:R-:W3:Y:S04]  /*d060*/  LDL.LU R43, [R1+0x278] ;  /* 0x00027800012b7983 */ /* 0x000ee80000300800 */
[----:B------:R-:W4:Y:S04]  /*d070*/  LDL.LU R45, [R1+0x27c] ;  /* 0x00027c00012d7983 */ /* 0x000f280000300800 */
[----:B------:R-:W4:Y:S01]  /*d080*/  LDL.LU R46, [R1+0x418] ;  /* 0x00041800012e7983 */ /* 0x000f220000300800 */
[----:B------:R-:W-:Y:S01]  /*d090*/  FMUL.FTZ R41, R32, R3 ;  /* 0x0000000320297220 */ /* 0x000fe20000410000 */
[----:B------:R-:W-:Y:S01]  /*d0a0*/  FADD.FTZ R42, R42, R32 ;  /* 0x000000202a2a7221 */ /* 0x000fe20000010000 */
[----:B------:R-:W-:-:S02]  /*d0b0*/  FFMA.FTZ R32, R33, R32, R39 ;  /* 0x0000002021207223 */ /* 0x000fc40000010027 */
        /* <DEDUP_REMOVED lines=32> */
.L_x_706:
[----:B------:R-:W2:Y:S04]  /*d2c0*/  LDL.LU R51, [R1+0x268] ;  /* 0x0002680001337983 */ /* 0x000ea80000300800 */
[----:B------:R-:W3:Y:S04]  /*d2d0*/  LDL.LU R43, [R1+0x26c] ;  /* 0x00026c00012b7983 */ /* 0x000ee80000300800 */
[----:B------:R-:W4:Y:S04]  /*d2e0*/  LDL.LU R50, [R1+0x270] ;  /* 0x0002700001327983 */ /* 0x000f280000300800 */
[----:B------:R-:W4:Y:S01]  /*d2f0*/  LDL.LU R46, [R1+0x41c] ;  /* 0x00041c00012e7983 */ /* 0x000f220000300800 */
        /* <DEDUP_REMOVED lines=33> */
.L_x_707:
[----:B------:R-:W2:Y:S04]  /*d510*/  LDL.LU R54, [R1+0x24c] ;  /* 0x00024c0001367983 */ /* 0x000ea80000300800 */
[----:B------:R-:W3:Y:S04]  /*d520*/  LDL.LU R53, [R1+0x470] ;  /* 0x0004700001357983 */ /* 0x000ee80000300800 */
[----:B------:R-:W4:Y:S04]  /*d530*/  LDL.LU R52, [R1+0x258] ;  /* 0x0002580001347983 */ /* 0x000f280000300800 */
[----:B------:R-:W4:Y:S01]  /*d540*/  LDL.LU R51, [R1+0x474] ;  /* 0x0004740001337983 */ /* 0x000f220000300800 */
        /* <DEDUP_REMOVED lines=9> */
[----:B--2---:R-:W-:Y:S01]  /*d5e0*/  IMAD.U32 R31, R54, 0x10000, RZ ;  /* 0x00010000361f7824 */ /* 0x004fe200078e00ff */
        /* <DEDUP_REMOVED lines=26> */
.L_x_708:
[----:B------:R-:W2:Y:S04]  /*d790*/  LDL.LU R52, [R1+0x23c] ;  /* 0x00023c0001347983 */ /* 0x000ea80000300800 */
[----:B------:R-:W3:Y:S01]  /*d7a0*/  LDL.LU R53, [R1+0x210] ;  /* 0x0002100001357983 */ /* 0x000ee20000300800 */
[----:B------:R-:W-:Y:S01]  /*d7b0*/  FMUL.FTZ R47, R29, R3 ;  /* 0x000000031d2f7220 */ /* 0x000fe20000410000 */
[----:B-----5:R-:W-:Y:S02]  /*d7c0*/  SHF.L.U32 R5, R5, 0x10, RZ ;  /* 0x0000001005057819 */ /* 0x020fe400000006ff */
[----:B------:R-:W-:Y:S01]  /*d7d0*/  SHF.L.U32 R51, R4, 0x10, RZ ;  /* 0x0000001004337819 */ /* 0x000fe200000006ff */
[----:B------:R-:W-:Y:S01]  /*d7e0*/  FADD.FTZ R42, R42, R45 ;  /* 0x0000002d2a2a7221 */ /* 0x000fe20000010000 */
[----:B------:R-:W-:Y:S01]  /*d7f0*/  FFMA.FTZ R4, R38, R47, R48 ;  /* 0x0000002f26047223 */ /* 0x000fe20000010030 */
[----:B------:R-:W-:Y:S01]  /*d800*/  FADD.FTZ R45, R50, R47 ;  /* 0x0000002f322d7221 */ /* 0x000fe20000010000 */
[----:B------:R-:W-:Y:S01]  /*d810*/  FADD.FTZ R5, R5, -UR16 ;  /* 0x8000001005057e21 */ /* 0x000fe20008010000 */
[----:B------:R-:W-:-:S03]  /*d820*/  FADD.FTZ R47, R51, -UR16 ;  /* 0x80000010332f7e21 */ /* 0x000fc60008010000 */
[----:B------:R-:W-:Y:S01]  /*d830*/  FMUL.FTZ R51, R5, UR12 ;  /* 0x0000000c05337c20 */ /* 0x000fe20008410000 */
[----:B------:R-:W-:Y:S01]  /*d840*/  FMUL.FTZ R47, R47, UR12 ;  /* 0x0000000c2f2f7c20 */ /* 0x000fe20008410000 */
[----:B--2---:R-:W-:Y:S01]  /*d850*/  SHF.L.U32 R48, R52, 0x10, RZ ;  /* 0x0000001034307819 */ /* 0x004fe200000006ff */
[----:B------:R-:W-:Y:S01]  /*d860*/  FMUL.FTZ R52, R31, R67 ;  /* 0x000000431f347220 */ /* 0x000fe20000410000 */
        /* <DEDUP_REMOVED lines=20> */
.L_x_709:
        /* <DEDUP_REMOVED lines=9> */
[----:B------:R-:W-:Y:S01]  /*da40*/  FADD.FTZ R45, R45, R5 ;  /* 0x000000052d2d7221 */ /* 0x000fe20000010000 */
[----:B------:R-:W-:Y:S01]  /*da50*/  FMUL.FTZ R5, R48, R67 ;  /* 0x0000004330057220 */ /* 0x000fe20000410000 */
[----:B------:R-:W-:Y:S01]  /*da60*/  SHF.L.U32 R6, R6, 0x10, RZ ;  /* 0x0000001006067819 */ /* 0x000fe200000006ff */
[----:B------:R-:W-:-:S02]  /*da70*/  FFMA.FTZ R41, R43, R39, R49 ;  /* 0x000000272b297223 */ /* 0x000fc40000010031 */
[----:B------:R-:W-:Y:S01]  /*da80*/  FFMA.FTZ R43, R47, R5, R4 ;  /* 0x000000052f2b7223 */ /* 0x000fe20000010004 */
[----:B------:R-:W-:Y:S01]  /*da90*/  FADD.FTZ R45, R5, R45 ;  /* 0x0000002d052d7221 */ /* 0x000fe20000010000 */
[----:B------:R-:W-:-:S04]  /*daa0*/  FADD.FTZ R49, R6, -UR16 ;  /* 0x8000001006317e21 */ /* 0x000fc80008010000 */
        /* <DEDUP_REMOVED lines=25> */
.L_x_710:
        /* <DEDUP_REMOVED lines=33> */
.L_x_711:
        /* <DEDUP_REMOVED lines=41> */
.L_x_712:
        /* <DEDUP_REMOVED lines=33> */
.L_x_713:
        /* <DEDUP_REMOVED lines=41> */
.L_x_714:
        /* <DEDUP_REMOVED lines=33> */
.L_x_715:
        /* <DEDUP_REMOVED lines=41> */
.L_x_716:
        /* <DEDUP_REMOVED lines=13> */
[----:B--2---:R-:W-:Y:S01]  /*eaf0*/  IMAD.U32 R6, R51, 0x10000, RZ ;  /* 0x0001000033067824 */ /* 0x004fe200078e00ff */
        /* <DEDUP_REMOVED lines=19> */
.L_x_717:
        /* <DEDUP_REMOVED lines=41> */
.L_x_718:
        /* <DEDUP_REMOVED lines=10> */
[----:B------:R-:W-:-:S02]  /*ef60*/  FMUL.FTZ R58, R24, UR12 ;  /* 0x0000000c183a7c20 */ /* 0x000fc40008410000 */
[----:B------:R-:W-:Y:S01]  /*ef70*/  FMUL.FTZ R54, R23, UR12 ;  /* 0x0000000c17367c20 */ /* 0x000fe20008410000 */
[----:B--2---:R-:W-:Y:S01]  /*ef80*/  SHF.L.U32 R53, R20, 0x10, RZ ;  /* 0x0000001014357819 */ /* 0x004fe200000006ff */
[----:B------:R-:W-:Y:S01]  /*ef90*/  FMUL.FTZ R20, R4, R67 ;  /* 0x0000004304147220 */ /* 0x000fe20000410000 */
        /* <DEDUP_REMOVED lines=19> */
.L_x_719:
        /* <DEDUP_REMOVED lines=11> */
[----:B------:R-:W-:Y:S01]  /*f180*/  FADD.FTZ R26, R26, -UR16 ;  /* 0x800000101a1a7e21 */ /* 0x000fe20008010000 */
[----:B------:R-:W-:Y:S01]  /*f190*/  FADD.FTZ R43, R48, R43 ;  /* 0x0000002b302b7221 */ /* 0x000fe20000010000 */
        /* <DEDUP_REMOVED lines=28> */
.L_x_720:
[----:B------:R-:W2:Y:S04]  /*f360*/  LDL.LU R23, [R1+0x214] ;  /* 0x0002140001177983 */ /* 0x000ea80000300800 */
[----:B------:R-:W3:Y:S01]  /*f370*/  LDL.LU R22, [R1+0x540] ;  /* 0x0005400001167983 */ /* 0x000ee20000300800 */
[----:B------:R-:W-:Y:S01]  /*f380*/  SHF.L.U32 R28, R28, 0x10, RZ ;  /* 0x000000101c1c7819 */ /* 0x000fe200000006ff */
[----:B------:R-:W-:Y:S01]  /*f390*/  FMUL.FTZ R20, R51, R3 ;  /* 0x0000000333147220 */ /* 0x000fe20000410000 */
[----:B------:R-:W-:Y:S01]  /*f3a0*/  SHF.L.U32 R27, R27, 0x10, RZ ;  /* 0x000000101b1b7819 */ /* 0x000fe200000006ff */
[----:B------:R-:W-:Y:S02]  /*f3b0*/  FADD.FTZ R18, R50, R41 ;  /* 0x0000002932127221 */ /* 0x000fe40000010000 */
[----:B------:R-:W-:Y:S01]  /*f3c0*/  FADD.FTZ R28, R28, -UR16 ;  /* 0x800000101c1c7e21 */ /* 0x000fe20008010000 */
[----:B------:R-:W-:Y:S01]  /*f3d0*/  FFMA.FTZ R21, R56, R20, R52 ;  /* 0x0000001438157223 */ /* 0x000fe20000010034 */
[----:B------:R-:W-:Y:S01]  /*f3e0*/  FADD.FTZ R27, R27, -UR16 ;  /* 0x800000101b1b7e21 */ /* 0x000fe20008010000 */
[----:B------:R-:W-:Y:S01]  /*f3f0*/  FADD.FTZ R19, R19, R20 ;  /* 0x0000001413137221 */ /* 0x000fe20000010000 */
[----:B------:R-:W-:Y:S01]  /*f400*/  FMUL.FTZ R52, R28, UR12 ;  /* 0x0000000c1c347c20 */ /* 0x000fe20008410000 */
[----:B------:R-:W-:Y:S01]  /*f410*/  FMUL.FTZ R20, R48, R67 ;  /* 0x0000004330147220 */ /* 0x000fe20000410000 */
[----:B------:R-:W-:Y:S01]  /*f420*/  FMUL.FTZ R46, R27, UR12 ;  /* 0x0000000c1b2e7c20 */ /* 0x000fe20008410000 */
[----:B--2---:R-:W-:-:S02]  /*f430*/  SHF.L.U32 R50, R23, 0x10, RZ ;  /* 0x0000001017327819 */ /* 0x004fc400000006ff */
        /* <DEDUP_REMOVED lines=20> */
.L_x_721:
[----:B------:R-:W2:Y:S04]  /*f580*/  LDL.LU R24, [R1+0x220] ;  /* 0x0002200001187983 */ /* 0x000ea80000300800 */
[----:B------:R-:W3:Y:S04]  /*f590*/  LDL.LU R25, [R1+0x538] ;  /* 0x0005380001197983 */ /* 0x000ee80000300800 */
[----:B------:R-:W4:Y:S04]  /*f5a0*/  LDL.LU R27, [R1+0x53c] ;  /* 0x00053c00011b7983 */ /* 0x000f280000300800 */
[----:B------:R-:W5:Y:S01]  /*f5b0*/  LDL.LU R26, [R1+0x544] ;  /* 0x00054400011a7983 */ /* 0x000f620000300800 */
        /* <DEDUP_REMOVED lines=8> */
[----:B------:R-:W-:-:S03]  /*f640*/  FFMA.FTZ R21, R40, R33, R44 ;  /* 0x0000002128157223 */ /* 0x000fc6000001002c */
        /* <DEDUP_REMOVED lines=29> */
.L_x_722:
        /* <DEDUP_REMOVED lines=36> */
.L_x_723:
        /* <DEDUP_REMOVED lines=42> */
.L_x_724:
[----:B------:R-:W2:Y:S04]  /*fd00*/  LDL.LU R25, [R1+0x234] ;  /* 0x0002340001197983 */ /* 0x000ea80000300800 */
[----:B------:R-:W3:Y:S04]  /*fd10*/  LDL.LU R26, [R1+0x510] ;  /* 0x00051000011a7983 */ /* 0x000ee80000300800 */
[----:B------:R-:W4:Y:S04]  /*fd20*/  LDL.LU R27, [R1+0x514] ;  /* 0x00051400011b7983 */ /* 0x000f280000300800 */
[----:B------:R-:W5:Y:S01]  /*fd30*/  LDL.LU R28, [R1+0x238] ;  /* 0x00023800011c7983 */ /* 0x000f620000300800 */
[----:B------:R-:W-:Y:S01]  /*fd40*/  FADD.FTZ R18, R18, R31 ;  /* 0x0000001f12127221 */ /* 0x000fe20000010000 */
[----:B------:R-:W-:-:S04]  /*fd50*/  FMUL.FTZ R22, R32, R3 ;  /* 0x0000000320167220 */ /* 0x000fc80000410000 */
        /* <DEDUP_REMOVED lines=30> */
.L_x_725:
[----:B------:R-:W2:Y:S04]  /*ff40*/  LDL.LU R68, [R1+0x248] ;  /* 0x0002480001447983 */ /* 0x000ea80000300800 */
[----:B------:R-:W3:Y:S04]  /*ff50*/  LDL.LU R63, [R1+0x500] ;  /* 0x00050000013f7983 */ /* 0x000ee80000300800 */
[----:B------:R-:W4:Y:S04]  /*ff60*/  LDL.LU R65, [R1+0x504] ;  /* 0x0005040001417983 */ /* 0x000f280000300800 */
[----:B------:R-:W5:Y:S01]  /*ff70*/  LDL.LU R64, [R1+0x518] ;  /* 0x0005180001407983 */ /* 0x000f620000300800 */
[----:B------:R-:W-:Y:S01]  /*ff80*/  FFMA.FTZ R23, R30, R27, R23 ;  /* 0x0000001b1e177223 */ /* 0x000fe20000010017 */
[----:B------:R-:W-:Y:S01]  /*ff90*/  FMUL.FTZ R22, R28, R3 ;  /* 0x000000031c167220 */ /* 0x000fe20000410000 */
[----:B------:R-:W-:Y:S01]  /*ffa0*/  FADD.FTZ R24, R27, R24 ;  /* 0x000000181b187221 */ /* 0x000fe20000010000 */
        /* <DEDUP_REMOVED lines=8> */
[----:B---3--:R-:W-:Y:S01]  /*10030*/  SHF.L.U32 R27, R63, 0x10, RZ ;  /* 0x000000103f1b7819 */ /* 0x008fe200000006ff */
[----:B------:R-:W-:Y:S02]  /*10040*/  FFMA.FTZ R63, R16, R17, R21 ;  /* 0x00000011103f7223 */ /* 0x000fe40000010015 */
        /* <DEDUP_REMOVED lines=25> */
.L_x_726:
[----:B------:R-:W2:Y:S04]  /*101e0*/  LDL.LU R61, [R1+0x250] ;  /* 0x00025000013d7983 */ /* 0x000ea80000300800 */
[----:B------:R-:W3:Y:S04]  /*101f0*/  LDL.LU R60, [R1+0x25c] ;  /* 0x00025c00013c7983 */ /* 0x000ee80000300800 */
[----:B------:R-:W4:Y:S04]  /*10200*/  LDL.LU R68, [R1+0x254] ;  /* 0x0002540001447983 */ /* 0x000f280000300800 */
[----:B------:R-:W5:Y:S01]  /*10210*/  LDL.LU R65, [R1+0x508] ;  /* 0x0005080001417983 */ /* 0x000f620000300800 */
[----:B------:R-:W-:Y:S01]  /*10220*/  FMUL.FTZ R16, R24, R3 ;  /* 0x0000000318107220 */ /* 0x000fe20000410000 */
[----:B--2---:R-:W-:Y:S01]  /*10230*/  SHF.L.U32 R64, R61, 0x10, RZ ;  /* 0x000000103d407819 */ /* 0x004fe200000006ff */
[----:B------:R-:W-:Y:S01]  /*10240*/  FADD.FTZ R61, R18, R17 ;  /* 0x00000011123d7221 */ /* 0x000fe20000010000 */
[----:B---3--:R-:W-:Y:S01]  /*10250*/  SHF.L.U32 R17, R60, 0x10, RZ ;  /* 0x000000103c117819 */ /* 0x008fe200000006ff */
[----:B------:R-:W-:-:S02]  /*10260*/  FFMA.FTZ R60, R27, R16, R23 ;  /* 0x000000101b3c7223 */ /* 0x000fc40000010017 */
[----:B------:R-:W-:Y:S01]  /*10270*/  FADD.FTZ R23, R64, -UR16 ;  /* 0x8000001040177e21 */ /* 0x000fe20008010000 */
[----:B------:R-:W-:Y:S01]  /*10280*/  FADD.FTZ R16, R20, R16 ;  /* 0x0000001014107221 */ /* 0x000fe20000010000 */
[----:B----4-:R-:W-:Y:S02]  /*10290*/  IMAD.U32 R20, R68, 0x10000, RZ ;  /* 0x0001000044147824 */ /* 0x010fe400078e00ff */
[----:B------:R-:W-:Y:S01]  /*102a0*/  FADD.FTZ R18, R17, -UR16 ;  /* 0x8000001011127e21 */ /* 0x000fe20008010000 */
        /* <DEDUP_REMOVED lines=23> */
.L_x_727:
[----:B------:R-:W-:Y:S01]  /*10420*/  FFMA.FTZ R64, R22, R68, R60 ;  /* 0x0000004416407223 */ /* 0x000fe2000001003c */
[----:B------:R-:W-:Y:S01]  /*10430*/  FADD.FTZ R16, R68, R16 ;  /* 0x0000001044107221 */ /* 0x000fe20000010000 */
[----:B------:R-:W2:Y:S01]  /*10440*/  LDL.LU R69, [R1+0x4fc] ;  /* 0x0004fc0001457983 */ /* 0x000ea20000300800 */
[----:B------:R-:W-:-:S03]  /*10450*/  FMUL.FTZ R65, R20, R3 ;  /* 0x0000000314417220 */ /* 0x000fc60000410000 */
[----:B------:R-:W3:Y:S01]  /*10460*/  LDL.LU R68, [R1+0x4f4] ;  /* 0x0004f40001447983 */ /* 0x000ee20000300800 */
[----:B------:R-:W-:-:S03]  /*10470*/  FFMA.FTZ R60, R13, R14, R19 ;  /* 0x0000000e0d3c7223 */ /* 0x000fc60000010013 */
[----:B------:R-:W4:Y:S04]  /*10480*/  LDL.LU R13, [R1+0x4f0] ;  /* 0x0004f000010d7983 */ /* 0x000f280000300800 */
[----:B------:R-:W5:Y:S01]  /*10490*/  LDL.LU R19, [R1+0x4f8] ;  /* 0x0004f80001137983 */ /* 0x000f620000300800 */
[----:B------:R-:W-:Y:S01]  /*104a0*/  FADD.FTZ R62, R62, R14 ;  /* 0x0000000e3e3e7221 */ /* 0x000fe20000010000 */
[----:B------:R-:W-:Y:S01]  /*104b0*/  FFMA.FTZ R64, R23, R65, R64 ;  /* 0x0000004117407223 */ /* 0x000fe20000010040 */
[----:B------:R-:W-:Y:S01]  /*104c0*/  FADD.FTZ R65, R16, R65 ;  /* 0x0000004110417221 */ /* 0x000fe20000010000 */
[----:B------:R-:W-:Y:S01]  /*104d0*/  FMUL.FTZ R16, R17, R67 ;  /* 0x0000004311107220 */ /* 0x000fe20000410000 */
[----:B------:R-:W-:-:S03]  /*104e0*/  FFMA.FTZ R63, R15, R11, R63 ;  /* 0x0000000b0f3f7223 */ /* 0x000fc6000001003f */
[----:B------:R-:W-:Y:S01]  /*104f0*/  FADD.FTZ R65, R16, R65 ;  /* 0x0000004110417221 */ /* 0x000fe20000010000 */
[----:B--2---:R-:W-:Y:S02]  /*10500*/  SHF.L.U32 R15, R69, 0x10, RZ ;  /* 0x00000010450f7819 */ /* 0x004fe400000006ff */
[----:B---3--:R-:W-:Y:S01]  /*10510*/  SHF.L.U32 R14, R68, 0x10, RZ ;  /* 0x00000010440e7819 */ /* 0x008fe200000006ff */
[----:B------:R-:W-:Y:S01]  /*10520*/  FFMA.FTZ R68, R18, R16, R64 ;  /* 0x0000001012447223 */ /* 0x000fe20000010040 */
[----:B----4-:R-:W-:-:S03]  /*10530*/  SHF.L.U32 R13, R13, 0x10, RZ ;  /* 0x000000100d0d7819 */ /* 0x010fc600000006ff */
[----:B------:R-:W-:Y:S01]  /*10540*/  FADD.FTZ R14, R14, -UR16 ;  /* 0x800000100e0e7e21 */ /* 0x000fe20008010000 */
[----:B-----5:R-:W-:-:S03]  /*10550*/  SHF.L.U32 R16, R19, 0x10, RZ ;  /* 0x0000001013107819 */ /* 0x020fc600000006ff */
[----:B------:R-:W-:Y:S01]  /*10560*/  FMUL.FTZ R64, R14, UR12 ;  /* 0x0000000c0e407c20 */ /* 0x000fe20008410000 */
[----:B------:R-:W-:-:S04]  /*10570*/  FADD.FTZ R13, R13, -UR16 ;  /* 0x800000100d0d7e21 */ /* 0x000fc80008010000 */
[----:B------:R0:W-:Y:S01]  /*10580*/  STL [R1+0x214], R64 ;  /* 0x0002144001007387 */ /* 0x0001e20000100800 */
[----:B------:R-:W-:Y:S01]  /*10590*/  FMUL.FTZ R19, R13, UR12 ;  /* 0x0000000c0d137c20 */ /* 0x000fe20008410000 */
        /* <DEDUP_REMOVED lines=19> */
.L_x_728:
[----:B------:R-:W2:Y:S04]  /*106d0*/  LDL.LU R13, [R1+0x4e0] ;  /* 0x0004e000010d7983 */ /* 0x000ea80000300800 */
[----:B0-----:R-:W3:Y:S04]  /*106e0*/  LDL.LU R64, [R1+0x4e4] ;  /* 0x0004e40001407983 */ /* 0x001ee80000300800 */
        /* <DEDUP_REMOVED lines=37> */
.L_x_729:
        /* <DEDUP_REMOVED lines=47> */
.L_x_730:
        /* <DEDUP_REMOVED lines=40> */
.L_x_731:
        /* <DEDUP_REMOVED lines=39> */
[----:B-----5:R-:W-:-:S03]  /*11120*/  FFMA.FTZ R6, R68, R67, R0 ;  /* 0x0000004344067223 */ /* 0x020fc60000010000 */
        /* <DEDUP_REMOVED lines=9> */
.L_x_732:
        /* <DEDUP_REMOVED lines=33> */
[----:B--2--5:R-:W-:-:S04]  /*113d0*/  FFMA.FTZ R64, R64, R67, R0 ;  /* 0x0000004340407223 */ /* 0x024fc80000010000 */
        /* <DEDUP_REMOVED lines=8> */
.L_x_733:
[----:B0-----:R-:W2:Y:S01]  /*11460*/  LDL R64, [R1+0x234] ;  /* 0x0002340001407983 */ /* 0x001ea20000100800 */
[----:B------:R-:W-:-:S03]  /*11470*/  FFMA.FTZ R60, R55, R4, R60 ;  /* 0x00000004373c7223 */ /* 0x000fc6000001003c */
[----:B------:R-:W3:Y:S01]  /*11480*/  LDL R55, [R1+0x230] ;  /* 0x0002300001377983 */ /* 0x000ee20000100800 */
[----:B------:R-:W-:Y:S01]  /*11490*/  FADD.FTZ R62, R62, R4 ;  /* 0x000000043e3e7221 */ /* 0x000fe20000010000 */
[----:B------:R-:W-:Y:S02]  /*114a0*/  FFMA.FTZ R63, R58, R57, R63 ;  /* 0x000000393a3f7223 */ /* 0x000fe4000001003f */
[----:B------:R-:W4:Y:S04]  /*114b0*/  LDL.LU R4, [R1+0x490] ;  /* 0x0004900001047983 */ /* 0x000f280000300800 */
[----:B------:R-:W4:Y:S01]  /*114c0*/  LDL R58, [R1+0x23c] ;  /* 0x00023c00013a7983 */ /* 0x000f220000100800 */
        /* <DEDUP_REMOVED lines=8> */
[----:B------:R-:W-:Y:S01]  /*11550*/  FMUL.FTZ R64, R5, R67 ;  /* 0x0000004305407220 */ /* 0x000fe20000410000 */
[----:B----4-:R-:W-:-:S03]  /*11560*/  SHF.L.U32 R4, R4, 0x10, RZ ;  /* 0x0000001004047819 */ /* 0x010fc600000006ff */
[----:B------:R-:W-:Y:S01]  /*11570*/  FFMA.FTZ R55, R58, R64, R55 ;  /* 0x000000403a377223 */ /* 0x000fe20000010037 */
[----:B------:R-:W-:Y:S01]  /*11580*/  FADD.FTZ R58, R64, R65 ;  /* 0x00000041403a7221 */ /* 0x000fe20000010000 */
[----:B------:R-:W-:-:S04]  /*11590*/  FADD.FTZ R64, R4, -UR16 ;  /* 0x8000001004407e21 */ /* 0x000fc80008010000 */
[----:B------:R-:W-:-:S05]  /*115a0*/  FMUL.FTZ R64, R64, UR12 ;  /* 0x0000000c40407c20 */ /* 0x000fca0008410000 */
[----:B------:R0:W-:Y:S01]  /*115b0*/  STL [R1+0x238], R64 ;  /* 0x0002384001007387 */ /* 0x0001e20000100800 */
[----:B---3--:R-:W-:-:S05]  /*115c0*/  SHF.L.U32 R59, R59, 0x10, RZ ;  /* 0x000000103b3b7819 */ /* 0x008fca00000006ff */
[----:B------:R-:W-:-:S04]  /*115d0*/  FADD.FTZ R59, R59, -UR16 ;  /* 0x800000103b3b7e21 */ /* 0x000fc80008010000 */
[----:B------:R-:W-:-:S05]  /*115e0*/  FMUL.FTZ R65, R59, UR12 ;  /* 0x0000000c3b417c20 */ /* 0x000fca0008410000 */
[----:B------:R0:W-:Y:S01]  /*115f0*/  STL [R1+0x33c], R65 ;  /* 0x00033c4101007387 */ /* 0x0001e20000100800 */
[----:B--2---:R-:W-:Y:S02]  /*11600*/  SHF.L.U32 R4, R68, 0x10, RZ ;  /* 0x0000001044047819 */ /* 0x004fe400000006ff */
        /* <DEDUP_REMOVED lines=20> */
.L_x_734:
[----:B-----5:R1:W-:Y:S04]  /*11750*/  STL [R1+0x64c], R0 ;  /* 0x00064c0001007387 */ /* 0x0203e80000100800 */
[----:B------:R-:W2:Y:S04]  /*11760*/  LDL.LU R59, [R1+0x480] ;  /* 0x00048000013b7983 */ /* 0x000ea80000300800 */
[----:B------:R-:W3:Y:S04]  /*11770*/  LDL.LU R69, [R1+0x48c] ;  /* 0x00048c0001457983 */ /* 0x000ee80000300800 */
[----:B-1----:R-:W4:Y:S01]  /*11780*/  LDL R0, [R1+0x238] ;  /* 0x0002380001007983 */ /* 0x002f220000100800 */
[----:B------:R-:W-:-:S03]  /*11790*/  FADD.FTZ R61, R61, R57 ;  /* 0x000000393d3d7221 */ /* 0x000fc60000010000 */
[----:B------:R-:W3:Y:S01]  /*117a0*/  LDL.LU R57, [R1+0x484] ;  /* 0x0004840001397983 */ /* 0x000ee20000300800 */
[----:B0-----:R-:W-:-:S03]  /*117b0*/  FMUL.FTZ R64, R4, R3 ;  /* 0x0000000304407220 */ /* 0x001fc60000410000 */
[----:B------:R-:W3:Y:S01]  /*117c0*/  LDL.LU R65, [R1+0x488] ;  /* 0x0004880001417983 */ /* 0x000ee20000300800 */
[----:B------:R-:W-:Y:S01]  /*117d0*/  FADD.FTZ R58, R58, R64 ;  /* 0x000000403a3a7221 */ /* 0x000fe20000010000 */
[----:B----4-:R-:W-:Y:S02]  /*117e0*/  FFMA.FTZ R55, R0, R64, R55 ;  /* 0x0000004000377223 */ /* 0x010fe40000010037 */
[----:B------:R0:W5:Y:S01]  /*117f0*/  LDL.LU R0, [R1+0x64c] ;  /* 0x00064c0001007983 */ /* 0x0001620000300800 */
[----:B--2---:R-:W-:Y:S02]  /*11800*/  SHF.L.U32 R59, R59, 0x10, RZ ;  /* 0x000000103b3b7819 */ /* 0x004fe400000006ff */
[----:B---3--:R-:W-:-:S03]  /*11810*/  SHF.L.U32 R57, R57, 0x10, RZ ;  /* 0x0000001039397819 */ /* 0x008fc600000006ff */
[----:B------:R-:W-:Y:S02]  /*11820*/  FADD.FTZ R59, R59, -UR16 ;  /* 0x800000103b3b7e21 */ /* 0x000fe40008010000 */
[----:B------:R-:W-:Y:S01]  /*11830*/  FADD.FTZ R57, R57, -UR16 ;  /* 0x8000001039397e21 */ /* 0x000fe20008010000 */
[----:B------:R-:W-:Y:S01]  /*11840*/  SHF.L.U32 R64, R69, 0x10, RZ ;  /* 0x0000001045407819 */ /* 0x000fe200000006ff */
        /* <DEDUP_REMOVED lines=26> */
.L_x_735:
[----:B0-----:R-:W2:Y:S01]  /*119f0*/  LDL R57, [R1+0x33c] ;  /* 0x00033c0001397983 */ /* 0x001ea20000100800 */
[----:B------:R-:W-:-:S03]  /*11a00*/  FFMA.FTZ R54, R54, R53, R60 ;  /* 0x0000003536367223 */ /* 0x000fc6000001003c */
[----:B------:R-:W3:Y:S01]  /*11a10*/  LDL R60, [R1+0x334] ;  /* 0x00033400013c7983 */ /* 0x000ee20000100800 */
[----:B------:R-:W-:Y:S01]  /*11a20*/  FADD.FTZ R58, R59, R58 ;  /* 0x0000003a3b3a7221 */ /* 0x000fe20000010000 */
[----:B------:R-:W-:Y:S02]  /*11a30*/  FFMA.FTZ R56, R56, R51, R63 ;  /* 0x0000003338387223 */ /* 0x000fe4000001003f */
[----:B------:R-:W4:Y:S01]  /*11a40*/  LDL R63, [R1+0x338] ;  /* 0x00033800013f7983 */ /* 0x000f220000100800 */
[----:B------:R-:W-:-:S03]  /*11a50*/  FADD.FTZ R53, R62, R53 ;  /* 0x000000353e357221 */ /* 0x000fc60000010000 */
[----:B------:R-:W4:Y:S04]  /*11a60*/  LDL.LU R62, [R1+0x478] ;  /* 0x00047800013e7983 */ /* 0x000f280000300800 */
[----:B------:R-:W4:Y:S01]  /*11a70*/  LDL.LU R69, [R1+0x47c] ;  /* 0x00047c0001457983 */ /* 0x000f220000300800 */
[----:B--2---:R-:W-:Y:S01]  /*11a80*/  FFMA.FTZ R55, R57, R59, R55 ;  /* 0x0000003b39377223 */ /* 0x004fe20000010037 */
[----:B------:R-:W-:Y:S02]  /*11a90*/  FMUL.FTZ R57, R65, R3 ;  /* 0x0000000341397220 */ /* 0x000fe40000410000 */
[----:B------:R-:W2:Y:S02]  /*11aa0*/  LDL.LU R59, [R1+0x46c] ;  /* 0x00046c00013b7983 */ /* 0x000ea40000300800 */
[----:B---3--:R-:W-:Y:S01]  /*11ab0*/  FFMA.FTZ R55, R60, R57, R55 ;  /* 0x000000393c377223 */ /* 0x008fe20000010037 */
[----:B------:R-:W-:-:S02]  /*11ac0*/  FADD.FTZ R58, R58, R57 ;  /* 0x000000393a3a7221 */ /* 0x000fc40000010000 */
[----:B------:R-:W3:Y:S01]  /*11ad0*/  LDL.LU R57, [R1+0x468] ;  /* 0x0004680001397983 */ /* 0x000ee20000300800 */
[----:B------:R-:W-:-:S04]  /*11ae0*/  FMUL.FTZ R60, R64, R67 ;  /* 0x00000043403c7220 */ /* 0x000fc80000410000 */
[----:B----4-:R-:W-:Y:S01]  /*11af0*/  FFMA.FTZ R55, R63, R60, R55 ;  /* 0x0000003c3f377223 */ /* 0x010fe20000010037 */
[----:B------:R-:W-:Y:S01]  /*11b00*/  FADD.FTZ R58, R60, R58 ;  /* 0x0000003a3c3a7221 */ /* 0x000fe20000010000 */
[----:B------:R-:W-:Y:S02]  /*11b10*/  SHF.L.U32 R63, R62, 0x10, RZ ;  /* 0x000000103e3f7819 */ /* 0x000fe400000006ff */
[----:B------:R-:W-:Y:S02]  /*11b20*/  SHF.L.U32 R62, R69, 0x10, RZ ;  /* 0x00000010453e7819 */ /* 0x000fe400000006ff */
        /* <DEDUP_REMOVED lines=27> */
.L_x_736:
[----:B------:R-:W-:Y:S01]  /*11ce0*/  FADD.FTZ R51, R61, R51 ;  /* 0x000000333d337221 */ /* 0x000fe20000010000 */
[----:B0-----:R-:W2:Y:S04]  /*11cf0*/  LDL.LU R57, [R1+0x458] ;  /* 0x0004580001397983 */ /* 0x001ea80000300800 */
[----:B------:R-:W3:Y:S04]  /*11d00*/  LDL R61, [R1+0x32c] ;  /* 0x00032c00013d7983 */ /* 0x000ee80000100800 */
[----:B------:R-:W4:Y:S04]  /*11d10*/  LDL.LU R60, [R1+0x45c] ;  /* 0x00045c00013c7983 */ /* 0x000f280000300800 */
[----:B------:R-:W4:Y:S01]  /*11d20*/  LDL.LU R69, [R1+0x460] ;  /* 0x0004600001457983 */ /* 0x000f220000300800 */
[----:B------:R-:W-:-:S04]  /*11d30*/  FMUL.FTZ R59, R63, R3 ;  /* 0x000000033f3b7220 */ /* 0x000fc80000410000 */
[----:B------:R-:W-:Y:S01]  /*11d40*/  FADD.FTZ R58, R58, R59 ;  /* 0x0000003b3a3a7221 */ /* 0x000fe20000010000 */
[----:B--2---:R-:W-:Y:S01]  /*11d50*/  SHF.L.U32 R57, R57, 0x10, RZ ;  /* 0x0000001039397819 */ /* 0x004fe200000006ff */
[----:B---3--:R-:W-:Y:S02]  /*11d60*/  FFMA.FTZ R55, R61, R59, R55 ;  /* 0x0000003b3d377223 */ /* 0x008fe40000010037 */
[----:B------:R-:W2:Y:S01]  /*11d70*/  LDL.LU R59, [R1+0x464] ;  /* 0x00046400013b7983 */ /* 0x000ea20000300800 */
[----:B----4-:R-:W-:Y:S02]  /*11d80*/  IMAD.U32 R60, R60, 0x10000, RZ ;  /* 0x000100003c3c7824 */ /* 0x010fe400078e00ff */
[----:B------:R-:W-:Y:S01]  /*11d90*/  FADD.FTZ R57, R57, -UR16 ;  /* 0x8000001039397e21 */ /* 0x000fe20008010000 */
[----:B------:R-:W-:Y:S01]  /*11da0*/  SHF.L.U32 R61, R69, 0x10, RZ ;  /* 0x00000010453d7819 */ /* 0x000fe200000006ff */
[----:B------:R-:W-:Y:S02]  /*11db0*/  FADD.FTZ R69, R60, -UR16 ;  /* 0x800000103c457e21 */ /* 0x000fe40008010000 */
[----:B------:R-:W-:-:S02]  /*11dc0*/  FMUL.FTZ R57, R57, UR12 ;  /* 0x0000000c39397c20 */ /* 0x000fc40008410000 */
[----:B------:R-:W-:-:S03]  /*11dd0*/  FMUL.FTZ R69, R69, UR12 ;  /* 0x0000000c45457c20 */ /* 0x000fc60008410000 */
        /* <DEDUP_REMOVED lines=24> */
.L_x_737:
[----:B------:R-:W2:Y:S01]  /*11f60*/  LDL R57, [R1+0x330] ;  /* 0x0003300001397983 */ /* 0x000ea20000100800 */
[----:B------:R-:W-:Y:S01]  /*11f70*/  FFMA.FTZ R54, R49, R48, R54 ;  /* 0x0000003031367223 */ /* 0x000fe20000010036 */
[----:B------:R-:W-:Y:S02]  /*11f80*/  FADD.FTZ R53, R53, R48 ;  /* 0x0000003035357221 */ /* 0x000fe40000010000 */
[----:B------:R-:W3:Y:S01]  /*11f90*/  LDL R48, [R1+0x324] ;  /* 0x0003240001307983 */ /* 0x000ee20000100800 */
[----:B------:R-:W-:-:S03]  /*11fa0*/  FADD.FTZ R58, R59, R58 ;  /* 0x0000003a3b3a7221 */ /* 0x000fc60000010000 */
        /* <DEDUP_REMOVED lines=10> */
[----:B----4-:R-:W-:-:S05]  /*12050*/  SHF.L.U32 R49, R49, 0x10, RZ ;  /* 0x0000001031317819 */ /* 0x010fca00000006ff */
[----:B------:R-:W-:-:S04]  /*12060*/  FADD.FTZ R49, R49, -UR16 ;  /* 0x8000001031317e21 */ /* 0x000fc80008010000 */
[----:B------:R-:W-:-:S05]  /*12070*/  FMUL.FTZ R49, R49, UR12 ;  /* 0x0000000c31317c20 */ /* 0x000fca0008410000 */
[----:B------:R0:W-:Y:S01]  /*12080*/  STL [R1+0x31c], R49 ;  /* 0x00031c3101007387 */ /* 0x0001e20000100800 */
[----:B------:R-:W-:-:S04]  /*12090*/  FMUL.FTZ R58, R60, R67 ;  /* 0x000000433c3a7220 */ /* 0x000fc80000410000 */
[----:B------:R-:W-:Y:S01]  /*120a0*/  FFMA.FTZ R48, R56, R58, R48 ;  /* 0x0000003a38307223 */ /* 0x000fe20000010030 */
        /* <DEDUP_REMOVED lines=26> */
.L_x_738:
[----:B------:R-:W-:Y:S01]  /*12250*/  FADD.FTZ R51, R51, R50 ;  /* 0x0000003233337221 */ /* 0x000fe20000010000 */
[----:B0-----:R-:W2:Y:S04]  /*12260*/  LDL.LU R49, [R1+0x438] ;  /* 0x0004380001317983 */ /* 0x001ea80000300800 */
[----:B------:R-:W3:Y:S04]  /*12270*/  LDL R50, [R1+0x31c] ;  /* 0x00031c0001327983 */ /* 0x000ee80000100800 */
[----:B------:R-:W4:Y:S01]  /*12280*/  LDL.LU R69, [R1+0x43c] ;  /* 0x00043c0001457983 */ /* 0x000f220000300800 */
[----:B------:R-:W-:-:S03]  /*12290*/  FMUL.FTZ R56, R59, R3 ;  /* 0x000000033b387220 */ /* 0x000fc60000410000 */
[----:B------:R-:W4:Y:S01]  /*122a0*/  LDL.LU R57, [R1+0x440] ;  /* 0x0004400001397983 */ /* 0x000f220000300800 */
[----:B--2---:R-:W-:Y:S01]  /*122b0*/  SHF.L.U32 R49, R49, 0x10, RZ ;  /* 0x0000001031317819 */ /* 0x004fe200000006ff */
[----:B---3--:R-:W-:Y:S01]  /*122c0*/  FFMA.FTZ R48, R50, R56, R48 ;  /* 0x0000003832307223 */ /* 0x008fe20000010030 */
[----:B------:R-:W-:Y:S02]  /*122d0*/  FADD.FTZ R50, R55, R56 ;  /* 0x0000003837327221 */ /* 0x000fe40000010000 */
[----:B------:R-:W2:Y:S01]  /*122e0*/  LDL.LU R56, [R1+0x444] ;  /* 0x0004440001387983 */ /* 0x000ea20000300800 */
[----:B----4-:R-:W-:Y:S01]  /*122f0*/  SHF.L.U32 R69, R69, 0x10, RZ ;  /* 0x0000001045457819 */ /* 0x010fe200000006ff */
[----:B------:R-:W-:-:S04]  /*12300*/  FADD.FTZ R49, R49, -UR16 ;  /* 0x8000001031317e21 */ /* 0x000fc80008010000 */
[----:B------:R-:W-:Y:S01]  /*12310*/  FADD.FTZ R69, R69, -UR16 ;  /* 0x8000001045457e21 */ /* 0x000fe20008010000 */
[----:B------:R-:W-:-:S03]  /*12320*/  FMUL.FTZ R49, R49, UR12 ;  /* 0x0000000c31317c20 */ /* 0x000fc60008410000 */
[----:B------:R-:W-:Y:S02]  /*12330*/  FMUL.FTZ R69, R69, UR12 ;  /* 0x0000000c45457c20 */ /* 0x000fe40008410000 */
[----:B------:R0:W-:Y:S04]  /*12340*/  STL [R1+0x314], R49 ;  /* 0x0003143101007387 */ /* 0x0001e80000100800 */
[----:B------:R0:W-:Y:S01]  /*12350*/  STL [R1+0x318], R69 ;  /* 0x0003184501007387 */ /* 0x0001e20000100800 */
[----:B------:R-:W-:Y:S01]  /*12360*/  SHF.L.U32 R57, R57, 0x10, RZ ;  /* 0x0000001039397819 */ /* 0x000fe200000006ff */
        /* <DEDUP_REMOVED lines=22> */
.L_x_739:
[----:B------:R-:W2:Y:S01]  /*124d0*/  LDL R49, [R1+0x320] ;  /* 0x0003200001317983 */ /* 0x000ea20000100800 */
[----:B------:R-:W-:-:S03]  /*124e0*/  FFMA.FTZ R46, R46, R45, R54 ;  /* 0x0000002d2e2e7223 */ /* 0x000fc60000010036 */
        /* <DEDUP_REMOVED lines=16> */
[----:B------:R-:W-:Y:S01]  /*125f0*/  FFMA.FTZ R48, R52, R54, R48 ;  /* 0x0000003634307223 */ /* 0x000fe20000010030 */
[----:B------:R-:W-:Y:S01]  /*12600*/  FADD.FTZ R50, R54, R50 ;  /* 0x0000003236327221 */ /* 0x000fe20000010000 */
[----:B------:R-:W-:Y:S01]  /*12610*/  SHF.L.U32 R54, R69, 0x10, RZ ;  /* 0x0000001045367819 */ /* 0x000fe200000006ff */
[----:B------:R-:W-:-:S05]  /*12620*/  FMUL.FTZ R53, R53, UR12 ;  /* 0x0000000c35357c20 */ /* 0x000fca0008410000 */
[----:B------:R0:W-:Y:S01]  /*12630*/  STL [R1+0x310], R53 ;  /* 0x0003103501007387 */ /* 0x0001e20000100800 */
[----:B---3--:R-:W-:-:S05]  /*12640*/  SHF.L.U32 R49, R49, 0x10, RZ ;  /* 0x0000001031317819 */ /* 0x008fca00000006ff */
[----:B------:R-:W-:-:S04]  /*12650*/  FADD.FTZ R49, R49, -UR16 ;  /* 0x8000001031317e21 */ /* 0x000fc80008010000 */
[----:B------:R-:W-:-:S05]  /*12660*/  FMUL.FTZ R69, R49, UR12 ;  /* 0x0000000c31457c20 */ /* 0x000fca0008410000 */
[----:B------:R0:W-:Y:S01]  /*12670*/  STL [R1+0x30c], R69 ;  /* 0x00030c4501007387 */ /* 0x0001e20000100800 */
[----:B--2---:R-:W-:Y:S01]  /*12680*/  SHF.L.U32 R55, R55, 0x10, RZ ;  /* 0x0000001037377819 */ /* 0x004fe200000006ff */
        /* <DEDUP_REMOVED lines=9> */
[----:B-----5:R-:W-:-:S03]  /*12720*/  FFMA.FTZ R49, R53, R67, R0 ;  /* 0x0000004335317223 */ /* 0x020fc60000010000 */
        /* <DEDUP_REMOVED lines=9> */
.L_x_740:
[----:B------:R-:W-:Y:S01]  /*127c0*/  FADD.FTZ R44, R51, R44 ;  /* 0x0000002c332c7221 */ /* 0x000fe20000010000 */
[----:B------:R-:W2:Y:S04]  /*127d0*/  LDL.LU R49, [R1+0x410] ;  /* 0x0004100001317983 */ /* 0x000ea80000300800 */
[----:B------:R-:W3:Y:S01]  /*127e0*/  LDL.LU R51, [R1+0x414] ;  /* 0x0004140001337983 */ /* 0x000ee20000300800 */
[----:B------:R-:W-:-:S03]  /*127f0*/  FMUL.FTZ R52, R55, R3 ;  /* 0x0000000337347220 */ /* 0x000fc60000410000 */
[----:B0-----:R-:W4:Y:S01]  /*12800*/  LDL.LU R53, [R1+0x420] ;  /* 0x0004200001357983 */ /* 0x001f220000300800 */
[----:B------:R-:W-:Y:S01]  /*12810*/  FFMA.FTZ R48, R69, R52, R48 ;  /* 0x0000003445307223 */ /* 0x000fe20000010030 */
[----:B------:R-:W-:Y:S02]  /*12820*/  FADD.FTZ R50, R50, R52 ;  /* 0x0000003432327221 */ /* 0x000fe40000010000 */
[----:B------:R-:W4:Y:S01]  /*12830*/  LDL.LU R52, [R1+0x424] ;  /* 0x0004240001347983 */ /* 0x000f220000300800 */
        /* <DEDUP_REMOVED lines=31> */
.L_x_741:
[----:B0-----:R-:W2:Y:S01]  /*12a30*/  LDL R49, [R1+0x310] ;  /* 0x0003100001317983 */ /* 0x001ea20000100800 */
[----:B------:R-:W-:-:S03]  /*12a40*/  FADD.FTZ R50, R51, R50 ;  /* 0x0000003233327221 */ /* 0x000fc60000010000 */
[----:B------:R-:W3:Y:S01]  /*12a50*/  LDL.LU R69, [R1+0x40c] ;  /* 0x00040c0001457983 */ /* 0x000ee20000300800 */
[----:B--2---:R-:W-:Y:S01]  /*12a60*/  FFMA.FTZ R48, R49, R51, R48 ;  /* 0x0000003331307223 */ /* 0x004fe20000010030 */
[----:B------:R-:W-:Y:S02]  /*12a70*/  FMUL.FTZ R49, R53, R3 ;  /* 0x0000000335317220 */ /* 0x000fe40000410000 */
[----:B------:R-:W2:Y:S01]  /*12a80*/  LDL R51, [R1+0x304] ;  /* 0x0003040001337983 */ /* 0x000ea20000100800 */
[----:B------:R-:W-:Y:S01]  /*12a90*/  FFMA.FTZ R46, R42, R41, R46 ;  /* 0x000000292a2e7223 */ /* 0x000fe2000001002e */
[----:B------:R-:W-:Y:S01]  /*12aa0*/  FFMA.FTZ R47, R43, R40, R47 ;  /* 0x000000282b2f7223 */ /* 0x000fe2000001002f */
[----:B------:R-:W-:Y:S01]  /*12ab0*/  FADD.FTZ R42, R50, R49 ;  /* 0x00000031322a7221 */ /* 0x000fe20000010000 */
[----:B------:R-:W4:Y:S01]  /*12ac0*/  LDL.LU R43, [R1+0x408] ;  /* 0x00040800012b7983 */ /* 0x000f220000300800 */
[----:B------:R-:W-:-:S03]  /*12ad0*/  FADD.FTZ R45, R45, R41 ;  /* 0x000000292d2d7221 */ /* 0x000fc60000010000 */
[----:B------:R-:W3:Y:S04]  /*12ae0*/  LDL.LU R41, [R1+0x400] ;  /* 0x0004000001297983 */ /* 0x000ee80000300800 */
[----:B------:R-:W4:Y:S01]  /*12af0*/  LDL.LU R50, [R1+0x404] ;  /* 0x0004040001327983 */ /* 0x000f220000300800 */
[----:B--2---:R-:W-:-:S03]  /*12b00*/  FFMA.FTZ R48, R51, R49, R48 ;  /* 0x0000003133307223 */ /* 0x004fc60000010030 */
[----:B------:R-:W2:Y:S01]  /*12b10*/  LDL R49, [R1+0x308] ;  /* 0x0003080001317983 */ /* 0x000ea20000100800 */
[----:B------:R-:W-:-:S04]  /*12b20*/  FMUL.FTZ R51, R52, R67 ;  /* 0x0000004334337220 */ /* 0x000fc80000410000 */
[----:B------:R-:W-:Y:S01]  /*12b30*/  FADD.FTZ R42, R51, R42 ;  /* 0x0000002a332a7221 */ /* 0x000fe20000010000 */
[----:B---3--:R-:W-:Y:S02]  /*12b40*/  SHF.L.U32 R41, R41, 0x10, RZ ;  /* 0x0000001029297819 */ /* 0x008fe400000006ff */
[----:B----4-:R-:W-:-:S03]  /*12b50*/  SHF.L.U32 R50, R50, 0x10, RZ ;  /* 0x0000001032327819 */ /* 0x010fc600000006ff */
[----:B------:R-:W-:Y:S02]  /*12b60*/  FADD.FTZ R41, R41, -UR16 ;  /* 0x8000001029297e21 */ /* 0x000fe40008010000 */
[----:B------:R-:W-:Y:S02]  /*12b70*/  FADD.FTZ R50, R50, -UR16 ;  /* 0x8000001032327e21 */ /* 0x000fe40008010000 */
[----:B------:R-:W-:Y:S01]  /*12b80*/  FMUL.FTZ R41, R41, UR12 ;  /* 0x0000000c29297c20 */ /* 0x000fe20008410000 */
[----:B--2---:R-:W-:Y:S01]  /*12b90*/  FFMA.FTZ R49, R49, R51, R48 ;  /* 0x0000003331317223 */ /* 0x004fe20000010030 */
[----:B------:R-:W-:Y:S02]  /*12ba0*/  SHF.L.U32 R51, R43, 0x10, RZ ;  /* 0x000000102b337819 */ /* 0x000fe400000006ff */
[----:B------:R-:W-:-:S05]  /*12bb0*/  SHF.L.U32 R43, R69, 0x10, RZ ;  /* 0x00000010452b7819 */ /* 0x000fca00000006ff */
[----:B------:R0:W-:Y:S04]  /*12bc0*/  STL [R1+0x254], R43 ;  /* 0x0002542b01007387 */ /* 0x0001e80000100800 */
[----:B------:R0:W5:Y:S01]  /*12bd0*/  LDL R69, [R1+0x254] ;  /* 0x0002540001457983 */ /* 0x0001620000100800 */
        /* <DEDUP_REMOVED lines=23> */
.L_x_742:
[----:B------:R-:W-:Y:S01]  /*12d50*/  FADD.FTZ R44, R44, R40 ;  /* 0x000000282c2c7221 */ /* 0x000fe20000010000 */
[----:B0-----:R-:W2:Y:S04]  /*12d60*/  LDL.LU R41, [R1+0x3e8] ;  /* 0x0003e80001297983 */ /* 0x001ea80000300800 */
[----:B------:R-:W3:Y:S04]  /*12d70*/  LDL R40, [R1+0x2fc] ;  /* 0x0002fc0001287983 */ /* 0x000ee80000100800 */
[----:B------:R-:W4:Y:S01]  /*12d80*/  LDL.LU R48, [R1+0x3ec] ;  /* 0x0003ec0001307983 */ /* 0x000f220000300800 */
[----:B------:R-:W-:-:S03]  /*12d90*/  FMUL.FTZ R43, R51, R3 ;  /* 0x00000003332b7220 */ /* 0x000fc60000410000 */
[----:B------:R-:W4:Y:S01]  /*12da0*/  LDL.LU R50, [R1+0x3f8] ;  /* 0x0003f80001327983 */ /* 0x000f220000300800 */
[----:B--2---:R-:W-:Y:S01]  /*12db0*/  SHF.L.U32 R41, R41, 0x10, RZ ;  /* 0x0000001029297819 */ /* 0x004fe200000006ff */
[----:B---3--:R-:W-:Y:S02]  /*12dc0*/  FFMA.FTZ R40, R40, R43, R49 ;  /* 0x0000002b28287223 */ /* 0x008fe40000010031 */
[----:B------:R-:W2:Y:S01]  /*12dd0*/  LDL.LU R49, [R1+0x3fc] ;  /* 0x0003fc0001317983 */ /* 0x000ea20000300800 */
[----:B----4-:R-:W-:Y:S01]  /*12de0*/  SHF.L.U32 R48, R48, 0x10, RZ ;  /* 0x0000001030307819 */ /* 0x010fe200000006ff */
[----:B------:R-:W-:Y:S01]  /*12df0*/  FADD.FTZ R41, R41, -UR16 ;  /* 0x8000001029297e21 */ /* 0x000fe20008010000 */
[----:B------:R-:W-:-:S03]  /*12e00*/  FADD.FTZ R42, R42, R43 ;  /* 0x0000002b2a2a7221 */ /* 0x000fc60000010000 */
[----:B------:R-:W-:Y:S01]  /*12e10*/  FADD.FTZ R48, R48, -UR16 ;  /* 0x8000001030307e21 */ /* 0x000fe20008010000 */
[----:B-----5:R-:W-:Y:S01]  /*12e20*/  FMUL.FTZ R43, R69, R67 ;  /* 0x00000043452b7220 */ /* 0x020fe20000410000 */
[----:B------:R-:W-:Y:S02]  /*12e30*/  FMUL.FTZ R41, R41, UR12 ;  /* 0x0000000c29297c20 */ /* 0x000fe40008410000 */
[----:B-1----:R-:W-:-:S03]  /*12e40*/  FMUL.FTZ R69, R48, UR12 ;  /* 0x0000000c30457c20 */ /* 0x002fc60008410000 */
[----:B------:R0:W-:Y:S04]  /*12e50*/  STL [R1+0x2f4], R41 ;  /* 0x0002f42901007387 */ /* 0x0001e80000100800 */
[----:B------:R0:W-:Y:S01]  /*12e60*/  STL [R1+0x2f8], R69 ;  /* 0x0002f84501007387 */ /* 0x0001e20000100800 */
[----:B------:R-:W-:Y:S02]  /*12e70*/  SHF.L.U32 R50, R50, 0x10, RZ ;  /* 0x0000001032327819 */ /* 0x000fe400000006ff */
[----:B--2---:R-:W-:-:S05]  /*12e80*/  SHF.L.U32 R49, R49, 0x10, RZ ;  /* 0x0000001031317819 */ /* 0x004fca00000006ff */
        /* <DEDUP_REMOVED lines=21> */
.L_x_743:
        /* <DEDUP_REMOVED lines=50> */
.L_x_744:
        /* <DEDUP_REMOVED lines=38> */
.L_x_745:
[----:B0-----:R-:W2:Y:S01]  /*13560*/  LDL R33, [R1+0x2f0] ;  /* 0x0002f00001217983 */ /* 0x001ea20000100800 */
[----:B------:R-:W-:Y:S01]  /*13570*/  FADD.FTZ R38, R40, R38 ;  /* 0x0000002628267221 */ /* 0x000fe20000010000 */
[----:B------:R-:W-:Y:S02]  /*13580*/  FFMA.FTZ R30, R30, R29, R46 ;  /* 0x0000001d1e1e7223 */ /* 0x000fe4000001002e */
[----:B------:R-:W3:Y:S04]  /*13590*/  LDL R41, [R1+0x2e4] ;  /* 0x0002e40001297983 */ /* 0x000ee80000100800 */
[----:B------:R-:W4:Y:S04]  /*135a0*/  LDL.LU R46, [R1+0x3b0] ;  /* 0x0003b000012e7983 */ /* 0x000f280000300800 */
[----:B------:R-:W5:Y:S04]  /*135b0*/  LDL.LU R42, [R1+0x3bc] ;  /* 0x0003bc00012a7983 */ /* 0x000f680000300800 */
[----:B-1----:R-:W5:Y:S01]  /*135c0*/  LDL.LU R43, [R1+0x3b8] ;  /* 0x0003b800012b7983 */ /* 0x002f620000300800 */
[----:B--2---:R-:W-:-:S03]  /*135d0*/  FFMA.FTZ R32, R33, R40, R32 ;  /* 0x0000002821207223 */ /* 0x004fc60000010020 */
[----:B------:R-:W2:Y:S01]  /*135e0*/  LDL.LU R40, [R1+0x3b4] ;  /* 0x0003b40001287983 */ /* 0x000ea20000300800 */
[----:B------:R-:W-:-:S04]  /*135f0*/  FMUL.FTZ R33, R48, R3 ;  /* 0x0000000330217220 */ /* 0x000fc80000410000 */
[----:B---3--:R-:W-:Y:S01]  /*13600*/  FFMA.FTZ R32, R41, R33, R32 ;  /* 0x0000002129207223 */ /* 0x008fe20000010020 */
[----:B------:R-:W-:Y:S01]  /*13610*/  FADD.FTZ R33, R38, R33 ;  /* 0x0000002126217221 */ /* 0x000fe20000010000 */
[----:B----4-:R-:W-:Y:S01]  /*13620*/  SHF.L.U32 R38, R46, 0x10, RZ ;  /* 0x000000102e267819 */ /* 0x010fe200000006ff */
[----:B------:R-:W-:Y:S01]  /*13630*/  FMUL.FTZ R41, R47, R67 ;  /* 0x000000432f297220 */ /* 0x000fe20000410000 */
[----:B------:R-:W-:-:S03]  /*13640*/  FFMA.FTZ R39, R31, R28, R39 ;  /* 0x0000001c1f277223 */ /* 0x000fc60000010027 */
[----:B------:R-:W-:Y:S01]  /*13650*/  FADD.FTZ R38, R38, -UR16 ;  /* 0x8000001026267e21 */ /* 0x000fe20008010000 */
[----:B------:R-:W-:Y:S01]  /*13660*/  FADD.FTZ R29, R45, R29 ;  /* 0x0000001d2d1d7221 */ /* 0x000fe20000010000 */
[----:B------:R-:W-:Y:S01]  /*13670*/  FFMA.FTZ R31, R69, R41, R32 ;  /* 0x00000029451f7223 */ /* 0x000fe20000010020 */
[----:B-----5:R-:W-:Y:S01]  /*13680*/  SHF.L.U32 R32, R42, 0x10, RZ ;  /* 0x000000102a207819 */ /* 0x020fe200000006ff */
[----:B------:R-:W-:-:S04]  /*13690*/  FMUL.FTZ R45, R38, UR12 ;  /* 0x0000000c262d7c20 */ /* 0x000fc80008410000 */
[----:B------:R0:W-:Y:S04]  /*136a0*/  STL [R1+0x26c], R32 ;  /* 0x00026c2001007387 */ /* 0x0001e80000100800 */
[----:B------:R0:W-:Y:S01]  /*136b0*/  STL [R1+0x2dc], R45 ;  /* 0x0002dc2d01007387 */ /* 0x0001e20000100800 */
[----:B------:R-:W-:Y:S01]  /*136c0*/  FADD.FTZ R33, R41, R33 ;  /* 0x0000002129217221 */ /* 0x000fe20000010000 */
[----:B------:R-:W-:Y:S01]  /*136d0*/  SHF.L.U32 R46, R43, 0x10, RZ ;  /* 0x000000102b2e7819 */ /* 0x000fe200000006ff */
[----:B------:R-:W-:Y:S01]  /*136e0*/  IMAD.MOV.U32 R41, RZ, RZ, R32 ;  /* 0x000000ffff297224 */ /* 0x000fe200078e0020 */
        /* <DEDUP_REMOVED lines=24> */
.L_x_746:
[----:B0-----:R-:W2:Y:S04]  /*13870*/  LDL.LU R32, [R1+0x3a0] ;  /* 0x0003a00001207983 */ /* 0x001ea80000300800 */
[----:B------:R-:W3:Y:S04]  /*13880*/  LDL.LU R40, [R1+0x3a4] ;  /* 0x0003a40001287983 */ /* 0x000ee80000300800 */
[----:B------:R-:W4:Y:S04]  /*13890*/  LDL.LU R42, [R1+0x3ac] ;  /* 0x0003ac00012a7983 */ /* 0x000f280000300800 */
[----:B------:R-:W5:Y:S01]  /*138a0*/  LDL.LU R43, [R1+0x3a8] ;  /* 0x0003a800012b7983 */ /* 0x000f620000300800 */
[----:B------:R-:W-:Y:S01]  /*138b0*/  FADD.FTZ R28, R44, R28 ;  /* 0x0000001c2c1c7221 */ /* 0x000fe20000010000 */
[----:B------:R-:W-:-:S04]  /*138c0*/  FMUL.FTZ R38, R46, R3 ;  /* 0x000000032e267220 */ /* 0x000fc80000410000 */
[----:B------:R-:W-:Y:S01]  /*138d0*/  FFMA.FTZ R31, R45, R38, R31 ;  /* 0x000000262d1f7223 */ /* 0x000fe2000001001f */
[----:B------:R-:W-:Y:S01]  /*138e0*/  FADD.FTZ R33, R33, R38 ;  /* 0x0000002621217221 */ /* 0x000fe20000010000 */
[----:B------:R-:W-:Y:S01]  /*138f0*/  FMUL.FTZ R38, R41, R67 ;  /* 0x0000004329267220 */ /* 0x000fe20000410000 */
        /* <DEDUP_REMOVED lines=29> */
.L_x_747:
[----:B0-----:R-:W2:Y:S01]  /*13ad0*/  LDL R32, [R1+0x2e0] ;  /* 0x0002e00001207983 */ /* 0x001ea20000100800 */
[----:B------:R-:W-:-:S03]  /*13ae0*/  FADD.FTZ R33, R38, R33 ;  /* 0x0000002126217221 */ /* 0x000fc60000010000 */
[----:B------:R-:W3:Y:S04]  /*13af0*/  LDL.LU R69, [R1+0x390] ;  /* 0x0003900001457983 */ /* 0x000ee80000300800 */
[----:B------:R-:W4:Y:S04]  /*13b00*/  LDL.LU R43, [R1+0x394] ;  /* 0x00039400012b7983 */ /* 0x000f280000300800 */
[----:B------:R-:W5:Y:S04]  /*13b10*/  LDL.LU R40, [R1+0x39c] ;  /* 0x00039c0001287983 */ /* 0x000f680000300800 */
[----:B-1----:R-:W5:Y:S01]  /*13b20*/  LDL.LU R41, [R1+0x398] ;  /* 0x0003980001297983 */ /* 0x002f620000300800 */
[----:B--2---:R-:W-:-:S03]  /*13b30*/  FFMA.FTZ R31, R32, R38, R31 ;  /* 0x00000026201f7223 */ /* 0x004fc6000001001f */
[----:B------:R-:W2:Y:S01]  /*13b40*/  LDL R38, [R1+0x2d4] ;  /* 0x0002d40001267983 */ /* 0x000ea20000100800 */
[----:B------:R-:W-:Y:S01]  /*13b50*/  FMUL.FTZ R32, R45, R3 ;  /* 0x000000032d207220 */ /* 0x000fe20000410000 */
[----:B------:R-:W-:Y:S01]  /*13b60*/  FFMA.FTZ R30, R26, R25, R30 ;  /* 0x000000191a1e7223 */ /* 0x000fe2000001001e */
[----:B------:R-:W-:Y:S01]  /*13b70*/  FADD.FTZ R29, R29, R25 ;  /* 0x000000191d1d7221 */ /* 0x000fe20000010000 */
[----:B---3--:R-:W-:Y:S01]  /*13b80*/  SHF.L.U32 R25, R69, 0x10, RZ ;  /* 0x0000001045197819 */ /* 0x008fe200000006ff */
[----:B------:R-:W-:Y:S01]  /*13b90*/  FADD.FTZ R26, R33, R32 ;  /* 0x00000020211a7221 */ /* 0x000fe20000010000 */
[----:B----4-:R-:W-:-:S03]  /*13ba0*/  SHF.L.U32 R33, R43, 0x10, RZ ;  /* 0x000000102b217819 */ /* 0x010fc600000006ff */
[----:B------:R-:W-:Y:S02]  /*13bb0*/  FADD.FTZ R25, R25, -UR16 ;  /* 0x8000001019197e21 */ /* 0x000fe40008010000 */
[----:B------:R-:W-:Y:S01]  /*13bc0*/  FADD.FTZ R33, R33, -UR16 ;  /* 0x8000001021217e21 */ /* 0x000fe20008010000 */
[----:B------:R-:W-:Y:S01]  /*13bd0*/  FFMA.FTZ R39, R27, R24, R39 ;  /* 0x000000181b277223 */ /* 0x000fe20000010027 */
[----:B-----5:R-:W-:Y:S01]  /*13be0*/  SHF.L.U32 R43, R41, 0x10, RZ ;  /* 0x00000010292b7819 */ /* 0x020fe200000006ff */
[----:B--2---:R-:W-:Y:S01]  /*13bf0*/  FFMA.FTZ R31, R38, R32, R31 ;  /* 0x00000020261f7223 */ /* 0x004fe2000001001f */
[----:B------:R-:W-:-:S04]  /*13c00*/  FMUL.FTZ R38, R44, R67 ;  /* 0x000000432c267220 */ /* 0x000fc80000410000 */
[----:B------:R-:W-:Y:S01]  /*13c10*/  FFMA.FTZ R32, R42, R38, R31 ;  /* 0x000000262a207223 */ /* 0x000fe2000001001f */
[----:B------:R-:W-:Y:S01]  /*13c20*/  SHF.L.U32 R42, R40, 0x10, RZ ;  /* 0x00000010282a7819 */ /* 0x000fe200000006ff */
[----:B------:R-:W-:Y:S01]  /*13c30*/  FMUL.FTZ R40, R25, UR12 ;  /* 0x0000000c19287c20 */ /* 0x000fe20008410000 */
[----:B------:R-:W-:-:S04]  /*13c40*/  FMUL.FTZ R31, R33, UR12 ;  /* 0x0000000c211f7c20 */ /* 0x000fc80008410000 */
[----:B------:R0:W-:Y:S04]  /*13c50*/  STL [R1+0x2cc], R40 ;  /* 0x0002cc2801007387 */ /* 0x0001e80000100800 */
[----:B------:R0:W-:Y:S01]  /*13c60*/  STL [R1+0x2d0], R31 ;  /* 0x0002d01f01007387 */ /* 0x0001e20000100800 */
[----:B------:R-:W-:Y:S01]  /*13c70*/  FADD.FTZ R26, R38, R26 ;  /* 0x0000001a261a7221 */ /* 0x000fe20000010000 */
        /* <DEDUP_REMOVED lines=19> */
.L_x_748:
[----:B------:R-:W2:Y:S04]  /*13db0*/  LDL.LU R25, [R1+0x380] ;  /* 0x0003800001197983 */ /* 0x000ea80000300800 */
[----:B0-----:R-:W3:Y:S04]  /*13dc0*/  LDL.LU R31, [R1+0x384] ;  /* 0x00038400011f7983 */ /* 0x001ee80000300800 */
        /* <DEDUP_REMOVED lines=36> */
.L_x_749:
        /* <DEDUP_REMOVED lines=46> */
.L_x_750:
        /* <DEDUP_REMOVED lines=9> */
[----:B------:R-:W-:Y:S01]  /*14380*/  FMUL.FTZ R25, R38, R67 ;  /* 0x0000004326197220 */ /* 0x000fe20000410000 */
[----:B---3--:R-:W-:Y:S01]  /*14390*/  SHF.L.U32 R27, R27, 0x10, RZ ;  /* 0x000000101b1b7819 */ /* 0x008fe200000006ff */
[----:B------:R-:W-:Y:S01]  /*143a0*/  FADD.FTZ R24, R24, -UR16 ;  /* 0x8000001018187e21 */ /* 0x000fe20008010000 */
[----:B----4-:R-:W-:-:S03]  /*143b0*/  SHF.L.U32 R33, R32, 0x10, RZ ;  /* 0x0000001020217819 */ /* 0x010fc600000006ff */
[----:B------:R-:W-:Y:S01]  /*143c0*/  FADD.FTZ R27, R27, -UR16 ;  /* 0x800000101b1b7e21 */ /* 0x000fe20008010000 */
[----:B------:R-:W-:Y:S01]  /*143d0*/  FMUL.FTZ R24, R24, UR12 ;  /* 0x0000000c18187c20 */ /* 0x000fe20008410000 */
[----:B-----5:R-:W-:Y:S02]  /*143e0*/  SHF.L.U32 R32, R31, 0x10, RZ ;  /* 0x000000101f207819 */ /* 0x020fe400000006ff */
[----:B------:R-:W-:Y:S02]  /*143f0*/  FMUL.FTZ R31, R27, UR12 ;  /* 0x0000000c1b1f7c20 */ /* 0x000fe40008410000 */
        /* <DEDUP_REMOVED lines=21> */
.L_x_751:
[----:B0-----:R-:W2:Y:S01]  /*14550*/  LDL R24, [R1+0x2c0] ;  /* 0x0002c00001187983 */ /* 0x001ea20000100800 */
[----:B------:R-:W-:-:S03]  /*14560*/  FFMA.FTZ R18, R18, R17, R30 ;  /* 0x0000001112127223 */ /* 0x000fc6000001001e */
[----:B------:R-:W3:Y:S04]  /*14570*/  LDL R26, [R1+0x2b4] ;  /* 0x0002b400011a7983 */ /* 0x000ee80000100800 */
        /* <DEDUP_REMOVED lines=43> */
.L_x_752:
        /* <DEDUP_REMOVED lines=38> */
.L_x_753:
        /* <DEDUP_REMOVED lines=48> */
.L_x_754:
        /* <DEDUP_REMOVED lines=38> */
.L_x_755:
        /* <DEDUP_REMOVED lines=27> */
[----:B------:R-:W-:Y:S02]  /*151a0*/  IMAD.U32 R23, R23, 0x10000, RZ ;  /* 0x0001000017177824 */ /* 0x000fe400078e00ff */
        /* <DEDUP_REMOVED lines=23> */
.L_x_756:
        /* <DEDUP_REMOVED lines=40> */
.L_x_757:
        /* <DEDUP_REMOVED lines=50> */
.L_x_758:
        /* <DEDUP_REMOVED lines=41> */
.L_x_759:
        /* <DEDUP_REMOVED lines=59> */
.L_x_760:
        /* <DEDUP_REMOVED lines=10> */
[----:B--2---:R-:W-:Y:S02]  /*15fa0*/  SHF.L.U32 R10, R10, 0x10, RZ ;  /* 0x000000100a0a7819 */ /* 0x004fe400000006ff */
[----:B---3--:R-:W-:Y:S01]  /*15fb0*/  SHF.L.U32 R11, R11, 0x10, RZ ;  /* 0x000000100b0b7819 */ /* 0x008fe200000006ff */
[----:B------:R-:W-:-:S02]  /*15fc0*/  FADD.FTZ R9, R9, R12 ;  /* 0x0000000c09097221 */ /* 0x000fc40000010000 */
[----:B------:R-:W-:Y:S02]  /*15fd0*/  FADD.FTZ R10, R10, -UR16 ;  /* 0x800000100a0a7e21 */ /* 0x000fe40008010000 */
        /* <DEDUP_REMOVED lines=30> */
.L_x_761:
        /* <DEDUP_REMOVED lines=68> */
.L_x_762:
        /* <DEDUP_REMOVED lines=48> */
.L_x_763:
        /* <DEDUP_REMOVED lines=11> */
[----:B-----5:R0:W-:Y:S01]  /*169b0*/  STL [R1+0x650], R2 ;  /* 0x0006500201007387 */ /* 0x0201e20000100800 */
        /* <DEDUP_REMOVED lines=9> */
[----:B------:R4:W-:Y:S04]  /*16a50*/  STL [R1+0x64c], R0 ;  /* 0x00064c0001007387 */ /* 0x0009e80000100800 */
        /* <DEDUP_REMOVED lines=54> */
.L_x_764:
        /* <DEDUP_REMOVED lines=65> */
.L_x_765:
        /* <DEDUP_REMOVED lines=203> */
[----:B------:R-:W-:Y:S01]  /*17e80*/  FADD.FTZ R63, R63, R30 ;  /* 0x0000001e3f3f7221 */ /* 0x000fe20000010000 */
[----:B------:R-:W0:Y:S01]  /*17e90*/  SHFL.DOWN PT, R52, R68, 0x2, 0x1f ;  /* 0x08401f0044347f89 */ /* 0x000e2200000e0000 */
[----:B------:R-:W-:Y:S01]  /*17ea0*/  ISETP.GT.AND P1, PT, R65, 0x1d, PT ;  /* 0x0000001d4100780c */ /* 0x000fe20003f24270 */
[----:B------:R-:W-:Y:S01]  /*17eb0*/  FADD.FTZ R62, R62, R31 ;  /* 0x0000001f3e3e7221 */ /* 0x000fe20000010000 */
[----:B------:R-:W-:Y:S01]  /*17ec0*/  FADD.FTZ R63, R63, R28 ;  /* 0x0000001c3f3f7221 */ /* 0x000fe20000010000 */
[----:B------:R-:W1:Y:S01]  /*17ed0*/  SHFL.DOWN PT, R53, R69, 0x2, 0x1f ;  /* 0x08401f0045357f89 */ /* 0x000e6200000e0000 */
[----:B------:R-:W1:Y:S01]  /*17ee0*/  S2UR UR8, SR_CgaCtaId ;  /* 0x00000000000879c3 */ /* 0x000e620000008800 */
[----:B------:R-:W-:Y:S01]  /*17ef0*/  FADD.FTZ R62, R62, R29 ;  /* 0x0000001d3e3e7221 */ /* 0x000fe20000010000 */
[----:B------:R-:W-:-:S03]  /*17f00*/  FADD.FTZ R63, R63, R26 ;  /* 0x0000001a3f3f7221 */ /* 0x000fc60000010000 */
[----:B------:R-:W-:Y:S01]  /*17f10*/  FADD.FTZ R62, R62, R27 ;  /* 0x0000001b3e3e7221 */ /* 0x000fe20000010000 */
[----:B------:R-:W-:Y:S01]  /*17f20*/  FADD.FTZ R63, R63, R24 ;  /* 0x000000183f3f7221 */ /* 0x000fe20000010000 */
[----:B------:R-:W-:Y:S01]  /*17f30*/  UMOV UR7, 0x400 ;  /* 0x0000040000077882 */ /* 0x000fe20000000000 */
[----:B------:R-:W0:Y:S01]  /*17f40*/  LDC.64 R38, c[0x0][0x268] ;  /* 0x00009a00ff267b82 */ /* 0x000e220000000a00 */
        /* <DEDUP_REMOVED lines=32> */
[----:B------:R4:W5:Y:S01]  /*18150*/  LDL.LU R0, [R1+0x64c] ;  /* 0x00064c0001007983 */ /* 0x0009620000300800 */
[----:B0-----:R-:W-:Y:S01]  /*18160*/  @!P1 FADD.FTZ R68, R68, R52 ;  /* 0x0000003444449221 */ /* 0x001fe20000010000 */
[----:B-1----:R-:W-:-:S04]  /*18170*/  @!P1 FADD.FTZ R69, R69, R53 ;  /* 0x0000003545459221 */ /* 0x002fc80000010000 */
[----:B------:R-:W0:Y:S04]  /*18180*/  SHFL.DOWN PT, R44, R68, 0x4, 0x1f ;  /* 0x08801f00442c7f89 */ /* 0x000e2800000e0000 */
[----:B------:R-:W1:Y:S01]  /*18190*/  SHFL.DOWN PT, R45, R69, 0x4, 0x1f ;  /* 0x08801f00452d7f89 */ /* 0x000e6200000e0000 */
[----:B------:R-:W-:-:S13]  /*181a0*/  ISETP.GT.AND P1, PT, R65, 0x1b, PT ;  /* 0x0000001b4100780c */ /* 0x000fda0003f24270 */
        /* <DEDUP_REMOVED lines=9> */
[----:B------:R-:W-:Y:S01]  /*18240*/  ISETP.GT.AND P1, PT, R65, 0xf, PT ;  /* 0x0000000f4100780c */ /* 0x000fe20003f24270 */
[----:B------:R-:W-:Y:S01]  /*18250*/  UIADD3 UR6, UR7, 0x90, URZ ;  /* 0x0000009007067890 */ /* 0x000fe2000fffe03f */
[----:B------:R-:W-:Y:S01]  /*18260*/  FADD.FTZ R62, R62, R7 ;  /* 0x000000073e3e7221 */ /* 0x000fe20000010000 */
[----:B------:R-:W-:Y:S02]  /*18270*/  FADD.FTZ R63, R63, R6 ;  /* 0x000000063f3f7221 */ /* 0x000fe40000010000 */
[----:B------:R-:W-:Y:S01]  /*18280*/  ULEA UR6, UR8, UR6, 0x18 ;  /* 0x0000000608067291 */ /* 0x000fe2000f8ec03f */
[----:B------:R-:W-:Y:S01]  /*18290*/  FADD.FTZ R10, R62, R5 ;  /* 0x000000053e0a7221 */ /* 0x000fe20000010000 */
[----:B------:R-:W-:-:S06]  /*182a0*/  FADD.FTZ R11, R63, R4 ;  /* 0x000000043f0b7221 */ /* 0x000fcc0000010000 */
[----:B0-----:R-:W-:Y:S01]  /*182b0*/  @!P1 FADD.FTZ R68, R68, R17 ;  /* 0x0000001144449221 */ /* 0x001fe20000010000 */
[----:B-1----:R-:W-:Y:S01]  /*182c0*/  @!P1 FADD.FTZ R69, R69, R16 ;  /* 0x0000001045459221 */ /* 0x002fe20000010000 */
        /* <DEDUP_REMOVED lines=10> */
[----:B------:R-:W-:Y:S08]  /*18370*/  @P2 BRA `(.L_x_767) ;  /* 0x0000000000882947 */ /* 0x000ff00003800000 */
[----:B------:R-:W-:-:S09]  /*18380*/  ULEA UR6, UR8, UR7, 0x18 ;  /* 0x0000000708067291 */ /* 0x000fd2000f8ec03f */
[----:B------:R-:W0:Y:S04]  /*18390*/  LDS.64 R28, [UR6+0x18] ;  /* 0x00001806ff1c7984 */ /* 0x000e280008000a00 */
[----:B------:R-:W1:Y:S04]  /*183a0*/  LDS.128 R4, [UR6+0x20] ;  /* 0x00002006ff047984 */ /* 0x000e680008000c00 */
[----:B------:R-:W2:Y:S04]  /*183b0*/  LDS.128 R24, [UR6+0x30] ;  /* 0x00003006ff187984 */ /* 0x000ea80008000c00 */
[----:B------:R-:W3:Y:S04]  /*183c0*/  LDS.128 R20, [UR6+0x40] ;  /* 0x00004006ff147984 */ /* 0x000ee80008000c00 */
[----:B------:R-:W3:Y:S04]  /*183d0*/  LDS.128 R16, [UR6+0x50] ;  /* 0x00005006ff107984 */ /* 0x000ee80008000c00 */
[----:B----4-:R-:W4:Y:S01]  /*183e0*/  LDS.128 R12, [UR6+0x60] ;  /* 0x00006006ff0c7984 */ /* 0x010f220008000c00 */
        /* <DEDUP_REMOVED lines=15> */
[----:B------:R-:W-:Y:S01]  /*184e0*/  FADD.FTZ R33, R33, R16 ;  /* 0x0000001021217221 */ /* 0x000fe20000010000 */
[----:B------:R-:W-:-:S03]  /*184f0*/  FADD.FTZ R42, R42, R17 ;  /* 0x000000112a2a7221 */ /* 0x000fc60000010000 */
[----:B------:R-:W-:Y:S01]  /*18500*/  FADD.FTZ R33, R33, R18 ;  /* 0x0000001221217221 */ /* 0x000fe20000010000 */
[----:B------:R-:W-:-:S03]  /*18510*/  FADD.FTZ R42, R42, R19 ;  /* 0x000000132a2a7221 */ /* 0x000fc60000010000 */
[----:B----4-:R-:W-:Y:S01]  /*18520*/  FADD.FTZ R33, R33, R12 ;  /* 0x0000000c21217221 */ /* 0x010fe20000010000 */
[----:B------:R-:W-:-:S03]  /*18530*/  FADD.FTZ R42, R42, R13 ;  /* 0x0000000d2a2a7221 */ /* 0x000fc60000010000 */
[----:B------:R-:W-:Y:S01]  /*18540*/  FADD.FTZ R33, R33, R14 ;  /* 0x0000000e21217221 */ /* 0x000fe20000010000 */
[----:B------:R-:W-:-:S03]  /*18550*/  FADD.FTZ R42, R42, R15 ;  /* 0x0000000f2a2a7221 */ /* 0x000fc60000010000 */
[----:B0-----:R-:W-:Y:S01]  /*18560*/  FADD.FTZ R33, R33, R28 ;  /* 0x0000001c21217221 */ /* 0x001fe20000010000 */
[----:B------:R-:W-:-:S03]  /*18570*/  FADD.FTZ R42, R42, R29 ;  /* 0x0000001d2a2a7221 */ /* 0x000fc60000010000 */
[----:B------:R-:W-:Y:S01]  /*18580*/  FADD.FTZ R68, R33, R30 ;  /* 0x0000001e21447221 */ /* 0x000fe20000010000 */
[----:B------:R-:W-:-:S07]  /*18590*/  FADD.FTZ R69, R42, R31 ;  /* 0x0000001f2a457221 */ /* 0x000fce0000010000 */
.L_x_767:
[----:B------:R-:W-:Y:S05]  /*185a0*/  BSYNC B0 ;  /* 0x0000000000007941 */ /* 0x000fea0003800000 */
.L_x_766:
[----:B------:R-:W-:Y:S06]  /*185b0*/  BAR.SYNC.DEFER_BLOCKING 0x0 ;  /* 0x0000000000007b1d */ /* 0x000fec0000010000 */
[----:B------:R-:W-:Y:S04]  /*185c0*/  BSSY B0, `(.L_x_768) ;  /* 0x0000025000007945 */ /* 0x000fe80003800000 */
[----:B------:R-:W-:Y:S05]  /*185d0*/  @P3 BRA `(.L_x_769) ;  /* 0x00000000008c3947 */ /* 0x000fea0003800000 */
[----:B------:R-:W0:Y:S04]  /*185e0*/  LDS.128 R4, [R40+0x380] ;  /* 0x0003800028047984 */ /* 0x000e280000000c00 */
[----:B----4-:R-:W1:Y:S04]  /*185f0*/  LDS.128 R12, [R40+0x700] ;  /* 0x00070000280c7984 */ /* 0x010e680000000c00 */
[----:B------:R-:W2:Y:S04]  /*18600*/  LDS.128 R16, [R40+0xa80] ;  /* 0x000a800028107984 */ /* 0x000ea80000000c00 */
[----:B------:R-:W3:Y:S04]  /*18610*/  LDS.128 R20, [R40+0xe00] ;  /* 0x000e000028147984 */ /* 0x000ee80000000c00 */
[----:B------:R-:W4:Y:S04]  /*18620*/  LDS.128 R24, [R40+0x1180] ;  /* 0x0011800028187984 */ /* 0x000f280000000c00 */
[----:B------:R-:W4:Y:S04]  /*18630*/  LDS.128 R28, [R40+0x1500] ;  /* 0x00150000281c7984 */ /* 0x000f280000000c00 */
[----:B------:R-:W4:Y:S01]  /*18640*/  LDS.128 R40, [R40+0x1880] ;  /* 0x0018800028287984 */ /* 0x000f220000000c00 */
        /* <DEDUP_REMOVED lines=27> */
[----:B------:R-:W-:-:S07]  /*18800*/  FADD.FTZ R11, R6, R43 ;  /* 0x0000002b060b7221 */ /* 0x000fce0000010000 */
.L_x_769:
[----:B------:R-:W-:Y:S05]  /*18810*/  BSYNC B0 ;  /* 0x0000000000007941 */ /* 0x000fea0003800000 */
.L_x_768:
[----:B------:R-:W-:Y:S01]  /*18820*/  ULDC UR7, c[0x0][0xc] ;  /* 0x0000030000077ab9 */ /* 0x000fe20000000800 */
[----:B------:R-:W-:Y:S01]  /*18830*/  BSSY B0, `(.L_x_770) ;  /* 0x000001c000007945 */ /* 0x000fe20003800000 */
[----:B------:R-:W-:-:S03]  /*18840*/  IMAD.WIDE R32, R32, 0x4, R38 ;  /* 0x0000000420207825 */ /* 0x000fc600078e0226 */
[----:B------:R-:W-:Y:S05]  /*18850*/  @P3 BRA `(.L_x_771) ;  /* 0x0000000000643947 */ /* 0x000fea0003800000 */
[----:B------:R-:W0:Y:S01]  /*18860*/  LDC.64 R6, c[0x0][0x288] ;  /* 0x0000a200ff067b82 */ /* 0x000e220000000a00 */
[----:B------:R1:W-:Y:S07]  /*18870*/  REDG.E.ADD.F32.FTZ.RN.STRONG.GPU desc[UR10][R32.64], R8 ;  /* 0x00000008200079a6 */ /* 0x0003ee000c10f38a */
[----:B----4-:R-:W2:Y:S01]  /*18880*/  LDC.64 R12, c[0x0][0x288] ;  /* 0x0000a200ff0c7b82 */ /* 0x010ea20000000a00 */
[C---:B0-----:R-:W-:Y:S02]  /*18890*/  IMAD R15, R7.reuse, 0x3, RZ ;  /* 0x00000003070f7824 */ /* 0x041fe400078e02ff */
[----:B------:R-:W-:Y:S01]  /*188a0*/  IMAD.WIDE.U32 R4, R6, 0x3, RZ ;  /* 0x0000000306047825 */ /* 0x000fe200078e00ff */
[----:B------:R-:W-:-:S03]  /*188b0*/  LEA.HI R6, P3, R7, R6, RZ, 0x1 ;  /* 0x0000000607067211 */ /* 0x000fc600078708ff */
[----:B------:R-:W-:Y:S01]  /*188c0*/  IMAD.IADD R15, R5, 0x1, R15 ;  /* 0x00000001050f7824 */ /* 0x000fe200078e020f */
[----:B------:R-:W-:-:S04]  /*188d0*/  IADD3.X R7, RZ, R7, RZ, P3, !PT ;  /* 0x00000007ff077210 */ /* 0x000fc80001ffe4ff */
[----:B------:R-:W-:Y:S02]  /*188e0*/  LEA.HI R4, P1, R15, R4, RZ, 0x1 ;  /* 0x000000040f047211 */ /* 0x000fe400078308ff */
[--C-:B------:R-:W-:Y:S02]  /*188f0*/  SHF.R.S64 R17, R6, 0x1, R7.reuse ;  /* 0x0000000106117819 */ /* 0x100fe40000001007 */
[----:B------:R-:W-:Y:S02]  /*18900*/  IADD3.X R15, RZ, R15, RZ, P1, !PT ;  /* 0x0000000fff0f7210 */ /* 0x000fe40000ffe4ff */
[----:B------:R-:W-:Y:S02]  /*18910*/  SHF.R.S32.HI R16, RZ, 0x1, R7 ;  /* 0x00000001ff107819 */ /* 0x000fe40000011407 */
[----:B--2---:R-:W-:Y:S02]  /*18920*/  LEA R6, P3, R12, R32, 0x2 ;  /* 0x000000200c067211 */ /* 0x004fe400078610ff */
[----:B------:R-:W-:-:S02]  /*18930*/  SHF.R.S64 R5, R4, 0x1, R15 ;  /* 0x0000000104057819 */ /* 0x000fc4000000100f */
[----:B------:R-:W-:Y:S02]  /*18940*/  SHF.R.S32.HI R14, RZ, 0x1, R15 ;  /* 0x00000001ff0e7819 */ /* 0x000fe4000001140f */
[C---:B------:R-:W-:Y:S02]  /*18950*/  SHF.L.U64.HI R15, R17.reuse, 0x2, R16 ;  /* 0x00000002110f7819 */ /* 0x040fe40000010210 */
[-C--:B------:R-:W-:Y:S02]  /*18960*/  LEA R4, P1, R17, R32.reuse, 0x2 ;  /* 0x0000002011047211 */ /* 0x080fe400078210ff */
[----:B------:R-:W-:Y:S02]  /*18970*/  LEA.HI.X R7, R12, R33, R13, 0x2, P3 ;  /* 0x000000210c077211 */ /* 0x000fe400018f140d */
[C---:B------:R-:W-:Y:S02]  /*18980*/  SHF.L.U64.HI R13, R5.reuse, 0x2, R14 ;  /* 0x00000002050d7819 */ /* 0x040fe4000001020e */
[----:B------:R-:W-:-:S02]  /*18990*/  LEA R12, P3, R5, R32, 0x2 ;  /* 0x00000020050c7211 */ /* 0x000fc400078610ff */
[C---:B------:R-:W-:Y:S02]  /*189a0*/  IADD3.X R5, R33.reuse, R15, RZ, P1, !PT ;  /* 0x0000000f21057210 */ /* 0x040fe40000ffe4ff */
[----:B------:R-:W-:-:S03]  /*189b0*/  IADD3.X R13, R33, R13, RZ, P3, !PT ;  /* 0x0000000d210d7210 */ /* 0x000fc60001ffe4ff */
[----:B------:R1:W-:Y:S04]  /*189c0*/  REDG.E.ADD.F32.FTZ.RN.STRONG.GPU desc[UR10][R4.64], R9 ;  /* 0x00000009040079a6 */ /* 0x0003e8000c10f38a */
[----:B------:R1:W-:Y:S04]  /*189d0*/  REDG.E.ADD.F32.FTZ.RN.STRONG.GPU desc[UR10][R6.64], R10 ;  /* 0x0000000a060079a6 */ /* 0x0003e8000c10f38a */
[----:B------:R1:W-:Y:S02]  /*189e0*/  REDG.E.ADD.F32.FTZ.RN.STRONG.GPU desc[UR10][R12.64], R11 ;  /* 0x0000000b0c0079a6 */ /* 0x0003e4000c10f38a */
.L_x_771:
[----:B------:R-:W-:Y:S05]  /*189f0*/  BSYNC B0 ;  /* 0x0000000000007941 */ /* 0x000fea0003800000 */
.L_x_770:
[----:B------:R-:W-:-:S06]  /*18a00*/  UISETP.GE.U32.AND UP0, UPT, UR7, 0x2, UPT ;  /* 0x000000020700788c */ /* 0x000fcc000bf06070 */
[----:B------:R-:W-:-:S13]  /*18a10*/  PLOP3.LUT P1, PT, PT, PT, UP0, 0x80, 0x0 ;  /* 0x000000000000781c */ /* 0x000fda0003f2f008 */
[----:B------:R-:W-:Y:S05]  /*18a20*/  @!P1 BRA `(.L_x_772) ;  /* 0x0000001000b49947 */ /* 0x000fea0003800000 */
[----:B-1----:R-:W0:Y:S01]  /*18a30*/  LDC R5, c[0x0][0x10] ;  /* 0x00000400ff057b82 */ /* 0x002e220000000800 */
[----:B----4-:R-:W1:Y:S01]  /*18a40*/  S2R R8, SR_CTAID.Y ;  /* 0x0000000000087919 */ /* 0x010e620000002600 */
        /* <DEDUP_REMOVED lines=35> */
.L_x_775:
[----:B------:R-:W2:Y:S04]  /*18c80*/  LDG.E.STRONG.GPU R4, desc[UR10][R12.64] ;  /* 0x0000000a0c047981 */ /* 0x000ea8000c1ef900 */
[----:B--2---:R-:W-:Y:S04]  /*18c90*/  CCTL.IVALL ;  /* 0x00000000ff00798f */ /* 0x004fe80002000000 */
[----:B------:R0:W-:Y:S01]  /*18ca0*/  STL [R1], R4 ;  /* 0x0000000401007387 */ /* 0x0001e20000100800 */
[----:B------:R-:W-:-:S13]  /*18cb0*/  ISETP.NE.AND P1, PT, R4, UR6, PT ;  /* 0x0000000604007c0c */ /* 0x000fda000bf25270 */
[----:B0-----:R-:W-:Y:S05]  /*18cc0*/  @P1 BRA `(.L_x_775) ;  /* 0xfffffffc00ec1947 */ /* 0x001fea000383ffff */
.L_x_774:
[----:B------:R-:W-:Y:S05]  /*18cd0*/  BSYNC B0 ;  /* 0x0000000000007941 */ /* 0x000fea0003800000 */
.L_x_773:
        /* <DEDUP_REMOVED lines=18> */
.L_x_779:
[C---:B------:R-:W-:Y:S02]  /*18e00*/  IADD3 R13, R9.reuse, 0x1, RZ ;  /* 0x00000001090d7810 */ /* 0x040fe40007ffe0ff */
[----:B------:R-:W-:Y:S02]  /*18e10*/  ISETP.EQ.OR P3, PT, R9, UR13, P2 ;  /* 0x0000000d09007c0c */ /* 0x000fe40009762670 */
        /* <DEDUP_REMOVED lines=113> */
.L_x_778:
[----:B------:R-:W-:-:S13]  /*19530*/  ISETP.GT.AND P3, PT, R4, 0x4, PT ;  /* 0x000000040400780c */ /* 0x000fda0003f64270 */
[----:B------:R-:W-:Y:S05]  /*19540*/  @!P3 BRA `(.L_x_780) ;  /* 0x0000000000ecb947 */ /* 0x000fea0003800000 */
[C---:B------:R-:W-:Y:S02]  /*19550*/  IADD3 R13, R9.reuse, 0x1, RZ ;  /* 0x00000001090d7810 */ /* 0x040fe40007ffe0ff */
        /* <DEDUP_REMOVED lines=19> */
[----:B------:R-:W-:Y:S01]  /*19690*/  IADD3 R19, R9, 0x3, RZ ;  /* 0x0000000309137810 */ /* 0x000fe20007ffe0ff */
[----:B--2---:R-:W-:Y:S01]  /*196a0*/  @!P5 FADD.FTZ R68, R68, R10 ;  /* 0x0000000a4444d221 */ /* 0x004fe20000010000 */
[----:B------:R-:W-:Y:S01]  /*196b0*/  @!P5 FADD.FTZ R69, R69, R11 ;  /* 0x0000000b4545d221 */ /* 0x000fe20000010000 */
[----:B------:R-:W-:-:S02]  /*196c0*/  ISETP.EQ.OR P5, PT, R17, UR13, P2 ;  /* 0x0000000d11007c0c */ /* 0x000fc400097a2670 */
[----:B------:R-:W-:Y:S02]  /*196d0*/  @!P1 IMAD R11, R5, R16, R8 ;  /* 0x00000010050b9224 */ /* 0x000fe400078e0208 */
[----:B---3--:R-:W-:Y:S01]  /*196e0*/  @!P6 FADD.FTZ R68, R68, R12 ;  /* 0x0000000c4444e221 */ /* 0x008fe20000010000 */
[----:B------:R-:W-:Y:S01]  /*196f0*/  @!P6 FADD.FTZ R69, R69, R13 ;  /* 0x0000000d4545e221 */ /* 0x000fe20000010000 */
[----:B------:R-:W-:Y:S01]  /*19700*/  ISETP.EQ.OR P6, PT, R18, UR13, P2 ;  /* 0x0000000d12007c0c */ /* 0x000fe200097c2670 */
[----:B------:R-:W-:Y:S02]  /*19710*/  @!P4 IMAD R13, R5, R9, R8 ;  /* 0x00000009050dc224 */ /* 0x000fe400078e0208 */
[----:B----4-:R-:W-:Y:S01]  /*19720*/  @!P3 FADD.FTZ R68, R68, R14 ;  /* 0x0000000e4444b221 */ /* 0x010fe20000010000 */
[----:B------:R-:W-:Y:S01]  /*19730*/  @!P3 FADD.FTZ R69, R69, R15 ;  /* 0x0000000f4545b221 */ /* 0x000fe20000010000 */
[----:B------:R-:W-:Y:S01]  /*19740*/  ISETP.EQ.OR P3, PT, R19, UR13, P2 ;  /* 0x0000000d13007c0c */ /* 0x000fe20009762670 */
[----:B------:R-:W-:-:S04]  /*19750*/  @!P1 IMAD.WIDE.U32 R10, R11, 0x8, R6 ;  /* 0x000000080b0a9825 */ /* 0x000fc800078e0006 */
[----:B------:R-:W-:Y:S02]  /*19760*/  @!P5 IMAD R15, R5, R17, R8 ;  /* 0x00000011050fd224 */ /* 0x000fe400078e0208 */
[----:B------:R-:W-:Y:S01]  /*19770*/  @!P4 IMAD.WIDE.U32 R12, R13, 0x8, R6 ;  /* 0x000000080d0cc825 */ /* 0x000fe200078e0006 */
[----:B------:R-:W2:Y:S03]  /*19780*/  @!P1 LDG.E.64 R10, desc[UR10][R10.64] ;  /* 0x0000000a0a0a9981 */ /* 0x000ea6000c1e1b00 */
[----:B------:R-:W-:Y:S02]  /*19790*/  @!P6 IMAD R17, R5, R18, R8 ;  /* 0x000000120511e224 */ /* 0x000fe400078e0208 */
[----:B------:R-:W-:Y:S01]  /*197a0*/  @!P5 IMAD.WIDE.U32 R14, R15, 0x8, R6 ;  /* 0x000000080f0ed825 */ /* 0x000fe200078e0006 */
[----:B------:R-:W3:Y:S03]  /*197b0*/  @!P4 LDG.E.64 R12, desc[UR10][R12.64] ;  /* 0x0000000a0c0cc981 */ /* 0x000ee6000c1e1b00 */
[----:B------:R-:W-:-:S02]  /*197c0*/  @!P3 IMAD R19, R5, R19, R8 ;  /* 0x000000130513b224 */ /* 0x000fc400078e0208 */
[--C-:B------:R-:W-:Y:S01]  /*197d0*/  @!P6 IMAD.WIDE.U32 R16, R17, 0x8, R6.reuse ;  /* 0x000000081110e825 */ /* 0x100fe200078e0006 */
[----:B------:R-:W4:Y:S03]  /*197e0*/  @!P5 LDG.E.64 R14, desc[UR10][R14.64] ;  /* 0x0000000a0e0ed981 */ /* 0x000f26000c1e1b00 */
[----:B------:R-:W-:Y:S02]  /*197f0*/  @!P3 IMAD.WIDE.U32 R18, R19, 0x8, R6 ;  /* 0x000000081312b825 */ /* 0x000fe400078e0006 */
[----:B------:R-:W4:Y:S04]  /*19800*/  @!P6 LDG.E.64 R16, desc[UR10][R16.64] ;  /* 0x0000000a1010e981 */ /* 0x000f28000c1e1b00 */
[----:B------:R-:W4:Y:S01]  /*19810*/  @!P3 LDG.E.64 R18, desc[UR10][R18.64] ;  /* 0x0000000a1212b981 */ /* 0x000f22000c1e1b00 */
[----:B------:R-:W-:-:S02]  /*19820*/  IADD3 R4, R4, -0x4, RZ ;  /* 0xfffffffc04047810 */ /* 0x000fc40007ffe0ff */
[----:B------:R-:W-:Y:S02]  /*19830*/  IADD3 R9, R9, 0x4, RZ ;  /* 0x0000000409097810 */ /* 0x000fe40007ffe0ff */
[----:B------:R-:W-:Y:S01]  /*19840*/  IADD3 R4, R4, -0x4, RZ ;  /* 0xfffffffc04047810 */ /* 0x000fe20007ffe0ff */
[----:B--2---:R-:W-:Y:S01]  /*19850*/  @!P1 FADD.FTZ R68, R68, R10 ;  /* 0x0000000a44449221 */ /* 0x004fe20000010000 */
[----:B------:R-:W-:Y:S01]  /*19860*/  @!P1 FADD.FTZ R69, R69, R11 ;  /* 0x0000000b45459221 */ /* 0x000fe20000010000 */
[----:B------:R-:W-:Y:S02]  /*19870*/  PLOP3.LUT P1, PT, PT, PT, PT, 0x8, 0x0 ;  /* 0x000000000000781c */ /* 0x000fe40003f2e170 */
[----:B---3--:R-:W-:Y:S01]  /*19880*/  @!P4 FADD.FTZ R68, R68, R12 ;  /* 0x0000000c4444c221 */ /* 0x008fe20000010000 */
[----:B------:R-:W-:-:S03]  /*19890*/  @!P4 FADD.FTZ R69, R69, R13 ;  /* 0x0000000d4545c221 */ /* 0x000fc60000010000 */
[----:B----4-:R-:W-:Y:S01]  /*198a0*/  @!P5 FADD.FTZ R68, R68, R14 ;  /* 0x0000000e4444d221 */ /* 0x010fe20000010000 */
[----:B------:R-:W-:-:S03]  /*198b0*/  @!P5 FADD.FTZ R69, R69, R15 ;  /* 0x0000000f4545d221 */ /* 0x000fc60000010000 */
[----:B------:R-:W-:Y:S01]  /*198c0*/  @!P6 FADD.FTZ R68, R68, R16 ;  /* 0x000000104444e221 */ /* 0x000fe20000010000 */
[----:B------:R-:W-:-:S03]  /*198d0*/  @!P6 FADD.FTZ R69, R69, R17 ;  /* 0x000000114545e221 */ /* 0x000fc60000010000 */
[----:B------:R-:W-:Y:S01]  /*198e0*/  @!P3 FADD.FTZ R68, R68, R18 ;  /* 0x000000124444b221 */ /* 0x000fe20000010000 */
[----:B------:R-:W-:-:S07]  /*198f0*/  @!P3 FADD.FTZ R69, R69, R19 ;  /* 0x000000134545b221 */ /* 0x000fce0000010000 */
.L_x_780:
[----:B------:R-:W-:-:S13]  /*19900*/  ISETP.NE.OR P1, PT, R4, RZ, P1 ;  /* 0x000000ff0400720c */ /* 0x000fda0000f25670 */
[----:B------:R-:W-:Y:S05]  /*19910*/  @!P1 BRA `(.L_x_776) ;  /* 0x00000000007c9947 */ /* 0x000fea0003800000 */
.L_x_777:
[C---:B------:R-:W-:Y:S01]  /*19920*/  ISETP.EQ.OR P1, PT, R9.reuse, UR13, P2 ;  /* 0x0000000d09007c0c */ /* 0x040fe20009722670 */
[C---:B------:R-:W-:Y:S01]  /*19930*/  VIADD R13, R9.reuse, 0x1 ;  /* 0x00000001090d7836 */ /* 0x040fe20000000000 */
[C---:B------:R-:W-:Y:S02]  /*19940*/  IADD3 R15, R9.reuse, 0x2, RZ ;  /* 0x00000002090f7810 */ /* 0x040fe40007ffe0ff */
[----:B------:R-:W-:Y:S02]  /*19950*/  IADD3 R17, R9, 0x3, RZ ;  /* 0x0000000309117810 */ /* 0x000fe40007ffe0ff */
[----:B------:R-:W-:Y:S02]  /*19960*/  ISETP.EQ.OR P3, PT, R13, UR13, P2 ;  /* 0x0000000d0d007c0c */ /* 0x000fe40009762670 */
[----:B------:R-:W-:Y:S02]  /*19970*/  ISETP.EQ.OR P4, PT, R15, UR13, P2 ;  /* 0x0000000d0f007c0c */ /* 0x000fe40009782670 */
[----:B------:R-:W-:-:S03]  /*19980*/  ISETP.EQ.OR P5, PT, R17, UR13, P2 ;  /* 0x0000000d11007c0c */ /* 0x000fc600097a2670 */
        /* <DEDUP_REMOVED lines=24> */
.L_x_776:
        /* <DEDUP_REMOVED lines=11> */
.L_x_782:
[----:B------:R-:W-:Y:S05]  /*19bc0*/  BSYNC B0 ;  /* 0x0000000000007941 */ /* 0x000fea0003800000 */
.L_x_781:
        /* <DEDUP_REMOVED lines=19> */
.L_x_772:
[----:B------:R-:W0:Y:S01]  /*19d00*/  S2UR UR7, SR_CgaCtaId ;  /* 0x00000000000779c3 */ /* 0x000e220000008800 */
[----:B------:R-:W-:Y:S01]  /*19d10*/  UMOV UR6, 0x400 ;  /* 0x0000040000067882 */ /* 0x000fe20000000000 */
[----:B-1--4-:R-:W-:Y:S01]  /*19d20*/  HFMA2.MMA R11, -RZ, RZ, 0, 0 ;  /* 0x00000000ff0b7435 */ /* 0x012fe200000001ff */
[----:B------:R-:W-:Y:S01]  /*19d30*/  ULDC.64 UR8, c[0x0][0x288] ;  /* 0x0000a20000087ab9 */ /* 0x000fe20000000a00 */
[----:B------:R-:W-:Y:S01]  /*19d40*/  ULDC.64 UR18, c[0x0][0x210] ;  /* 0x0000840000127ab9 */ /* 0x000fe20000000a00 */
[----:B0-----:R-:W-:-:S09]  /*19d50*/  ULEA UR6, UR7, UR6, 0x18 ;  /* 0x0000000607067291 */ /* 0x001fd2000f8ec03f */
[----:B------:R-:W-:Y:S01]  /*19d60*/  @!P2 STS.64 [UR6+0x88], R68 ;  /* 0x00008844ff00a988 */ /* 0x000fe20008000a06 */
[----:B------:R-:W-:Y:S01]  /*19d70*/  BAR.SYNC.DEFER_BLOCKING 0x0 ;  /* 0x0000000000007b1d */ /* 0x000fe20000010000 */
[----:B------:R-:W-:-:S05]  /*19d80*/  ISETP.NE.AND P2, PT, RZ, UR15, PT ;  /* 0x0000000fff007c0c */ /* 0x000fca000bf45270 */
[----:B------:R-:W0:Y:S01]  /*19d90*/  LDS.64 R8, [UR6+0x88] ;  /* 0x00008806ff087984 */ /* 0x000e220008000a00 */
[----:B------:R-:W-:Y:S02]  /*19da0*/  ULDC UR6, c[0x0][0x2bc] ;  /* 0x0000af0000067ab9 */ /* 0x000fe40000000800 */
[----:B0-----:R-:W-:Y:S01]  /*19db0*/  FMUL.FTZ R8, R8, UR6 ;  /* 0x0000000608087c20 */ /* 0x001fe20008410000 */
[----:B------:R-:W-:Y:S01]  /*19dc0*/  FMUL.FTZ R9, R9, UR6 ;  /* 0x0000000609097c20 */ /* 0x000fe20008410000 */
[----:B------:R-:W-:-:S06]  /*19dd0*/  ULDC.64 UR6, c[0x0][0x290] ;  /* 0x0000a40000067ab9 */ /* 0x000fcc0000000a00 */
.L_x_785:
        /* <DEDUP_REMOVED lines=18> */
[----:B----4-:R-:W-:Y:S01]  /*19f00*/  SHF.L.U32 R7, R7, 0x10, RZ ;  /* 0x0000001007077819 */ /* 0x010fe200000006ff */
[----:B------:R-:W-:Y:S02]  /*19f10*/  FADD.FTZ R5, R5, -UR16 ;  /* 0x8000001005057e21 */ /* 0x000fe40008010000 */
[----:B------:R-:W-:Y:S01]  /*19f20*/  FMUL.FTZ R29, R4, UR12 ;  /* 0x0000000c041d7c20 */ /* 0x000fe20008410000 */
[----:B------:R-:W-:Y:S01]  /*19f30*/  SHF.L.U32 R16, R16, 0x10, RZ ;  /* 0x0000001010107819 */ /* 0x000fe200000006ff */
[----:B------:R-:W-:Y:S02]  /*19f40*/  FMUL.FTZ R30, R5, UR12 ;  /* 0x0000000c051e7c20 */ /* 0x000fe40008410000 */
[----:B------:R-:W-:Y:S01]  /*19f50*/  @P2 FFMA.FTZ R21, R29, R3, R2 ;  /* 0x000000031d152223 */ /* 0x000fe20000010002 */
[----:B------:R-:W-:Y:S01]  /*19f60*/  FADD.FTZ R7, R7, -UR16 ;  /* 0x8000001007077e21 */ /* 0x000fe20008010000 */
[----:B------:R-:W-:Y:S01]  /*19f70*/  SHF.L.U32 R20, R14, 0x10, RZ ;  /* 0x000000100e147819 */ /* 0x000fe200000006ff */
[----:B------:R-:W-:Y:S01]  /*19f80*/  @P2 FFMA.FTZ R23, R30, R67, R0 ;  /* 0x000000431e172223 */ /* 0x000fe20000010000 */
[----:B------:R-:W-:Y:S01]  /*19f90*/  @P2 FMUL.FTZ R4, R21, -1.4426950216293334961 ;  /* 0xbfb8aa3b15042820 */ /* 0x000fe20000410000 */
[----:B------:R-:W-:Y:S01]  /*19fa0*/  FADD.FTZ R16, R16, -UR16 ;  /* 0x8000001010107e21 */ /* 0x000fe20008010000 */
[----:B------:R-:W-:Y:S01]  /*19fb0*/  FMUL.FTZ R17, R7, UR12 ;  /* 0x0000000c07117c20 */ /* 0x000fe20008410000 */
[----:B0-----:R-:W-:-:S02]  /*19fc0*/  @P2 FMUL.FTZ R6, R23, -1.4426950216293334961 ;  /* 0xbfb8aa3b17062820 */ /* 0x001fc40000410000 */
[----:B------:R-:W-:Y:S01]  /*19fd0*/  FMUL.FTZ R16, R16, UR12 ;  /* 0x0000000c10107c20 */ /* 0x000fe20008410000 */
[----:B------:R-:W0:Y:S01]  /*19fe0*/  @P2 MUFU.EX2 R4, R4 ;  /* 0x0000000400042308 */ /* 0x000e220000000800 */
[----:B------:R-:W-:Y:S01]  /*19ff0*/  @P2 FFMA.FTZ R18, R17, R3, R2 ;  /* 0x0000000311122223 */ /* 0x000fe20000010002 */
[----:B------:R-:W-:Y:S01]  /*1a000*/  SHF.L.U32 R12, R12, 0x10, RZ ;  /* 0x000000100c0c7819 */ /* 0x000fe200000006ff */
[----:B------:R-:W-:Y:S01]  /*1a010*/  @P2 FFMA.FTZ R19, R16, R67, R0 ;  /* 0x0000004310132223 */ /* 0x000fe20000010000 */
[----:B------:R-:W-:Y:S01]  /*1a020*/  SHF.L.U32 R10, R10, 0x10, RZ ;  /* 0x000000100a0a7819 */ /* 0x000fe200000006ff */
[----:B------:R-:W-:Y:S01]  /*1a030*/  @P2 FMUL.FTZ R26, R18, -1.4426950216293334961 ;  /* 0xbfb8aa3b121a2820 */ /* 0x000fe20000410000 */
[----:B------:R-:W-:Y:S01]  /*1a040*/  FFMA.FTZ R17, R8, R17, R9 ;  /* 0x0000001108117223 */ /* 0x000fe20000010009 */
[----:B------:R-:W-:Y:S01]  /*1a050*/  @P2 FMUL.FTZ R28, R19, -1.4426950216293334961 ;  /* 0xbfb8aa3b131c2820 */ /* 0x000fe20000410000 */
[----:B------:R-:W1:Y:S08]  /*1a060*/  @P2 MUFU.EX2 R6, R6 ;  /* 0x0000000600062308 */ /* 0x000e700000000800 */
[----:B------:R-:W2:Y:S01]  /*1a070*/  @P2 MUFU.EX2 R26, R26 ;  /* 0x0000001a001a2308 */ /* 0x000ea20000000800 */
[----:B0-----:R-:W-:-:S07]  /*1a080*/  @P2 FADD.FTZ R5, R4, 1 ;  /* 0x3f80000004052421 */ /* 0x001fce0000010000 */
[----:B------:R0:W3:Y:S01]  /*1a090*/  @P2 MUFU.RCP R25, R5 ;  /* 0x0000000500192308 */ /* 0x0000e20000001000 */
[----:B-1----:R-:W-:Y:S02]  /*1a0a0*/  @P2 FADD.FTZ R22, R6, 1 ;  /* 0x3f80000006162421 */ /* 0x002fe40000010000 */
[----:B------:R-:W1:Y:S05]  /*1a0b0*/  @!P1 LDC.64 R6, c[0x0][0x288] ;  /* 0x0000a200ff069b82 */ /* 0x000e6a0000000a00 */
[----:B------:R4:W4:Y:S01]  /*1a0c0*/  @P2 MUFU.RCP R27, R22 ;  /* 0x00000016001b2308 */ /* 0x0009220000001000 */
[----:B--2---:R-:W-:Y:S02]  /*1a0d0*/  @P2 FADD.FTZ R26, R26, 1 ;  /* 0x3f8000001a1a2421 */ /* 0x004fe40000010000 */
[----:B0-----:R-:W0:Y:S05]  /*1a0e0*/  @!P1 LDC.64 R4, c[0x0][0x210] ;  /* 0x00008400ff049b82 */ /* 0x001e2a0000000a00 */
[----:B------:R-:W2:Y:S01]  /*1a0f0*/  @P2 MUFU.EX2 R28, R28 ;  /* 0x0000001c001c2308 */ /* 0x000ea20000000800 */
[----:B---3--:R-:W-:Y:S01]  /*1a100*/  @P2 FADD.FTZ R14, -R25, 1 ;  /* 0x3f800000190e2421 */ /* 0x008fe20000010100 */
[----:B----4-:R-:W-:Y:S01]  /*1a110*/  SHF.L.U32 R22, R15, 0x10, RZ ;  /* 0x000000100f167819 */ /* 0x010fe200000006ff */
[----:B------:R-:W-:Y:S01]  /*1a120*/  @P2 FMUL.FTZ R25, R20, R25 ;  /* 0x0000001914192220 */ /* 0x000fe20000410000 */
[----:B------:R-:W-:Y:S01]  /*1a130*/  @!P1 MOV R15, R35 ;  /* 0x00000023000f9202 */ /* 0x000fe20000000f00 */
[----:B------:R-:W-:Y:S01]  /*1a140*/  @P2 FFMA.FTZ R14, R21, R14, 1 ;  /* 0x3f800000150e2423 */ /* 0x000fe2000001000e */
[--C-:B------:R-:W-:Y:S01]  /*1a150*/  FFMA.FTZ R21, R8, R29, R9.reuse ;  /* 0x0000001d08157223 */ /* 0x100fe20000010009 */
[----:B------:R-:W-:Y:S01]  /*1a160*/  @P2 FADD.FTZ R24, -R27, 1 ;  /* 0x3f8000001b182421 */ /* 0x000fe20000010100 */
[----:B------:R-:W-:Y:S01]  /*1a170*/  @P2 FMUL.FTZ R27, R22, R27 ;  /* 0x0000001b161b2220 */ /* 0x000fe20000410000 */
[----:B------:R-:W-:Y:S01]  /*1a180*/  @P2 FMUL.FTZ R20, R25, R14 ;  /* 0x0000000e19142220 */ /* 0x000fe20000410000 */
[----:B------:R-:W-:Y:S01]  /*1a190*/  @!P1 MOV R14, R36 ;  /* 0x00000024000e9202 */ /* 0x000fe20000000f00 */
[----:B------:R-:W-:Y:S01]  /*1a1a0*/  @P2 FFMA.FTZ R24, R23, R24, 1 ;  /* 0x3f80000017182423 */ /* 0x000fe20000010018 */
[----:B------:R-:W-:Y:S01]  /*1a1b0*/  FFMA.FTZ R23, R8, R30, R9 ;  /* 0x0000001e08177223 */ /* 0x000fe20000010009 */
[----:B------:R-:W-:Y:S01]  /*1a1c0*/  FFMA.FTZ R21, R20, R3, -R21 ;  /* 0x0000000314157223 */ /* 0x000fe20000010815 */
[----:B------:R-:W3:Y:S01]  /*1a1d0*/  @P2 MUFU.RCP R25, R26 ;  /* 0x0000001a00192308 */ /* 0x000ee20000001000 */
[----:B------:R-:W-:Y:S01]  /*1a1e0*/  @P2 FMUL.FTZ R22, R27, R24 ;  /* 0x000000181b162220 */ /* 0x000fe20000410000 */
[----:B-1----:R-:W-:-:S02]  /*1a1f0*/  @!P1 IMAD R24, R31, R6, RZ ;  /* 0x000000061f189224 */ /* 0x002fc400078e02ff */
[----:B--2---:R-:W-:Y:S01]  /*1a200*/  @P2 FADD.FTZ R28, R28, 1 ;  /* 0x3f8000001c1c2421 */ /* 0x004fe20000010000 */
[----:B------:R-:W-:-:S04]  /*1a210*/  @!P1 IMAD.WIDE.U32 R14, R13, R6, R14 ;  /* 0x000000060d0e9225 */ /* 0x000fc800078e000e */
[----:B------:R-:W-:Y:S01]  /*1a220*/  FFMA.FTZ R6, R22, R67, -R23 ;  /* 0x0000004316067223 */ /* 0x000fe20000010817 */
[----:B------:R-:W-:Y:S01]  /*1a230*/  FMUL.FTZ R21, R21, UR12 ;  /* 0x0000000c15157c20 */ /* 0x000fe20008410000 */
[----:B------:R-:W-:Y:S02]  /*1a240*/  @!P1 IMAD R27, R13, R7, R24 ;  /* 0x000000070d1b9224 */ /* 0x000fe400078e0218 */
[----:B------:R-:W-:Y:S01]  /*1a250*/  @!P1 FMUL.FTZ R6, R6, UR12 ;  /* 0x0000000c06069c20 */ /* 0x000fe20008410000 */
[----:B------:R-:W1:Y:S01]  /*1a260*/  @P2 MUFU.RCP R7, R28 ;  /* 0x0000001c00072308 */ /* 0x000e620000001000 */
[----:B0-----:R-:W-:Y:S02]  /*1a270*/  @!P1 LEA R4, P3, R14, R4, 0x1 ;  /* 0x000000040e049211 */ /* 0x001fe400078608ff */
[----:B------:R-:W-:Y:S02]  /*1a280*/  @!P1 IADD3 R15, R15, R27, RZ ;  /* 0x0000001b0f0f9210 */ /* 0x000fe40007ffe0ff */
[----:B------:R-:W-:-:S02]  /*1a290*/  @!P1 F2FP.BF16.F32.PACK_AB R21, R6, R21 ;  /* 0x000000150615923e */ /* 0x000fc400000010ff */
[----:B------:R-:W-:Y:S01]  /*1a2a0*/  @!P1 LEA.HI.X R5, R14, R5, R15, 0x1, P3 ;  /* 0x000000050e059211 */ /* 0x000fe200018f0c0f */
[----:B---3--:R-:W-:Y:S01]  /*1a2b0*/  @P2 FADD.FTZ R15, -R25, 1 ;  /* 0x3f800000190f2421 */ /* 0x008fe20000010100 */
[----:B------:R-:W-:Y:S01]  /*1a2c0*/  IADD3 R13, R13, 0x8, RZ ;  /* 0x000000080d0d7810 */ /* 0x000fe20007ffe0ff */
[----:B------:R-:W-:Y:S01]  /*1a2d0*/  @P2 FMUL.FTZ R25, R12, R25 ;  /* 0x000000190c192220 */ /* 0x000fe20000410000 */
[----:B------:R-:W-:Y:S01]  /*1a2e0*/  ISETP.NE.AND P3, PT, R11, 0x40, PT ;  /* 0x000000400b00780c */ /* 0x000fe20003f65270 */
[----:B------:R0:W-:Y:S01]  /*1a2f0*/  @!P1 STG.E desc[UR10][R4.64], R21 ;  /* 0x0000001504009986 */ /* 0x0001e2000c10190a */
[----:B------:R-:W-:Y:S01]  /*1a300*/  ISETP.GE.U32.AND P1, PT, R13, UR6, PT ;  /* 0x000000060d007c0c */ /* 0x000fe2000bf26070 */
[----:B------:R-:W-:Y:S01]  /*1a310*/  @P2 FFMA.FTZ R18, R18, R15, 1 ;  /* 0x3f80000012122423 */ /* 0x000fe2000001000f */
[----:B------:R-:W-:Y:S01]  /*1a320*/  SHF.R.S32.HI R14, RZ, 0x1f, R13 ;  /* 0x0000001fff0e7819 */ /* 0x000fe2000001140d */
[----:B-1----:R-:W-:Y:S01]  /*1a330*/  @P2 FADD.FTZ R6, -R7, 1 ;  /* 0x3f80000007062421 */ /* 0x002fe20000010100 */
[----:B------:R-:W-:-:S02]  /*1a340*/  @P2 FMUL.FTZ R7, R10, R7 ;  /* 0x000000070a072220 */ /* 0x000fc40000410000 */
[----:B------:R-:W-:Y:S01]  /*1a350*/  ISETP.GE.OR.EX P1, PT, R14, UR7, P0, P1 ;  /* 0x000000070e007c0c */ /* 0x000fe20008726710 */
[----:B------:R-:W-:Y:S01]  /*1a360*/  @P2 FMUL.FTZ R12, R25, R18 ;  /* 0x00000012190c2220 */ /* 0x000fe20000410000 */
[----:B------:R-:W-:Y:S01]  /*1a370*/  @P2 FFMA.FTZ R6, R19, R6, 1 ;  /* 0x3f80000013062423 */ /* 0x000fe20000010006 */
[----:B0-----:R-:W-:-:S03]  /*1a380*/  FFMA.FTZ R5, R8, R16, R9 ;  /* 0x0000001008057223 */ /* 0x001fc60000010009 */
        /* <DEDUP_REMOVED lines=16> */
.L_x_784:
[----:B------:R-:W-:Y:S05]  /*1a490*/  BSYNC B0 ;  /* 0x0000000000007941 */ /* 0x000fea0003800000 */
.L_x_783:
        /* <DEDUP_REMOVED lines=10> */
.L_x_699:
[----:B------:R-:W2:Y:S01]  /*1a540*/  LDL R8, [R1+0x5e0] ;  /* 0x0005e00001087983 */ /* 0x000ea20000100800 */
[----:B0-----:R-:W0:Y:S01]  /*1a550*/  LDC R6, c[0x0][0xc] ;  /* 0x00000300ff067b82 */ /* 0x001e220000000800 */
        /* <DEDUP_REMOVED lines=23> */
.L_x_788:
[----:B------:R-:W-:Y:S05]  /*1a6d0*/  BSYNC B0 ;  /* 0x0000000000007941 */ /* 0x000fea0003800000 */
.L_x_787:
[----:B------:R-:W-:Y:S05]  /*1a6e0*/  @P0 EXIT ;  /* 0x000000000000094d */ /* 0x000fea0003800000 */
[----:B------:R-:W-:Y:S05]  /*1a6f0*/  @P2 BRA `(.L_x_789) ;  /* 0x0000000000202947 */ /* 0x000fea0003800000 */
[----:B------:R-:W-:-:S05]  /*1a700*/  IMAD R0, R6, R7, RZ ;  /* 0x0000000706007224 */ /* 0x000fca00078e02ff */
[----:B------:R-:W-:-:S13]  /*1a710*/  ISETP.NE.AND P0, PT, R0, -0x1, PT ;  /* 0xffffffff0000780c */ /* 0x000fda0003f05270 */
[----:B------:R-:W-:Y:S05]  /*1a720*/  @!P0 BRA `(.L_x_789) ;  /* 0x0000000000148947 */ /* 0x000fea0003800000 */
.L_x_790:
[----:B0-----:R-:W2:Y:S04]  /*1a730*/  LDG.E.STRONG.GPU R5, desc[UR10][R2.64] ;  /* 0x0000000a02057981 */ /* 0x001ea8000c1ef900 */
[----:B--2---:R-:W-:Y:S01]  /*1a740*/  CCTL.IVALL ;  /* 0x00000000ff00798f */ /* 0x004fe20002000000 */
[----:B------:R-:W-:Y:S05]  /*1a750*/  YIELD ;  /* 0x0000000000007946 */ /* 0x000fea0003800000 */
[----:B------:R-:W-:-:S13]  /*1a760*/  ISETP.NE.AND P0, PT, R5, R0, PT ;  /* 0x000000000500720c */ /* 0x000fda0003f05270 */
[----:B------:R-:W-:Y:S05]  /*1a770*/  @P0 BRA `(.L_x_790) ;  /* 0xfffffffc00ec0947 */ /* 0x000fea000383ffff */
.L_x_789:
        /* <DEDUP_REMOVED lines=27> */
.L_x_791:
[C---:B------:R-:W-:Y:S01]  /*1a930*/  LEA R6, P0, R0.reuse, UR4, 0x2 ;  /* 0x0000000400067c11 */ /* 0x040fe2000f8010ff */
[----:B------:R-:W2:Y:S03]  /*1a940*/  LDL.LU R20, [R1+0x5e0] ;  /* 0x0005e00001147983 */ /* 0x000ea60000300800 */
[----:B------:R-:W-:Y:S02]  /*1a950*/  LEA.HI.X R7, R0, UR5, R7, 0x2, P0 ;  /* 0x0000000500077c11 */ /* 0x000fe400080f1407 */
[-C--:B------:R-:W-:Y:S02]  /*1a960*/  LEA R8, P0, R25, R6.reuse, 0x2 ;  /* 0x0000000619087211 */ /* 0x080fe400078010ff */
[-C--:B------:R-:W-:Y:S01]  /*1a970*/  LEA R12, P2, R27, R6.reuse, 0x2 ;  /* 0x000000061b0c7211 */ /* 0x080fe200078410ff */
[----:B------:R-:W3:Y:S01]  /*1a980*/  LDG.E R0, desc[UR10][R6.64] ;  /* 0x0000000a06007981 */ /* 0x000ee2000c1e1900 */
[----:B------:R-:W-:-:S02]  /*1a990*/  LEA R10, P1, R22, R6, 0x2 ;  /* 0x00000006160a7211 */ /* 0x000fc400078210ff */
[C---:B------:R-:W-:Y:S02]  /*1a9a0*/  IADD3.X R9, R7.reuse, R31, RZ, P0, !PT ;  /* 0x0000001f07097210 */ /* 0x040fe400007fe4ff */
[----:B------:R-:W-:Y:S02]  /*1a9b0*/  IADD3.X R13, R7, R29, RZ, P2, !PT ;  /* 0x0000001d070d7210 */ /* 0x000fe400017fe4ff */
[----:B------:R-:W-:Y:S02]  /*1a9c0*/  IADD3.X R11, R23, R7, RZ, P1, !PT ;  /* 0x00000007170b7210 */ /* 0x000fe40000ffe4ff */
[----:B------:R-:W3:Y:S04]  /*1a9d0*/  LDG.E R9, desc[UR10][R8.64] ;  /* 0x0000000a08097981 */ /* 0x000ee8000c1e1900 */
[----:B------:R-:W4:Y:S04]  /*1a9e0*/  LDG.E R10, desc[UR10][R10.64] ;  /* 0x0000000a0a0a7981 */ /* 0x000f28000c1e1900 */
[----:B------:R-:W4:Y:S01]  /*1a9f0*/  LDG.E R13, desc[UR10][R12.64] ;  /* 0x0000000a0c0d7981 */ /* 0x000f22000c1e1900 */
[----:B--2---:R-:W-:-:S05]  /*1aa00*/  SHF.L.U32 R5, R20, 0x1, RZ ;  /* 0x0000000114057819 */ /* 0x004fca00000006ff */
[----:B0-----:R-:W-:-:S04]  /*1aa10*/  IMAD.WIDE R2, R5, 0x2, R14 ;  /* 0x0000000205027825 */ /* 0x001fc800078e020e */
[----:B-1----:R-:W-:Y:S01]  /*1aa20*/  IMAD.WIDE R4, R5, 0x2, R16 ;  /* 0x0000000205047825 */ /* 0x002fe200078e0210 */
[----:B---3--:R-:W-:Y:S02]  /*1aa30*/  F2FP.BF16.F32.PACK_AB R19, R9, R0 ;  /* 0x000000000913723e */ /* 0x008fe400000010ff */
[----:B------:R-:W-:Y:S02]  /*1aa40*/  IADD3 R0, R20, 0x1c0, RZ ;  /* 0x000001c014007810 */ /* 0x000fe40007ffe0ff */
[----:B----4-:R-:W-:Y:S01]  /*1aa50*/  F2FP.BF16.F32.PACK_AB R21, R13, R10 ;  /* 0x0000000a0d15723e */ /* 0x010fe200000010ff */
[----:B------:R2:W-:Y:S01]  /*1aa60*/  STG.E desc[UR10][R2.64], R19 ;  /* 0x0000001302007986 */ /* 0x0005e2000c10190a */
[----:B------:R-:W-:Y:S02]  /*1aa70*/  ISETP.GT.U32.AND P0, PT, R25, R0, PT ;  /* 0x000000001900720c */ /* 0x000fe40003f04070 */
[----:B------:R-:W-:Y:S01]  /*1aa80*/  SHF.R.S32.HI R7, RZ, 0x1f, R0 ;  /* 0x0000001fff077819 */ /* 0x000fe20000011400 */
[----:B------:R2:W-:Y:S04]  /*1aa90*/  STG.E desc[UR10][R4.64], R21 ;  /* 0x0000001504007986 */ /* 0x0005e8000c10190a */
[----:B------:R2:W-:Y:S01]  /*1aaa0*/  STL [R1+0x5e0], R0 ;  /* 0x0005e00001007387 */ /* 0x0005e20000100800 */
[----:B------:R-:W-:-:S13]  /*1aab0*/  ISETP.GT.AND.EX P0, PT, R18, R7, PT, P0 ;  /* 0x000000071200720c */ /* 0x000fda0003f04300 */
[----:B--2---:R-:W-:Y:S05]  /*1aac0*/  @P0 BRA `(.L_x_791) ;  /* 0xfffffffc00980947 */ /* 0x004fea000383ffff */
[----:B------:R-:W-:Y:S05]  /*1aad0*/  EXIT ;  /* 0x000000000000794d */ /* 0x000fea0003800000 */
.L_x_792:
        /* <DEDUP_REMOVED lines=10> */
.L_x_5601:


//--------------------- .text._Z35group_norm_nhwc_bwd_one_pass_kernelI11Bf16IOFp16WLi64ELi112ELi448EEv26Group_norm_nhwc_bwd_params --------------------------
	.section	.text._Z35group_norm_nhwc_bwd_one_pass_kernelI11Bf16IOFp16WLi64ELi112ELi448EEv26Group_norm_nhwc_bwd_params,"ax",@progbits
	.align	128
        .global         _Z35group_norm_nhwc_bwd_one_pass_kernelI11Bf16IOFp16WLi64ELi112ELi448EEv26Group_norm_nhwc_bwd_params
        .type           _Z35group_norm_nhwc_bwd_one_pass_kernelI11Bf16IOFp16WLi64ELi112ELi448EEv26Group_norm_nhwc_bwd_params,@function
        .size           _Z35group_norm_nhwc_bwd_one_pass_kernelI11Bf16IOFp16WLi64ELi112ELi448EEv26Group_norm_nhwc_bwd_params,(.L_x_5602 - _Z35group_norm_nhwc_bwd_one_pass_kernelI11Bf16IOFp16WLi64ELi112ELi448EEv26Group_norm_nhwc_bwd_params)
        .other          _Z35group_norm_nhwc_bwd_one_pass_kernelI11Bf16IOFp16WLi64ELi112ELi448EEv26Group_norm_nhwc_bwd_params,@"STO_CUDA_ENTRY STV_DEFAULT"
_Z35group_norm_nhwc_bwd_one_pass_kernelI11Bf16IOFp16WLi64ELi112ELi448EEv26Group_norm_nhwc_bwd_params:
.text._Z35group_norm_nhwc_bwd_one_pass_kernelI11Bf16IOFp16WLi64ELi112ELi448EEv26Group_norm_nhwc_bwd_params:
        /* <DEDUP_REMOVED lines=70> */
.L_x_844:
        /* <DEDUP_REMOVED lines=246> */
[----:B--2---:R-:W-:-:S02]  /*13c0*/  HADD2.F32 R4, -RZ, R4.H0_H0 ;  /* 0x20000004ff047230 */ /* 0x004fc40000004100 */
[----:B---3--:R-:W-:Y:S02]  /*13d0*/  HADD2.F32 R0, -RZ, R0.H0_H0 ;  /* 0x20000000ff007230 */ /* 0x008fe40000004100 */
[----:B----4-:R-:W-:Y:S02]  /*13e0*/  @P0 HADD2.F32 R3, -RZ, R16.H0_H0 ;  /* 0x20000010ff030230 */ /* 0x010fe40000004100 */
[----:B------:R-:W-:-:S07]  /*13f0*/  @P0 HADD2.F32 R2, -RZ, R9.H0_H0 ;  /* 0x20000009ff020230 */ /* 0x000fce0000004100 */
.L_x_795:
[----:B------:R-:W-:Y:S05]  /*1400*/  BSYNC B0 ;  /* 0x0000000000007941 */ /* 0x000fea0003800000 */
.L_x_794:
        /* <DEDUP_REMOVED lines=29> */
.L_x_796:
        /* <DEDUP_REMOVED lines=36> */
.L_x_797:
        /* <DEDUP_REMOVED lines=43> */
.L_x_798:
        /* <DEDUP_REMOVED lines=34> */
.L_x_799:
        /* <DEDUP_REMOVED lines=36> */
.L_x_800:
        /* <DEDUP_REMOVED lines=34> */
.L_x_801:
        /* <DEDUP_REMOVED lines=37> */
.L_x_802:
        /* <DEDUP_REMOVED lines=36> */
.L_x_803:
        /* <DEDUP_REMOVED lines=100> */
.L_x_805:
[----:B------:R-:W-:Y:S05]  /*2c20*/  BSYNC B0 ;  /* 0x0000000000007941 */ /* 0x000fea0003800000 */
.L_x_804:
        /* <DEDUP_REMOVED lines=39> */
.L_x_807:
[----:B------:R-:W-:Y:S05]  /*2ea0*/  BSYNC B0 ;  /* 0x0000000000007941 */ /* 0x000fea0003800000 */
.L_x_806:
        /* <DEDUP_REMOVED lines=18> */
.L_x_809:
[----:B------:R-:W-:Y:S05]  /*2fd0*/  BSYNC B0 ;  /* 0x0000000000007941 */ /* 0x000fea0003800000 */
.L_x_808:
        /* <DEDUP_REMOVED lines=50> */
.L_x_812:
[----:B------:R-:W2:Y:S04]  /*3300*/  LDG.E.STRONG.GPU R20, desc[UR14][R18.64] ;  /* 0x0000000e12147981 */ /* 0x000ea8000c1ef900 */
[----:B--2---:R-:W-:Y:S01]  /*3310*/  CCTL.IVALL ;  /* 0x00000000ff00798f */ /* 0x004fe20002000000 */
[----:B------:R-:W-:Y:S05]  /*3320*/  YIELD ;  /* 0x0000000000007946 */ /* 0x000fea0003800000 */
[----:B------:R-:W-:-:S13]  /*3330*/  ISETP.NE.AND P6, PT, R20, R15, PT ;  /* 0x0000000f1400720c */ /* 0x000fda0003fc5270 */
[----:B------:R-:W-:Y:S05]  /*3340*/  @P6 BRA `(.L_x_812) ;  /* 0xfffffffc00ec6947 */ /* 0x000fea000383ffff */
.L_x_811:
        /* <DEDUP_REMOVED lines=19> */
.L_x_816:
        /* <DEDUP_REMOVED lines=116> */
.L_x_815:
        /* <DEDUP_REMOVED lines=62> */
.L_x_817:
[----:B------:R-:W-:-:S06]  /*3fa0*/  UISETP.NE.OR UP0, UPT, UR11, URZ, UP0 ;  /* 0x0000003f0b00728c */ /* 0x000fcc0008705670 */
[----:B------:R-:W-:-:S13]  /*3fb0*/  PLOP3.LUT P6, PT, PT, PT, UP0, 0x80, 0x0 ;  /* 0x000000000000781c */ /* 0x000fda0003fcf008 */
[----:B------:R-:W-:Y:S05]  /*3fc0*/  @!P6 BRA `(.L_x_813) ;  /* 0x00000000007ce947 */ /* 0x000fea0003800000 */
.L_x_814:
        /* <DEDUP_REMOVED lines=31> */
.L_x_813:
        /* <DEDUP_REMOVED lines=10> */
.L_x_819:
[----:B------:R-:W-:Y:S05]  /*4260*/  BSYNC B0 ;  /* 0x0000000000007941 */ /* 0x000fea0003800000 */
.L_x_818:
        /* <DEDUP_REMOVED lines=17> */
.L_x_810:
        /* <DEDUP_REMOVED lines=40> */
.L_x_820:
        /* <DEDUP_REMOVED lines=22> */
.L_x_822:
[----:B------:R-:W-:Y:S05]  /*4760*/  BSYNC B0 ;  /* 0x0000000000007941 */ /* 0x000fea0003800000 */
.L_x_821:
        /* <DEDUP_REMOVED lines=28> */
.L_x_823:
        /* <DEDUP_REMOVED lines=21> */
.L_x_825:
[----:B------:R-:W-:Y:S05]  /*4a80*/  BSYNC B0 ;  /* 0x0000000000007941 */ /* 0x000fea0003800000 */
.L_x_824:
        /* <DEDUP_REMOVED lines=27> */
.L_x_826:
        /* <DEDUP_REMOVED lines=21> */
.L_x_828:
[----:B------:R-:W-:Y:S05]  /*4d90*/  BSYNC B0 ;  /* 0x0000000000007941 */ /* 0x000fea0003800000 */
.L_x_827:
        /* <DEDUP_REMOVED lines=26> */
.L_x_829:
        /* <DEDUP_REMOVED lines=21> */
.L_x_831:
[----:B------:R-:W-:Y:S05]  /*5090*/  BSYNC B0 ;  /* 0x0000000000007941 */ /* 0x000fea0003800000 */
.L_x_830:
        /* <DEDUP_REMOVED lines=30> */
.L_x_832:
        /* <DEDUP_REMOVED lines=21> */
.L_x_834:
[----:B------:R-:W-:Y:S05]  /*53d0*/  BSYNC B0 ;  /* 0x0000000000007941 */ /* 0x000fea0003800000 */
.L_x_833:
        /* <DEDUP_REMOVED lines=27> */
.L_x_835:
        /* <DEDUP_REMOVED lines=20> */
.L_x_837:
[----:B------:R-:W-:Y:S05]  /*56d0*/  BSYNC B0 ;  /* 0x0000000000007941 */ /* 0x000fea0003800000 */
.L_x_836:
        /* <DEDUP_REMOVED lines=29> */
.L_x_838:
        /* <DEDUP_REMOVED lines=24> */
.L_x_840:
[----:B------:R-:W-:Y:S05]  /*5a30*/  BSYNC B0 ;  /* 0x0000000000007941 */ /* 0x000fea0003800000 */
.L_x_839:
        /* <DEDUP_REMOVED lines=30> */
.L_x_841:
        /* <DEDUP_REMOVED lines=19> */
.L_x_843:
[----:B------:R-:W-:Y:S05]  /*5d50*/  BSYNC B0 ;  /* 0x0000000000007941 */ /* 0x000fea0003800000 */
.L_x_842:
[----:B------:R-:W-:Y:S01]  /*5d60*/  ULDC UR11, c[0x0][0x10] ;  /* 0x00000400000b7ab9 */ /* 0x000fe20000000800 */
[----:B------:R-:W-:Y:S02]  /*5d70*/  UIADD3 UR4, UR4, 0x1, URZ ;  /* 0x0000000104047890 */ /* 0x000fe4000fffe03f */
[----:B------:R-:W-:-:S04]  /*5d80*/  UIADD3 UR6, UR11, UR6, URZ ;  /* 0x000000060b067290 */ /* 0x000fc8000fffe03f */
[----:B------:R-:W-:-:S06]  /*5d90*/  UISETP.GE.AND UP0, UPT, UR6, UR5, UPT ;  /* 0x000000050600728c */ /* 0x000fcc000bf06270 */
[----:B------:R-:W-:-:S13]  /*5da0*/  PLOP3.LUT P0, PT, PT, PT, UP0, 0x80, 0x0 ;  /* 0x000000000000781c */ /* 0x000fda0003f0f008 */
[----:B------:R-:W-:Y:S05]  /*5db0*/  @!P0 BRA `(.L_x_844) ;  /* 0xffffffa400a88947 */ /* 0x000fea000383ffff */
.L_x_793:
        /* <DEDUP_REMOVED lines=19> */
.L_x_846:
[----:B------:R-:W-:Y:S05]  /*5ef0*/  BSYNC B0 ;  /* 0x0000000000007941 */ /* 0x000fea0003800000 */
.L_x_845:
        /* <DEDUP_REMOVED lines=11> */
.L_x_848:
[----:B------:R-:W2:Y:S04]  /*5fb0*/  LDG.E.STRONG.GPU R5, desc[UR14][R2.64] ;  /* 0x0000000e02057981 */ /* 0x000ea8000c1ef900 */
[----:B--2---:R-:W-:Y:S01]  /*5fc0*/  CCTL.IVALL ;  /* 0x00000000ff00798f */ /* 0x004fe20002000000 */
[----:B------:R-:W-:Y:S05]  /*5fd0*/  YIELD ;  /* 0x0000000000007946 */ /* 0x000fea0003800000 */
[----:B------:R-:W-:-:S13]  /*5fe0*/  ISETP.NE.AND P0, PT, R5, R0, PT ;  /* 0x000000000500720c */ /* 0x000fda0003f05270 */
[----:B------:R-:W-:Y:S05]  /*5ff0*/  @P0 BRA `(.L_x_848) ;  /* 0xfffffffc00ec0947 */ /* 0x000fea000383ffff */
.L_x_847:
        /* <DEDUP_REMOVED lines=24> */
.L_x_849:
        /* <DEDUP_REMOVED lines=17> */
[----:B--2---:R-:W-:Y:S02]  /*6290*/  F2FP.F16.F32.PACK_AB R9, R11, R0 ;  /* 0x000000000b09723e */ /* 0x004fe400000000ff */
[----:B------:R-:W-:Y:S02]  /*62a0*/  SHF.R.S32.HI R0, RZ, 0x1f, R8 ;  /* 0x0000001fff007819 */ /* 0x000fe40000011408 */
[----:B---3--:R-:W-:Y:S01]  /*62b0*/  F2FP.F16.F32.PACK_AB R21, R15, R12 ;  /* 0x0000000c0f15723e */ /* 0x008fe200000000ff */
[----:B------:R2:W-:Y:S04]  /*62c0*/  STG.E desc[UR14][R2.64], R9 ;  /* 0x0000000902007986 */ /* 0x0005e8000c10190e */
[----:B------:R2:W-:Y:S01]  /*62d0*/  STG.E desc[UR14][R4.64], R21 ;  /* 0x0000001504007986 */ /* 0x0005e2000c10190e */
[----:B------:R-:W-:-:S13]  /*62e0*/  ISETP.GT.AND.EX P0, PT, R27, R0, PT, P0 ;  /* 0x000000001b00720c */ /* 0x000fda0003f04300 */
[----:B--2---:R-:W-:Y:S05]  /*62f0*/  @P0 BRA `(.L_x_849) ;  /* 0xfffffffc00a00947 */ /* 0x004fea000383ffff */
[----:B------:R-:W-:Y:S05]  /*6300*/  EXIT ;  /* 0x000000000000794d */ /* 0x000fea0003800000 */
.L_x_850:
        /* <DEDUP_REMOVED lines=15> */
.L_x_5602:


//--------------------- .text._Z35group_norm_nhwc_bwd_one_pass_kernelI11Bf16IOFp16WLi128ELi112ELi448EEv26Group_norm_nhwc_bwd_params --------------------------
	.section	.text._Z35group_norm_nhwc_bwd_one_pass_kernelI11Bf16IOFp16WLi128ELi112ELi448EEv26Group_norm_nhwc_bwd_params,"ax",@progbits
	.align	128
        .global         _Z35group_norm_nhwc_bwd_one_pass_kernelI11Bf16IOFp16WLi128ELi112ELi448EEv26Group_norm_nhwc_bwd_params
        .type           _Z35group_norm_nhwc_bwd_one_pass_kernelI11Bf16IOFp16WLi128ELi112ELi448EEv26Group_norm_nhwc_bwd_params,@function
        .size           _Z35group_norm_nhwc_bwd_one_pass_kernelI11Bf16IOFp16WLi128ELi112ELi448EEv26Group_norm_nhwc_bwd_params,(.L_x_5603 - _Z35group_norm_nhwc_bwd_one_pass_kernelI11Bf16IOFp16WLi128ELi112ELi448EEv26Group_norm_nhwc_bwd_params)
        .other          _Z35group_norm_nhwc_bwd_one_pass_kernelI11Bf16IOFp16WLi128ELi112ELi448EEv26Group_norm_nhwc_bwd_params,@"STO_CUDA_ENTRY STV_DEFAULT"
_Z35group_norm_nhwc_bwd_one_pass_kernelI11Bf16IOFp16WLi128ELi112ELi448EEv26Group_norm_nhwc_bwd_params:
.text._Z35group_norm_nhwc_bwd_one_pass_kernelI11Bf16IOFp16WLi128ELi112ELi448EEv26Group_norm_nhwc_bwd_params:
        /* <DEDUP_REMOVED lines=109> */
.L_x_934:
        /* <DEDUP_REMOVED lines=425> */
[----:B--2---:R-:W-:Y:S02]  /*2160*/  @P0 HADD2.F32 R92, -RZ, R27.H0_H0 ;  /* 0x2000001bff5c0230 */ /* 0x004fe40000004100 */
[----:B---3--:R-:W-:Y:S02]  /*2170*/  @P0 HADD2.F32 R93, -RZ, R26.H0_H0 ;  /* 0x2000001aff5d0230 */ /* 0x008fe40000004100 */
[----:B------:R-:W0:Y:S02]  /*2180*/  LDC.64 R26, c[0x0][0x238] ;  /* 0x00008e00ff1a7b82 */ /* 0x000e240000000a00 */
[----:B0-----:R-:W-:-:S05]  /*2190*/  IMAD.WIDE R26, R97, 0x2, R26 ;  /* 0x00000002611a7825 */ /* 0x001fca00078e021a */
[----:B------:R-:W2:Y:S04]  /*21a0*/  LDG.E.U16 R91, desc[UR8][R26.64] ;  /* 0x000000081a5b7981 */ /* 0x000ea8000c1e1500 */
[----:B------:R-:W3:Y:S01]  /*21b0*/  LDG.E.U16 R94, desc[UR8][R26.64+0x2] ;  /* 0x000002081a5e7981 */ /* 0x000ee2000c1e1500 */
[----:B--2---:R-:W-:Y:S02]  /*21c0*/  HADD2.F32 R91, -RZ, R91.H0_H0 ;  /* 0x2000005bff5b7230 */ /* 0x004fe40000004100 */
[----:B---3--:R-:W-:-:S07]  /*21d0*/  HADD2.F32 R94, -RZ, R94.H0_H0 ;  /* 0x2000005eff5e7230 */ /* 0x008fce0000004100 */
.L_x_853:
[----:B------:R-:W-:Y:S05]  /*21e0*/  BSYNC B0 ;  /* 0x0000000000007941 */ /* 0x000fea0003800000 */
.L_x_852:
        /* <DEDUP_REMOVED lines=40> */
.L_x_854:
        /* <DEDUP_REMOVED lines=26> */
.L_x_855:
        /* <DEDUP_REMOVED lines=43> */
.L_x_856:
        /* <DEDUP_REMOVED lines=40> */
.L_x_857:
        /* <DEDUP_REMOVED lines=33> */
.L_x_858:
        /* <DEDUP_REMOVED lines=36> */
.L_x_859:
        /* <DEDUP_REMOVED lines=34> */
.L_x_860:
        /* <DEDUP_REMOVED lines=36> */
.L_x_861:
        /* <DEDUP_REMOVED lines=34> */
.L_x_862:
        /* <DEDUP_REMOVED lines=36> */
.L_x_863:
        /* <DEDUP_REMOVED lines=34> */
.L_x_864:
        /* <DEDUP_REMOVED lines=36> */
.L_x_865:
        /* <DEDUP_REMOVED lines=34> */
.L_x_866:
        /* <DEDUP_REMOVED lines=37> */
.L_x_867:
        /* <DEDUP_REMOVED lines=37> */
.L_x_868:
        /* <DEDUP_REMOVED lines=35> */
.L_x_869:
        /* <DEDUP_REMOVED lines=129> */
.L_x_871:
[----:B------:R-:W-:Y:S05]  /*4db0*/  BSYNC B0 ;  /* 0x0000000000007941 */ /* 0x000fea0003800000 */
.L_x_870:
        /* <DEDUP_REMOVED lines=41> */
.L_x_873:
[----:B------:R-:W-:Y:S05]  /*5050*/  BSYNC B0 ;  /* 0x0000000000007941 */ /* 0x000fea0003800000 */
.L_x_872:
        /* <DEDUP_REMOVED lines=16> */
.L_x_875:
[----:B------:R-:W-:Y:S05]  /*5160*/  BSYNC B0 ;  /* 0x0000000000007941 */ /* 0x000fea0003800000 */
.L_x_874:
        /* <DEDUP_REMOVED lines=63> */
.L_x_878:
[----:B-1----:R-:W2:Y:S04]  /*5560*/  LDG.E.STRONG.GPU R102, desc[UR8][R24.64] ;  /* 0x0000000818667981 */ /* 0x002ea8000c1ef900 */
[----:B--2---:R-:W-:Y:S01]  /*5570*/  CCTL.IVALL ;  /* 0x00000000ff00798f */ /* 0x004fe20002000000 */
[----:B------:R-:W-:Y:S05]  /*5580*/  YIELD ;  /* 0x0000000000007946 */ /* 0x000fea0003800000 */
[----:B------:R-:W-:-:S13]  /*5590*/  ISETP.NE.AND P6, PT, R102, R109, PT ;  /* 0x0000006d6600720c */ /* 0x000fda0003fc5270 */
[----:B------:R-:W-:Y:S05]  /*55a0*/  @P6 BRA `(.L_x_878) ;  /* 0xfffffffc00ec6947 */ /* 0x000fea000383ffff */
.L_x_877:
        /* <DEDUP_REMOVED lines=22> */
.L_x_882:
        /* <DEDUP_REMOVED lines=115> */
.L_x_881:
        /* <DEDUP_REMOVED lines=63> */
.L_x_883:
[----:B------:R-:W-:-:S04]  /*6230*/  LOP3.LUT P6, RZ, R23, 0x1, RZ, 0xc0, !PT ;  /* 0x0000000117ff7812 */ /* 0x000fc800078cc0ff */
[----:B------:R-:W-:-:S13]  /*6240*/  ISETP.NE.OR P6, PT, R102, RZ, P6 ;  /* 0x000000ff6600720c */ /* 0x000fda00037c5670 */
[----:B------:R-:W-:Y:S05]  /*6250*/  @!P6 BRA `(.L_x_879) ;  /* 0x00000000007ce947 */ /* 0x000fea0003800000 */
.L_x_880:
        /* <DEDUP_REMOVED lines=31> */
.L_x_879:
        /* <DEDUP_REMOVED lines=10> */
.L_x_885:
[----:B------:R-:W-:Y:S05]  /*64f0*/  BSYNC B0 ;  /* 0x0000000000007941 */ /* 0x000fea0003800000 */
.L_x_884:
        /* <DEDUP_REMOVED lines=17> */
.L_x_876:
        /* <DEDUP_REMOVED lines=40> */
.L_x_886:
        /* <DEDUP_REMOVED lines=21> */
.L_x_888:
[----:B------:R-:W-:Y:S05]  /*69e0*/  BSYNC B0 ;  /* 0x0000000000007941 */ /* 0x000fea0003800000 */
.L_x_887:
        /* <DEDUP_REMOVED lines=28> */
.L_x_889:
        /* <DEDUP_REMOVED lines=20> */
.L_x_891:
[----:B------:R-:W-:Y:S05]  /*6cf0*/  BSYNC B0 ;  /* 0x0000000000007941 */ /* 0x000fea0003800000 */
.L_x_890:
        /* <DEDUP_REMOVED lines=27> */
.L_x_892:
        /* <DEDUP_REMOVED lines=20> */
.L_x_894:
[----:B------:R-:W-:Y:S05]  /*6ff0*/  BSYNC B0 ;  /* 0x0000000000007941 */ /* 0x000fea0003800000 */
.L_x_893:
        /* <DEDUP_REMOVED lines=27> */
.L_x_895:
        /* <DEDUP_REMOVED lines=23> */
.L_x_897:
[----:B------:R-:W-:Y:S05]  /*7320*/  BSYNC B0 ;  /* 0x0000000000007941 */ /* 0x000fea0003800000 */
.L_x_896:
        /* <DEDUP_REMOVED lines=28> */
.L_x_898:
        /* <DEDUP_REMOVED lines=23> */
.L_x_900:
[----:B------:R-:W-:Y:S05]  /*7660*/  BSYNC B0 ;  /* 0x0000000000007941 */ /* 0x000fea0003800000 */
.L_x_899:
        /* <DEDUP_REMOVED lines=28> */
.L_x_901:
        /* <DEDUP_REMOVED lines=23> */
.L_x_903:
[----:B------:R-:W-:Y:S05]  /*79a0*/  BSYNC B0 ;  /* 0x0000000000007941 */ /* 0x000fea0003800000 */
.L_x_902:
        /* <DEDUP_REMOVED lines=28> */
.L_x_904:
        /* <DEDUP_REMOVED lines=23> */
.L_x_906:
[----:B------:R-:W-:Y:S05]  /*7ce0*/  BSYNC B0 ;  /* 0x0000000000007941 */ /* 0x000fea0003800000 */
.L_x_905:
        /* <DEDUP_REMOVED lines=28> */
.L_x_907:
        /* <DEDUP_REMOVED lines=23> */
.L_x_909:
[----:B------:R-:W-:Y:S05]  /*8020*/  BSYNC B0 ;  /* 0x0000000000007941 */ /* 0x000fea0003800000 */
.L_x_908:
        /* <DEDUP_REMOVED lines=28> */
.L_x_910:
        /* <DEDUP_REMOVED lines=23> */
.L_x_912:
[----:B------:R-:W-:Y:S05]  /*8360*/  BSYNC B0 ;  /* 0x0000000000007941 */ /* 0x000fea0003800000 */
.L_x_911:
        /* <DEDUP_REMOVED lines=27> */
.L_x_913:
        /* <DEDUP_REMOVED lines=22> */
.L_x_915:
[----:B------:R-:W-:Y:S05]  /*8680*/  BSYNC B0 ;  /* 0x0000000000007941 */ /* 0x000fea0003800000 */
.L_x_914:
        /* <DEDUP_REMOVED lines=30> */
.L_x_916:
        /* <DEDUP_REMOVED lines=22> */
.L_x_918:
[----:B------:R-:W-:Y:S05]  /*89d0*/  BSYNC B0 ;  /* 0x0000000000007941 */ /* 0x000fea0003800000 */
.L_x_917:
        /* <DEDUP_REMOVED lines=27> */
.L_x_919:
        /* <DEDUP_REMOVED lines=22> */
.L_x_921:
[----:B------:R-:W-:Y:S05]  /*8cf0*/  BSYNC B0 ;  /* 0x0000000000007941 */ /* 0x000fea0003800000 */
.L_x_920:
        /* <DEDUP_REMOVED lines=29> */
.L_x_922:
        /* <DEDUP_REMOVED lines=27> */
.L_x_924:
[----:B------:R-:W-:Y:S05]  /*9080*/  BSYNC B0 ;  /* 0x0000000000007941 */ /* 0x000fea0003800000 */
.L_x_923:
        /* <DEDUP_REMOVED lines=27> */
.L_x_925:
        /* <DEDUP_REMOVED lines=27> */
.L_x_927:
[----:B------:R-:W-:Y:S05]  /*93f0*/  BSYNC B0 ;  /* 0x0000000000007941 */ /* 0x000fea0003800000 */
.L_x_926:
        /* <DEDUP_REMOVED lines=27> */
.L_x_928:
        /* <DEDUP_REMOVED lines=29> */
.L_x_930:
[----:B------:R-:W-:Y:S05]  /*9780*/  BSYNC B0 ;  /* 0x0000000000007941 */ /* 0x000fea0003800000 */
.L_x_929:
        /* <DEDUP_REMOVED lines=25> */
.L_x_931:
        /* <DEDUP_REMOVED lines=23> */
.L_x_933:
[----:B------:R-:W-:Y:S05]  /*9a90*/  BSYNC B0 ;  /* 0x0000000000007941 */ /* 0x000fea0003800000 */
.L_x_932:
[----:B------:R-:W-:Y:S02]  /*9aa0*/  IADD3 R14, R11, R14, RZ ;  /* 0x0000000e0b0e7210 */ /* 0x000fe40007ffe0ff */
[----:B------:R-:W-:Y:S02]  /*9ab0*/  IADD3 R12, R12, 0x1, RZ ;  /* 0x000000010c0c7810 */ /* 0x000fe40007ffe0ff */
[----:B------:R-:W-:-:S13]  /*9ac0*/  ISETP.GE.AND P0, PT, R14, UR4, PT ;  /* 0x000000040e007c0c */ /* 0x000fda000bf06270 */
[----:B------:R-:W-:Y:S05]  /*9ad0*/  @!P0 BRA `(.L_x_934) ;  /* 0xffffff6800fc8947 */ /* 0x000fea000383ffff */
.L_x_851:
        /* <DEDUP_REMOVED lines=23> */
.L_x_936:
[----:B------:R-:W-:Y:S05]  /*9c50*/  BSYNC B0 ;  /* 0x0000000000007941 */ /* 0x000fea0003800000 */
.L_x_935:
[----:B------:R-:W-:Y:S05]  /*9c60*/  @P0 EXIT ;  /* 0x000000000000094d */ /* 0x000fea0003800000 */
[----:B------:R-:W-:Y:S05]  /*9c70*/  @P2 BRA `(.L_x_937) ;  /* 0x0000000000202947 */ /* 0x000fea0003800000 */
[----:B------:R-:W-:-:S05]  /*9c80*/  IMAD R0, R6, R9, RZ ;  /* 0x0000000906007224 */ /* 0x000fca00078e02ff */
[----:B------:R-:W-:-:S13]  /*9c90*/  ISETP.NE.AND P0, PT, R0, -0x1, PT ;  /* 0xffffffff0000780c */ /* 0x000fda0003f05270 */
[----:B------:R-:W-:Y:S05]  /*9ca0*/  @!P0 BRA `(.L_x_937) ;  /* 0x0000000000148947 */ /* 0x000fea0003800000 */
.L_x_938:
[----:B-1----:R-:W2:Y:S04]  /*9cb0*/  LDG.E.STRONG.GPU R3, desc[UR8][R4.64] ;  /* 0x0000000804037981 */ /* 0x002ea8000c1ef900 */
[----:B--2---:R-:W-:Y:S01]  /*9cc0*/  CCTL.IVALL ;  /* 0x00000000ff00798f */ /* 0x004fe20002000000 */
[----:B------:R-:W-:Y:S05]  /*9cd0*/  YIELD ;  /* 0x0000000000007946 */ /* 0x000fea0003800000 */
[----:B------:R-:W-:-:S13]  /*9ce0*/  ISETP.NE.AND P0, PT, R3, R0, PT ;  /* 0x000000000300720c */ /* 0x000fda0003f05270 */
[----:B------:R-:W-:Y:S05]  /*9cf0*/  @P0 BRA `(.L_x_938) ;  /* 0xfffffffc00ec0947 */ /* 0x000fea000383ffff */
.L_x_937:
        /* <DEDUP_REMOVED lines=24> */
.L_x_939:
        /* <DEDUP_REMOVED lines=25> */
.L_x_940:
        /* <DEDUP_REMOVED lines=15> */
.L_x_5603:


//--------------------- .text._Z35group_norm_nhwc_bwd_one_pass_kernelI11Bf16IOFp16WLi256ELi112ELi448EEv26Group_norm_nhwc_bwd_params --------------------------
	.section	.text._Z35group_norm_nhwc_bwd_one_pass_kernelI11Bf16IOFp16WLi256ELi112ELi448EEv26Group_norm_nhwc_bwd_params,"ax",@progbits
	.align	128
        .global         _Z35group_norm_nhwc_bwd_one_pass_kernelI11Bf16IOFp16WLi256ELi112ELi448EEv26Group_norm_nhwc_bwd_params
        .type           _Z35group_norm_nhwc_bwd_one_pass_kernelI11Bf16IOFp16WLi256ELi112ELi448EEv26Group_norm_nhwc_bwd_params,@function
        .size           _Z35group_norm_nhwc_bwd_one_pass_kernelI11Bf16IOFp16WLi256ELi112ELi448EEv26Group_norm_nhwc_bwd_params,(.L_x_5604 - _Z35group_norm_nhwc_bwd_one_pass_kernelI11Bf16IOFp16WLi256ELi112ELi448EEv26Group_norm_nhwc_bwd_params)
        .other          _Z35group_norm_nhwc_bwd_one_pass_kernelI11Bf16IOFp16WLi256ELi112ELi448EEv26Group_norm_nhwc_bwd_params,@"STO_CUDA_ENTRY STV_DEFAULT"
_Z35group_norm_nhwc_bwd_one_pass_kernelI11Bf16IOFp16WLi256ELi112ELi448EEv26Group_norm_nhwc_bwd_params:
.text._Z35group_norm_nhwc_bwd_one_pass_kernelI11Bf16IOFp16WLi256ELi112ELi448EEv26Group_norm_nhwc_bwd_params:
        /* <DEDUP_REMOVED lines=182> */
.L_x_1088:
        /* <DEDUP_REMOVED lines=885> */
[----:B--2---:R-:W-:-:S03]  /*42b0*/  @P0 HADD2.F32 R3, -RZ, R0.H0_H0 ;  /* 0x20000000ff030230 */ /* 0x004fc60000004100 */
[----:B------:R-:W2:Y:S01]  /*42c0*/  LDG.E.U16 R0, desc[UR20][R28.64+0x2] ;  /* 0x000002141c007981 */ /* 0x000ea2000c1e1500 */
[----:B---3--:R-:W-:Y:S02]  /*42d0*/  @P0 HADD2.F32 R2, -RZ, R30.H0_H0 ;  /* 0x2000001eff020230 */ /* 0x008fe40000004100 */
[----:B----4-:R-:W-:Y:S02]  /*42e0*/  HADD2.F32 R5, -RZ, R5.H0_H0 ;  /* 0x20000005ff057230 */ /* 0x010fe40000004100 */
[----:B--2---:R-:W-:-:S07]  /*42f0*/  HADD2.F32 R0, -RZ, R0.H0_H0 ;  /* 0x20000000ff007230 */ /* 0x004fce0000004100 */
.L_x_943:
[----:B------:R-:W-:Y:S05]  /*4300*/  BSYNC B0 ;  /* 0x0000000000007941 */ /* 0x000fea0003800000 */
.L_x_942:
        /* <DEDUP_REMOVED lines=40> */
.L_x_944:
        /* <DEDUP_REMOVED lines=26> */
.L_x_945:
        /* <DEDUP_REMOVED lines=43> */
.L_x_946:
        /* <DEDUP_REMOVED lines=39> */
.L_x_947:
        /* <DEDUP_REMOVED lines=39> */
.L_x_948:
        /* <DEDUP_REMOVED lines=39> */
.L_x_949:
        /* <DEDUP_REMOVED lines=39> */
.L_x_950:
        /* <DEDUP_REMOVED lines=39> */
.L_x_951:
        /* <DEDUP_REMOVED lines=39> */
.L_x_952:
        /* <DEDUP_REMOVED lines=39> */
.L_x_953:
        /* <DEDUP_REMOVED lines=39> */
.L_x_954:
        /* <DEDUP_REMOVED lines=39> */
.L_x_955:
        /* <DEDUP_REMOVED lines=39> */
.L_x_956:
        /* <DEDUP_REMOVED lines=42> */
.L_x_957:
        /* <DEDUP_REMOVED lines=37> */
.L_x_958:
        /* <DEDUP_REMOVED lines=36> */
.L_x_959:
        /* <DEDUP_REMOVED lines=36> */
.L_x_960:
        /* <DEDUP_REMOVED lines=35> */
.L_x_961:
        /* <DEDUP_REMOVED lines=37> */
.L_x_962:
        /* <DEDUP_REMOVED lines=34> */
.L_x_963:
        /* <DEDUP_REMOVED lines=36> */
.L_x_964:
        /* <DEDUP_REMOVED lines=34> */
.L_x_965:
        /* <DEDUP_REMOVED lines=36> */
.L_x_966:
        /* <DEDUP_REMOVED lines=34> */
.L_x_967:
        /* <DEDUP_REMOVED lines=37> */
.L_x_968:
        /* <DEDUP_REMOVED lines=35> */
.L_x_969:
        /* <DEDUP_REMOVED lines=37> */
.L_x_970:
        /* <DEDUP_REMOVED lines=34> */
.L_x_971:
        /* <DEDUP_REMOVED lines=37> */
.L_x_972:
        /* <DEDUP_REMOVED lines=39> */
.L_x_973:
        /* <DEDUP_REMOVED lines=35> */
.L_x_974:
        /* <DEDUP_REMOVED lines=44> */
.L_x_975:
        /* <DEDUP_REMOVED lines=193> */
.L_x_977:
[----:B------:R-:W-:Y:S05]  /*99c0*/  BSYNC B0 ;  /* 0x0000000000007941 */ /* 0x000fea0003800000 */
.L_x_976:
        /* <DEDUP_REMOVED lines=41> */
.L_x_979:
[----:B------:R-:W-:Y:S05]  /*9c60*/  BSYNC B0 ;  /* 0x0000000000007941 */ /* 0x000fea0003800000 */
.L_x_978:
        /* <DEDUP_REMOVED lines=16> */
.L_x_981:
[----:B------:R-:W-:Y:S05]  /*9d70*/  BSYNC B0 ;  /* 0x0000000000007941 */ /* 0x000fea0003800000 */
.L_x_980:
        /* <DEDUP_REMOVED lines=140> */
.L_x_984:
[----:B------:R-:W-:Y:S02]  /*a640*/  MOV R28, UR18 ;  /* 0x00000012001c7c02 */ /* 0x000fe40008000f00 */
[----:B------:R-:W-:-:S05]  /*a650*/  MOV R29, UR19 ;  /* 0x00000013001d7c02 */ /* 0x000fca0008000f00 */
[----:B------:R-:W2:Y:S04]  /*a660*/  LDG.E.STRONG.GPU R28, desc[UR20][R28.64] ;  /* 0x000000141c1c7981 */ /* 0x000ea8000c1ef900 */
[----:B--2---:R-:W-:Y:S01]  /*a670*/  CCTL.IVALL ;  /* 0x00000000ff00798f */ /* 0x004fe20002000000 */
[----:B------:R-:W-:Y:S05]  /*a680*/  YIELD ;  /* 0x0000000000007946 */ /* 0x000fea0003800000 */
[----:B------:R-:W-:-:S13]  /*a690*/  ISETP.NE.AND P6, PT, R28, R30, PT ;  /* 0x0000001e1c00720c */ /* 0x000fda0003fc5270 */
[----:B------:R-:W-:Y:S05]  /*a6a0*/  @P6 BRA `(.L_x_984) ;  /* 0xfffffffc00e46947 */ /* 0x000fea000383ffff */
.L_x_983:
        /* <DEDUP_REMOVED lines=26> */
.L_x_988:
        /* <DEDUP_REMOVED lines=165> */
.L_x_987:
        /* <DEDUP_REMOVED lines=89> */
.L_x_989:
[----:B------:R-:W-:-:S04]  /*b830*/  LOP3.LUT P6, RZ, R71, 0x1, RZ, 0xc0, !PT ;  /* 0x0000000147ff7812 */ /* 0x000fc800078cc0ff */
[----:B------:R-:W-:-:S13]  /*b840*/  ISETP.NE.OR P6, PT, RZ, UR16, P6 ;  /* 0x00000010ff007c0c */ /* 0x000fda000b7c5670 */
[----:B------:R-:W-:Y:S05]  /*b850*/  @!P6 BRA `(.L_x_985) ;  /* 0x0000000000b4e947 */ /* 0x000fea0003800000 */
.L_x_986:
        /* <DEDUP_REMOVED lines=45> */
.L_x_985:
        /* <DEDUP_REMOVED lines=14> */
.L_x_991:
[----:B------:R-:W-:Y:S05]  /*bc10*/  BSYNC B0 ;  /* 0x0000000000007941 */ /* 0x000fea0003800000 */
.L_x_990:
        /* <DEDUP_REMOVED lines=25> */
.L_x_982:
        /* <DEDUP_REMOVED lines=39> */
.L_x_992:
        /* <DEDUP_REMOVED lines=24> */
.L_x_994:
[----:B------:R-:W-:Y:S05]  /*c1a0*/  BSYNC B0 ;  /* 0x0000000000007941 */ /* 0x000fea0003800000 */
.L_x_993:
        /* <DEDUP_REMOVED lines=28> */
.L_x_995:
        /* <DEDUP_REMOVED lines=26> */
.L_x_997:
[----:B------:R-:W-:Y:S05]  /*c510*/  BSYNC B0 ;  /* 0x0000000000007941 */ /* 0x000fea0003800000 */
.L_x_996:
        /* <DEDUP_REMOVED lines=28> */
.L_x_998:
        /* <DEDUP_REMOVED lines=26> */
.L_x_1000:
[----:B------:R-:W-:Y:S05]  /*c880*/  BSYNC B0 ;  /* 0x0000000000007941 */ /* 0x000fea0003800000 */
.L_x_999:
        /* <DEDUP_REMOVED lines=29> */
.L_x_1001:
        /* <DEDUP_REMOVED lines=26> */
.L_x_1003:
[----:B------:R-:W-:Y:S05]  /*cc00*/  BSYNC B0 ;  /* 0x0000000000007941 */ /* 0x000fea0003800000 */
.L_x_1002:
        /* <DEDUP_REMOVED lines=30> */
.L_x_1004:
        /* <DEDUP_REMOVED lines=26> */
.L_x_1006:
[----:B------:R-:W-:Y:S05]  /*cf90*/  BSYNC B0 ;  /* 0x0000000000007941 */ /* 0x000fea0003800000 */
.L_x_1005:
        /* <DEDUP_REMOVED lines=28> */
.L_x_1007:
        /* <DEDUP_REMOVED lines=26> */
.L_x_1009:
[----:B------:R-:W-:Y:S05]  /*d300*/  BSYNC B0 ;  /* 0x0000000000007941 */ /* 0x000fea0003800000 */
.L_x_1008:
        /* <DEDUP_REMOVED lines=28> */
.L_x_1010:
        /* <DEDUP_REMOVED lines=26> */
.L_x_1012:
[----:B------:R-:W-:Y:S05]  /*d670*/  BSYNC B0 ;  /* 0x0000000000007941 */ /* 0x000fea0003800000 */
.L_x_1011:
        /* <DEDUP_REMOVED lines=28> */
.L_x_1013:
        /* <DEDUP_REMOVED lines=26> */
.L_x_1015:
[----:B------:R-:W-:Y:S05]  /*d9e0*/  BSYNC B0 ;  /* 0x0000000000007941 */ /* 0x000fea0003800000 */
.L_x_1014:
        /* <DEDUP_REMOVED lines=27> */
.L_x_1016:
        /* <DEDUP_REMOVED lines=26> */
.L_x_1018:
[----:B------:R-:W-:Y:S05]  /*dd40*/  BSYNC B0 ;  /* 0x0000000000007941 */ /* 0x000fea0003800000 */
.L_x_1017:
        /* <DEDUP_REMOVED lines=27> */
.L_x_1019:
        /* <DEDUP_REMOVED lines=26> */
.L_x_1021:
[----:B------:R-:W-:Y:S05]  /*e0a0*/  BSYNC B0 ;  /* 0x0000000000007941 */ /* 0x000fea0003800000 */
.L_x_1020:
        /* <DEDUP_REMOVED lines=27> */
.L_x_1022:
        /* <DEDUP_REMOVED lines=26> */
.L_x_1024:
[----:B------:R-:W-:Y:S05]  /*e400*/  BSYNC B0 ;  /* 0x0000000000007941 */ /* 0x000fea0003800000 */
.L_x_1023:
        /* <DEDUP_REMOVED lines=27> */
.L_x_1025:
        /* <DEDUP_REMOVED lines=25> */
.L_x_1027:
[----:B------:R-:W-:Y:S05]  /*e750*/  BSYNC B0 ;  /* 0x0000000000007941 */ /* 0x000fea0003800000 */
.L_x_1026:
        /* <DEDUP_REMOVED lines=27> */
.L_x_1028:
        /* <DEDUP_REMOVED lines=25> */
.L_x_1030:
[----:B------:R-:W-:Y:S05]  /*eaa0*/  BSYNC B0 ;  /* 0x0000000000007941 */ /* 0x000fea0003800000 */
.L_x_1029:
        /* <DEDUP_REMOVED lines=27> */
.L_x_1031:
        /* <DEDUP_REMOVED lines=25> */
.L_x_1033:
[----:B------:R-:W-:Y:S05]  /*edf0*/  BSYNC B0 ;  /* 0x0000000000007941 */ /* 0x000fea0003800000 */
.L_x_1032:
        /* <DEDUP_REMOVED lines=27> */
.L_x_1034:
        /* <DEDUP_REMOVED lines=25> */
.L_x_1036:
[----:B------:R-:W-:Y:S05]  /*f140*/  BSYNC B0 ;  /* 0x0000000000007941 */ /* 0x000fea0003800000 */
.L_x_1035:
        /* <DEDUP_REMOVED lines=27> */
.L_x_1037:
        /* <DEDUP_REMOVED lines=25> */
.L_x_1039:
[----:B------:R-:W-:Y:S05]  /*f490*/  BSYNC B0 ;  /* 0x0000000000007941 */ /* 0x000fea0003800000 */
.L_x_1038:
        /* <DEDUP_REMOVED lines=27> */
.L_x_1040:
        /* <DEDUP_REMOVED lines=25> */
.L_x_1042:
[----:B------:R-:W-:Y:S05]  /*f7e0*/  BSYNC B0 ;  /* 0x0000000000007941 */ /* 0x000fea0003800000 */
.L_x_1041:
        /* <DEDUP_REMOVED lines=27> */
.L_x_1043:
        /* <DEDUP_REMOVED lines=25> */
.L_x_1045:
[----:B------:R-:W-:Y:S05]  /*fb30*/  BSYNC B0 ;  /* 0x0000000000007941 */ /* 0x000fea0003800000 */
.L_x_1044:
        /* <DEDUP_REMOVED lines=28> */
.L_x_1046:
        /* <DEDUP_REMOVED lines=25> */
.L_x_1048:
[----:B------:R-:W-:Y:S05]  /*fe90*/  BSYNC B0 ;  /* 0x0000000000007941 */ /* 0x000fea0003800000 */
.L_x_1047:
        /* <DEDUP_REMOVED lines=27> */
.L_x_1049:
        /* <DEDUP_REMOVED lines=25> */
.L_x_1051:
[----:B------:R-:W-:Y:S05]  /*101e0*/  BSYNC B0 ;  /* 0x0000000000007941 */ /* 0x000fea0003800000 */
.L_x_1050:
        /* <DEDUP_REMOVED lines=27> */
.L_x_1052:
        /* <DEDUP_REMOVED lines=25> */
.L_x_1054:
[----:B------:R-:W-:Y:S05]  /*10530*/  BSYNC B0 ;  /* 0x0000000000007941 */ /* 0x000fea0003800000 */
.L_x_1053:
        /* <DEDUP_REMOVED lines=27> */
.L_x_1055:
        /* <DEDUP_REMOVED lines=25> */
.L_x_1057:
[----:B------:R-:W-:Y:S05]  /*10880*/  BSYNC B0 ;  /* 0x0000000000007941 */ /* 0x000fea0003800000 */
.L_x_1056:
        /* <DEDUP_REMOVED lines=26> */
.L_x_1058:
        /* <DEDUP_REMOVED lines=25> */
.L_x_1060:
[----:B------:R-:W-:Y:S05]  /*10bc0*/  BSYNC B0 ;  /* 0x0000000000007941 */ /* 0x000fea0003800000 */
.L_x_1059:
        /* <DEDUP_REMOVED lines=30> */
.L_x_1061:
        /* <DEDUP_REMOVED lines=25> */
.L_x_1063:
[----:B------:R-:W-:Y:S05]  /*10f40*/  BSYNC B0 ;  /* 0x0000000000007941 */ /* 0x000fea0003800000 */
.L_x_1062:
        /* <DEDUP_REMOVED lines=28> */
.L_x_1064:
        /* <DEDUP_REMOVED lines=25> */
.L_x_1066:
[----:B------:R-:W-:Y:S05]  /*112a0*/  BSYNC B0 ;  /* 0x0000000000007941 */ /* 0x000fea0003800000 */
.L_x_1065:
        /* <DEDUP_REMOVED lines=30> */
.L_x_1067:
        /* <DEDUP_REMOVED lines=30> */
.L_x_1069:
[----:B------:R-:W-:Y:S05]  /*11670*/  BSYNC B0 ;  /* 0x0000000000007941 */ /* 0x000fea0003800000 */
.L_x_1068:
        /* <DEDUP_REMOVED lines=28> */
.L_x_1070:
        /* <DEDUP_REMOVED lines=30> */
.L_x_1072:
[----:B------:R-:W-:Y:S05]  /*11a20*/  BSYNC B0 ;  /* 0x0000000000007941 */ /* 0x000fea0003800000 */
.L_x_1071:
        /* <DEDUP_REMOVED lines=28> */
.L_x_1073:
        /* <DEDUP_REMOVED lines=29> */
.L_x_1075:
[----:B------:R-:W-:Y:S05]  /*11dc0*/  BSYNC B0 ;  /* 0x0000000000007941 */ /* 0x000fea0003800000 */
.L_x_1074:
        /* <DEDUP_REMOVED lines=28> */
.L_x_1076:
        /* <DEDUP_REMOVED lines=29> */
.L_x_1078:
[----:B------:R-:W-:Y:S05]  /*12160*/  BSYNC B0 ;  /* 0x0000000000007941 */ /* 0x000fea0003800000 */
.L_x_1077:
        /* <DEDUP_REMOVED lines=28> */
.L_x_1079:
        /* <DEDUP_REMOVED lines=29> */
.L_x_1081:
[----:B------:R-:W-:Y:S05]  /*12500*/  BSYNC B0 ;  /* 0x0000000000007941 */ /* 0x000fea0003800000 */
.L_x_1080:
        /* <DEDUP_REMOVED lines=28> */
.L_x_1082:
        /* <DEDUP_REMOVED lines=29> */
.L_x_1084:
[----:B------:R-:W-:Y:S05]  /*128a0*/  BSYNC B0 ;  /* 0x0000000000007941 */ /* 0x000fea0003800000 */
.L_x_1083:
        /* <DEDUP_REMOVED lines=28> */
.L_x_1085:
        /* <DEDUP_REMOVED lines=24> */
.L_x_1087:
[----:B------:R-:W-:Y:S05]  /*12bf0*/  BSYNC B0 ;  /* 0x0000000000007941 */ /* 0x000fea0003800000 */
.L_x_1086:
        /* <DEDUP_REMOVED lines=9> */
.L_x_941:
        /* <DEDUP_REMOVED lines=19> */
.L_x_1090:
[----:B------:R-:W-:Y:S05]  /*12dc0*/  BSYNC B0 ;  /* 0x0000000000007941 */ /* 0x000fea0003800000 */
.L_x_1089:
        /* <DEDUP_REMOVED lines=11> */
.L_x_1092:
[----:B------:R-:W2:Y:S04]  /*12e80*/  LDG.E.STRONG.GPU R5, desc[UR20][R2.64] ;  /* 0x0000001402057981 */ /* 0x000ea8000c1ef900 */
[----:B--2---:R-:W-:Y:S01]  /*12e90*/  CCTL.IVALL ;  /* 0x00000000ff00798f */ /* 0x004fe20002000000 */
[----:B------:R-:W-:Y:S05]  /*12ea0*/  YIELD ;  /* 0x0000000000007946 */ /* 0x000fea0003800000 */
[----:B------:R-:W-:-:S13]  /*12eb0*/  ISETP.NE.AND P0, PT, R5, R0, PT ;  /* 0x000000000500720c */ /* 0x000fda0003f05270 */
[----:B------:R-:W-:Y:S05]  /*12ec0*/  @P0 BRA `(.L_x_1092) ;  /* 0xfffffffc00ec0947 */ /* 0x000fea000383ffff */
.L_x_1091:
        /* <DEDUP_REMOVED lines=24> */
.L_x_1093:
        /* <DEDUP_REMOVED lines=25> */
.L_x_1094:
        /* <DEDUP_REMOVED lines=10> */
.L_x_5604:


//--------------------- .text._Z35group_norm_nhwc_bwd_one_pass_kernelI11Bf16IOFp16WLi512ELi112ELi448EEv26Group_norm_nhwc_bwd_params --------------------------
	.section	.text._Z35group_norm_nhwc_bwd_one_pass_kernelI11Bf16IOFp16WLi512ELi112ELi448EEv26Group_norm_nhwc_bwd_params,"ax",@progbits
	.align	128
        .global         _Z35group_norm_nhwc_bwd_one_pass_kernelI11Bf16IOFp16WLi512ELi112ELi448EEv26Group_norm_nhwc_bwd_params
        .type           _Z35group_norm_nhwc_bwd_one_pass_kernelI11Bf16IOFp16WLi512ELi112ELi448EEv26Group_norm_nhwc_bwd_params,@function
        .size           _Z35group_norm_nhwc_bwd_one_pass_kernelI11Bf16IOFp16WLi512ELi112ELi448EEv26Group_norm_nhwc_bwd_params,(.L_x_5605 - _Z35group_norm_nhwc_bwd_one_pass_kernelI11Bf16IOFp16WLi512ELi112ELi448EEv26Group_norm_nhwc_bwd_params)
        .other          _Z35group_norm_nhwc_bwd_one_pass_kernelI11Bf16IOFp16WLi512ELi112ELi448EEv26Group_norm_nhwc_bwd_params,@"STO_CUDA_ENTRY STV_DEFAULT"
_Z35group_norm_nhwc_bwd_one_pass_kernelI11Bf16IOFp16WLi512ELi112ELi448EEv26Group_norm_nhwc_bwd_params:
.text._Z35group_norm_nhwc_bwd_one_pass_kernelI11Bf16IOFp16WLi512ELi112ELi448EEv26Group_norm_nhwc_bwd_params:
        /* <DEDUP_REMOVED lines=32> */
.L_x_1182:
        /* <DEDUP_REMOVED lines=169> */
[C---:B0-----:R-:W-:Y:S02]  /*0c90*/  @!P3 IADD3 R50, P1, R3.reuse, R50, RZ ;  /* 0x000000320332b210 */ /* 0x041fe40007f3e0ff */
        /* <DEDUP_REMOVED lines=34> */
[----:B------:R-:W-:Y:S01]  /*0ec0*/  @!P2 IADD3.X R53, R2, R7, RZ, P1, !PT ;  /* 0x000000070235a210 */ /* 0x000fe20000ffe4ff */
[----:B------:R-:W-:-:S05]  /*0ed0*/  VIADD R7, R66, 0x30 ;  /* 0x0000003042077836 */ /* 0x000fca0000000000 */
        /* <DEDUP_REMOVED lines=12> */
[----:B------:R-:W1:Y:S03]  /*0fa0*/  @!P2 LDC.64 R6, c[0x0][0x228] ;  /* 0x00008a00ff06ab82 */ /* 0x000e660000000a00 */
[----:B------:R-:W-:Y:S02]  /*0fb0*/  @!P2 IADD3 R3, R3, R9, RZ ;  /* 0x000000090303a210 */ /* 0x000fe40007ffe0ff */
[C---:B------:R-:W-:Y:S02]  /*0fc0*/  @!P2 SHF.L.U32 R57, R2.reuse, 0x1, RZ ;  /* 0x000000010239a819 */ /* 0x040fe400000006ff */
[----:B------:R-:W-:-:S02]  /*0fd0*/  @!P2 SHF.L.U64.HI R2, R2, 0x1, R3 ;  /* 0x000000010202a819 */ /* 0x000fc40000010203 */
        /* <DEDUP_REMOVED lines=122> */
[----:B------:R-:W-:-:S04]  /*1780*/  @!P2 IMAD.WIDE.U32 R16, R33, R2, R16 ;  /* 0x000000022110a225 */ /* 0x000fc800078e0010 */
[----:B------:R-:W-:Y:S01]  /*1790*/  @!P2 IMAD.SHL.U32 R0, R16, 0x2, RZ ;  /* 0x000000021000a824 */ /* 0x000fe200078e00ff */
[----:B------:R-:W-:-:S04]  /*17a0*/  @!P2 IADD3 R3, R17, R3, RZ ;  /* 0x000000031103a210 */ /* 0x000fc80007ffe0ff */
        /* <DEDUP_REMOVED lines=1028> */
[----:B------:R-:W-:-:S03]  /*57f0*/  PRMT R55, RZ, 0x7610, R55 ;  /* 0x00007610ff377816 */ /* 0x000fc60000000037 */
        /* <DEDUP_REMOVED lines=666> */
[----:B------:R-:W4:Y:S04]  /*81a0*/  @!P1 LDG.E R40, desc[UR10][R58.64] ;  /* 0x0000000a3a289981 */ /* 0x000f28000c1e1900 */
[----:B------:R-:W-:Y:S01]  /*81b0*/  STL [R1+0x14c], R0 ;  /* 0x00014c0001007387 */ /* 0x000fe20000100800 */
[----:B------:R-:W-:Y:S02]  /*81c0*/  PRMT R48, RZ, 0x7610, R48 ;  /* 0x00007610ff307816 */ /* 0x000fe40000000030 */
[----:B---3--:R-:W-:Y:S01]  /*81d0*/  @!P2 PRMT R49, R43, 0x7610, R49 ;  /* 0x000076102b31a816 */ /* 0x008fe20000000031 */
[----:B------:R-:W3:Y:S04]  /*81e0*/  LDL.LU.64 R58, [R1+0x500] ;  /* 0x00050000013a7983 */ /* 0x000ee80000300a00 */
[----:B------:R0:W-:Y:S02]  /*81f0*/  STL.S16 [R1+0x22c], R49 ;  /* 0x00022c3101007387 */ /* 0x0001e40000100600 */
        /* <DEDUP_REMOVED lines=30> */
[----:B------:R-:W3:Y:S04]  /*83e0*/  @!P3 LDG.E R0, desc[UR10][R52.64] ;  /* 0x0000000a3400b981 */ /* 0x000ee8000c1e1900 */
[----:B------:R-:W-:Y:S04]  /*83f0*/  STL.S16 [R1+0x528], R33 ;  /* 0x0005282101007387 */ /* 0x000fe80000100600 */
[----:B------:R0:W-:Y:S04]  /*8400*/  STL.S16 [R1+0x534], R32 ;  /* 0x0005342001007387 */ /* 0x0001e80000100600 */
[----:B------:R1:W-:Y:S04]  /*8410*/  STL [R1+0x50], R45 ;  /* 0x0000502d01007387 */ /* 0x0003e80000100800 */
[----:B------:R-:W-:Y:S04]  /*8420*/  STL [R1+0x150], R29 ;  /* 0x0001501d01007387 */ /* 0x000fe80000100800 */
[----:B0-----:R-:W3:Y:S04]  /*8430*/  LDL.LU.64 R32, [R1+0x518] ;  /* 0x0005180001207983 */ /* 0x001ee80000300a00 */
[----:B--2---:R-:W2:Y:S04]  /*8440*/  @!P3 LDG.E R47, desc[UR10][R2.64] ;  /* 0x0000000a022fb981 */ /* 0x004ea8000c1e1900 */
[----:B------:R-:W2:Y:S04]  /*8450*/  LDL.LU.64 R52, [R1+0x250] ;  /* 0x0002500001347983 */ /* 0x000ea80000300a00 */
[----:B------:R-:W2:Y:S01]  /*8460*/  LDL.LU.64 R2, [R1+0x858] ;  /* 0x0008580001027983 */ /* 0x000ea20000300a00 */
[----:B-1----:R-:W-:-:S02]  /*8470*/  PRMT R45, RZ, 0x7610, R45 ;  /* 0x00007610ff2d7816 */ /* 0x002fc4000000002d */
[----:B----4-:R-:W-:-:S04]  /*8480*/  PRMT R48, RZ, 0x7610, R48 ;  /* 0x00007610ff307816 */ /* 0x010fc80000000030 */
[----:B------:R-:W-:Y:S02]  /*8490*/  @!P2 PRMT R48, R46, 0x7610, R48 ;  /* 0x000076102e30a816 */ /* 0x000fe40000000030 */
[----:B------:R-:W-:Y:S02]  /*84a0*/  LOP3.LUT P2, RZ, R67, 0x2, RZ, 0xc0, !PT ;  /* 0x0000000243ff7812 */ /* 0x000fe4000784c0ff */
[----:B---3--:R-:W-:-:S05]  /*84b0*/  @!P3 PRMT R45, R0, 0x7610, R45 ;  /* 0x00007610002db816 */ /* 0x008fca000000002d */
[----:B------:R0:W-:Y:S02]  /*84c0*/  STL.S16 [R1+0x238], R45 ;  /* 0x0002382d01007387 */ /* 0x0001e40000100600 */
[----:B0-----:R-:W-:-:S10]  /*84d0*/  HFMA2.MMA R45, -RZ, RZ, 0, 0 ;  /* 0x00000000ff2d7435 */ /* 0x001fd400000001ff */
        /* <DEDUP_REMOVED lines=12> */
[----:B------:R-:W2:Y:S04]  /*85a0*/  @!P2 LDG.E R29, desc[UR10][R58.64] ;  /* 0x0000000a3a1da981 */ /* 0x000ea8000c1e1900 */
[----:B------:R-:W-:Y:S04]  /*85b0*/  STL.S16 [R1+0x510], R3 ;  /* 0x0005100301007387 */ /* 0x000fe80000100600 */
[----:B------:R0:W-:Y:S04]  /*85c0*/  STL.S16 [R1+0x514], R2 ;  /* 0x0005140201007387 */ /* 0x0001e80000100600 */
[----:B------:R1:W-:Y:S04]  /*85d0*/  STL [R1+0x54], R42 ;  /* 0x0000542a01007387 */ /* 0x0003e80000100800 */
[----:B------:R-:W-:Y:S04]  /*85e0*/  STL [R1+0x154], R30 ;  /* 0x0001541e01007387 */ /* 0x000fe80000100800 */
[----:B0-----:R-:W2:Y:S01]  /*85f0*/  LDL.LU.64 R2, [R1+0x508] ;  /* 0x0005080001027983 */ /* 0x001ea20000300a00 */
[----:B-1----:R-:W-:-:S02]  /*8600*/  PRMT R42, RZ, 0x7610, R42 ;  /* 0x00007610ff2a7816 */ /* 0x002fc4000000002a */
[----:B------:R-:W-:Y:S01]  /*8610*/  LOP3.LUT P1, RZ, R67, 0x1, RZ, 0xc0, !PT ;  /* 0x0000000143ff7812 */ /* 0x000fe2000782c0ff */
[----:B------:R0:W-:Y:S04]  /*8620*/  STL.S16 [R1+0x224], R48 ;  /* 0x0002243001007387 */ /* 0x0001e80000100600 */
[----:B------:R-:W2:Y:S04]  /*8630*/  LDL.LU.64 R58, [R1+0x4f0] ;  /* 0x0004f000013a7983 */ /* 0x000ea80000300a00 */
[----:B0-----:R-:W2:Y:S01]  /*8640*/  LDL.LU R48, [R1+0x868] ;  /* 0x0008680001307983 */ /* 0x001ea20000300800 */
[----:B---3--:R-:W-:-:S02]  /*8650*/  @!P2 SHF.R.U32.HI R30, RZ, 0x10, R45 ;  /* 0x00000010ff1ea819 */ /* 0x008fc4000001162d */
[----:B------:R-:W-:Y:S02]  /*8660*/  @!P2 PRMT R42, R45, 0x7610, R42 ;  /* 0x000076102d2aa816 */ /* 0x000fe4000000002a */
[----:B----4-:R-:W-:Y:S02]  /*8670*/  PRMT R33, RZ, 0x7610, R33 ;  /* 0x00007610ff217816 */ /* 0x010fe40000000021 */
[----:B------:R-:W-:Y:S02]  /*8680*/  PRMT R32, RZ, 0x7610, R32 ;  /* 0x00007610ff207816 */ /* 0x000fe40000000020 */
[----:B------:R-:W-:Y:S01]  /*8690*/  @!P2 PRMT R33, R30, 0x7610, R33 ;  /* 0x000076101e21a816 */ /* 0x000fe20000000021 */
[----:B------:R0:W-:Y:S02]  /*86a0*/  STL.S16 [R1+0x248], R42 ;  /* 0x0002482a01007387 */ /* 0x0001e40000100600 */
[----:B0-----:R-:W-:Y:S02]  /*86b0*/  HFMA2.MMA R42, -RZ, RZ, 0, 0 ;  /* 0x00000000ff2a7435 */ /* 0x001fe400000001ff */
[----:B------:R-:W-:Y:S01]  /*86c0*/  STL.S16 [R1+0x500], R33 ;  /* 0x0005002101007387 */ /* 0x000fe20000100600 */
[----:B--2---:R-:W-:-:S04]  /*86d0*/  @!P2 SHF.R.U32.HI R30, RZ, 0x10, R29 ;  /* 0x00000010ff1ea819 */ /* 0x004fc8000001161d */
[----:B------:R-:W-:Y:S02]  /*86e0*/  @!P2 PRMT R32, R30, 0x7610, R32 ;  /* 0x000076101e20a816 */ /* 0x000fe40000000020 */
[----:B------:R-:W-:-:S04]  /*86f0*/  PRMT R30, RZ, 0x7610, R30 ;  /* 0x00007610ff1e7816 */ /* 0x000fc8000000001e */
[----:B------:R-:W-:-:S05]  /*8700*/  @!P2 PRMT R30, R29, 0x7610, R30 ;  /* 0x000076101d1ea816 */ /* 0x000fca000000001e */
[----:B------:R0:W-:Y:S04]  /*8710*/  STL.S16 [R1+0x504], R30 ;  /* 0x0005041e01007387 */ /* 0x0001e80000100600 */
[----:B------:R-:W2:Y:S01]  /*8720*/  @!P1 LDG.E R42, desc[UR10][R2.64] ;  /* 0x0000000a022a9981 */ /* 0x000ea2000c1e1900 */
[----:B0-----:R-:W-:-:S03]  /*8730*/  MOV R30, RZ ;  /* 0x000000ff001e7202 */ /* 0x001fc60000000f00 */
[----:B------:R-:W3:Y:S04]  /*8740*/  LDL.LU.64 R2, [R1+0x848] ;  /* 0x0008480001027983 */ /* 0x000ee80000300a00 */
[----:B------:R-:W4:Y:S04]  /*8750*/  @!P1 LDG.E R30, desc[UR10][R52.64] ;  /* 0x0000000a341e9981 */ /* 0x000f28000c1e1900 */
[----:B------:R0:W-:Y:S04]  /*8760*/  STL.S16 [R1+0x518], R32 ;  /* 0x0005182001007387 */ /* 0x0001e80000100600 */
[----:B------:R-:W-:Y:S01]  /*8770*/  STL [R1+0x158], R31 ;  /* 0x0001581f01007387 */ /* 0x000fe20000100800 */
[----:B------:R-:W-:-:S03]  /*8780*/  LOP3.LUT P3, RZ, R48, 0x80000000, RZ, 0xc0, !PT ;  /* 0x8000000030ff7812 */ /* 0x000fc6000786c0ff */
[----:B------:R1:W-:Y:S04]  /*8790*/  STL [R1+0x5c], R38 ;  /* 0x00005c2601007387 */ /* 0x0003e80000100800 */
[----:B0-----:R-:W4:Y:S04]  /*87a0*/  LDL.LU.64 R32, [R1+0x4f8] ;  /* 0x0004f80001207983 */ /* 0x001f280000300a00 */
[----:B------:R-:W4:Y:S01]  /*87b0*/  LDL.LU.64 R52, [R1+0x4e0] ;  /* 0x0004e00001347983 */ /* 0x000f220000300a00 */
[----:B-1----:R-:W-:-:S06]  /*87c0*/  MOV R38, RZ ;  /* 0x000000ff00267202 */ /* 0x002fcc0000000f00 */
        /* <DEDUP_REMOVED lines=38> */
[----:B0-----:R-:W-:-:S06]  /*8a30*/  IMAD.MOV.U32 R39, RZ, RZ, RZ ;  /* 0x000000ffff277224 */ /* 0x001fcc00078e00ff */
        /* <DEDUP_REMOVED lines=482> */
[----:B-1----:R-:W-:Y:S02]  /*a860*/  MOV R29, RZ ;  /* 0x000000ff001d7202 */ /* 0x002fe40000000f00 */
[----:B--2---:R-:W-:Y:S02]  /*a870*/  @!P1 SHF.R.U32.HI R0, RZ, 0x10, R63 ;  /* 0x00000010ff009819 */ /* 0x004fe4000001163f */
[----:B0-----:R-:W-:Y:S02]  /*a880*/  PRMT R33, RZ, 0x7610, R33 ;  /* 0x00007610ff217816 */ /* 0x001fe40000000021 */
[----:B------:R-:W-:Y:S02]  /*a890*/  PRMT R32, RZ, 0x7610, R32 ;  /* 0x00007610ff207816 */ /* 0x000fe40000000020 */
[----:B------:R-:W-:-:S02]  /*a8a0*/  @!P1 PRMT R33, R0, 0x7610, R33 ;  /* 0x0000761000219816 */ /* 0x000fc40000000021 */
[----:B---3--:R-:W-:-:S04]  /*a8b0*/  @!P1 SHF.R.U32.HI R0, RZ, 0x10, R47 ;  /* 0x00000010ff009819 */ /* 0x008fc8000001162f */
[----:B------:R-:W-:Y:S02]  /*a8c0*/  @!P1 PRMT R32, R0, 0x7610, R32 ;  /* 0x0000761000209816 */ /* 0x000fe40000000020 */
[----:B------:R-:W-:-:S04]  /*a8d0*/  PRMT R0, RZ, 0x7610, R0 ;  /* 0x00007610ff007816 */ /* 0x000fc80000000000 */
[----:B------:R-:W-:-:S05]  /*a8e0*/  @!P1 PRMT R0, R47, 0x7610, R0 ;  /* 0x000076102f009816 */ /* 0x000fca0000000000 */
[----:B------:R0:W-:Y:S04]  /*a8f0*/  STL.S16 [R1+0x398], R0 ;  /* 0x0003980001007387 */ /* 0x0001e80000100600 */
[----:B----4-:R-:W2:Y:S01]  /*a900*/  @!P3 LDG.E R29, desc[UR10][R36.64] ;  /* 0x0000000a241db981 */ /* 0x010ea2000c1e1900 */
[----:B0-----:R-:W-:Y:S01]  /*a910*/  HFMA2.MMA R0, -RZ, RZ, 0, 0 ;  /* 0x00000000ff007435 */ /* 0x001fe200000001ff */
[----:B------:R-:W-:Y:S02]  /*a920*/  PRMT R58, RZ, 0x7610, R58 ;  /* 0x00007610ff3a7816 */ /* 0x000fe4000000003a */
[----:B------:R-:W-:Y:S04]  /*a930*/  STL.S16 [R1+0x394], R33 ;  /* 0x0003942101007387 */ /* 0x000fe80000100600 */
[----:B------:R0:W-:Y:S04]  /*a940*/  STL.S16 [R1+0x39c], R32 ;  /* 0x00039c2001007387 */ /* 0x0001e80000100600 */
[----:B------:R-:W3:Y:S01]  /*a950*/  @!P3 LDG.E R0, desc[UR10][R52.64] ;  /* 0x0000000a3400b981 */ /* 0x000ee2000c1e1900 */
[----:B------:R-:W-:-:S03]  /*a960*/  @!P1 PRMT R58, R63, 0x7610, R58 ;  /* 0x000076103f3a9816 */ /* 0x000fc6000000003a */
[----:B------:R-:W4:Y:S04]  /*a970*/  LDL.LU.64 R36, [R1+0x6f8] ;  /* 0x0006f80001247983 */ /* 0x000f280000300a00 */
[----:B0-----:R-:W4:Y:S04]  /*a980*/  LDL.LU.64 R32, [R1+0x378] ;  /* 0x0003780001207983 */ /* 0x001f280000300a00 */
[----:B------:R0:W-:Y:S01]  /*a990*/  STL.S16 [R1+0x390], R58 ;  /* 0x0003903a01007387 */ /* 0x0001e20000100600 */
[----:B------:R-:W-:-:S03]  /*a9a0*/  PRMT R5, RZ, 0x7610, R5 ;  /* 0x00007610ff057816 */ /* 0x000fc60000000005 */
[----:B------:R-:W-:Y:S01]  /*a9b0*/  STL [R1+0x1b0], R30 ;  /* 0x0001b01e01007387 */ /* 0x000fe20000100800 */
[----:B------:R-:W-:Y:S02]  /*a9c0*/  PRMT R4, RZ, 0x7610, R4 ;  /* 0x00007610ff047816 */ /* 0x000fe40000000004 */
[----:B------:R-:W-:Y:S01]  /*a9d0*/  LOP3.LUT P2, RZ, R48, 0x200, RZ, 0xc0, !PT ;  /* 0x0000020030ff7812 */ /* 0x000fe2000784c0ff */
[----:B------:R1:W-:Y:S04]  /*a9e0*/  STL [R1+0xb4], R31 ;  /* 0x0000b41f01007387 */ /* 0x0003e80000100800 */
[----:B0-----:R-:W4:Y:S04]  /*a9f0*/  LDL.LU.64 R58, [R1+0x370] ;  /* 0x00037000013a7983 */ /* 0x001f280000300a00 */
[----:B------:R-:W4:Y:S01]  /*aa00*/  LDL.LU.64 R52, [R1+0x700] ;  /* 0x0007000001347983 */ /* 0x000f220000300a00 */
[----:B-1----:R-:W-:-:S02]  /*aa10*/  MOV R31, RZ ;  /* 0x000000ff001f7202 */ /* 0x002fc40000000f00 */
[----:B---3--:R-:W-:-:S04]  /*aa20*/  @!P3 SHF.R.U32.HI R30, RZ, 0x10, R0 ;  /* 0x00000010ff1eb819 */ /* 0x008fc80000011600 */
[----:B------:R-:W-:Y:S02]  /*aa30*/  @!P3 PRMT R5, R30, 0x7610, R5 ;  /* 0x000076101e05b816 */ /* 0x000fe40000000005 */
[----:B--2---:R-:W-:-:S04]  /*aa40*/  @!P3 SHF.R.U32.HI R30, RZ, 0x10, R29 ;  /* 0x00000010ff1eb819 */ /* 0x004fc8000001161d */
[----:B------:R-:W-:Y:S01]  /*aa50*/  @!P3 PRMT R4, R30, 0x7610, R4 ;  /* 0x000076101e04b816 */ /* 0x000fe20000000004 */
[----:B------:R-:W-:-:S10]  /*aa60*/  HFMA2.MMA R30, -RZ, RZ, 0, 0 ;  /* 0x00000000ff1e7435 */ /* 0x000fd400000001ff */
        /* <DEDUP_REMOVED lines=71> */
[----:B0-----:R-:W-:Y:S01]  /*aee0*/  IMAD.MOV.U32 R37, RZ, RZ, R69 ;  /* 0x000000ffff257224 */ /* 0x001fe200078e0045 */
        /* <DEDUP_REMOVED lines=218> */
[----:B0-----:R-:W-:Y:S02]  /*bc90*/  MOV R2, UR6 ;  /* 0x0000000600027c02 */ /* 0x001fe40008000f00 */
[----:B------:R-:W-:-:S06]  /*bca0*/  MOV R3, UR7 ;  /* 0x0000000700037c02 */ /* 0x000fcc0008000f00 */
[----:B------:R-:W2:Y:S04]  /*bcb0*/  LDG.E.64 R2, desc[UR10][R2.64] ;  /* 0x0000000a02027981 */ /* 0x000ea8000c1e1b00 */
[----:B------:R0:W-:Y:S02]  /*bcc0*/  STL.S16 [R1+0x264], R68 ;  /* 0x0002644401007387 */ /* 0x0001e40000100600 */
[----:B0-----:R-:W-:-:S06]  /*bcd0*/  MOV R68, RZ ;  /* 0x000000ff00447202 */ /* 0x001fcc0000000f00 */
        /* <DEDUP_REMOVED lines=97> */
[----:B------:R-:W-:Y:S01]  /*c2f0*/  STL [R1+0x1fc], R60 ;  /* 0x0001fc3c01007387 */ /* 0x000fe20000100800 */
[----:B------:R-:W-:-:S03]  /*c300*/  PRMT R2, RZ, 0x7610, R2 ;  /* 0x00007610ff027816 */ /* 0x000fc60000000002 */
        /* <DEDUP_REMOVED lines=51> */
[----:B--2---:R-:W-:Y:S02]  /*c640*/  @P1 HADD2.F32 R2, -RZ, R29.H0_H0 ;  /* 0x2000001dff021230 */ /* 0x004fe40000004100 */
[----:B---3--:R-:W-:Y:S02]  /*c650*/  @P1 HADD2.F32 R0, -RZ, R32.H0_H0 ;  /* 0x20000020ff001230 */ /* 0x008fe40000004100 */
[----:B----4-:R-:W-:Y:S02]  /*c660*/  HADD2.F32 R3, -RZ, R3.H0_H0 ;  /* 0x20000003ff037230 */ /* 0x010fe40000004100 */
[----:B------:R-:W-:-:S07]  /*c670*/  HADD2.F32 R67, -RZ, R30.H0_H0 ;  /* 0x2000001eff437230 */ /* 0x000fce0000004100 */
.L_x_1097:
[----:B------:R-:W-:Y:S05]  /*c680*/  BSYNC B0 ;  /* 0x0000000000007941 */ /* 0x000fea0003800000 */
.L_x_1096:
        /* <DEDUP_REMOVED lines=33> */
.L_x_1098:
        /* <DEDUP_REMOVED lines=36> */
.L_x_1099:
        /* <DEDUP_REMOVED lines=21> */
[----:B----4-:R-:W-:Y:S02]  /*cc30*/  IMAD.U32 R43, R43, 0x10000, RZ ;  /* 0x000100002b2b7824 */ /* 0x010fe400078e00ff */
        /* <DEDUP_REMOVED lines=23> */
.L_x_1100:
        /* <DEDUP_REMOVED lines=42> */
.L_x_1101:
        /* <DEDUP_REMOVED lines=39> */
.L_x_1102:
        /* <DEDUP_REMOVED lines=37> */
.L_x_1103:
        /* <DEDUP_REMOVED lines=40> */
.L_x_1104:
        /* <DEDUP_REMOVED lines=34> */
.L_x_1105:
        /* <DEDUP_REMOVED lines=41> */
.L_x_1106:
        /* <DEDUP_REMOVED lines=33> */
.L_x_1107:
        /* <DEDUP_REMOVED lines=41> */
.L_x_1108:
        /* <DEDUP_REMOVED lines=33> */
.L_x_1109:
        /* <DEDUP_REMOVED lines=41> */
.L_x_1110:
        /* <DEDUP_REMOVED lines=33> */
.L_x_1111:
[----:B------:R-:W2:Y:S04]  /*e790*/  LDL.LU R15, [R1+0x5a8] ;  /* 0x0005a800010f7983 */ /* 0x000ea80000300800 */
[----:B------:R-:W3:Y:S04]  /*e7a0*/  LDL.LU R53, [R1+0x5ac] ;  /* 0x0005ac0001357983 */ /* 0x000ee80000300800 */
[----:B------:R-:W4:Y:S01]  /*e7b0*/  LDL.LU R51, [R1+0x5b4] ;  /* 0x0005b40001337983 */ /* 0x000f220000300800 */
[----:B------:R-:W-:Y:S01]  /*e7c0*/  FFMA.FTZ R52, R61, R12, R52 ;  /* 0x0000000c3d347223 */ /* 0x000fe20000010034 */
[----:B------:R-:W-:Y:S01]  /*e7d0*/  FMUL.FTZ R8, R17, R3 ;  /* 0x0000000311087220 */ /* 0x000fe20000410000 */
[----:B------:R-:W-:Y:S01]  /*e7e0*/  FADD.FTZ R11, R12, R11 ;  /* 0x0000000b0c0b7221 */ /* 0x000fe20000010000 */
[----:B------:R-:W-:-:S02]  /*e7f0*/  IMAD.U32 R18, R18, 0x10000, RZ ;  /* 0x0001000012127824 */ /* 0x000fc400078e00ff */
[----:B------:R-:W-:Y:S01]  /*e800*/  FFMA.FTZ R47, R47, R48, R7 ;  /* 0x000000302f2f7223 */ /* 0x000fe20000010007 */
[----:B------:R-:W-:Y:S01]  /*e810*/  FFMA.FTZ R52, R16, R8, R52 ;  /* 0x0000000810347223 */ /* 0x000fe20000010034 */
[----:B------:R-:W-:Y:S01]  /*e820*/  FADD.FTZ R11, R11, R8 ;  /* 0x000000080b0b7221 */ /* 0x000fe20000010000 */
[----:B------:R-:W-:Y:S01]  /*e830*/  FMUL.FTZ R7, R14, R67 ;  /* 0x000000430e077220 */ /* 0x000fe20000410000 */
[----:B------:R-:W-:Y:S01]  /*e840*/  FADD.FTZ R48, R9, R48 ;  /* 0x0000003009307221 */ /* 0x000fe20000010000 */
[----:B------:R-:W-:Y:S02]  /*e850*/  FFMA.FTZ R49, R49, R6, R10 ;  /* 0x0000000631317223 */ /* 0x000fe4000001000a */
        /* <DEDUP_REMOVED lines=28> */
.L_x_1112:
        /* <DEDUP_REMOVED lines=33> */
.L_x_1113:
        /* <DEDUP_REMOVED lines=41> */
.L_x_1114:
        /* <DEDUP_REMOVED lines=33> */
.L_x_1115:
        /* <DEDUP_REMOVED lines=41> */
.L_x_1116:
        /* <DEDUP_REMOVED lines=34> */
.L_x_1117:
        /* <DEDUP_REMOVED lines=42> */
.L_x_1118:
        /* <DEDUP_REMOVED lines=36> */
.L_x_1119:
        /* <DEDUP_REMOVED lines=42> */
.L_x_1120:
        /* <DEDUP_REMOVED lines=36> */
.L_x_1121:
        /* <DEDUP_REMOVED lines=42> */
.L_x_1122:
        /* <DEDUP_REMOVED lines=36> */
.L_x_1123:
        /* <DEDUP_REMOVED lines=43> */
.L_x_1124:
        /* <DEDUP_REMOVED lines=39> */
.L_x_1125:
        /* <DEDUP_REMOVED lines=47> */
.L_x_1126:
        /* <DEDUP_REMOVED lines=40> */
.L_x_1127:
        /* <DEDUP_REMOVED lines=49> */
.L_x_1128:
        /* <DEDUP_REMOVED lines=42> */
.L_x_1129:
        /* <DEDUP_REMOVED lines=47> */
.L_x_1130:
        /* <DEDUP_REMOVED lines=42> */
.L_x_1131:
        /* <DEDUP_REMOVED lines=47> */
.L_x_1132:
        /* <DEDUP_REMOVED lines=10> */
[----:B----4-:R-:W-:Y:S01]  /*11d80*/  SHF.L.U32 R60, R60, 0x10, RZ ;  /* 0x000000103c3c7819 */ /* 0x010fe200000006ff */
[----:B------:R-:W-:Y:S01]  /*11d90*/  FADD.FTZ R57, R57, -UR16 ;  /* 0x8000001039397e21 */ /* 0x000fe20008010000 */
[----:B------:R-:W-:-:S03]  /*11da0*/  SHF.L.U32 R61, R69, 0x10, RZ ;  /* 0x00000010453d7819 */ /* 0x000fc600000006ff */
        /* <DEDUP_REMOVED lines=27> */
.L_x_1133:
        /* <DEDUP_REMOVED lines=47> */
.L_x_1134:
[----:B------:R-:W-:Y:S01]  /*12250*/  FADD.FTZ R51, R51, R50 ;  /* 0x0000003233337221 */ /* 0x000fe20000010000 */
[----:B------:R-:W2:Y:S04]  /*12260*/  LDL.LU R69, [R1+0x43c] ;  /* 0x00043c0001457983 */ /* 0x000ea80000300800 */
[----:B------:R-:W3:Y:S04]  /*12270*/  LDL R50, [R1+0x31c] ;  /* 0x00031c0001327983 */ /* 0x000ee80000100800 */
[----:B0-----:R-:W4:Y:S01]  /*12280*/  LDL.LU R49, [R1+0x438] ;  /* 0x0004380001317983 */ /* 0x001f220000300800 */
[----:B------:R-:W-:-:S03]  /*12290*/  FMUL.FTZ R56, R59, R3 ;  /* 0x000000033b387220 */ /* 0x000fc60000410000 */
[----:B------:R-:W4:Y:S01]  /*122a0*/  LDL.LU R57, [R1+0x440] ;  /* 0x0004400001397983 */ /* 0x000f220000300800 */
[----:B---3--:R-:W-:Y:S01]  /*122b0*/  FFMA.FTZ R48, R50, R56, R48 ;  /* 0x0000003832307223 */ /* 0x008fe20000010030 */
[----:B------:R-:W-:Y:S02]  /*122c0*/  FADD.FTZ R50, R55, R56 ;  /* 0x0000003837327221 */ /* 0x000fe40000010000 */
[----:B------:R-:W3:Y:S01]  /*122d0*/  LDL.LU R56, [R1+0x444] ;  /* 0x0004440001387983 */ /* 0x000ee20000300800 */
[----:B--2---:R-:W-:Y:S01]  /*122e0*/  SHF.L.U32 R69, R69, 0x10, RZ ;  /* 0x0000001045457819 */ /* 0x004fe200000006ff */
[----:B----4-:R-:W-:-:S04]  /*122f0*/  IMAD.U32 R49, R49, 0x10000, RZ ;  /* 0x0001000031317824 */ /* 0x010fc800078e00ff */
[----:B------:R-:W-:Y:S01]  /*12300*/  FADD.FTZ R49, R49, -UR16 ;  /* 0x8000001031317e21 */ /* 0x000fe20008010000 */
[----:B------:R-:W-:-:S03]  /*12310*/  FADD.FTZ R69, R69, -UR16 ;  /* 0x8000001045457e21 */ /* 0x000fc60008010000 */
[----:B------:R-:W-:Y:S01]  /*12320*/  FMUL.FTZ R49, R49, UR12 ;  /* 0x0000000c31317c20 */ /* 0x000fe20008410000 */
[----:B------:R-:W-:-:S04]  /*12330*/  FMUL.FTZ R69, R69, UR12 ;  /* 0x0000000c45457c20 */ /* 0x000fc80008410000 */
[----:B------:R0:W-:Y:S04]  /*12340*/  STL [R1+0x314], R49 ;  /* 0x0003143101007387 */ /* 0x0001e80000100800 */
[----:B------:R0:W-:Y:S01]  /*12350*/  STL [R1+0x318], R69 ;  /* 0x0003184501007387 */ /* 0x0001e20000100800 */
[----:B------:R-:W-:Y:S01]  /*12360*/  SHF.L.U32 R57, R57, 0x10, RZ ;  /* 0x0000001039397819 */ /* 0x000fe200000006ff */
[----:B------:R-:W-:Y:S01]  /*12370*/  FMUL.FTZ R55, R58, R67 ;  /* 0x000000433a377220 */ /* 0x000fe20000410000 */
[----:B---3--:R-:W-:Y:S01]  /*12380*/  SHF.L.U32 R56, R56, 0x10, RZ ;  /* 0x0000001038387819 */ /* 0x008fe200000006ff */
        /* <DEDUP_REMOVED lines=20> */
.L_x_1135:
        /* <DEDUP_REMOVED lines=47> */
.L_x_1136:
        /* <DEDUP_REMOVED lines=39> */
.L_x_1137:
        /* <DEDUP_REMOVED lines=50> */
.L_x_1138:
        /* <DEDUP_REMOVED lines=41> */
.L_x_1139:
        /* <DEDUP_REMOVED lines=50> */
.L_x_1140:
        /* <DEDUP_REMOVED lines=38> */
.L_x_1141:
        /* <DEDUP_REMOVED lines=23> */
[----:B------:R-:W-:Y:S02]  /*136d0*/  SHF.L.U32 R46, R43, 0x10, RZ ;  /* 0x000000102b2e7819 */ /* 0x000fe400000006ff */
[----:B------:R-:W-:Y:S02]  /*136e0*/  MOV R41, R32 ;  /* 0x0000002000297202 */ /* 0x000fe40000000f00 */
        /* <DEDUP_REMOVED lines=24> */
.L_x_1142:
        /* <DEDUP_REMOVED lines=38> */
.L_x_1143:
        /* <DEDUP_REMOVED lines=46> */
.L_x_1144:
        /* <DEDUP_REMOVED lines=38> */
.L_x_1145:
        /* <DEDUP_REMOVED lines=12> */
[----:B-----5:R-:W-:Y:S02]  /*140d0*/  IMAD.U32 R39, R32, 0x10000, RZ ;  /* 0x0001000020277824 */ /* 0x020fe400078e00ff */
[----:B--2---:R-:W-:Y:S01]  /*140e0*/  FFMA.FTZ R22, R27, R25, R24 ;  /* 0x000000191b167223 */ /* 0x004fe20000010018 */
[----:B------:R-:W-:Y:S01]  /*140f0*/  FADD.FTZ R25, R26, R25 ;  /* 0x000000191a197221 */ /* 0x000fe20000010000 */
[----:B---3--:R-:W-:Y:S01]  /*14100*/  SHF.L.U32 R24, R69, 0x10, RZ ;  /* 0x0000001045187819 */ /* 0x008fe200000006ff */
[----:B------:R-:W-:Y:S01]  /*14110*/  FMUL.FTZ R27, R40, R67 ;  /* 0x00000043281b7220 */ /* 0x000fe20000410000 */
[----:B----4-:R-:W-:-:S02]  /*14120*/  SHF.L.U32 R26, R38, 0x10, RZ ;  /* 0x00000010261a7819 */ /* 0x010fc400000006ff */
[----:B------:R-:W-:Y:S01]  /*14130*/  SHF.L.U32 R38, R31, 0x10, RZ ;  /* 0x000000101f267819 */ /* 0x000fe200000006ff */
[----:B------:R-:W-:Y:S01]  /*14140*/  FADD.FTZ R24, R24, -UR16 ;  /* 0x8000001018187e21 */ /* 0x000fe20008010000 */
[----:B------:R-:W-:Y:S01]  /*14150*/  FFMA.FTZ R22, R33, R27, R22 ;  /* 0x0000001b21167223 */ /* 0x000fe20000010016 */
[----:B------:R-:W-:Y:S01]  /*14160*/  FADD.FTZ R26, R26, -UR16 ;  /* 0x800000101a1a7e21 */ /* 0x000fe20008010000 */
[----:B------:R-:W-:Y:S01]  /*14170*/  FADD.FTZ R25, R27, R25 ;  /* 0x000000191b197221 */ /* 0x000fe20000010000 */
        /* <DEDUP_REMOVED lines=23> */
.L_x_1146:
        /* <DEDUP_REMOVED lines=38> */
.L_x_1147:
        /* <DEDUP_REMOVED lines=46> */
.L_x_1148:
        /* <DEDUP_REMOVED lines=38> */
.L_x_1149:
        /* <DEDUP_REMOVED lines=48> */
.L_x_1150:
        /* <DEDUP_REMOVED lines=38> */
.L_x_1151:
        /* <DEDUP_REMOVED lines=51> */
.L_x_1152:
        /* <DEDUP_REMOVED lines=40> */
.L_x_1153:
        /* <DEDUP_REMOVED lines=50> */
.L_x_1154:
        /* <DEDUP_REMOVED lines=41> */
.L_x_1155:
        /* <DEDUP_REMOVED lines=59> */
.L_x_1156:
        /* <DEDUP_REMOVED lines=44> */
.L_x_1157:
        /* <DEDUP_REMOVED lines=42> */
[----:B--2---:R-:W-:-:S04]  /*16460*/  IMAD.U32 R9, R9, 0x10000, RZ ;  /* 0x0001000009097824 */ /* 0x004fc800078e00ff */
        /* <DEDUP_REMOVED lines=25> */
.L_x_1158:
        /* <DEDUP_REMOVED lines=48> */
.L_x_1159:
        /* <DEDUP_REMOVED lines=76> */
.L_x_1160:
        /* <DEDUP_REMOVED lines=65> */
.L_x_1161:
        /* <DEDUP_REMOVED lines=317> */
.L_x_1163:
[----:B------:R-:W-:Y:S05]  /*185a0*/  BSYNC B0 ;  /* 0x0000000000007941 */ /* 0x000fea0003800000 */
.L_x_1162:
        /* <DEDUP_REMOVED lines=38> */
.L_x_1165:
[----:B------:R-:W-:Y:S05]  /*18810*/  BSYNC B0 ;  /* 0x0000000000007941 */ /* 0x000fea0003800000 */
.L_x_1164:
        /* <DEDUP_REMOVED lines=29> */
.L_x_1167:
[----:B------:R-:W-:Y:S05]  /*189f0*/  BSYNC B0 ;  /* 0x0000000000007941 */ /* 0x000fea0003800000 */
.L_x_1166:
        /* <DEDUP_REMOVED lines=40> */
.L_x_1171:
[----:B------:R-:W2:Y:S04]  /*18c80*/  LDG.E.STRONG.GPU R4, desc[UR10][R12.64] ;  /* 0x0000000a0c047981 */ /* 0x000ea8000c1ef900 */
[----:B--2---:R-:W-:Y:S04]  /*18c90*/  CCTL.IVALL ;  /* 0x00000000ff00798f */ /* 0x004fe80002000000 */
[----:B------:R0:W-:Y:S01]  /*18ca0*/  STL [R1], R4 ;  /* 0x0000000401007387 */ /* 0x0001e20000100800 */
[----:B------:R-:W-:-:S13]  /*18cb0*/  ISETP.NE.AND P1, PT, R4, UR6, PT ;  /* 0x0000000604007c0c */ /* 0x000fda000bf25270 */
[----:B0-----:R-:W-:Y:S05]  /*18cc0*/  @P1 BRA `(.L_x_1171) ;  /* 0xfffffffc00ec1947 */ /* 0x001fea000383ffff */
.L_x_1170:
[----:B------:R-:W-:Y:S05]  /*18cd0*/  BSYNC B0 ;  /* 0x0000000000007941 */ /* 0x000fea0003800000 */
.L_x_1169:
        /* <DEDUP_REMOVED lines=18> */
.L_x_1175:
        /* <DEDUP_REMOVED lines=115> */
.L_x_1174:
        /* <DEDUP_REMOVED lines=16> */
[C---:B------:R-:W-:Y:S01]  /*19630*/  VIADD R16, R9.reuse, 0x3 ;  /* 0x0000000309107836 */ /* 0x040fe20000000000 */
[----:B------:R-:W-:-:S04]  /*19640*/  IADD3 R9, R9, 0x4, RZ ;  /* 0x0000000409097810 */ /* 0x000fc80007ffe0ff */
        /* <DEDUP_REMOVED lines=43> */
.L_x_1176:
[----:B------:R-:W-:-:S13]  /*19900*/  ISETP.NE.OR P1, PT, R4, RZ, P1 ;  /* 0x000000ff0400720c */ /* 0x000fda0000f25670 */
[----:B------:R-:W-:Y:S05]  /*19910*/  @!P1 BRA `(.L_x_1172) ;  /* 0x00000000007c9947 */ /* 0x000fea0003800000 */
.L_x_1173:
[C---:B------:R-:W-:Y:S02]  /*19920*/  ISETP.EQ.OR P1, PT, R9.reuse, UR13, P2 ;  /* 0x0000000d09007c0c */ /* 0x040fe40009722670 */
[C---:B------:R-:W-:Y:S02]  /*19930*/  IADD3 R13, R9.reuse, 0x1, RZ ;  /* 0x00000001090d7810 */ /* 0x040fe40007ffe0ff */
[----:B------:R-:W-:Y:S02]  /*19940*/  IADD3 R15, R9, 0x2, RZ ;  /* 0x00000002090f7810 */ /* 0x000fe40007ffe0ff */
        /* <DEDUP_REMOVED lines=28> */
.L_x_1172:
        /* <DEDUP_REMOVED lines=11> */
.L_x_1178:
[----:B------:R-:W-:Y:S05]  /*19bc0*/  BSYNC B0 ;  /* 0x0000000000007941 */ /* 0x000fea0003800000 */
.L_x_1177:
        /* <DEDUP_REMOVED lines=19> */
.L_x_1168:
        /* <DEDUP_REMOVED lines=14> */
.L_x_1181:
        /* <DEDUP_REMOVED lines=107> */
.L_x_1180:
[----:B------:R-:W-:Y:S05]  /*1a490*/  BSYNC B0 ;  /* 0x0000000000007941 */ /* 0x000fea0003800000 */
.L_x_1179:
        /* <DEDUP_REMOVED lines=10> */
.L_x_1095:
        /* <DEDUP_REMOVED lines=25> */
.L_x_1184:
[----:B------:R-:W-:Y:S05]  /*1a6d0*/  BSYNC B0 ;  /* 0x0000000000007941 */ /* 0x000fea0003800000 */
.L_x_1183:
[----:B------:R-:W-:Y:S05]  /*1a6e0*/  @P0 EXIT ;  /* 0x000000000000094d */ /* 0x000fea0003800000 */
[----:B------:R-:W-:Y:S05]  /*1a6f0*/  @P2 BRA `(.L_x_1185) ;  /* 0x0000000000202947 */ /* 0x000fea0003800000 */
[----:B------:R-:W-:-:S05]  /*1a700*/  IMAD R0, R6, R7, RZ ;  /* 0x0000000706007224 */ /* 0x000fca00078e02ff */
[----:B------:R-:W-:-:S13]  /*1a710*/  ISETP.NE.AND P0, PT, R0, -0x1, PT ;  /* 0xffffffff0000780c */ /* 0x000fda0003f05270 */
[----:B------:R-:W-:Y:S05]  /*1a720*/  @!P0 BRA `(.L_x_1185) ;  /* 0x0000000000148947 */ /* 0x000fea0003800000 */
.L_x_1186:
[----:B0-----:R-:W2:Y:S04]  /*1a730*/  LDG.E.STRONG.GPU R5, desc[UR10][R2.64] ;  /* 0x0000000a02057981 */ /* 0x001ea8000c1ef900 */
[----:B--2---:R-:W-:Y:S01]  /*1a740*/  CCTL.IVALL ;  /* 0x00000000ff00798f */ /* 0x004fe20002000000 */
[----:B------:R-:W-:Y:S05]  /*1a750*/  YIELD ;  /* 0x0000000000007946 */ /* 0x000fea0003800000 */
[----:B------:R-:W-:-:S13]  /*1a760*/  ISETP.NE.AND P0, PT, R5, R0, PT ;  /* 0x000000000500720c */ /* 0x000fda0003f05270 */
[----:B------:R-:W-:Y:S05]  /*1a770*/  @P0 BRA `(.L_x_1186) ;  /* 0xfffffffc00ec0947 */ /* 0x000fea000383ffff */
.L_x_1185:
        /* <DEDUP_REMOVED lines=27> */
.L_x_1187:
        /* <DEDUP_REMOVED lines=16> */
[----:B---3--:R-:W-:Y:S02]  /*1aa30*/  F2FP.F16.F32.PACK_AB R19, R9, R0 ;  /* 0x000000000913723e */ /* 0x008fe400000000ff */
[----:B------:R-:W-:Y:S02]  /*1aa40*/  IADD3 R0, R20, 0x1c0, RZ ;  /* 0x000001c014007810 */ /* 0x000fe40007ffe0ff */
[----:B----4-:R-:W-:Y:S01]  /*1aa50*/  F2FP.F16.F32.PACK_AB R21, R13, R10 ;  /* 0x0000000a0d15723e */ /* 0x010fe200000000ff */
        /* <DEDUP_REMOVED lines=8> */
.L_x_1188:
        /* <DEDUP_REMOVED lines=10> */
.L_x_5605:


//--------------------- .text._Z35group_norm_nhwc_bwd_one_pass_kernelI11Fp16IOFp32WLi64ELi112ELi448EEv26Group_norm_nhwc_bwd_params --------------------------
	.section	.text._Z35group_norm_nhwc_bwd_one_pass_kernelI11Fp16IOFp32WLi64ELi112ELi448EEv26Group_norm_nhwc_bwd_params,"ax",@progbits
	.align	128
        .global         _Z35group_norm_nhwc_bwd_one_pass_kernelI11Fp16IOFp32WLi64ELi112ELi448EEv26Group_norm_nhwc_bwd_params
        .type           _Z35group_norm_nhwc_bwd_one_pass_kernelI11Fp16IOFp32WLi64ELi112ELi448EEv26Group_norm_nhwc_bwd_params,@function
        .size           _Z35group_norm_nhwc_bwd_one_pass_kernelI11Fp16IOFp32WLi64ELi112ELi448EEv26Group_norm_nhwc_bwd_params,(.L_x_5606 - _Z35group_norm_nhwc_bwd_one_pass_kernelI11Fp16IOFp32WLi64ELi112ELi448EEv26Group_norm_nhwc_bwd_params)
        .other          _Z35group_norm_nhwc_bwd_one_pass_kernelI11Fp16IOFp32WLi64ELi112ELi448EEv26Group_norm_nhwc_bwd_params,@"STO_CUDA_ENTRY STV_DEFAULT"
_Z35group_norm_nhwc_bwd_one_pass_kernelI11Fp16IOFp32WLi64ELi112ELi448EEv26Group_norm_nhwc_bwd_params:
.text._Z35group_norm_nhwc_bwd_one_pass_kernelI11Fp16IOFp32WLi64ELi112ELi448EEv26Group_norm_nhwc_bwd_params:
[----:B------:R-:W-:Y:S01]  /*0000*/  LDC R1, c[0x0][0x28] ;  /* 0x00000a00ff017b82 */ /* 0x000fe20000000800 */
[----:B------:R-:W0:Y:S01]  /*0010*/  S2R R54, SR_CTAID.Y ;  /* 0x0000000000367919 */ /* 0x000e220000002600 */
[----:B------:R-:W-:Y:S01]  /*0020*/  ULDC UR4, c[0x0][0x2a0] ;  /* 0x0000a80000047ab9 */ /* 0x000fe20000000800 */
[----:B------:R-:W-:Y:S01]  /*0030*/  ULDC UR5, c[0x0][0x270] ;  /* 0x00009c0000057ab9 */ /* 0x000fe20000000800 */
[----:B------:R-:W-:Y:S01]  /*0040*/  ULDC.64 UR8, c[0x0][0x208] ;  /* 0x0000820000087ab9 */ /* 0x000fe20000000a00 */
[----:B------:R-:W-:Y:S01]  /*0050*/  UIMAD UR4, UR4, UR5, URZ ;  /* 0x00000005040472a4 */ /* 0x000fe2000f8e023f */
[----:B------:R-:W1:Y:S05]  /*0060*/  S2R R55, SR_TID.X ;  /* 0x0000000000377919 */ /* 0x000e6a0000002100 */
[----:B0-----:R-:W-:-:S13]  /*0070*/  ISETP.GE.AND P0, PT, R54, UR4, PT ;  /* 0x0000000436007c0c */ /* 0x001fda000bf06270 */
[----:B-1----:R-:W-:Y:S05]  /*0080*/  @P0 BRA `(.L_x_1189) ;  /* 0x00000058009c0947 */ /* 0x002fea0003800000 */
[----:B------:R-:W0:Y:S01]  /*0090*/  S2UR UR7, SR_CTAID.X ;  /* 0x00000000000779c3 */ /* 0x000e220000002500 */
[--C-:B------:R-:W-:Y:S01]  /*00a0*/  SHF.R.U32.HI R2, RZ, 0x3, R55.reuse ;  /* 0x00000003ff027819 */ /* 0x100fe20000011637 */
[----:B------:R-:W-:Y:S01]  /*00b0*/  ULDC.64 UR10, c[0x0][0x290] ;  /* 0x0000a400000a7ab9 */ /* 0x000fe20000000a00 */
[----:B------:R-:W-:Y:S01]  /*00c0*/  ISETP.GE.U32.AND P1, PT, R55, 0x1c0, PT ;  /* 0x000001c03700780c */ /* 0x000fe20003f26070 */
[----:B------:R-:W-:Y:S01]  /*00d0*/  UMOV UR5, 0x400 ;  /* 0x0000040000057882 */ /* 0x000fe20000000000 */
[----:B------:R-:W-:Y:S01]  /*00e0*/  LOP3.LUT R57, R57, 0xfffffffd, RZ, 0xc0, !PT ;  /* 0xfffffffd39397812 */ /* 0x000fe200078ec0ff */
[----:B------:R-:W-:Y:S01]  /*00f0*/  IMAD.WIDE.U32 R2, R2, 0x24924925, RZ ;  /* 0x2492492502027825 */ /* 0x000fe200078e00ff */
[----:B------:R-:W-:Y:S01]  /*0100*/  HFMA2.MMA R47, -RZ, RZ, 0, 0 ;  /* 0x00000000ff2f7435 */ /* 0x000fe200000001ff */
[----:B------:R-:W0:Y:S02]  /*0110*/  LDC R53, c[0x0][0x2ac] ;  /* 0x0000ab00ff357b82 */ /* 0x000e240000000800 */
[----:B------:R-:W-:-:S05]  /*0120*/  IMAD R56, R3, -0x38, R55 ;  /* 0xffffffc803387824 */ /* 0x000fca00078e0237 */
[----:B------:R-:W-:Y:S01]  /*0130*/  SHF.L.U32 R56, R56, 0x1, RZ ;  /* 0x0000000138387819 */ /* 0x000fe200000006ff */
[----:B------:R-:W1:Y:S08]  /*0140*/  LDC.64 R8, c[0x0][0x288] ;  /* 0x0000a200ff087b82 */ /* 0x000e700000000a00 */
[----:B------:R-:W2:Y:S01]  /*0150*/  S2UR UR6, SR_CgaCtaId ;  /* 0x00000000000679c3 */ /* 0x000ea20000008800 */
[----:B0-----:R-:W-:-:S05]  /*0160*/  IMAD R53, R53, UR7, R3 ;  /* 0x0000000735357c24 */ /* 0x001fca000f8e0203 */
[----:B------:R-:W-:Y:S02]  /*0170*/  ISETP.LT.U32.AND P0, PT, R53, UR10, PT ;  /* 0x0000000a35007c0c */ /* 0x000fe4000bf01070 */
[----:B------:R-:W-:Y:S01]  /*0180*/  SHF.R.S32.HI R0, RZ, 0x1f, R53 ;  /* 0x0000001fff007819 */ /* 0x000fe20000011435 */
[----:B-1----:R-:W-:Y:S01]  /*0190*/  IMAD.WIDE.U32 R2, R8, 0x3, RZ ;  /* 0x0000000308027825 */ /* 0x002fe200078e00ff */
[----:B------:R-:W-:Y:S02]  /*01a0*/  LEA R11, R9, R9, 0x1 ;  /* 0x00000009090b7211 */ /* 0x000fe400078e08ff */
[----:B------:R-:W-:Y:S02]  /*01b0*/  ISETP.LT.AND.EX P0, PT, R0, UR11, !P1, P0 ;  /* 0x0000000b00007c0c */ /* 0x000fe4000cf01300 */
[----:B------:R-:W-:Y:S02]  /*01c0*/  IADD3 R0, R53, 0x8, RZ ;  /* 0x0000000835007810 */ /* 0x000fe40007ffe0ff */
[----:B------:R-:W-:Y:S01]  /*01d0*/  IADD3 R11, R3, R11, RZ ;  /* 0x0000000b030b7210 */ /* 0x000fe20007ffe0ff */
[----:B--2---:R-:W-:Y:S01]  /*01e0*/  ULEA UR5, UR6, UR5, 0x18 ;  /* 0x0000000506057291 */ /* 0x004fe2000f8ec03f */
[----:B------:R-:W-:-:S02]  /*01f0*/  ISETP.LT.U32.AND P5, PT, R0, UR10, PT ;  /* 0x0000000a00007c0c */ /* 0x000fc4000bfa1070 */
[----:B------:R-:W-:Y:S02]  /*0200*/  SHF.R.S32.HI R0, RZ, 0x1f, R0 ;  /* 0x0000001fff007819 */ /* 0x000fe40000011400 */
[----:B------:R-:W-:Y:S02]  /*0210*/  IADD3 R4, R53, 0x10, RZ ;  /* 0x0000001035047810 */ /* 0x000fe40007ffe0ff */
[----:B------:R-:W-:Y:S02]  /*0220*/  ISETP.LT.AND.EX P5, PT, R0, UR11, !P1, P5 ;  /* 0x0000000b00007c0c */ /* 0x000fe4000cfa1350 */
[----:B------:R-:W0:Y:S01]  /*0230*/  S2R R0, SR_LANEID ;  /* 0x0000000000007919 */ /* 0x000e220000000000 */
[----:B------:R-:W-:Y:S02]  /*0240*/  @P0 LOP3.LUT R57, R57, 0x2, RZ, 0xfc, !PT ;  /* 0x0000000239390812 */ /* 0x000fe400078efcff */
[----:B------:R-:W-:Y:S02]  /*0250*/  LEA.HI R8, P0, R9, R8, RZ, 0x1 ;  /* 0x0000000809087211 */ /* 0x000fe400078108ff */
[----:B------:R-:W-:-:S02]  /*0260*/  LEA.HI R6, P2, R11, R2, RZ, 0x1 ;  /* 0x000000020b067211 */ /* 0x000fc400078508ff */
[----:B------:R-:W-:Y:S02]  /*0270*/  SHF.R.S32.HI R2, RZ, 0x1f, R55 ;  /* 0x0000001fff027819 */ /* 0x000fe40000011437 */
[----:B------:R-:W-:Y:S02]  /*0280*/  ISETP.LT.U32.AND P4, PT, R4, UR10, PT ;  /* 0x0000000a04007c0c */ /* 0x000fe4000bf81070 */
[----:B------:R-:W-:Y:S02]  /*0290*/  SHF.R.S32.HI R4, RZ, 0x1f, R4 ;  /* 0x0000001fff047819 */ /* 0x000fe40000011404 */
[----:B------:R-:W-:Y:S02]  /*02a0*/  IADD3.X R13, RZ, R9, RZ, P0, !PT ;  /* 0x00000009ff0d7210 */ /* 0x000fe400007fe4ff */
[C---:B------:R-:W-:Y:S02]  /*02b0*/  IADD3 R52, R53.reuse, 0x18, RZ ;  /* 0x0000001835347810 */ /* 0x040fe40007ffe0ff */
[----:B------:R-:W-:-:S02]  /*02c0*/  IADD3 R51, R53, 0x20, RZ ;  /* 0x0000002035337810 */ /* 0x000fc40007ffe0ff */
[----:B------:R-:W-:Y:S02]  /*02d0*/  IADD3.X R11, RZ, R11, RZ, P2, !PT ;  /* 0x0000000bff0b7210 */ /* 0x000fe400017fe4ff */
[----:B------:R-:W-:Y:S02]  /*02e0*/  IADD3 R50, R53, 0x28, RZ ;  /* 0x0000002835327810 */ /* 0x000fe40007ffe0ff */
[----:B------:R-:W-:Y:S02]  /*02f0*/  LEA.HI R2, R2, R55, RZ, 0x5 ;  /* 0x0000003702027211 */ /* 0x000fe400078f28ff */
[----:B------:R-:W-:Y:S02]  /*0300*/  ISETP.LT.AND.EX P4, PT, R4, UR11, !P1, P4 ;  /* 0x0000000b04007c0c */ /* 0x000fe4000cf81340 */
[----:B------:R-:W-:Y:S02]  /*0310*/  ISETP.LT.U32.AND P3, PT, R52, UR10, PT ;  /* 0x0000000a34007c0c */ /* 0x000fe4000bf61070 */
[----:B------:R-:W-:-:S02]  /*0320*/  ISETP.LT.U32.AND P2, PT, R51, UR10, PT ;  /* 0x0000000a33007c0c */ /* 0x000fc4000bf41070 */
[----:B------:R-:W-:Y:S02]  /*0330*/  SHF.R.S32.HI R3, RZ, 0x1f, R52 ;  /* 0x0000001fff037819 */ /* 0x000fe40000011434 */
[----:B------:R-:W-:Y:S02]  /*0340*/  SHF.R.S32.HI R5, RZ, 0x1f, R51 ;  /* 0x0000001fff057819 */ /* 0x000fe40000011433 */
[----:B------:R-:W-:Y:S02]  /*0350*/  SHF.R.S64 R4, R8, 0x1, R13 ;  /* 0x0000000108047819 */ /* 0x000fe4000000100d */
[----:B------:R-:W-:Y:S02]  /*0360*/  SHF.R.S64 R6, R6, 0x1, R11 ;  /* 0x0000000106067819 */ /* 0x000fe4000000100b */
[----:B------:R-:W-:Y:S01]  /*0370*/  ISETP.LT.U32.AND P0, PT, R50, UR10, PT ;  /* 0x0000000a32007c0c */ /* 0x000fe2000bf01070 */
[----:B------:R-:W-:Y:S01]  /*0380*/  ULDC.U8 UR10, c[0x0][0x2a4] ;  /* 0x0000a900000a7ab9 */ /* 0x000fe20000000000 */
[----:B------:R-:W-:-:S02]  /*0390*/  SHF.R.S32.HI R7, RZ, 0x1f, R50 ;  /* 0x0000001fff077819 */ /* 0x000fc40000011432 */
[----:B------:R-:W-:Y:S02]  /*03a0*/  SHF.R.S32.HI R2, RZ, 0x5, R2 ;  /* 0x00000005ff027819 */ /* 0x000fe40000011402 */
[----:B------:R-:W-:Y:S02]  /*03b0*/  IADD3 R49, R53, 0x30, RZ ;  /* 0x0000003035317810 */ /* 0x000fe40007ffe0ff */
[----:B------:R-:W-:Y:S02]  /*03c0*/  SHF.R.S32.HI R13, RZ, 0x1, R13 ;  /* 0x00000001ff0d7819 */ /* 0x000fe4000001140d */
[----:B------:R-:W-:Y:S02]  /*03d0*/  SHF.R.S32.HI R11, RZ, 0x1, R11 ;  /* 0x00000001ff0b7819 */ /* 0x000fe4000001140b */
[----:B------:R-:W-:Y:S02]  /*03e0*/  ISETP.LT.AND.EX P3, PT, R3, UR11, !P1, P3 ;  /* 0x0000000b03007c0c */ /* 0x000fe4000cf61330 */
[----:B------:R-:W-:-:S02]  /*03f0*/  ISETP.LT.AND.EX P2, PT, R5, UR11, !P1, P2 ;  /* 0x0000000b05007c0c */ /* 0x000fc4000cf41320 */
[----:B------:R-:W-:Y:S02]  /*0400*/  ISETP.LT.AND.EX P1, PT, R7, UR11, !P1, P0 ;  /* 0x0000000b07007c0c */ /* 0x000fe4000cf21300 */
[----:B------:R-:W-:Y:S02]  /*0410*/  LEA R2, R2, UR5, 0x3 ;  /* 0x0000000502027c11 */ /* 0x000fe4000f8e18ff */
[----:B------:R-:W-:Y:S02]  /*0420*/  IADD3 R48, R53, 0x38, RZ ;  /* 0x0000003835307810 */ /* 0x000fe40007ffe0ff */
[----:B------:R-:W-:Y:S02]  /*0430*/  SHF.R.S32.HI R9, RZ, 0x1f, R49 ;  /* 0x0000001fff097819 */ /* 0x000fe40000011431 */
[----:B------:R-:W-:Y:S02]  /*0440*/  SHF.L.U64.HI R8, R4, 0x2, R13 ;  /* 0x0000000204087819 */ /* 0x000fe4000001020d */
[----:B0-----:R-:W-:-:S07]  /*0450*/  SHF.L.U64.HI R10, R6, 0x2, R11 ;  /* 0x00000002060a7819 */ /* 0x001fce000001020b */
.L_x_1240:
[----:B------:R-:W0:Y:S01]  /*0460*/  LDC R17, c[0x0][0x2a0] ;  /* 0x0000a800ff117b82 */ /* 0x000e220000000800 */
[----:B------:R-:W-:Y:S01]  /*0470*/  IABS R16, R54 ;  /* 0x0000003600107213 */ /* 0x000fe20000000000 */
[----:B------:R-:W-:Y:S01]  /*0480*/  ULDC.64 UR12, c[0x0][0x298] ;  /* 0x0000a600000c7ab9 */ /* 0x000fe20000000a00 */
[----:B------:R-:W-:Y:S02]  /*0490*/  LOP3.LUT P6, RZ, R57, 0x2, RZ, 0xc0, !PT ;  /* 0x0000000239ff7812 */ /* 0x000fe400078cc0ff */
[----:B------:R-:W-:Y:S02]  /*04a0*/  SHF.R.S32.HI R18, RZ, 0x1f, R56 ;  /* 0x0000001fff127819 */ /* 0x000fe40000011438 */
[C---:B------:R-:W-:Y:S01]  /*04b0*/  IADD3 R25, R53.reuse, 0x8, RZ ;  /* 0x0000000835197810 */ /* 0x040fe20007ffe0ff */
[----:B------:R-:W1:Y:S01]  /*04c0*/  @P5 LDC.64 R66, c[0x0][0x230] ;  /* 0x00008c00ff425b82 */ /* 0x000e620000000a00 */
[----:B------:R-:W-:Y:S02]  /*04d0*/  IADD3 R23, R53, 0x10, RZ ;  /* 0x0000001035177810 */ /* 0x000fe40007ffe0ff */
[----:B------:R-:W-:-:S05]  /*04e0*/  SHF.R.S32.HI R19, RZ, 0x1f, R25 ;  /* 0x0000001fff137819 */ /* 0x000fca0000011419 */
        /* <DEDUP_REMOVED lines=12> */
[----:B------:R-:W-:-:S04]  /*05b0*/  IMAD R15, R15, R14, RZ ;  /* 0x0000000e0f0f7224 */ /* 0x000fc800078e02ff */
[----:B------:R-:W-:Y:S01]  /*05c0*/  IMAD.HI.U32 R13, R13, R15, R12 ;  /* 0x0000000f0d0d7227 */ /* 0x000fe200078e000c */
[----:B------:R-:W-:-:S05]  /*05d0*/  MOV R15, R16 ;  /* 0x00000010000f7202 */ /* 0x000fca0000000f00 */
        /* <DEDUP_REMOVED lines=10> */
[----:B------:R-:W-:-:S11]  /*0680*/  LOP3.LUT R11, R54, R17, RZ, 0x3c, !PT ;  /* 0x00000011360b7212 */ /* 0x000fd600078e3cff */
[----:B------:R-:W-:Y:S02]  /*0690*/  @P0 IADD3 R13, R13, 0x1, RZ ;  /* 0x000000010d0d0810 */ /* 0x000fe40007ffe0ff */
[----:B------:R-:W-:Y:S02]  /*06a0*/  ISETP.GE.AND P0, PT, R54, RZ, PT ;  /* 0x000000ff3600720c */ /* 0x000fe40003f06270 */
[----:B------:R-:W-:Y:S02]  /*06b0*/  MOV R14, R13 ;  /* 0x0000000d000e7202 */ /* 0x000fe40000000f00 */
[----:B------:R-:W1:Y:S09]  /*06c0*/  @P6 LDC.64 R12, c[0x0][0x288] ;  /* 0x0000a200ff0c6b82 */ /* 0x000e720000000a00 */
[----:B------:R-:W-:-:S02]  /*06d0*/  @!P0 IADD3 R58, -R58, RZ, RZ ;  /* 0x000000ff3a3a8210 */ /* 0x000fc40007ffe1ff */
[----:B------:R-:W-:Y:S02]  /*06e0*/  ISETP.GE.AND P0, PT, R11, RZ, PT ;  /* 0x000000ff0b00720c */ /* 0x000fe40003f06270 */
[----:B------:R-:W-:-:S11]  /*06f0*/  LOP3.LUT R11, RZ, R17, RZ, 0x33, !PT ;  /* 0x00000011ff0b7212 */ /* 0x000fd600078e33ff */
[----:B------:R-:W-:Y:S02]  /*0700*/  @!P0 IADD3 R14, -R14, RZ, RZ ;  /* 0x000000ff0e0e8210 */ /* 0x000fe40007ffe1ff */
[----:B------:R-:W-:Y:S02]  /*0710*/  ISETP.NE.AND P0, PT, R17, RZ, PT ;  /* 0x000000ff1100720c */ /* 0x000fe40003f05270 */
[----:B------:R-:W-:Y:S02]  /*0720*/  SHF.R.S32.HI R17, RZ, 0x1f, R53 ;  /* 0x0000001fff117819 */ /* 0x000fe40000011435 */
[C---:B------:R-:W-:Y:S02]  /*0730*/  SEL R58, R11.reuse, R58, !P0 ;  /* 0x0000003a0b3a7207 */ /* 0x040fe40004000000 */
[----:B------:R-:W-:Y:S02]  /*0740*/  SEL R11, R11, R14, !P0 ;  /* 0x0000000e0b0b7207 */ /* 0x000fe40004000000 */
[----:B------:R-:W3:Y:S01]  /*0750*/  @P5 LDC.64 R14, c[0x0][0x288] ;  /* 0x0000a200ff0e5b82 */ /* 0x000ee20000000a00 */
[----:B------:R-:W-:Y:S01]  /*0760*/  IMAD R33, R58, 0x70, RZ ;  /* 0x000000703a217824 */ /* 0x000fe200078e02ff */
[----:B------:R-:W-:-:S04]  /*0770*/  SHF.R.S32.HI R16, RZ, 0x1f, R11 ;  /* 0x0000001fff107819 */ /* 0x000fc8000001140b */
[----:B------:R-:W-:Y:S01]  /*0780*/  IADD3 R60, P0, R56, R33, RZ ;  /* 0x00000021383c7210 */ /* 0x000fe20007f1e0ff */
[----:B------:R-:W-:-:S03]  /*0790*/  IMAD R16, R16, UR12, RZ ;  /* 0x0000000c10107c24 */ /* 0x000fc6000f8e02ff */
[----:B------:R-:W-:Y:S01]  /*07a0*/  LEA.HI.X.SX32 R61, R33, R18, 0x1, P0 ;  /* 0x00000012213d7211 */ /* 0x000fe200000f0eff */
[----:B------:R-:W-:Y:S02]  /*07b0*/  IMAD R63, R11, UR13, R16 ;  /* 0x0000000d0b3f7c24 */ /* 0x000fe4000f8e0210 */
[----:B-1----:R-:W-:Y:S02]  /*07c0*/  @P6 IMAD R16, R17, R12, RZ ;  /* 0x0000000c11106224 */ /* 0x002fe400078e02ff */
[----:B------:R-:W-:Y:S01]  /*07d0*/  IMAD.WIDE.U32 R60, R11, UR12, R60 ;  /* 0x0000000c0b3c7c25 */ /* 0x000fe2000f8e003c */
[----:B------:R-:W-:-:S03]  /*07e0*/  ULDC.64 UR12, c[0x0][0x290] ;  /* 0x0000a400000c7ab9 */ /* 0x000fc60000000a00 */
[----:B------:R-:W-:Y:S01]  /*07f0*/  @P6 IMAD R11, R53, R13, R16 ;  /* 0x0000000d350b6224 */ /* 0x000fe200078e0210 */
[----:B------:R-:W-:Y:S01]  /*0800*/  IADD3 R63, R61, R63, RZ ;  /* 0x0000003f3d3f7210 */ /* 0x000fe20007ffe0ff */
[----:B------:R-:W1:Y:S01]  /*0810*/  @P4 LDC.64 R16, c[0x0][0x288] ;  /* 0x0000a200ff104b82 */ /* 0x000e620000000a00 */
[----:B------:R-:W-:Y:S01]  /*0820*/  @P6 MOV R62, R60 ;  /* 0x0000003c003e6202 */ /* 0x000fe20000000f00 */
[----:B---3--:R-:W-:Y:S01]  /*0830*/  @P5 IMAD R18, R19, R14, RZ ;  /* 0x0000000e13125224 */ /* 0x008fe200078e02ff */
[----:B------:R-:W-:-:S03]  /*0840*/  @P5 MOV R19, R63 ;  /* 0x0000003f00135202 */ /* 0x000fc60000000f00 */
[----:B------:R-:W-:Y:S01]  /*0850*/  @P6 IMAD.WIDE.U32 R12, R53, R12, R62 ;  /* 0x0000000c350c6225 */ /* 0x000fe200078e003e */
[----:B------:R-:W-:-:S03]  /*0860*/  @P1 MOV R27, R63 ;  /* 0x0000003f001b1202 */ /* 0x000fc60000000f00 */
[----:B------:R-:W-:Y:S01]  /*0870*/  @P5 IMAD R21, R25, R15, R18 ;  /* 0x0000000f19155224 */ /* 0x000fe200078e0212 */
[----:B------:R-:W-:Y:S02]  /*0880*/  @P5 MOV R18, R60 ;  /* 0x0000003c00125202 */ /* 0x000fe40000000f00 */
[----:B------:R-:W-:Y:S02]  /*0890*/  @P6 IADD3 R13, R13, R11, RZ ;  /* 0x0000000b0d0d6210 */ /* 0x000fe40007ffe0ff */
[C---:B------:R-:W-:Y:S01]  /*08a0*/  @P6 SHF.L.U32 R11, R12.reuse, 0x1, RZ ;  /* 0x000000010c0b6819 */ /* 0x040fe200000006ff */
[----:B------:R-:W-:Y:S01]  /*08b0*/  @P5 IMAD.WIDE.U32 R14, R25, R14, R18 ;  /* 0x0000000e190e5225 */ /* 0x000fe200078e0012 */
[----:B------:R-:W-:Y:S01]  /*08c0*/  @P6 SHF.L.U64.HI R20, R12, 0x1, R13 ;  /* 0x000000010c146819 */ /* 0x000fe2000001020d */
[----:B------:R-:W3:Y:S01]  /*08d0*/  @P3 LDC.64 R24, c[0x0][0x230] ;  /* 0x00008c00ff183b82 */ /* 0x000ee20000000a00 */
[----:B--2---:R-:W-:Y:S02]  /*08e0*/  @P6 IADD3 R38, P0, R11, R38, RZ ;  /* 0x000000260b266210 */ /* 0x004fe40007f1e0ff */
[----:B------:R-:W-:-:S02]  /*08f0*/  SHF.R.S32.HI R19, RZ, 0x1f, R23 ;  /* 0x0000001fff137819 */ /* 0x000fc40000011417 */
[----:B------:R-:W-:Y:S02]  /*0900*/  @P5 IADD3 R15, R15, R21, RZ ;  /* 0x000000150f0f5210 */ /* 0x000fe40007ffe0ff */
[----:B------:R-:W-:Y:S01]  /*0910*/  @P6 IADD3.X R39, R20, R39, RZ, P0, !PT ;  /* 0x0000002714276210 */ /* 0x000fe200007fe4ff */
[----:B------:R-:W2:Y:S01]  /*0920*/  @P3 LDC.64 R12, c[0x0][0x288] ;  /* 0x0000a200ff0c3b82 */ /* 0x000ea20000000a00 */
[----:B0-----:R-:W-:Y:S01]  /*0930*/  @P6 IADD3 R36, P0, R11, R36, RZ ;  /* 0x000000240b246210 */ /* 0x001fe20007f1e0ff */
[----:B-1----:R-:W-:Y:S01]  /*0940*/  @P4 IMAD R22, R19, R16, RZ ;  /* 0x0000001013164224 */ /* 0x002fe200078e02ff */
[C---:B------:R-:W-:Y:S02]  /*0950*/  @P5 SHF.L.U32 R11, R14.reuse, 0x1, RZ ;  /* 0x000000010e0b5819 */ /* 0x040fe400000006ff */
[----:B------:R-:W-:Y:S01]  /*0960*/  @P5 SHF.L.U64.HI R18, R14, 0x1, R15 ;  /* 0x000000010e125819 */ /* 0x000fe2000001020f */
[----:B------:R-:W-:Y:S01]  /*0970*/  @P4 IMAD R19, R23, R17, R22 ;  /* 0x0000001117134224 */ /* 0x000fe200078e0216 */
        /* <DEDUP_REMOVED lines=9> */
[----:B------:R-:W1:Y:S01]  /*0a10*/  @P2 LDC.64 R14, c[0x0][0x288] ;  /* 0x0000a200ff0e2b82 */ /* 0x000e620000000a00 */
[----:B------:R-:W-:Y:S01]  /*0a20*/  @P5 IADD3.X R65, R18, R65, RZ, P0, !PT ;  /* 0x0000004112415210 */ /* 0x000fe200007fe4ff */
[----:B--2---:R-:W-:Y:S01]  /*0a30*/  @P3 IMAD R19, R3, R12, RZ ;  /* 0x0000000c03133224 */ /* 0x004fe200078e02ff */
[C---:B------:R-:W-:Y:S02]  /*0a40*/  @P4 SHF.L.U32 R11, R16.reuse, 0x1, RZ ;  /* 0x00000001100b4819 */ /* 0x040fe400000006ff */
[----:B------:R-:W-:Y:S01]  /*0a50*/  @P4 SHF.L.U64.HI R18, R16, 0x1, R17 ;  /* 0x0000000110124819 */ /* 0x000fe20000010211 */
[----:B------:R-:W-:Y:S01]  /*0a60*/  @P3 IMAD R19, R52, R13, R19 ;  /* 0x0000000d34133224 */ /* 0x000fe200078e0213 */
[----:B------:R-:W-:Y:S01]  /*0a70*/  @P3 MOV R16, R60 ;  /* 0x0000003c00103202 */ /* 0x000fe20000000f00 */
[----:B------:R-:W2:Y:S01]  /*0a80*/  @P3 LDC.64 R22, c[0x0][0x228] ;  /* 0x00008a00ff163b82 */ /* 0x000ea20000000a00 */
[----:B------:R-:W-:-:S02]  /*0a90*/  @P3 MOV R17, R63 ;  /* 0x0000003f00113202 */ /* 0x000fc40000000f00 */
[----:B------:R-:W-:Y:S01]  /*0aa0*/  @P4 IADD3 R34, P0, R11, R34, RZ ;  /* 0x000000220b224210 */ /* 0x000fe20007f1e0ff */
[----:B------:R-:W-:-:S03]  /*0ab0*/  @P3 IMAD.WIDE.U32 R16, R52, R12, R16 ;  /* 0x0000000c34103225 */ /* 0x000fc600078e0010 */
[----:B------:R-:W-:Y:S01]  /*0ac0*/  @P4 IADD3.X R35, R18, R35, RZ, P0, !PT ;  /* 0x0000002312234210 */ /* 0x000fe200007fe4ff */
[----:B------:R-:W4:Y:S01]  /*0ad0*/  @P1 LDC.64 R12, c[0x0][0x288] ;  /* 0x0000a200ff0c1b82 */ /* 0x000f220000000a00 */
[----:B------:R-:W-:Y:S02]  /*0ae0*/  @P4 IADD3 R28, P0, R11, R28, RZ ;  /* 0x0000001c0b1c4210 */ /* 0x000fe40007f1e0ff */
[----:B------:R-:W-:Y:S02]  /*0af0*/  @P3 IADD3 R17, R17, R19, RZ ;  /* 0x0000001311113210 */ /* 0x000fe40007ffe0ff */
[C---:B------:R-:W-:Y:S02]  /*0b00*/  @P3 SHF.L.U32 R11, R16.reuse, 0x1, RZ ;  /* 0x00000001100b3819 */ /* 0x040fe400000006ff */
[----:B------:R-:W-:Y:S01]  /*0b10*/  @P3 SHF.L.U64.HI R26, R16, 0x1, R17 ;  /* 0x00000001101a3819 */ /* 0x000fe20000010211 */
[----:B-1----:R-:W-:Y:S01]  /*0b20*/  @P2 IMAD R16, R5, R14, RZ ;  /* 0x0000000e05102224 */ /* 0x002fe200078e02ff */
[----:B------:R-:W-:-:S02]  /*0b30*/  @P4 IADD3.X R29, R18, R29, RZ, P0, !PT ;  /* 0x0000001d121d4210 */ /* 0x000fc400007fe4ff */
[----:B------:R-:W-:Y:S01]  /*0b40*/  @P2 MOV R17, R63 ;  /* 0x0000003f00112202 */ /* 0x000fe20000000f00 */
[----:B------:R-:W-:Y:S01]  /*0b50*/  @P2 IMAD R15, R51, R15, R16 ;  /* 0x0000000f330f2224 */ /* 0x000fe200078e0210 */
[----:B------:R-:W-:Y:S01]  /*0b60*/  @P2 MOV R16, R60 ;  /* 0x0000003c00102202 */ /* 0x000fe20000000f00 */
[----:B------:R-:W1:Y:S01]  /*0b70*/  @P2 LDC.64 R18, c[0x0][0x228] ;  /* 0x00008a00ff122b82 */ /* 0x000e620000000a00 */
[----:B---3--:R-:W-:-:S03]  /*0b80*/  @P3 IADD3 R24, P0, R11, R24, RZ ;  /* 0x000000180b183210 */ /* 0x008fc60007f1e0ff */
[----:B------:R-:W-:Y:S01]  /*0b90*/  @P2 IMAD.WIDE.U32 R16, R51, R14, R16 ;  /* 0x0000000e33102225 */ /* 0x000fe200078e0010 */
[C---:B------:R-:W-:Y:S02]  /*0ba0*/  @P3 IADD3.X R25, R26.reuse, R25, RZ, P0, !PT ;  /* 0x000000191a193210 */ /* 0x040fe400007fe4ff */
[----:B--2---:R-:W-:Y:S02]  /*0bb0*/  @P3 IADD3 R22, P0, R11, R22, RZ ;  /* 0x000000160b163210 */ /* 0x004fe40007f1e0ff */
[----:B------:R-:W-:Y:S01]  /*0bc0*/  @P2 IADD3 R17, R17, R15, RZ ;  /* 0x0000000f11112210 */ /* 0x000fe20007ffe0ff */
[----:B------:R-:W2:Y:S01]  /*0bd0*/  LDC R11, c[0x0][0x2ac] ;  /* 0x0000ab00ff0b7b82 */ /* 0x000ea20000000800 */
[----:B------:R-:W-:Y:S01]  /*0be0*/  @P3 IADD3.X R23, R26, R23, RZ, P0, !PT ;  /* 0x000000171a173210 */ /* 0x000fe200007fe4ff */
[----:B----4-:R-:W-:Y:S01]  /*0bf0*/  @P1 IMAD R26, R7, R12, RZ ;  /* 0x0000000c071a1224 */ /* 0x010fe200078e02ff */
[C---:B------:R-:W-:Y:S02]  /*0c00*/  @P2 SHF.L.U64.HI R30, R16.reuse, 0x1, R17 ;  /* 0x00000001101e2819 */ /* 0x040fe40000010211 */
[----:B------:R-:W-:Y:S01]  /*0c10*/  @P2 SHF.L.U32 R31, R16, 0x1, RZ ;  /* 0x00000001101f2819 */ /* 0x000fe200000006ff */
[----:B------:R-:W-:Y:S01]  /*0c20*/  @P1 IMAD R41, R50, R13, R26 ;  /* 0x0000000d32291224 */ /* 0x000fe200078e021a */
[----:B------:R-:W-:Y:S01]  /*0c30*/  @P1 MOV R26, R60 ;  /* 0x0000003c001a1202 */ /* 0x000fe20000000f00 */
[----:B------:R-:W3:Y:S01]  /*0c40*/  @P1 LDC.64 R14, c[0x0][0x230] ;  /* 0x00008c00ff0e1b82 */ /* 0x000ee20000000a00 */
[----:B0-----:R-:W-:-:S03]  /*0c50*/  @P2 IADD3 R20, P0, R31, R20, RZ ;  /* 0x000000141f142210 */ /* 0x001fc60007f1e0ff */
[----:B------:R-:W-:Y:S01]  /*0c60*/  @P1 IMAD.WIDE.U32 R12, R50, R12, R26 ;  /* 0x0000000c320c1225 */ /* 0x000fe200078e001a */
[----:B------:R-:W-:Y:S02]  /*0c70*/  @P2 IADD3.X R21, R30, R21, RZ, P0, !PT ;  /* 0x000000151e152210 */ /* 0x000fe400007fe4ff */
[----:B-1----:R-:W-:Y:S01]  /*0c80*/  @P2 IADD3 R18, P0, R31, R18, RZ ;  /* 0x000000121f122210 */ /* 0x002fe20007f1e0ff */
[----:B------:R-:W0:Y:S01]  /*0c90*/  @P1 LDC.64 R16, c[0x0][0x228] ;  /* 0x00008a00ff101b82 */ /* 0x000e220000000a00 */
[----:B------:R-:W-:Y:S02]  /*0ca0*/  @P1 IADD3 R27, R13, R41, RZ ;  /* 0x000000290d1b1210 */ /* 0x000fe40007ffe0ff */
[----:B------:R-:W-:Y:S02]  /*0cb0*/  SHF.R.U32.HI R13, RZ, 0x3, R55 ;  /* 0x00000003ff0d7819 */ /* 0x000fe40000011637 */
[C---:B------:R-:W-:Y:S02]  /*0cc0*/  @P1 SHF.L.U64.HI R26, R12.reuse, 0x1, R27 ;  /* 0x000000010c1a1819 */ /* 0x040fe4000001021b */
[----:B------:R-:W-:Y:S01]  /*0cd0*/  @P1 SHF.L.U32 R27, R12, 0x1, RZ ;  /* 0x000000010c1b1819 */ /* 0x000fe200000006ff */
[----:B------:R-:W-:Y:S01]  /*0ce0*/  IMAD.WIDE.U32 R12, R13, 0x24924925, RZ ;  /* 0x249249250d0c7825 */ /* 0x000fe200078e00ff */
[----:B------:R-:W-:-:S03]  /*0cf0*/  @P2 IADD3.X R19, R30, R19, RZ, P0, !PT ;  /* 0x000000131e132210 */ /* 0x000fc600007fe4ff */
[----:B--2---:R-:W-:Y:S01]  /*0d00*/  IMAD R11, R11, UR7, R13 ;  /* 0x000000070b0b7c24 */ /* 0x004fe2000f8e020d */
[----:B---3--:R-:W-:-:S04]  /*0d10*/  @P1 IADD3 R14, P0, R27, R14, RZ ;  /* 0x0000000e1b0e1210 */ /* 0x008fc80007f1e0ff */
[----:B------:R-:W-:Y:S02]  /*0d20*/  IADD3 R11, R11, 0x30, RZ ;  /* 0x000000300b0b7810 */ /* 0x000fe40007ffe0ff */
[----:B------:R-:W-:Y:S02]  /*0d30*/  @P1 IADD3.X R15, R26, R15, RZ, P0, !PT ;  /* 0x0000000f1a0f1210 */ /* 0x000fe400007fe4ff */
[----:B0-----:R-:W-:-:S04]  /*0d40*/  @P1 IADD3 R16, P0, R27, R16, RZ ;  /* 0x000000101b101210 */ /* 0x001fc80007f1e0ff */
        /* <DEDUP_REMOVED lines=16> */
[----:B-1----:R-:W-:-:S04]  /*0e50*/  @P0 IADD3 R40, P6, R43, R26, RZ ;  /* 0x0000001a2b280210 */ /* 0x002fc80007fde0ff */
[----:B------:R-:W-:Y:S02]  /*0e60*/  @P0 IADD3.X R41, R30, R27, RZ, P6, !PT ;  /* 0x0000001b1e290210 */ /* 0x000fe400037fe4ff */
[----:B0-----:R-:W-:-:S04]  /*0e70*/  @P0 IADD3 R42, P6, R43, R12, RZ ;  /* 0x0000000c2b2a0210 */ /* 0x001fc80007fde0ff */
[----:B------:R-:W-:Y:S02]  /*0e80*/  @P0 IADD3.X R43, R30, R13, RZ, P6, !PT ;  /* 0x0000000d1e2b0210 */ /* 0x000fe400037fe4ff */
[----:B------:R-:W-:Y:S02]  /*0e90*/  CS2R R30, SRZ ;  /* 0x00000000001e7805 */ /* 0x000fe4000001ff00 */
[----:B------:R-:W-:-:S04]  /*0ea0*/  SHF.R.S32.HI R11, RZ, 0x1f, R48 ;  /* 0x0000001fff0b7819 */ /* 0x000fc80000011430 */
[----:B------:R0:W5:Y:S04]  /*0eb0*/  @P0 LDG.E R31, desc[UR8][R40.64] ;  /* 0x00000008281f0981 */ /* 0x000168000c1e1900 */
[----:B------:R1:W5:Y:S01]  /*0ec0*/  @P0 LDG.E R30, desc[UR8][R42.64] ;  /* 0x000000082a1e0981 */ /* 0x000362000c1e1900 */
[----:B------:R-:W-:-:S04]  /*0ed0*/  ISETP.GE.U32.AND P0, PT, R48, UR12, PT ;  /* 0x0000000c30007c0c */ /* 0x000fc8000bf06070 */
[----:B------:R-:W-:-:S04]  /*0ee0*/  ISETP.GE.AND.EX P0, PT, R11, UR13, PT, P0 ;  /* 0x0000000d0b007c0c */ /* 0x000fc8000bf06300 */
[----:B------:R-:W-:-:S13]  /*0ef0*/  ISETP.GT.U32.OR P0, PT, R55, 0x1bf, P0 ;  /* 0x000001bf3700780c */ /* 0x000fda0000704470 */
[----:B------:R-:W2:Y:S01]  /*0f00*/  @!P0 LDC.64 R12, c[0x0][0x288] ;  /* 0x0000a200ff0c8b82 */ /* 0x000ea20000000a00 */
[----:B0-----:R-:W-:Y:S02]  /*0f10*/  @!P0 MOV R40, R60 ;  /* 0x0000003c00288202 */ /* 0x001fe40000000f00 */
[----:B------:R-:W-:-:S05]  /*0f20*/  @!P0 MOV R41, R63 ;  /* 0x0000003f00298202 */ /* 0x000fca0000000f00 */
[----:B------:R-:W0:Y:S01]  /*0f30*/  @!P0 LDC.64 R26, c[0x0][0x230] ;  /* 0x00008c00ff1a8b82 */ /* 0x000e220000000a00 */
[-C--:B--2---:R-:W-:Y:S02]  /*0f40*/  @!P0 IMAD R11, R11, R12.reuse, RZ ;  /* 0x0000000c0b0b8224 */ /* 0x084fe400078e02ff */
[----:B------:R-:W-:-:S04]  /*0f50*/  @!P0 IMAD.WIDE.U32 R40, R48, R12, R40 ;  /* 0x0000000c30288225 */ /* 0x000fc800078e0028 */
[----:B------:R-:W-:Y:S01]  /*0f60*/  @!P0 IMAD R11, R48, R13, R11 ;  /* 0x0000000d300b8224 */ /* 0x000fe200078e020b */
[C---:B------:R-:W-:Y:S01]  /*0f70*/  @!P0 SHF.L.U32 R69, R40.reuse, 0x1, RZ ;  /* 0x0000000128458819 */ /* 0x040fe200000006ff */
[----:B------:R-:W2:Y:S03]  /*0f80*/  @!P0 LDC.64 R12, c[0x0][0x228] ;  /* 0x00008a00ff0c8b82 */ /* 0x000ea60000000a00 */
[----:B------:R-:W-:Y:S02]  /*0f90*/  @!P0 IADD3 R11, R41, R11, RZ ;  /* 0x0000000b290b8210 */ /* 0x000fe40007ffe0ff */
[----:B0-----:R-:W-:Y:S02]  /*0fa0*/  @!P0 IADD3 R26, P6, R69, R26, RZ ;  /* 0x0000001a451a8210 */ /* 0x001fe40007fde0ff */
[----:B------:R-:W-:-:S04]  /*0fb0*/  @!P0 SHF.L.U64.HI R40, R40, 0x1, R11 ;  /* 0x0000000128288819 */ /* 0x000fc8000001020b */
[----:B------:R-:W-:Y:S02]  /*0fc0*/  @!P0 IADD3.X R27, R40, R27, RZ, P6, !PT ;  /* 0x0000001b281b8210 */ /* 0x000fe400037fe4ff */
[----:B--2---:R-:W-:-:S04]  /*0fd0*/  @!P0 IADD3 R68, P6, R69, R12, RZ ;  /* 0x0000000c45448210 */ /* 0x004fc80007fde0ff */
[----:B------:R-:W-:Y:S02]  /*0fe0*/  @!P0 IADD3.X R69, R40, R13, RZ, P6, !PT ;  /* 0x0000000d28458210 */ /* 0x000fe400037fe4ff */
[----:B------:R-:W0:Y:S01]  /*0ff0*/  LDC.64 R12, c[0x0][0x248] ;  /* 0x00009200ff0c7b82 */ /* 0x000e220000000a00 */
[----:B------:R-:W-:Y:S01]  /*1000*/  LOP3.LUT P6, RZ, R57, 0x2, RZ, 0xc0, !PT ;  /* 0x0000000239ff7812 */ /* 0x000fe200078cc0ff */
[----:B0-----:R-:W-:-:S06]  /*1010*/  IMAD.WIDE R12, R54, 0x8, R12 ;  /* 0x00000008360c7825 */ /* 0x001fcc00078e020c */
[----:B------:R-:W2:Y:S01]  /*1020*/  LDG.E.64 R12, desc[UR8][R12.64] ;  /* 0x000000080c0c7981 */ /* 0x000ea2000c1e1b00 */
[----:B------:R-:W-:Y:S02]  /*1030*/  CS2R R44, SRZ ;  /* 0x00000000002c7805 */ /* 0x000fe4000001ff00 */
[----:B------:R-:W-:Y:S02]  /*1040*/  CS2R R40, SRZ ;  /* 0x0000000000287805 */ /* 0x000fe4000001ff00 */
[----:B------:R-:W-:Y:S02]  /*1050*/  MOV R46, RZ ;  /* 0x000000ff002e7202 */ /* 0x000fe40000000f00 */
[----:B-1----:R-:W-:Y:S01]  /*1060*/  CS2R R42, SRZ ;  /* 0x00000000002a7805 */ /* 0x002fe2000001ff00 */
[----:B------:R0:W5:Y:S04]  /*1070*/  @P6 LDG.E R44, desc[UR8][R36.64] ;  /* 0x00000008242c6981 */ /* 0x000168000c1e1900 */
[----:B------:R1:W5:Y:S04]  /*1080*/  @P4 LDG.E R41, desc[UR8][R34.64] ;  /* 0x0000000822294981 */ /* 0x000368000c1e1900 */
[----:B------:R-:W5:Y:S01]  /*1090*/  @P5 LDG.E R46, desc[UR8][R66.64] ;  /* 0x00000008422e5981 */ /* 0x000f62000c1e1900 */
[----:B0-----:R-:W-:-:S03]  /*10a0*/  CS2R R36, SRZ ;  /* 0x0000000000247805 */ /* 0x001fc6000001ff00 */
[----:B------:R-:W5:Y:S01]  /*10b0*/  @P5 LDG.E R43, desc[UR8][R64.64] ;  /* 0x00000008402b5981 */ /* 0x000f62000c1e1900 */
[----:B-1----:R-:W-:-:S03]  /*10c0*/  CS2R R34, SRZ ;  /* 0x0000000000227805 */ /* 0x002fc6000001ff00 */
[----:B------:R-:W5:Y:S04]  /*10d0*/  @P3 LDG.E R42, desc[UR8][R24.64] ;  /* 0x00000008182a3981 */ /* 0x000f68000c1e1900 */
[----:B------:R-:W5:Y:S04]  /*10e0*/  @P2 LDG.E R37, desc[UR8][R20.64] ;  /* 0x0000000814252981 */ /* 0x000f68000c1e1900 */
[----:B------:R-:W5:Y:S04]  /*10f0*/  @P1 LDG.E R35, desc[UR8][R16.64] ;  /* 0x0000000810231981 */ /* 0x000f68000c1e1900 */
[----:B------:R0:W5:Y:S01]  /*1100*/  @P6 LDG.E R45, desc[UR8][R38.64] ;  /* 0x00000008262d6981 */ /* 0x000162000c1e1900 */
[----:B------:R-:W-:-:S03]  /*1110*/  MOV R11, RZ ;  /* 0x000000ff000b7202 */ /* 0x000fc60000000f00 */
[----:B------:R-:W5:Y:S04]  /*1120*/  @!P0 LDG.E R34, desc[UR8][R26.64] ;  /* 0x000000081a228981 */ /* 0x000f68000c1e1900 */
[----:B------:R-:W5:Y:S01]  /*1130*/  @!P0 LDG.E R11, desc[UR8][R68.64] ;  /* 0x00000008440b8981 */ /* 0x000f62000c1e1900 */
[----:B0-----:R-:W-:-:S03]  /*1140*/  CS2R R38, SRZ ;  /* 0x0000000000267805 */ /* 0x001fc6000001ff00 */
[----:B------:R-:W5:Y:S04]  /*1150*/  @P2 LDG.E R36, desc[UR8][R18.64] ;  /* 0x0000000812242981 */ /* 0x000f68000c1e1900 */
[----:B------:R-:W5:Y:S01]  /*1160*/  @P3 LDG.E R39, desc[UR8][R22.64] ;  /* 0x0000000816273981 */ /* 0x000f62000c1e1900 */
[----:B------:R-:W-:Y:S03]  /*1170*/  BSSY B0, `(.L_x_1190) ;  /* 0x0000017000007945 */ /* 0x000fe60003800000 */
[----:B------:R0:W5:Y:S04]  /*1180*/  @P4 LDG.E R40, desc[UR8][R28.64] ;  /* 0x000000081c284981 */ /* 0x000168000c1e1900 */
[----:B------:R1:W5:Y:S01]  /*1190*/  @P1 LDG.E R38, desc[UR8][R14.64] ;  /* 0x000000080e261981 */ /* 0x000362000c1e1900 */
[----:B0-----:R-:W-:-:S02]  /*11a0*/  CS2R R28, SRZ ;  /* 0x00000000001c7805 */ /* 0x001fc4000001ff00 */
[----:B-1----:R-:W-:Y:S01]  /*11b0*/  CS2R R14, SRZ ;  /* 0x00000000000e7805 */ /* 0x002fe2000001ff00 */
[----:B--2---:R-:W-:-:S05]  /*11c0*/  FFMA.FTZ R22, -R12, R12, R13 ;  /* 0x0000000c0c167223 */ /* 0x004fca000001010d */
[----:B------:R-:W-:-:S13]  /*11d0*/  FSETP.GTU.FTZ.AND P0, PT, R22, RZ, PT ;  /* 0x000000ff1600720b */ /* 0x000fda0003f1c000 */
[----:B------:R-:W0:Y:S02]  /*11e0*/  @P0 LDC R13, c[0x0][0x250] ;  /* 0x00009400ff0d0b82 */ /* 0x000e240000000800 */
[----:B0-----:R-:W-:Y:S01]  /*11f0*/  @P0 FADD.FTZ R18, R22, R13 ;  /* 0x0000000d16120221 */ /* 0x001fe20000010000 */
[----:B------:R-:W-:-:S06]  /*1200*/  MOV R13, 0x3f800000 ;  /* 0x3f800000000d7802 */ /* 0x000fcc0000000f00 */
[----:B------:R0:W1:Y:S01]  /*1210*/  @P0 MUFU.RSQ R13, R18 ;  /* 0x00000012000d0308 */ /* 0x0000620000001400 */
[----:B------:R-:W-:-:S13]  /*1220*/  ISETP.GT.U32.AND P0, PT, R55, 0x1bf, PT ;  /* 0x000001bf3700780c */ /* 0x000fda0003f04070 */
[----:B0-----:R-:W-:Y:S05]  /*1230*/  @P0 BRA `(.L_x_1191) ;  /* 0x0000000000280947 */ /* 0x001fea0003800000 */
        /* <DEDUP_REMOVED lines=9> */
[----:B--2---:R-:W5:Y:S02]  /*12d0*/  LDG.E.64 R14, desc[UR8][R14.64] ;  /* 0x000000080e0e7981 */ /* 0x004f64000c1e1b00 */
.L_x_1191:
[----:B------:R-:W-:Y:S05]  /*12e0*/  BSYNC B0 ;  /* 0x0000000000007941 */ /* 0x000fea0003800000 */
.L_x_1190:
[----:B------:R-:W-:Y:S01]  /*12f0*/  ISETP.NE.AND P0, PT, RZ, UR10, PT ;  /* 0x0000000aff007c0c */ /* 0x000fe2000bf05270 */
[--C-:B-----5:R-:W-:Y:S01]  /*1300*/  HADD2.F32 R17, -RZ, R45.reuse.H0_H0 ;  /* 0x2000002dff117230 */ /* 0x120fe20000004100 */
[----:B------:R-:W-:Y:S01]  /*1310*/  LOP3.LUT R57, R57, 0xfffffffb, RZ, 0xc0, !PT ;  /* 0xfffffffb39397812 */ /* 0x000fe200078ec0ff */
[----:B------:R-:W-:Y:S02]  /*1320*/  HADD2.F32 R19, -RZ, R45.H1_H1 ;  /* 0x3000002dff137230 */ /* 0x000fe40000004100 */
[--C-:B------:R-:W-:Y:S02]  /*1330*/  HADD2.F32 R18, -RZ, R44.reuse.H1_H1 ;  /* 0x3000002cff127230 */ /* 0x100fe40000004100 */
[C---:B------:R-:W-:Y:S01]  /*1340*/  FADD.FTZ R16, -R12.reuse, R17 ;  /* 0x000000110c107221 */ /* 0x040fe20000010100 */
[----:B------:R-:W-:Y:S01]  /*1350*/  FADD.FTZ R20, -R12, R19 ;  /* 0x000000130c147221 */ /* 0x000fe20000010100 */
[----:B------:R-:W-:Y:S02]  /*1360*/  HADD2.F32 R19, -RZ, R44.H0_H0 ;  /* 0x2000002cff137230 */ /* 0x000fe40000004100 */
[-C--:B-1----:R-:W-:Y:S01]  /*1370*/  FMUL.FTZ R17, R16, R13.reuse ;  /* 0x0000000d10117220 */ /* 0x082fe20000410000 */
[----:B------:R-:W-:Y:S01]  /*1380*/  FMUL.FTZ R16, R20, R13 ;  /* 0x0000000d14107220 */ /* 0x000fe20000410000 */
        /* <DEDUP_REMOVED lines=20> */
.L_x_1192:
[----:B------:R-:W-:Y:S01]  /*14d0*/  FMUL.FTZ R20, R19, R14 ;  /* 0x0000000e13147220 */ /* 0x000fe20000410000 */
[--C-:B------:R-:W-:Y:S02]  /*14e0*/  HADD2.F32 R25, -RZ, R46.reuse.H0_H0 ;  /* 0x2000002eff197230 */ /* 0x100fe40000004100 */
[----:B------:R-:W-:Y:S01]  /*14f0*/  FMUL.FTZ R22, R18, R15 ;  /* 0x0000000f12167220 */ /* 0x000fe20000410000 */
[----:B------:R-:W-:Y:S02]  /*1500*/  HADD2.F32 R27, -RZ, R46.H1_H1 ;  /* 0x3000002eff1b7230 */ /* 0x000fe40000004100 */
[C---:B------:R-:W-:Y:S01]  /*1510*/  FFMA.FTZ R21, R17.reuse, R20, RZ ;  /* 0x0000001411157223 */ /* 0x040fe200000100ff */
[----:B------:R-:W-:Y:S01]  /*1520*/  FADD.FTZ R23, RZ, R20 ;  /* 0x00000014ff177221 */ /* 0x000fe20000010000 */
[C---:B------:R-:W-:Y:S01]  /*1530*/  FADD.FTZ R24, -R12.reuse, R25 ;  /* 0x000000190c187221 */ /* 0x040fe20000010100 */
[--C-:B------:R-:W-:Y:S02]  /*1540*/  HADD2.F32 R25, -RZ, R43.reuse.H0_H0 ;  /* 0x2000002bff197230 */ /* 0x100fe40000004100 */
[----:B------:R-:W-:Y:S01]  /*1550*/  FADD.FTZ R26, -R12, R27 ;  /* 0x0000001b0c1a7221 */ /* 0x000fe20000010100 */
[----:B------:R-:W-:Y:S01]  /*1560*/  FFMA.FTZ R20, R16, R22, R21 ;  /* 0x0000001610147223 */ /* 0x000fe20000010015 */
[----:B------:R-:W-:Y:S01]  /*1570*/  FADD.FTZ R21, R22, R23 ;  /* 0x0000001716157221 */ /* 0x000fe20000010000 */
[----:B------:R-:W-:Y:S01]  /*1580*/  FMUL.FTZ R23, R24, R13 ;  /* 0x0000000d18177220 */ /* 0x000fe20000410000 */
[----:B------:R-:W-:Y:S01]  /*1590*/  FFMA.FTZ R24, R17, R19, RZ ;  /* 0x0000001311187223 */ /* 0x000fe200000100ff */
[----:B------:R-:W-:Y:S01]  /*15a0*/  FMUL.FTZ R22, R26, R13 ;  /* 0x0000000d1a167220 */ /* 0x000fe20000410000 */
[----:B------:R-:W-:Y:S01]  /*15b0*/  HADD2.F32 R17, -RZ, R43.H1_H1 ;  /* 0x3000002bff117230 */ /* 0x000fe20000004100 */
        /* <DEDUP_REMOVED lines=19> */
.L_x_1193:
[----:B------:R-:W-:Y:S01]  /*16f0*/  FADD.FTZ R26, RZ, R19 ;  /* 0x00000013ff1a7221 */ /* 0x000fe20000010000 */
[----:B------:R-:W-:Y:S01]  /*1700*/  FMUL.FTZ R19, R25, R14 ;  /* 0x0000000e19137220 */ /* 0x000fe20000410000 */
[C---:B------:R-:W-:Y:S01]  /*1710*/  FFMA.FTZ R24, R23.reuse, R25, R24 ;  /* 0x0000001917187223 */ /* 0x040fe20000010018 */
[----:B------:R-:W-:Y:S01]  /*1720*/  FFMA.FTZ R27, R16, R18, RZ ;  /* 0x00000012101b7223 */ /* 0x000fe200000100ff */
[----:B------:R-:W-:Y:S01]  /*1730*/  FADD.FTZ R18, RZ, R18 ;  /* 0x00000012ff127221 */ /* 0x000fe20000010000 */
[----:B------:R-:W-:Y:S01]  /*1740*/  FFMA.FTZ R23, R23, R19, R20 ;  /* 0x0000001317177223 */ /* 0x000fe20000010014 */
[----:B------:R-:W-:Y:S01]  /*1750*/  FADD.FTZ R20, R21, R19 ;  /* 0x0000001315147221 */ /* 0x000fe20000010000 */
[--C-:B------:R-:W-:Y:S02]  /*1760*/  HADD2.F32 R19, -RZ, R41.reuse.H0_H0 ;  /* 0x20000029ff137230 */ /* 0x100fe40000004100 */
[----:B------:R-:W-:Y:S01]  /*1770*/  FFMA.FTZ R16, R22, R17, R27 ;  /* 0x0000001116107223 */ /* 0x000fe2000001001b */
[----:B------:R-:W-:-:S02]  /*1780*/  HADD2.F32 R21, -RZ, R41.H1_H1 ;  /* 0x30000029ff157230 */ /* 0x000fc40000004100 */
[----:B------:R-:W-:Y:S01]  /*1790*/  FADD.FTZ R18, R18, R17 ;  /* 0x0000001112127221 */ /* 0x000fe20000010000 */
[----:B------:R-:W-:Y:S01]  /*17a0*/  FMUL.FTZ R17, R17, R15 ;  /* 0x0000000f11117220 */ /* 0x000fe20000410000 */
[----:B------:R-:W-:Y:S01]  /*17b0*/  FADD.FTZ R25, R26, R25 ;  /* 0x000000191a197221 */ /* 0x000fe20000010000 */
[C---:B------:R-:W-:Y:S01]  /*17c0*/  FADD.FTZ R26, -R12.reuse, R19 ;  /* 0x000000130c1a7221 */ /* 0x040fe20000010100 */
[----:B------:R-:W-:Y:S01]  /*17d0*/  FADD.FTZ R32, -R12, R21 ;  /* 0x000000150c207221 */ /* 0x000fe20000010100 */
[----:B------:R-:W-:Y:S01]  /*17e0*/  FFMA.FTZ R22, R22, R17, R23 ;  /* 0x0000001116167223 */ /* 0x000fe20000010017 */
[----:B------:R-:W-:Y:S01]  /*17f0*/  FADD.FTZ R17, R17, R20 ;  /* 0x0000001411117221 */ /* 0x000fe20000010000 */
[-C--:B------:R-:W-:Y:S01]  /*1800*/  FMUL.FTZ R21, R26, R13.reuse ;  /* 0x0000000d1a157220 */ /* 0x080fe20000410000 */
[----:B------:R-:W-:Y:S01]  /*1810*/  FMUL.FTZ R20, R32, R13 ;  /* 0x0000000d20147220 */ /* 0x000fe20000410000 */
[--C-:B------:R-:W-:Y:S02]  /*1820*/  HADD2.F32 R23, -RZ, R40.reuse.H0_H0 ;  /* 0x20000028ff177230 */ /* 0x100fe40000004100 */
        /* <DEDUP_REMOVED lines=20> */
.L_x_1194:
[----:B------:R-:W-:Y:S01]  /*1970*/  FMUL.FTZ R27, R23, R14 ;  /* 0x0000000e171b7220 */ /* 0x000fe20000410000 */
[C---:B------:R-:W-:Y:S01]  /*1980*/  FFMA.FTZ R24, R21.reuse, R23, R24 ;  /* 0x0000001715187223 */ /* 0x040fe20000010018 */
[----:B------:R-:W-:Y:S01]  /*1990*/  FFMA.FTZ R16, R20, R19, R16 ;  /* 0x0000001314107223 */ /* 0x000fe20000010010 */
[----:B------:R-:W-:Y:S01]  /*19a0*/  FADD.FTZ R18, R18, R19 ;  /* 0x0000001312127221 */ /* 0x000fe20000010000 */
[----:B------:R-:W-:Y:S01]  /*19b0*/  FFMA.FTZ R21, R21, R27, R22 ;  /* 0x0000001b15157223 */ /* 0x000fe20000010016 */
[----:B------:R-:W-:Y:S01]  /*19c0*/  FMUL.FTZ R22, R19, R15 ;  /* 0x0000000f13167220 */ /* 0x000fe20000410000 */
[--C-:B------:R-:W-:Y:S02]  /*19d0*/  HADD2.F32 R19, -RZ, R42.reuse.H0_H0 ;  /* 0x2000002aff137230 */ /* 0x100fe40000004100 */
[----:B------:R-:W-:Y:S01]  /*19e0*/  FADD.FTZ R17, R17, R27 ;  /* 0x0000001b11117221 */ /* 0x000fe20000010000 */
[----:B------:R-:W-:Y:S01]  /*19f0*/  FADD.FTZ R25, R25, R23 ;  /* 0x0000001719197221 */ /* 0x000fe20000010000 */
[----:B------:R-:W-:Y:S01]  /*1a00*/  FFMA.FTZ R20, R20, R22, R21 ;  /* 0x0000001614147223 */ /* 0x000fe20000010015 */
[----:B------:R-:W-:-:S02]  /*1a10*/  HADD2.F32 R21, -RZ, R42.H1_H1 ;  /* 0x3000002aff157230 */ /* 0x000fc40000004100 */
[----:B------:R-:W-:Y:S01]  /*1a20*/  FADD.FTZ R26, -R12, R19 ;  /* 0x000000130c1a7221 */ /* 0x000fe20000010100 */
[----:B------:R-:W-:Y:S01]  /*1a30*/  FADD.FTZ R17, R22, R17 ;  /* 0x0000001116117221 */ /* 0x000fe20000010000 */
[--C-:B------:R-:W-:Y:S02]  /*1a40*/  HADD2.F32 R23, -RZ, R39.reuse.H0_H0 ;  /* 0x20000027ff177230 */ /* 0x100fe40000004100 */
[----:B------:R-:W-:Y:S01]  /*1a50*/  FADD.FTZ R32, -R12, R21 ;  /* 0x000000150c207221 */ /* 0x000fe20000010100 */
[-C--:B------:R-:W-:Y:S01]  /*1a60*/  FMUL.FTZ R21, R26, R13.reuse ;  /* 0x0000000d1a157220 */ /* 0x080fe20000410000 */
[----:B------:R-:W-:Y:S02]  /*1a70*/  HADD2.F32 R19, -RZ, R39.H1_H1 ;  /* 0x30000027ff137230 */ /* 0x000fe40000004100 */
        /* <DEDUP_REMOVED lines=20> */
.L_x_1195:
        /* <DEDUP_REMOVED lines=37> */
.L_x_1196:
        /* <DEDUP_REMOVED lines=37> */
.L_x_1197:
[----:B------:R-:W-:Y:S01]  /*2060*/  FMUL.FTZ R27, R23, R14 ;  /* 0x0000000e171b7220 */ /* 0x000fe20000410000 */
[C---:B------:R-:W-:Y:S01]  /*2070*/  FFMA.FTZ R24, R21.reuse, R23, R24 ;  /* 0x0000001715187223 */ /* 0x040fe20000010018 */
[----:B------:R-:W-:Y:S01]  /*2080*/  FADD.FTZ R18, R18, R19 ;  /* 0x0000001312127221 */ /* 0x000fe20000010000 */
[C---:B------:R-:W-:Y:S01]  /*2090*/  FFMA.FTZ R16, R22.reuse, R19, R16 ;  /* 0x0000001316107223 */ /* 0x040fe20000010010 */
[----:B------:R-:W-:Y:S01]  /*20a0*/  FFMA.FTZ R21, R21, R27, R20 ;  /* 0x0000001b15157223 */ /* 0x000fe20000010014 */
[----:B------:R-:W-:Y:S01]  /*20b0*/  FMUL.FTZ R20, R19, R15 ;  /* 0x0000000f13147220 */ /* 0x000fe20000410000 */
[----:B------:R-:W-:Y:S01]  /*20c0*/  FADD.FTZ R25, R25, R23 ;  /* 0x0000001719197221 */ /* 0x000fe20000010000 */
[----:B------:R-:W-:Y:S01]  /*20d0*/  FADD.FTZ R19, R17, R27 ;  /* 0x0000001b11137221 */ /* 0x000fe20000010000 */
[--C-:B------:R-:W-:Y:S02]  /*20e0*/  HADD2.F32 R23, -RZ, R31.reuse.H1_H1 ;  /* 0x3000001fff177230 */ /* 0x100fe40000004100 */
[----:B------:R-:W-:Y:S01]  /*20f0*/  FFMA.FTZ R17, R22, R20, R21 ;  /* 0x0000001416117223 */ /* 0x000fe20000010015 */
[----:B------:R-:W-:-:S02]  /*2100*/  HADD2.F32 R21, -RZ, R31.H0_H0 ;  /* 0x2000001fff157230 */ /* 0x000fc40000004100 */
[----:B------:R-:W-:Y:S01]  /*2110*/  FADD.FTZ R19, R20, R19 ;  /* 0x0000001314137221 */ /* 0x000fe20000010000 */
[C---:B------:R-:W-:Y:S02]  /*2120*/  FADD.FTZ R26, -R12.reuse, R23 ;  /* 0x000000170c1a7221 */ /* 0x040fe40000010100 */
[----:B------:R-:W-:Y:S01]  /*2130*/  FADD.FTZ R22, -R12, R21 ;  /* 0x000000150c167221 */ /* 0x000fe20000010100 */
[--C-:B------:R-:W-:Y:S02]  /*2140*/  HADD2.F32 R21, -RZ, R30.reuse.H1_H1 ;  /* 0x3000001eff157230 */ /* 0x100fe40000004100 */
[-C--:B------:R-:W-:Y:S01]  /*2150*/  FMUL.FTZ R20, R26, R13.reuse ;  /* 0x0000000d1a147220 */ /* 0x080fe20000410000 */
[----:B------:R-:W-:Y:S02]  /*2160*/  HADD2.F32 R26, -RZ, R30.H0_H0 ;  /* 0x2000001eff1a7230 */ /* 0x000fe40000004100 */
        /* <DEDUP_REMOVED lines=20> */
.L_x_1198:
[----:B------:R-:W-:Y:S01]  /*22b0*/  FMUL.FTZ R32, R26, R14 ;  /* 0x0000000e1a207220 */ /* 0x000fe20000410000 */
[----:B------:R-:W-:Y:S01]  /*22c0*/  FADD.FTZ R22, R25, R26 ;  /* 0x0000001a19167221 */ /* 0x000fe20000010000 */
[----:B------:R-:W-:Y:S01]  /*22d0*/  FFMA.FTZ R24, R23, R26, R24 ;  /* 0x0000001a17187223 */ /* 0x000fe20000010018 */
[----:B------:R-:W-:Y:S01]  /*22e0*/  FMUL.FTZ R26, R21, R15 ;  /* 0x0000000f151a7220 */ /* 0x000fe20000410000 */
[----:B------:R-:W-:Y:S01]  /*22f0*/  FFMA.FTZ R17, R23, R32, R17 ;  /* 0x0000002017117223 */ /* 0x000fe20000010011 */
[----:B------:R-:W-:Y:S01]  /*2300*/  FFMA.FTZ R16, R20, R21, R16 ;  /* 0x0000001514107223 */ /* 0x000fe20000010010 */
[----:B------:R-:W-:Y:S01]  /*2310*/  FADD.FTZ R18, R18, R21 ;  /* 0x0000001512127221 */ /* 0x000fe20000010000 */
[--C-:B------:R-:W-:Y:S02]  /*2320*/  HADD2.F32 R21, -RZ, R34.reuse.H1_H1 ;  /* 0x30000022ff157230 */ /* 0x100fe40000004100 */
[----:B------:R-:W-:Y:S01]  /*2330*/  FFMA.FTZ R20, R20, R26, R17 ;  /* 0x0000001a14147223 */ /* 0x000fe20000010011 */
[----:B------:R-:W-:-:S02]  /*2340*/  HADD2.F32 R17, -RZ, R34.H0_H0 ;  /* 0x20000022ff117230 */ /* 0x000fc40000004100 */
[----:B------:R-:W-:Y:S01]  /*2350*/  FADD.FTZ R19, R19, R32 ;  /* 0x0000002013137221 */ /* 0x000fe20000010000 */
[--C-:B------:R-:W-:Y:S02]  /*2360*/  HADD2.F32 R23, -RZ, R11.reuse.H1_H1 ;  /* 0x3000000bff177230 */ /* 0x100fe40000004100 */
[C---:B------:R-:W-:Y:S01]  /*2370*/  FADD.FTZ R64, -R12.reuse, R21 ;  /* 0x000000150c407221 */ /* 0x040fe20000010100 */
[----:B------:R-:W-:Y:S01]  /*2380*/  FADD.FTZ R32, -R12, R17 ;  /* 0x000000110c207221 */ /* 0x000fe20000010100 */
[----:B------:R-:W-:Y:S02]  /*2390*/  FADD.FTZ R21, R26, R19 ;  /* 0x000000131a157221 */ /* 0x000fe40000010000 */
        /* <DEDUP_REMOVED lines=22> */
.L_x_1199:
[----:B------:R-:W-:Y:S01]  /*2500*/  FMUL.FTZ R32, R17, R14 ;  /* 0x0000000e11207220 */ /* 0x000fe20000410000 */
[----:B------:R-:W-:Y:S01]  /*2510*/  FMUL.FTZ R33, R23, R15 ;  /* 0x0000000f17217220 */ /* 0x000fe20000410000 */
[----:B------:R-:W-:Y:S01]  /*2520*/  ISETP.GT.AND P0, PT, R0, 0x1e, PT ;  /* 0x0000001e0000780c */ /* 0x000fe20003f04270 */
[----:B------:R-:W0:Y:S01]  /*2530*/  S2UR UR11, SR_CgaCtaId ;  /* 0x00000000000b79c3 */ /* 0x000e220000008800 */
[----:B------:R-:W-:Y:S01]  /*2540*/  FFMA.FTZ R25, R19, R32, R20 ;  /* 0x0000002013197223 */ /* 0x000fe20000010014 */
[----:B------:R-:W-:Y:S01]  /*2550*/  FADD.FTZ R20, R21, R32 ;  /* 0x0000002015147221 */ /* 0x000fe20000010000 */
[----:B------:R-:W-:Y:S01]  /*2560*/  UMOV UR6, 0x400 ;  /* 0x0000040000067882 */ /* 0x000fe20000000000 */
[----:B------:R-:W-:Y:S01]  /*2570*/  FADD.FTZ R22, R22, R17 ;  /* 0x0000001116167221 */ /* 0x000fe20000010000 */
[----:B------:R-:W-:Y:S01]  /*2580*/  FFMA.FTZ R32, R26, R33, R25 ;  /* 0x000000211a207223 */ /* 0x000fe20000010019 */
[----:B------:R-:W-:Y:S01]  /*2590*/  FADD.FTZ R33, R33, R20 ;  /* 0x0000001421217221 */ /* 0x000fe20000010000 */
[----:B------:R-:W-:Y:S01]  /*25a0*/  UIADD3 UR5, UR6, 0x90, URZ ;  /* 0x0000009006057890 */ /* 0x000fe2000fffe03f */
[----:B------:R-:W-:Y:S02]  /*25b0*/  BSSY B0, `(.L_x_1200) ;  /* 0x0000046000007945 */ /* 0x000fe40003800000 */
[----:B------:R-:W1:Y:S04]  /*25c0*/  SHFL.DOWN PT, R21, R32, 0x1, 0x1f ;  /* 0x08201f0020157f89 */ /* 0x000e6800000e0000 */
[----:B------:R-:W2:Y:S01]  /*25d0*/  SHFL.DOWN PT, R20, R33, 0x1, 0x1f ;  /* 0x08201f0021147f89 */ /* 0x000ea200000e0000 */
[----:B0-----:R-:W-:-:S06]  /*25e0*/  ULEA UR5, UR11, UR5, 0x18 ;  /* 0x000000050b057291 */ /* 0x001fcc000f8ec03f */
[----:B------:R-:W-:Y:S01]  /*25f0*/  LEA R59, R55, UR5, 0x4 ;  /* 0x00000005373b7c11 */ /* 0x000fe2000f8e20ff */
[----:B-1----:R-:W-:Y:S01]  /*2600*/  @!P0 FADD.FTZ R32, R32, R21 ;  /* 0x0000001520208221 */ /* 0x002fe20000010000 */
[----:B--2---:R-:W-:-:S04]  /*2610*/  @!P0 FADD.FTZ R33, R33, R20 ;  /* 0x0000001421218221 */ /* 0x004fc80000010000 */
[----:B------:R-:W0:Y:S01]  /*2620*/  SHFL.DOWN PT, R21, R32, 0x2, 0x1f ;  /* 0x08401f0020157f89 */ /* 0x000e2200000e0000 */
[----:B------:R-:W-:-:S03]  /*2630*/  ISETP.GT.AND P0, PT, R0, 0x1d, PT ;  /* 0x0000001d0000780c */ /* 0x000fc60003f04270 */
[----:B------:R-:W1:Y:S10]  /*2640*/  SHFL.DOWN PT, R20, R33, 0x2, 0x1f ;  /* 0x08401f0021147f89 */ /* 0x000e7400000e0000 */
[----:B0-----:R-:W-:Y:S01]  /*2650*/  @!P0 FADD.FTZ R32, R32, R21 ;  /* 0x0000001520208221 */ /* 0x001fe20000010000 */
[----:B-1----:R-:W-:-:S04]  /*2660*/  @!P0 FADD.FTZ R33, R33, R20 ;  /* 0x0000001421218221 */ /* 0x002fc80000010000 */
        /* <DEDUP_REMOVED lines=14> */
[----:B------:R-:W-:Y:S01]  /*2750*/  FFMA.FTZ R21, R26, R23, R16 ;  /* 0x000000171a157223 */ /* 0x000fe20000010010 */
[----:B------:R-:W-:Y:S01]  /*2760*/  FADD.FTZ R23, R18, R23 ;  /* 0x0000001712177221 */ /* 0x000fe20000010000 */
[----:B-1----:R-:W-:Y:S01]  /*2770*/  @!P0 FADD.FTZ R33, R33, R20 ;  /* 0x0000001421218221 */ /* 0x002fe20000010000 */
[----:B------:R-:W-:Y:S01]  /*2780*/  ISETP.NE.AND P0, PT, R0, RZ, PT ;  /* 0x000000ff0000720c */ /* 0x000fe20003f05270 */
[----:B------:R-:W-:-:S05]  /*2790*/  FFMA.FTZ R20, R19, R17, R24 ;  /* 0x0000001113147223 */ /* 0x000fca0000010018 */
[----:B------:R0:W-:Y:S07]  /*27a0*/  STS.128 [R59], R20 ;  /* 0x000000143b007388 */ /* 0x0001ee0000000c00 */
[----:B------:R0:W-:Y:S01]  /*27b0*/  @!P0 STS.64 [R2+0x10], R32 ;  /* 0x0000102002008388 */ /* 0x0001e20000000a00 */
[----:B------:R-:W-:Y:S01]  /*27c0*/  BAR.SYNC.DEFER_BLOCKING 0x0 ;  /* 0x0000000000007b1d */ /* 0x000fe20000010000 */
[----:B------:R-:W-:-:S13]  /*27d0*/  ISETP.NE.AND P0, PT, R55, RZ, PT ;  /* 0x000000ff3700720c */ /* 0x000fda0003f05270 */
[----:B0-----:R-:W-:Y:S05]  /*27e0*/  @P0 BRA `(.L_x_1201) ;  /* 0x0000000000880947 */ /* 0x001fea0003800000 */
[----:B------:R-:W-:-:S09]  /*27f0*/  ULEA UR5, UR11, UR6, 0x18 ;  /* 0x000000060b057291 */ /* 0x000fd2000f8ec03f */
[----:B------:R-:W0:Y:S04]  /*2800*/  LDS.64 R24, [UR5+0x18] ;  /* 0x00001805ff187984 */ /* 0x000e280008000a00 */
[----:B------:R-:W1:Y:S01]  /*2810*/  LDS.128 R16, [UR5+0x20] ;  /* 0x00002005ff107984 */ /* 0x000e620008000c00 */
[----:B0-----:R-:W-:Y:S01]  /*2820*/  FADD.FTZ R27, R32, R24 ;  /* 0x00000018201b7221 */ /* 0x001fe20000010000 */
[----:B------:R-:W-:-:S03]  /*2830*/  FADD.FTZ R24, R33, R25 ;  /* 0x0000001921187221 */ /* 0x000fc60000010000 */
[----:B-1----:R-:W-:Y:S01]  /*2840*/  FADD.FTZ R27, R27, R16 ;  /* 0x000000101b1b7221 */ /* 0x002fe20000010000 */
[----:B------:R-:W-:-:S03]  /*2850*/  FADD.FTZ R16, R24, R17 ;  /* 0x0000001118107221 */ /* 0x000fc60000010000 */
[----:B------:R-:W-:Y:S01]  /*2860*/  FADD.FTZ R17, R27, R18 ;  /* 0x000000121b117221 */ /* 0x000fe20000010000 */
[----:B------:R-:W-:Y:S01]  /*2870*/  FADD.FTZ R16, R16, R19 ;  /* 0x0000001310107221 */ /* 0x000fe20000010000 */
[----:B------:R-:W0:Y:S02]  /*2880*/  LDS.128 R24, [UR5+0x30] ;  /* 0x00003005ff187984 */ /* 0x000e240008000c00 */
[----:B0-----:R-:W-:Y:S01]  /*2890*/  FADD.FTZ R17, R17, R24 ;  /* 0x0000001811117221 */ /* 0x001fe20000010000 */
        /* <DEDUP_REMOVED lines=22> */
[----:B------:R-:W-:-:S07]  /*2a00*/  FADD.FTZ R33, R16, R27 ;  /* 0x0000001b10217221 */ /* 0x000fce0000010000 */
.L_x_1201:
[----:B------:R-:W-:Y:S05]  /*2a10*/  BSYNC B0 ;  /* 0x0000000000007941 */ /* 0x000fea0003800000 */
.L_x_1200:
[----:B------:R-:W-:Y:S01]  /*2a20*/  BAR.SYNC.DEFER_BLOCKING 0x0 ;  /* 0x0000000000007b1d */ /* 0x000fe20000010000 */
[----:B------:R-:W-:Y:S02]  /*2a30*/  ISETP.GT.U32.AND P6, PT, R55, 0x37, PT ;  /* 0x000000373700780c */ /* 0x000fe40003fc4070 */
[----:B------:R-:W-:-:S03]  /*2a40*/  LOP3.LUT R57, R57, 0xfffffffe, RZ, 0xc0, !PT ;  /* 0xfffffffe39397812 */ /* 0x000fc600078ec0ff */
[----:B------:R-:W-:Y:S08]  /*2a50*/  BSSY B0, `(.L_x_1202) ;  /* 0x0000026000007945 */ /* 0x000ff00003800000 */
[----:B------:R-:W-:Y:S01]  /*2a60*/  @P6 LOP3.LUT R57, R57, 0x1, RZ, 0xfc, !PT ;  /* 0x0000000139396812 */ /* 0x000fe200078efcff */
[----:B------:R-:W-:Y:S06]  /*2a70*/  @P6 BRA `(.L_x_1203) ;  /* 0x00000000008c6947 */ /* 0x000fec0003800000 */
        /* <DEDUP_REMOVED lines=10> */
[----:B------:R-:W0:Y:S02]  /*2b20*/  LDS.128 R16, [R59+0xa80] ;  /* 0x000a80003b107984 */ /* 0x000e240000000c00 */
[----:B0-----:R-:W-:Y:S01]  /*2b30*/  FADD.FTZ R65, R65, R16 ;  /* 0x0000001041417221 */ /* 0x001fe20000010000 */
        /* <DEDUP_REMOVED lines=16> */
[----:B------:R-:W0:Y:S01]  /*2c40*/  LDS.128 R16, [R59+0x1880] ;  /* 0x001880003b107984 */ /* 0x000e220000000c00 */
[----:B------:R-:W-:Y:S01]  /*2c50*/  FADD.FTZ R25, R25, R22 ;  /* 0x0000001619197221 */ /* 0x000fe20000010000 */
[----:B------:R-:W-:Y:S01]  /*2c60*/  FADD.FTZ R24, R24, R23 ;  /* 0x0000001718187221 */ /* 0x000fe20000010000 */
[----:B0-----:R-:W-:Y:S01]  /*2c70*/  FADD.FTZ R20, R65, R16 ;  /* 0x0000001041147221 */ /* 0x001fe20000010000 */
[----:B------:R-:W-:Y:S01]  /*2c80*/  FADD.FTZ R21, R26, R17 ;  /* 0x000000111a157221 */ /* 0x000fe20000010000 */
[----:B------:R-:W-:Y:S01]  /*2c90*/  FADD.FTZ R22, R25, R18 ;  /* 0x0000001219167221 */ /* 0x000fe20000010000 */
[----:B------:R-:W-:-:S07]  /*2ca0*/  FADD.FTZ R23, R24, R19 ;  /* 0x0000001318177221 */ /* 0x000fce0000010000 */
.L_x_1203:
[----:B------:R-:W-:Y:S05]  /*2cb0*/  BSYNC B0 ;  /* 0x0000000000007941 */ /* 0x000fea0003800000 */
.L_x_1202:
[----:B------:R-:W0:Y:S01]  /*2cc0*/  LDC.64 R24, c[0x0][0x268] ;  /* 0x00009a00ff187b82 */ /* 0x000e220000000a00 */
[----:B------:R-:W-:Y:S01]  /*2cd0*/  IMAD R17, R58, 0x38, R55 ;  /* 0x000000383a117824 */ /* 0x000fe200078e0237 */
[----:B------:R-:W-:Y:S06]  /*2ce0*/  BSSY B0, `(.L_x_1204) ;  /* 0x000000f000007945 */ /* 0x000fec0003800000 */
[----:B------:R-:W1:Y:S01]  /*2cf0*/  LDC R18, c[0x0][0xc] ;  /* 0x00000300ff127b82 */ /* 0x000e620000000800 */
[----:B0-----:R-:W-:Y:S01]  /*2d00*/  IMAD.WIDE R24, R17, 0x4, R24 ;  /* 0x0000000411187825 */ /* 0x001fe200078e0218 */
[----:B------:R-:W-:Y:S06]  /*2d10*/  @P6 BRA `(.L_x_1205) ;  /* 0x00000000002c6947 */ /* 0x000fec0003800000 */
[----:B------:R-:W0:Y:S01]  /*2d20*/  LDC.64 R16, c[0x0][0x288] ;  /* 0x0000a200ff107b82 */ /* 0x000e220000000a00 */
[----:B------:R2:W-:Y:S01]  /*2d30*/  REDG.E.ADD.F32.FTZ.RN.STRONG.GPU desc[UR8][R24.64], R20 ;  /* 0x00000014180079a6 */ /* 0x0005e2000c10f388 */
[----:B0-----:R-:W-:-:S04]  /*2d40*/  LEA R26, P6, R16, R24, 0x2 ;  /* 0x00000018101a7211 */ /* 0x001fc800078c10ff */
[----:B------:R-:W-:Y:S02]  /*2d50*/  LEA.HI.X R27, R16, R25, R17, 0x2, P6 ;  /* 0x00000019101b7211 */ /* 0x000fe400030f1411 */
[----:B------:R-:W-:-:S04]  /*2d60*/  LEA R16, P6, R4, R24, 0x2 ;  /* 0x0000001804107211 */ /* 0x000fc800078c10ff */
[----:B------:R-:W-:Y:S02]  /*2d70*/  IADD3.X R17, R25, R8, RZ, P6, !PT ;  /* 0x0000000819117210 */ /* 0x000fe400037fe4ff */
[----:B------:R-:W-:-:S03]  /*2d80*/  LEA R58, P6, R6, R24, 0x2 ;  /* 0x00000018063a7211 */ /* 0x000fc600078c10ff */
[----:B------:R2:W-:Y:S01]  /*2d90*/  REDG.E.ADD.F32.FTZ.RN.STRONG.GPU desc[UR8][R16.64], R21 ;  /* 0x00000015100079a6 */ /* 0x0005e2000c10f388 */
[----:B------:R-:W-:-:S03]  /*2da0*/  IADD3.X R59, R25, R10, RZ, P6, !PT ;  /* 0x0000000a193b7210 */ /* 0x000fc600037fe4ff */
[----:B------:R2:W-:Y:S04]  /*2db0*/  REDG.E.ADD.F32.FTZ.RN.STRONG.GPU desc[UR8][R26.64], R22 ;  /* 0x000000161a0079a6 */ /* 0x0005e8000c10f388 */
[----:B------:R2:W-:Y:S02]  /*2dc0*/  REDG.E.ADD.F32.FTZ.RN.STRONG.GPU desc[UR8][R58.64], R23 ;  /* 0x000000173a0079a6 */ /* 0x0005e4000c10f388 */
.L_x_1205:
[----:B------:R-:W-:Y:S05]  /*2dd0*/  BSYNC B0 ;  /* 0x0000000000007941 */ /* 0x000fea0003800000 */
.L_x_1204:
[----:B-1----:R-:W-:-:S13]  /*2de0*/  ISETP.GE.U32.AND P6, PT, R18, 0x2, PT ;  /* 0x000000021200780c */ /* 0x002fda0003fc6070 */
[----:B------:R-:W-:Y:S05]  /*2df0*/  @!P6 BRA `(.L_x_1206) ;  /* 0x0000001000b4e947 */ /* 0x000fea0003800000 */
[----:B--2---:R-:W0:Y:S01]  /*2e00*/  LDC R20, c[0x0][0x10] ;  /* 0x00000400ff147b82 */ /* 0x004e220000000800 */
[----:B------:R-:W1:Y:S01]  /*2e10*/  S2R R19, SR_CTAID.Y ;  /* 0x0000000000137919 */ /* 0x000e620000002600 */
[----:B------:R-:W-:-:S06]  /*2e20*/  LOP3.LUT R21, R47, 0x1, RZ, 0xc0, !PT ;  /* 0x000000012f157812 */ /* 0x000fcc00078ec0ff */
[----:B------:R-:W2:Y:S08]  /*2e30*/  LDC.64 R16, c[0x0][0x258] ;  /* 0x00009600ff107b82 */ /* 0x000eb00000000a00 */
[----:B------:R-:W3:Y:S01]  /*2e40*/  LDC.64 R24, c[0x0][0x260] ;  /* 0x00009800ff187b82 */ /* 0x000ee20000000a00 */
[----:B0-----:R-:W-:-:S04]  /*2e50*/  IMAD R21, R21, R20, RZ ;  /* 0x0000001415157224 */ /* 0x001fc800078e02ff */
        /* <DEDUP_REMOVED lines=8> */
[----:B------:R-:W-:Y:S01]  /*2ee0*/  P2R R26, PR, RZ, 0x1 ;  /* 0x00000001ff1a7803 */ /* 0x000fe20000000000 */
[----:B------:R-:W-:Y:S01]  /*2ef0*/  UPOPC UR6, UR5 ;  /* 0x00000005000672bf */ /* 0x000fe20008000000 */
[----:B------:R-:W-:Y:S01]  /*2f00*/  MOV R21, 0x1 ;  /* 0x0000000100157802 */ /* 0x000fe20000000f00 */
[----:B------:R-:W-:Y:S01]  /*2f10*/  UFLO.U32 UR5, UR5 ;  /* 0x00000005000572bd */ /* 0x000fe200080e0000 */
[----:B------:R-:W-:Y:S01]  /*2f20*/  LOP3.LUT P6, RZ, R47, 0x2, RZ, 0xc0, !PT ;  /* 0x000000022fff7812 */ /* 0x000fe200078cc0ff */
[----:B------:R-:W-:-:S03]  /*2f30*/  IMAD R23, R20, UR7, R19 ;  /* 0x0000000714177c24 */ /* 0x000fc6000f8e0213 */
[----:B------:R-:W-:Y:S01]  /*2f40*/  SEL R21, R21, 0xffffffff, !P6 ;  /* 0xffffffff15157807 */ /* 0x000fe20007000000 */
[----:B------:R-:W-:-:S04]  /*2f50*/  IMAD.WIDE.U32 R22, R23, 0x8, R24 ;  /* 0x0000000817167825 */ /* 0x000fc800078e0018 */
[----:B------:R-:W-:Y:S01]  /*2f60*/  IMAD R21, R21, UR6, RZ ;  /* 0x0000000615157c24 */ /* 0x000fe2000f8e02ff */
[----:B------:R1:W-:Y:S01]  /*2f70*/  STG.E.64 desc[UR8][R22.64], R32 ;  /* 0x0000002016007986 */ /* 0x0003e2000c101b08 */
[----:B0-----:R-:W-:-:S13]  /*2f80*/  ISETP.EQ.U32.AND P0, PT, R0, UR5, PT ;  /* 0x0000000500007c0c */ /* 0x001fda000bf02070 */
[----:B------:R-:W-:Y:S06]  /*2f90*/  @P0 MEMBAR.ALL.GPU ;  /* 0x0000000000000992 */ /* 0x000fec000000a000 */
[----:B------:R-:W-:-:S00]  /*2fa0*/  @P0 ERRBAR ;  /* 0x00000000000009ab */ /* 0x000fc00000000000 */
[----:B------:R-:W-:Y:S06]  /*2fb0*/  @P0 CGAERRBAR ;  /* 0x00000000000005ab */ /* 0x000fec0000000000 */
[----:B------:R1:W-:Y:S01]  /*2fc0*/  @P0 REDG.E.ADD.S32.STRONG.GPU desc[UR8][R16.64], R21 ;  /* 0x000000151000098e */ /* 0x0003e2000c10e388 */
[----:B------:R-:W-:Y:S02]  /*2fd0*/  ISETP.NE.AND P0, PT, R26, RZ, PT ;  /* 0x000000ff1a00720c */ /* 0x000fe40003f05270 */
[----:B------:R-:W-:-:S04]  /*2fe0*/  SEL R26, R18, RZ, !P6 ;  /* 0x000000ff121a7207 */ /* 0x000fc80007000000 */
[----:B------:R-:W-:-:S13]  /*2ff0*/  ISETP.NE.AND P6, PT, R26, -0x1, PT ;  /* 0xffffffff1a00780c */ /* 0x000fda0003fc5270 */
[----:B-1----:R-:W-:Y:S05]  /*3000*/  @!P6 BRA `(.L_x_1207) ;  /* 0x000000000014e947 */ /* 0x002fea0003800000 */
.L_x_1208:
[----:B------:R-:W2:Y:S04]  /*3010*/  LDG.E.STRONG.GPU R21, desc[UR8][R16.64] ;  /* 0x0000000810157981 */ /* 0x000ea8000c1ef900 */
[----:B--2---:R-:W-:Y:S01]  /*3020*/  CCTL.IVALL ;  /* 0x00000000ff00798f */ /* 0x004fe20002000000 */
[----:B------:R-:W-:Y:S05]  /*3030*/  YIELD ;  /* 0x0000000000007946 */ /* 0x000fea0003800000 */
[----:B------:R-:W-:-:S13]  /*3040*/  ISETP.NE.AND P6, PT, R21, R26, PT ;  /* 0x0000001a1500720c */ /* 0x000fda0003fc5270 */
[----:B------:R-:W-:Y:S05]  /*3050*/  @P6 BRA `(.L_x_1208) ;  /* 0xfffffffc00ec6947 */ /* 0x000fea000383ffff */
.L_x_1207:
        /* <DEDUP_REMOVED lines=23> */
.L_x_1212:
        /* <DEDUP_REMOVED lines=115> */
.L_x_1211:
        /* <DEDUP_REMOVED lines=63> */
.L_x_1213:
[----:B------:R-:W-:-:S04]  /*3cf0*/  LOP3.LUT P6, RZ, R57, 0x1, RZ, 0xc0, !PT ;  /* 0x0000000139ff7812 */ /* 0x000fc800078cc0ff */
[----:B------:R-:W-:-:S13]  /*3d00*/  ISETP.NE.OR P6, PT, R21, RZ, P6 ;  /* 0x000000ff1500720c */ /* 0x000fda00037c5670 */
[----:B------:R-:W-:Y:S05]  /*3d10*/  @!P6 BRA `(.L_x_1209) ;  /* 0x00000000007ce947 */ /* 0x000fea0003800000 */
.L_x_1210:
        /* <DEDUP_REMOVED lines=31> */
.L_x_1209:
        /* <DEDUP_REMOVED lines=10> */
.L_x_1215:
[----:B------:R-:W-:Y:S05]  /*3fb0*/  BSYNC B0 ;  /* 0x0000000000007941 */ /* 0x000fea0003800000 */
.L_x_1214:
        /* <DEDUP_REMOVED lines=17> */
.L_x_1206:
[----:B------:R-:W0:Y:S01]  /*40d0*/  S2UR UR6, SR_CgaCtaId ;  /* 0x00000000000679c3 */ /* 0x000e220000008800 */
[----:B------:R-:W-:Y:S01]  /*40e0*/  UMOV UR5, 0x400 ;  /* 0x0000040000057882 */ /* 0x000fe20000000000 */
[----:B------:R-:W-:Y:S01]  /*40f0*/  ISETP.NE.AND P6, PT, RZ, UR10, PT ;  /* 0x0000000aff007c0c */ /* 0x000fe2000bfc5270 */
[--C-:B------:R-:W-:Y:S02]  /*4100*/  HADD2.F32 R19, -RZ, R45.reuse.H0_H0 ;  /* 0x2000002dff137230 */ /* 0x100fe40000004100 */
[----:B------:R-:W-:Y:S02]  /*4110*/  HADD2.F32 R45, -RZ, R45.H1_H1 ;  /* 0x3000002dff2d7230 */ /* 0x000fe40000004100 */
[--C-:B--2---:R-:W-:Y:S01]  /*4120*/  HADD2.F32 R27, -RZ, R44.reuse.H0_H0 ;  /* 0x2000002cff1b7230 */ /* 0x104fe20000004100 */
[----:B------:R-:W1:Y:S01]  /*4130*/  LDC R20, c[0x0][0x2ac] ;  /* 0x0000ab00ff147b82 */ /* 0x000e620000000800 */
[----:B------:R-:W-:Y:S02]  /*4140*/  HADD2.F32 R44, -RZ, R44.H1_H1 ;  /* 0x3000002cff2c7230 */ /* 0x000fe40000004100 */
[----:B------:R-:W-:Y:S01]  /*4150*/  FADD.FTZ R24, -R12, R45 ;  /* 0x0000002d0c187221 */ /* 0x000fe20000010100 */
[----:B------:R-:W-:-:S02]  /*4160*/  HADD2.F32 R23, -RZ, R46.H0_H0 ;  /* 0x2000002eff177230 */ /* 0x000fc40000004100 */
[----:B------:R-:W-:Y:S02]  /*4170*/  HADD2.F32 R25, -RZ, R46.H1_H1 ;  /* 0x3000002eff197230 */ /* 0x000fe40000004100 */
[----:B------:R-:W-:Y:S01]  /*4180*/  FMUL.FTZ R24, R24, R13 ;  /* 0x0000000d18187220 */ /* 0x000fe20000410000 */
[----:B0-----:R-:W-:-:S09]  /*4190*/  ULEA UR5, UR6, UR5, 0x18 ;  /* 0x0000000506057291 */ /* 0x001fd2000f8ec03f */
[----:B------:R-:W-:Y:S01]  /*41a0*/  @!P0 STS.64 [UR5+0x88], R32 ;  /* 0x00008820ff008988 */ /* 0x000fe20008000a05 */
[----:B------:R-:W-:Y:S06]  /*41b0*/  BAR.SYNC.DEFER_BLOCKING 0x0 ;  /* 0x0000000000007b1d */ /* 0x000fec0000010000 */
        /* <DEDUP_REMOVED lines=18> */
[----:B-1----:R-:W-:Y:S01]  /*42e0*/  FMUL.FTZ R27, R27, R26 ;  /* 0x0000001a1b1b7220 */ /* 0x002fe20000410000 */
[----:B------:R-:W-:Y:S01]  /*42f0*/  FADD.FTZ R59, -R26, 1 ;  /* 0x3f8000001a3b7421 */ /* 0x000fe20000010100 */
[----:B------:R-:W-:-:S03]  /*4300*/  FADD.FTZ R26, -R45, 1 ;  /* 0x3f8000002d1a7421 */ /* 0x000fc60000010100 */
[----:B------:R-:W-:Y:S01]  /*4310*/  FFMA.FTZ R16, R16, R59, 1 ;  /* 0x3f80000010107423 */ /* 0x000fe2000001003b */
[----:B------:R-:W-:-:S03]  /*4320*/  FFMA.FTZ R17, R17, R26, 1 ;  /* 0x3f80000011117423 */ /* 0x000fc6000001001a */
[----:B------:R-:W-:Y:S01]  /*4330*/  FMUL.FTZ R27, R27, R16 ;  /* 0x000000101b1b7220 */ /* 0x000fe20000410000 */
[----:B------:R-:W-:-:S07]  /*4340*/  FMUL.FTZ R44, R44, R17 ;  /* 0x000000112c2c7220 */ /* 0x000fce0000410000 */
.L_x_1216:
[----:B------:R-:W-:Y:S01]  /*4350*/  LOP3.LUT P0, RZ, R57, 0x2, RZ, 0xc0, !PT ;  /* 0x0000000239ff7812 */ /* 0x000fe2000780c0ff */
[----:B------:R-:W-:-:S12]  /*4360*/  BSSY B0, `(.L_x_1217) ;  /* 0x0000015000007945 */ /* 0x000fd80003800000 */
[----:B------:R-:W-:Y:S05]  /*4370*/  @!P0 BRA `(.L_x_1218) ;  /* 0x00000000004c8947 */ /* 0x000fea0003800000 */
[----:B------:R-:W-:Y:S01]  /*4380*/  SHF.R.S32.HI R18, RZ, 0x1f, R53 ;  /* 0x0000001fff127819 */ /* 0x000fe20000011435 */
[----:B------:R-:W-:Y:S01]  /*4390*/  ULDC.64 UR12, c[0x0][0x288] ;  /* 0x0000a200000c7ab9 */ /* 0x000fe20000000a00 */
[----:B------:R-:W-:Y:S02]  /*43a0*/  MOV R16, R60 ;  /* 0x0000003c00107202 */ /* 0x000fe40000000f00 */
[----:B------:R-:W-:Y:S01]  /*43b0*/  MOV R17, R63 ;  /* 0x0000003f00117202 */ /* 0x000fe20000000f00 */
        /* <DEDUP_REMOVED lines=13> */
[----:B------:R-:W-:-:S05]  /*4490*/  F2FP.F16.F32.PACK_AB R17, R16, R17 ;  /* 0x000000111011723e */ /* 0x000fca00000000ff */
[----:B------:R0:W-:Y:S02]  /*44a0*/  STG.E desc[UR8][R18.64], R17 ;  /* 0x0000001112007986 */ /* 0x0001e4000c101908 */
.L_x_1218:
[----:B------:R-:W-:Y:S05]  /*44b0*/  BSYNC B0 ;  /* 0x0000000000007941 */ /* 0x000fea0003800000 */
.L_x_1217:
[----:B------:R-:W-:Y:S01]  /*44c0*/  ISETP.NE.AND P6, PT, RZ, UR10, PT ;  /* 0x0000000aff007c0c */ /* 0x000fe2000bfc5270 */
[C---:B------:R-:W-:Y:S01]  /*44d0*/  FADD.FTZ R16, -R12.reuse, R23 ;  /* 0x000000170c107221 */ /* 0x040fe20000010100 */
[----:B------:R-:W-:Y:S01]  /*44e0*/  FADD.FTZ R26, -R12, R25 ;  /* 0x000000190c1a7221 */ /* 0x000fe20000010100 */
[----:B------:R-:W-:Y:S02]  /*44f0*/  HADD2.F32 R23, -RZ, R41.H0_H0 ;  /* 0x20000029ff177230 */ /* 0x000fe40000004100 */
[--C-:B------:R-:W-:Y:S02]  /*4500*/  HADD2.F32 R27, -RZ, R43.reuse.H0_H0 ;  /* 0x2000002bff1b7230 */ /* 0x100fe40000004100 */
[-C--:B------:R-:W-:Y:S01]  /*4510*/  FMUL.FTZ R25, R16, R13.reuse ;  /* 0x0000000d10197220 */ /* 0x080fe20000410000 */
[----:B------:R-:W-:Y:S02]  /*4520*/  HADD2.F32 R24, -RZ, R43.H1_H1 ;  /* 0x3000002bff187230 */ /* 0x000fe40000004100 */
[----:B------:R-:W-:Y:S01]  /*4530*/  FMUL.FTZ R26, R26, R13 ;  /* 0x0000000d1a1a7220 */ /* 0x000fe20000410000 */
[----:B------:R-:W-:-:S02]  /*4540*/  HADD2.F32 R41, -RZ, R41.H1_H1 ;  /* 0x30000029ff297230 */ /* 0x000fc40000004100 */
[----:B------:R-:W-:Y:S05]  /*4550*/  @!P6 BRA `(.L_x_1219) ;  /* 0x000000000048e947 */ /* 0x000fea0003800000 */
[----:B0-----:R-:W-:Y:S01]  /*4560*/  FFMA.FTZ R17, R26, R15, R29 ;  /* 0x0000000f1a117223 */ /* 0x001fe2000001001d */
        /* <DEDUP_REMOVED lines=17> */
.L_x_1219:
[----:B------:R-:W-:Y:S04]  /*4680*/  BSSY B0, `(.L_x_1220) ;  /* 0x0000016000007945 */ /* 0x000fe80003800000 */
        /* <DEDUP_REMOVED lines=21> */
.L_x_1221:
[----:B------:R-:W-:Y:S05]  /*47e0*/  BSYNC B0 ;  /* 0x0000000000007941 */ /* 0x000fea0003800000 */
.L_x_1220:
[C---:B------:R-:W-:Y:S01]  /*47f0*/  FADD.FTZ R16, -R12.reuse, R23 ;  /* 0x000000170c107221 */ /* 0x040fe20000010100 */
[----:B------:R-:W-:Y:S01]  /*4800*/  FADD.FTZ R24, -R12, R41 ;  /* 0x000000290c187221 */ /* 0x000fe20000010100 */
[--C-:B------:R-:W-:Y:S02]  /*4810*/  HADD2.F32 R25, -RZ, R40.reuse.H0_H0 ;  /* 0x20000028ff197230 */ /* 0x100fe40000004100 */
[----:B------:R-:W-:Y:S02]  /*4820*/  HADD2.F32 R40, -RZ, R40.H1_H1 ;  /* 0x30000028ff287230 */ /* 0x000fe40000004100 */
[-C--:B------:R-:W-:Y:S01]  /*4830*/  FMUL.FTZ R33, R16, R13.reuse ;  /* 0x0000000d10217220 */ /* 0x080fe20000410000 */
[--C-:B------:R-:W-:Y:S02]  /*4840*/  HADD2.F32 R23, -RZ, R42.reuse.H0_H0 ;  /* 0x2000002aff177230 */ /* 0x100fe40000004100 */
[----:B------:R-:W-:Y:S01]  /*4850*/  FMUL.FTZ R24, R24, R13 ;  /* 0x0000000d18187220 */ /* 0x000fe20000410000 */
[----:B------:R-:W-:Y:S01]  /*4860*/  HADD2.F32 R27, -RZ, R42.H1_H1 ;  /* 0x3000002aff1b7230 */ /* 0x000fe20000004100 */
[----:B------:R-:W-:Y:S06]  /*4870*/  @!P6 BRA `(.L_x_1222) ;  /* 0x000000000048e947 */ /* 0x000fec0003800000 */
[----:B01----:R-:W-:Y:S01]  /*4880*/  FFMA.FTZ R17, R24, R15, R29 ;  /* 0x0000000f18117223 */ /* 0x003fe2000001001d */
        /* <DEDUP_REMOVED lines=17> */
.L_x_1222:
[----:B------:R-:W-:Y:S04]  /*49a0*/  BSSY B0, `(.L_x_1223) ;  /* 0x0000016000007945 */ /* 0x000fe80003800000 */
        /* <DEDUP_REMOVED lines=21> */
.L_x_1224:
[----:B------:R-:W-:Y:S05]  /*4b00*/  BSYNC B0 ;  /* 0x0000000000007941 */ /* 0x000fea0003800000 */
.L_x_1223:
[C---:B------:R-:W-:Y:S01]  /*4b10*/  FADD.FTZ R16, -R12.reuse, R23 ;  /* 0x000000170c107221 */ /* 0x040fe20000010100 */
[----:B------:R-:W-:Y:S01]  /*4b20*/  FADD.FTZ R24, -R12, R27 ;  /* 0x0000001b0c187221 */ /* 0x000fe20000010100 */
[--C-:B------:R-:W-:Y:S02]  /*4b30*/  HADD2.F32 R25, -RZ, R39.reuse.H0_H0 ;  /* 0x20000027ff197230 */ /* 0x100fe40000004100 */
[----:B------:R-:W-:Y:S02]  /*4b40*/  HADD2.F32 R26, -RZ, R39.H1_H1 ;  /* 0x30000027ff1a7230 */ /* 0x000fe40000004100 */
[-C--:B------:R-:W-:Y:S01]  /*4b50*/  FMUL.FTZ R27, R16, R13.reuse ;  /* 0x0000000d101b7220 */ /* 0x080fe20000410000 */
[----:B------:R-:W-:Y:S02]  /*4b60*/  HADD2.F32 R23, -RZ, R37.H0_H0 ;  /* 0x20000025ff177230 */ /* 0x000fe40000004100 */
[----:B------:R-:W-:Y:S01]  /*4b70*/  FMUL.FTZ R24, R24, R13 ;  /* 0x0000000d18187220 */ /* 0x000fe20000410000 */
[----:B------:R-:W-:Y:S06]  /*4b80*/  @!P6 BRA `(.L_x_1225) ;  /* 0x000000000048e947 */ /* 0x000fec0003800000 */
[----:B012---:R-:W-:Y:S01]  /*4b90*/  FFMA.FTZ R17, R24, R15, R29 ;  /* 0x0000000f18117223 */ /* 0x007fe2000001001d */
        /* <DEDUP_REMOVED lines=17> */
.L_x_1225:
[----:B------:R-:W-:Y:S04]  /*4cb0*/  BSSY B0, `(.L_x_1226) ;  /* 0x0000014000007945 */ /* 0x000fe80003800000 */
[----:B------:R-:W-:Y:S05]  /*4cc0*/  @!P3 BRA `(.L_x_1227) ;  /* 0x000000000048b947 */ /* 0x000fea0003800000 */
[----:B------:R-:W-:Y:S01]  /*4cd0*/  ULDC.64 UR12, c[0x0][0x288] ;  /* 0x0000a200000c7ab9 */ /* 0x000fe20000000a00 */
[----:B------:R-:W-:Y:S01]  /*4ce0*/  MOV R16, R60 ;  /* 0x0000003c00107202 */ /* 0x000fe20000000f00 */
[----:B012---:R-:W-:Y:S01]  /*4cf0*/  IMAD R19, R3, UR12, RZ ;  /* 0x0000000c03137c24 */ /* 0x007fe2000f8e02ff */
        /* <DEDUP_REMOVED lines=13> */
[----:B------:R-:W-:-:S05]  /*4dd0*/  F2FP.F16.F32.PACK_AB R17, R16, R17 ;  /* 0x000000111011723e */ /* 0x000fca00000000ff */
[----:B------:R3:W-:Y:S02]  /*4de0*/  STG.E desc[UR8][R18.64], R17 ;  /* 0x0000001112007986 */ /* 0x0007e4000c101908 */
.L_x_1227:
[----:B------:R-:W-:Y:S05]  /*4df0*/  BSYNC B0 ;  /* 0x0000000000007941 */ /* 0x000fea0003800000 */
.L_x_1226:
[----:B------:R-:W-:Y:S01]  /*4e00*/  HADD2.F32 R37, -RZ, R37.H1_H1 ;  /* 0x30000025ff257230 */ /* 0x000fe20000004100 */
[----:B------:R-:W-:Y:S01]  /*4e10*/  SHF.R.U32.HI R16, RZ, 0x3, R55 ;  /* 0x00000003ff107819 */ /* 0x000fe20000011637 */
[C---:B0123--:R-:W-:Y:S01]  /*4e20*/  FADD.FTZ R18, -R12.reuse, R23 ;  /* 0x000000170c127221 */ /* 0x04ffe20000010100 */
[--C-:B------:R-:W-:Y:S02]  /*4e30*/  HADD2.F32 R33, -RZ, R36.reuse.H0_H0 ;  /* 0x20000024ff217230 */ /* 0x100fe40000004100 */
[----:B------:R-:W-:Y:S01]  /*4e40*/  FADD.FTZ R26, -R12, R37 ;  /* 0x000000250c1a7221 */ /* 0x000fe20000010100 */
[----:B------:R-:W-:Y:S02]  /*4e50*/  HADD2.F32 R36, -RZ, R36.H1_H1 ;  /* 0x30000024ff247230 */ /* 0x000fe40000004100 */
[-C--:B------:R-:W-:Y:S01]  /*4e60*/  FMUL.FTZ R37, R18, R13.reuse ;  /* 0x0000000d12257220 */ /* 0x080fe20000410000 */
[--C-:B------:R-:W-:Y:S02]  /*4e70*/  HADD2.F32 R27, -RZ, R38.reuse.H0_H0 ;  /* 0x20000026ff1b7230 */ /* 0x100fe40000004100 */
[----:B------:R-:W-:Y:S01]  /*4e80*/  FMUL.FTZ R26, R26, R13 ;  /* 0x0000000d1a1a7220 */ /* 0x000fe20000410000 */
[----:B------:R-:W-:-:S02]  /*4e90*/  HADD2.F32 R23, -RZ, R38.H1_H1 ;  /* 0x30000026ff177230 */ /* 0x000fc40000004100 */
[----:B------:R-:W-:Y:S01]  /*4ea0*/  IMAD.WIDE.U32 R16, R16, 0x24924925, RZ ;  /* 0x2492492510107825 */ /* 0x000fe200078e00ff */
        /* <DEDUP_REMOVED lines=19> */
.L_x_1228:
        /* <DEDUP_REMOVED lines=20> */
.L_x_1230:
[----:B------:R-:W-:Y:S05]  /*5120*/  BSYNC B0 ;  /* 0x0000000000007941 */ /* 0x000fea0003800000 */
.L_x_1229:
[C---:B------:R-:W-:Y:S01]  /*5130*/  FADD.FTZ R16, -R12.reuse, R27 ;  /* 0x0000001b0c107221 */ /* 0x040fe20000010100 */
[----:B------:R-:W-:Y:S01]  /*5140*/  FADD.FTZ R18, -R12, R23 ;  /* 0x000000170c127221 */ /* 0x000fe20000010100 */
[----:B------:R-:W-:Y:S02]  /*5150*/  IMAD R20, R20, UR7, R17 ;  /* 0x0000000714147c24 */ /* 0x000fe4000f8e0211 */
[--C-:B0-----:R-:W-:Y:S02]  /*5160*/  HADD2.F32 R25, -RZ, R35.reuse.H0_H0 ;  /* 0x20000023ff197230 */ /* 0x101fe40000004100 */
[-C--:B------:R-:W-:Y:S01]  /*5170*/  FMUL.FTZ R37, R16, R13.reuse ;  /* 0x0000000d10257220 */ /* 0x080fe20000410000 */
[----:B------:R-:W-:Y:S02]  /*5180*/  HADD2.F32 R24, -RZ, R35.H1_H1 ;  /* 0x30000023ff187230 */ /* 0x000fe40000004100 */
[----:B------:R-:W-:Y:S01]  /*5190*/  FMUL.FTZ R38, R18, R13 ;  /* 0x0000000d12267220 */ /* 0x000fe20000410000 */
[----:B------:R-:W-:Y:S01]  /*51a0*/  HADD2.F32 R23, -RZ, R31.H0_H0 ;  /* 0x2000001fff177230 */ /* 0x000fe20000004100 */
        /* <DEDUP_REMOVED lines=19> */
.L_x_1231:
        /* <DEDUP_REMOVED lines=20> */
.L_x_1233:
[----:B------:R-:W-:Y:S05]  /*5420*/  BSYNC B0 ;  /* 0x0000000000007941 */ /* 0x000fea0003800000 */
.L_x_1232:
[----:B------:R-:W-:Y:S02]  /*5430*/  HADD2.F32 R31, -RZ, R31.H1_H1 ;  /* 0x3000001fff1f7230 */ /* 0x000fe40000004100 */
[----:B------:R-:W-:Y:S01]  /*5440*/  FADD.FTZ R16, -R12, R23 ;  /* 0x000000170c107221 */ /* 0x000fe20000010100 */
[----:B------:R-:W-:Y:S01]  /*5450*/  IADD3 R35, R20, 0x30, RZ ;  /* 0x0000003014237810 */ /* 0x000fe20007ffe0ff */
[----:B------:R-:W-:Y:S01]  /*5460*/  ULDC.64 UR12, c[0x0][0x290] ;  /* 0x0000a400000c7ab9 */ /* 0x000fe20000000a00 */
[--C-:B------:R-:W-:Y:S02]  /*5470*/  HADD2.F32 R25, -RZ, R30.reuse.H0_H0 ;  /* 0x2000001eff197230 */ /* 0x100fe40000004100 */
[----:B0-----:R-:W-:Y:S01]  /*5480*/  FADD.FTZ R18, -R12, R31 ;  /* 0x0000001f0c127221 */ /* 0x001fe20000010100 */
[----:B------:R-:W-:Y:S02]  /*5490*/  HADD2.F32 R30, -RZ, R30.H1_H1 ;  /* 0x3000001eff1e7230 */ /* 0x000fe40000004100 */
        /* <DEDUP_REMOVED lines=22> */
.L_x_1234:
[----:B------:R-:W-:Y:S01]  /*5600*/  ISETP.GE.U32.AND P0, PT, R35, UR12, PT ;  /* 0x0000000c23007c0c */ /* 0x000fe2000bf06070 */
[----:B------:R-:W-:Y:S01]  /*5610*/  BSSY B0, `(.L_x_1235) ;  /* 0x0000017000007945 */ /* 0x000fe20003800000 */
[----:B------:R-:W-:Y:S02]  /*5620*/  SHF.R.S32.HI R20, RZ, 0x1f, R48 ;  /* 0x0000001fff147819 */ /* 0x000fe40000011430 */
[----:B------:R-:W-:-:S04]  /*5630*/  ISETP.GE.AND.EX P0, PT, R36, UR13, PT, P0 ;  /* 0x0000000d24007c0c */ /* 0x000fc8000bf06300 */
[----:B------:R-:W-:-:S13]  /*5640*/  ISETP.LT.U32.AND P0, PT, R55, 0x1c0, !P0 ;  /* 0x000001c03700780c */ /* 0x000fda0004701070 */
        /* <DEDUP_REMOVED lines=19> */
.L_x_1236:
[----:B------:R-:W-:Y:S05]  /*5780*/  BSYNC B0 ;  /* 0x0000000000007941 */ /* 0x000fea0003800000 */
.L_x_1235:
[--C-:B0-----:R-:W-:Y:S01]  /*5790*/  HADD2.F32 R17, -RZ, R34.reuse.H0_H0 ;  /* 0x20000022ff117230 */ /* 0x101fe20000004100 */
[----:B------:R-:W-:Y:S01]  /*57a0*/  ISETP.GE.U32.AND P0, PT, R48, UR12, PT ;  /* 0x0000000c30007c0c */ /* 0x000fe2000bf06070 */
[----:B------:R-:W-:-:S03]  /*57b0*/  HADD2.F32 R19, -RZ, R34.H1_H1 ;  /* 0x30000022ff137230 */ /* 0x000fc60000004100 */
[----:B------:R-:W-:Y:S01]  /*57c0*/  ISETP.GE.AND.EX P0, PT, R20, UR13, PT, P0 ;  /* 0x0000000d14007c0c */ /* 0x000fe2000bf06300 */
[C---:B------:R-:W-:Y:S01]  /*57d0*/  FADD.FTZ R16, -R12.reuse, R17 ;  /* 0x000000110c107221 */ /* 0x040fe20000010100 */
[----:B------:R-:W-:Y:S01]  /*57e0*/  FADD.FTZ R18, -R12, R19 ;  /* 0x000000130c127221 */ /* 0x000fe20000010100 */
[--C-:B------:R-:W-:Y:S01]  /*57f0*/  HADD2.F32 R17, -RZ, R11.reuse.H0_H0 ;  /* 0x2000000bff117230 */ /* 0x100fe20000004100 */
[----:B------:R-:W-:Y:S01]  /*5800*/  ISETP.GT.U32.OR P0, PT, R55, 0x1bf, P0 ;  /* 0x000001bf3700780c */ /* 0x000fe20000704470 */
[----:B------:R-:W-:Y:S02]  /*5810*/  HADD2.F32 R12, -RZ, R11.H1_H1 ;  /* 0x3000000bff0c7230 */ /* 0x000fe40000004100 */
[-C--:B------:R-:W-:Y:S01]  /*5820*/  FMUL.FTZ R25, R16, R13.reuse ;  /* 0x0000000d10197220 */ /* 0x080fe20000410000 */
[----:B------:R-:W-:Y:S01]  /*5830*/  FMUL.FTZ R26, R18, R13 ;  /* 0x0000000d121a7220 */ /* 0x000fe20000410000 */
[----:B------:R-:W-:Y:S08]  /*5840*/  @!P6 BRA `(.L_x_1237) ;  /* 0x000000000048e947 */ /* 0x000ff00003800000 */
        /* <DEDUP_REMOVED lines=18> */
.L_x_1237:
[----:B------:R-:W-:Y:S04]  /*5970*/  BSSY B0, `(.L_x_1238) ;  /* 0x0000013000007945 */ /* 0x000fe80003800000 */
[----:B------:R-:W-:Y:S05]  /*5980*/  @P0 BRA `(.L_x_1239) ;  /* 0x0000000000440947 */ /* 0x000fea0003800000 */
[C-C-:B------:R-:W-:Y:S01]  /*5990*/  FFMA.FTZ R16, R21.reuse, R25, R22.reuse ;  /* 0x0000001915107223 */ /* 0x140fe20000010016 */
[----:B------:R-:W-:Y:S01]  /*59a0*/  ULDC.64 UR12, c[0x0][0x288] ;  /* 0x0000a200000c7ab9 */ /* 0x000fe20000000a00 */
[----:B------:R-:W-:Y:S01]  /*59b0*/  FFMA.FTZ R21, R21, R26, R22 ;  /* 0x0000001a15157223 */ /* 0x000fe20000010016 */
[----:B------:R-:W-:Y:S01]  /*59c0*/  MOV R61, R63 ;  /* 0x0000003f003d7202 */ /* 0x000fe20000000f00 */
[----:B------:R-:W-:Y:S02]  /*59d0*/  IMAD R11, R20, UR12, RZ ;  /* 0x0000000c140b7c24 */ /* 0x000fe4000f8e02ff */
[----:B------:R-:W-:Y:S01]  /*59e0*/  FFMA.FTZ R16, R17, R14, -R16 ;  /* 0x0000000e11107223 */ /* 0x000fe20000010810 */
[----:B------:R-:W-:Y:S01]  /*59f0*/  FFMA.FTZ R12, R12, R15, -R21 ;  /* 0x0000000f0c0c7223 */ /* 0x000fe20000010815 */
[----:B------:R-:W-:-:S04]  /*5a00*/  IMAD.WIDE.U32 R60, R48, UR12, R60 ;  /* 0x0000000c303c7c25 */ /* 0x000fc8000f8e003c */
[-C--:B------:R-:W-:Y:S01]  /*5a10*/  FMUL.FTZ R14, R12, R13.reuse ;  /* 0x0000000d0c0e7220 */ /* 0x080fe20000410000 */
[----:B------:R-:W-:Y:S01]  /*5a20*/  IMAD R15, R48, UR13, R11 ;  /* 0x0000000d300f7c24 */ /* 0x000fe2000f8e020b */
[----:B------:R-:W-:Y:S01]  /*5a30*/  ULDC.64 UR12, c[0x0][0x210] ;  /* 0x00008400000c7ab9 */ /* 0x000fe20000000a00 */
[----:B------:R-:W-:Y:S01]  /*5a40*/  FMUL.FTZ R11, R16, R13 ;  /* 0x0000000d100b7220 */ /* 0x000fe20000410000 */
[----:B------:R-:W-:Y:S02]  /*5a50*/  LEA R12, P0, R60, UR12, 0x1 ;  /* 0x0000000c3c0c7c11 */ /* 0x000fe4000f8008ff */
[----:B------:R-:W-:Y:S02]  /*5a60*/  IADD3 R15, R61, R15, RZ ;  /* 0x0000000f3d0f7210 */ /* 0x000fe40007ffe0ff */
[----:B------:R-:W-:Y:S02]  /*5a70*/  F2FP.F16.F32.PACK_AB R11, R14, R11 ;  /* 0x0000000b0e0b723e */ /* 0x000fe400000000ff */
[----:B------:R-:W-:-:S05]  /*5a80*/  LEA.HI.X R13, R60, UR13, R15, 0x1, P0 ;  /* 0x0000000d3c0d7c11 */ /* 0x000fca00080f0c0f */
[----:B------:R0:W-:Y:S02]  /*5a90*/  STG.E desc[UR8][R12.64], R11 ;  /* 0x0000000b0c007986 */ /* 0x0001e4000c101908 */
.L_x_1239:
[----:B------:R-:W-:Y:S05]  /*5aa0*/  BSYNC B0 ;  /* 0x0000000000007941 */ /* 0x000fea0003800000 */
.L_x_1238:
[----:B0-----:R-:W0:Y:S01]  /*5ab0*/  LDC R11, c[0x0][0x10] ;  /* 0x00000400ff0b7b82 */ /* 0x001e220000000800 */
[----:B------:R-:W-:Y:S02]  /*5ac0*/  IADD3 R47, R47, 0x1, RZ ;  /* 0x000000012f2f7810 */ /* 0x000fe40007ffe0ff */
[----:B0-----:R-:W-:-:S04]  /*5ad0*/  IADD3 R54, R11, R54, RZ ;  /* 0x000000360b367210 */ /* 0x001fc80007ffe0ff */
[----:B------:R-:W-:-:S13]  /*5ae0*/  ISETP.GE.AND P0, PT, R54, UR4, PT ;  /* 0x0000000436007c0c */ /* 0x000fda000bf06270 */
[----:B------:R-:W-:Y:S05]  /*5af0*/  @!P0 BRA `(.L_x_1240) ;  /* 0xffffffa800588947 */ /* 0x000fea000383ffff */
.L_x_1189:
[----:B------:R-:W0:Y:S01]  /*5b00*/  LDC R4, c[0x0][0xc] ;  /* 0x00000300ff047b82 */ /* 0x000e220000000800 */
[----:B------:R-:W-:Y:S01]  /*5b10*/  ISETP.NE.AND P1, PT, R55, RZ, PT ;  /* 0x000000ff3700720c */ /* 0x000fe20003f25270 */
[----:B------:R-:W-:Y:S06]  /*5b20*/  BSSY B0, `(.L_x_1241) ;  /* 0x0000011000007945 */ /* 0x000fec0003800000 */
[----:B------:R-:W1:Y:S08]  /*5b30*/  LDC R7, c[0x0][0x10] ;  /* 0x00000400ff077b82 */ /* 0x000e700000000800 */
[----:B------:R-:W2:Y:S01]  /*5b40*/  LDC.64 R2, c[0x0][0x258] ;  /* 0x00009600ff027b82 */ /* 0x000ea20000000a00 */
[----:B0-----:R-:W-:-:S02]  /*5b50*/  ISETP.NE.AND P0, PT, R4, 0x1, PT ;  /* 0x000000010400780c */ /* 0x001fc40003f05270 */
[----:B-1----:R-:W-:-:S04]  /*5b60*/  SHF.L.U32 R0, R7, 0x1, RZ ;  /* 0x0000000107007819 */ /* 0x002fc800000006ff */
[----:B------:R-:W-:-:S05]  /*5b70*/  SEL R5, R0, RZ, P0 ;  /* 0x000000ff00057207 */ /* 0x000fca0000000000 */
[----:B--2---:R-:W-:Y:S01]  /*5b80*/  IMAD.WIDE.U32 R2, R5, 0x4, R2 ;  /* 0x0000000405027825 */ /* 0x004fe200078e0002 */
        /* <DEDUP_REMOVED lines=10> */
.L_x_1242:
[----:B------:R-:W-:Y:S05]  /*5c30*/  BSYNC B0 ;  /* 0x0000000000007941 */ /* 0x000fea0003800000 */
.L_x_1241:
        /* <DEDUP_REMOVED lines=11> */
.L_x_1244:
[----:B------:R-:W2:Y:S04]  /*5cf0*/  LDG.E.STRONG.GPU R5, desc[UR8][R2.64] ;  /* 0x0000000802057981 */ /* 0x000ea8000c1ef900 */
[----:B--2---:R-:W-:Y:S01]  /*5d00*/  CCTL.IVALL ;  /* 0x00000000ff00798f */ /* 0x004fe20002000000 */
[----:B------:R-:W-:Y:S05]  /*5d10*/  YIELD ;  /* 0x0000000000007946 */ /* 0x000fea0003800000 */
[----:B------:R-:W-:-:S13]  /*5d20*/  ISETP.NE.AND P0, PT, R5, R0, PT ;  /* 0x000000000500720c */ /* 0x000fda0003f05270 */
[----:B------:R-:W-:Y:S05]  /*5d30*/  @P0 BRA `(.L_x_1244) ;  /* 0xfffffffc00ec0947 */ /* 0x000fea000383ffff */
.L_x_1243:
        /* <DEDUP_REMOVED lines=24> */
.L_x_1245:
        /* <DEDUP_REMOVED lines=23> */
.L_x_1246:
        /* <DEDUP_REMOVED lines=13> */
.L_x_5606:


//--------------------- .text._Z35group_norm_nhwc_bwd_one_pass_kernelI11Fp16IOFp32WLi128ELi112ELi448EEv26Group_norm_nhwc_bwd_params --------------------------
	.section	.text._Z35group_norm_nhwc_bwd_one_pass_kernelI11Fp16IOFp32WLi128ELi112ELi448EEv26Group_norm_nhwc_bwd_params,"ax",@progbits
	.align	128
        .global         _Z35group_norm_nhwc_bwd_one_pass_kernelI11Fp16IOFp32WLi128ELi112ELi448EEv26Group_norm_nhwc_bwd_params
        .type           _Z35group_norm_nhwc_bwd_one_pass_kernelI11Fp16IOFp32WLi128ELi112ELi448EEv26Group_norm_nhwc_bwd_params,@function
        .size           _Z35group_norm_nhwc_bwd_one_pass_kernelI11Fp16IOFp32WLi128ELi112ELi448EEv26Group_norm_nhwc_bwd_params,(.L_x_5607 - _Z35group_norm_nhwc_bwd_one_pass_kernelI11Fp16IOFp32WLi128ELi112ELi448EEv26Group_norm_nhwc_bwd_params)
        .other          _Z35group_norm_nhwc_bwd_one_pass_kernelI11Fp16IOFp32WLi128ELi112ELi448EEv26Group_norm_nhwc_bwd_params,@"STO_CUDA_ENTRY STV_DEFAULT"
_Z35group_norm_nhwc_bwd_one_pass_kernelI11Fp16IOFp32WLi128ELi112ELi448EEv26Group_norm_nhwc_bwd_params:
.text._Z35group_norm_nhwc_bwd_one_pass_kernelI11Fp16IOFp32WLi128ELi112ELi448EEv26Group_norm_nhwc_bwd_params:
        /* <DEDUP_REMOVED lines=14> */
[----:B------:R-:W1:Y:S01]  /*00e0*/  S2R R109, SR_LANEID ;  /* 0x00000000006d7919 */ /* 0x000e620000000000 */
[----:B------:R-:W-:Y:S01]  /*00f0*/  LOP3.LUT R16, R16, 0xffffff7f, RZ, 0xc0, !PT ;  /* 0xffffff7f10107812 */ /* 0x000fe200078ec0ff */
[----:B------:R-:W-:Y:S01]  /*0100*/  IMAD.WIDE.U32 R6, R6, 0x24924925, RZ ;  /* 0x2492492506067825 */ /* 0x000fe200078e00ff */
[----:B------:R-:W-:Y:S01]  /*0110*/  UMOV UR5, 0x400 ;  /* 0x0000040000057882 */ /* 0x000fe20000000000 */
[----:B------:R-:W2:Y:S01]  /*0120*/  LDC.64 R4, c[0x0][0x288] ;  /* 0x0000a200ff047b82 */ /* 0x000ea20000000a00 */
[----:B------:R-:W-:Y:S01]  /*0130*/  HFMA2.MMA R6, -RZ, RZ, 0, 0 ;  /* 0x00000000ff067435 */ /* 0x000fe200000001ff */
[----:B------:R-:W-:-:S05]  /*0140*/  IMAD R8, R7, -0x38, R2 ;  /* 0xffffffc807087824 */ /* 0x000fca00078e0202 */
[----:B------:R-:W-:Y:S01]  /*0150*/  SHF.L.U32 R8, R8, 0x1, RZ ;  /* 0x0000000108087819 */ /* 0x000fe200000006ff */
[----:B------:R-:W3:Y:S01]  /*0160*/  S2UR UR6, SR_CgaCtaId ;  /* 0x00000000000679c3 */ /* 0x000ee20000008800 */
[----:B0-----:R-:W-:Y:S01]  /*0170*/  IMAD R3, R3, UR7, R7 ;  /* 0x0000000703037c24 */ /* 0x001fe2000f8e0207 */
[----:B------:R-:W-:-:S04]  /*0180*/  MOV R7, R0 ;  /* 0x0000000000077202 */ /* 0x000fc80000000f00 */
[C---:B------:R-:W-:Y:S02]  /*0190*/  ISETP.LT.U32.AND P0, PT, R3.reuse, UR10, PT ;  /* 0x0000000a03007c0c */ /* 0x040fe4000bf01070 */
[----:B------:R-:W-:Y:S02]  /*01a0*/  SHF.R.S32.HI R121, RZ, 0x1f, R3 ;  /* 0x0000001fff797819 */ /* 0x000fe40000011403 */
[----:B------:R-:W-:Y:S02]  /*01b0*/  IADD3 R107, R3, 0x8, RZ ;  /* 0x00000008036b7810 */ /* 0x000fe40007ffe0ff */
[----:B------:R-:W-:Y:S02]  /*01c0*/  ISETP.LT.AND.EX P0, PT, R121, UR11, !P1, P0 ;  /* 0x0000000b79007c0c */ /* 0x000fe4000cf01300 */
[----:B------:R-:W-:Y:S02]  /*01d0*/  ISETP.LT.U32.AND P5, PT, R107, UR10, PT ;  /* 0x0000000a6b007c0c */ /* 0x000fe4000bfa1070 */
[----:B------:R-:W-:Y:S01]  /*01e0*/  SHF.R.S32.HI R120, RZ, 0x1f, R107 ;  /* 0x0000001fff787819 */ /* 0x000fe2000001146b */
[----:B---3--:R-:W-:Y:S01]  /*01f0*/  ULEA UR5, UR6, UR5, 0x18 ;  /* 0x0000000506057291 */ /* 0x008fe2000f8ec03f */
[----:B------:R-:W-:-:S02]  /*0200*/  IADD3 R106, R3, 0x10, RZ ;  /* 0x00000010036a7810 */ /* 0x000fc40007ffe0ff */
[----:B------:R-:W-:Y:S02]  /*0210*/  ISETP.LT.AND.EX P6, PT, R120, UR11, !P1, P5 ;  /* 0x0000000b78007c0c */ /* 0x000fe4000cfc1350 */
[----:B------:R-:W-:Y:S02]  /*0220*/  ISETP.LT.U32.AND P4, PT, R106, UR10, PT ;  /* 0x0000000a6a007c0c */ /* 0x000fe4000bf81070 */
[----:B------:R-:W-:Y:S02]  /*0230*/  SHF.R.S32.HI R119, RZ, 0x1f, R106 ;  /* 0x0000001fff777819 */ /* 0x000fe4000001146a */
[----:B------:R-:W-:Y:S02]  /*0240*/  @P0 LOP3.LUT R16, R16, 0x80, RZ, 0xfc, !PT ;  /* 0x0000008010100812 */ /* 0x000fe400078efcff */
[----:B------:R-:W-:Y:S02]  /*0250*/  ISETP.LT.AND.EX P5, PT, R119, UR11, !P1, P4 ;  /* 0x0000000b77007c0c */ /* 0x000fe4000cfa1340 */
[----:B------:R-:W-:-:S02]  /*0260*/  LOP3.LUT R16, R16, 0xffffffbf, RZ, 0xc0, !PT ;  /* 0xffffffbf10107812 */ /* 0x000fc400078ec0ff */
[C---:B------:R-:W-:Y:S02]  /*0270*/  IADD3 R105, R3.reuse, 0x18, RZ ;  /* 0x0000001803697810 */ /* 0x040fe40007ffe0ff */
[----:B------:R-:W-:Y:S02]  /*0280*/  @P6 LOP3.LUT R16, R16, 0x40, RZ, 0xfc, !PT ;  /* 0x0000004010106812 */ /* 0x000fe400078efcff */
[----:B------:R-:W-:Y:S02]  /*0290*/  IADD3 R104, R3, 0x20, RZ ;  /* 0x0000002003687810 */ /* 0x000fe40007ffe0ff */
[----:B------:R-:W-:Y:S02]  /*02a0*/  ISETP.LT.U32.AND P3, PT, R105, UR10, PT ;  /* 0x0000000a69007c0c */ /* 0x000fe4000bf61070 */
[----:B------:R-:W-:Y:S02]  /*02b0*/  SHF.R.S32.HI R118, RZ, 0x1f, R105 ;  /* 0x0000001fff767819 */ /* 0x000fe40000011469 */
[----:B------:R-:W-:-:S02]  /*02c0*/  LOP3.LUT R16, R16, 0xffffffdf, RZ, 0xc0, !PT ;  /* 0xffffffdf10107812 */ /* 0x000fc400078ec0ff */
[----:B------:R-:W-:Y:S02]  /*02d0*/  ISETP.LT.U32.AND P2, PT, R104, UR10, PT ;  /* 0x0000000a68007c0c */ /* 0x000fe4000bf41070 */
[----:B------:R-:W-:Y:S02]  /*02e0*/  SHF.R.S32.HI R117, RZ, 0x1f, R104 ;  /* 0x0000001fff757819 */ /* 0x000fe40000011468 */
[----:B------:R-:W-:Y:S02]  /*02f0*/  ISETP.LT.AND.EX P4, PT, R118, UR11, !P1, P3 ;  /* 0x0000000b76007c0c */ /* 0x000fe4000cf81330 */
[----:B------:R-:W-:Y:S02]  /*0300*/  @P5 LOP3.LUT R16, R16, 0x20, RZ, 0xfc, !PT ;  /* 0x0000002010105812 */ /* 0x000fe400078efcff */
[----:B------:R-:W-:Y:S02]  /*0310*/  IADD3 R103, R3, 0x28, RZ ;  /* 0x0000002803677810 */ /* 0x000fe40007ffe0ff */
[----:B------:R-:W-:-:S02]  /*0320*/  ISETP.LT.AND.EX P3, PT, R117, UR11, !P1, P2 ;  /* 0x0000000b75007c0c */ /* 0x000fc4000cf61320 */
[----:B------:R-:W-:Y:S02]  /*0330*/  LOP3.LUT R16, R16, 0xfffffff7, RZ, 0xc0, !PT ;  /* 0xfffffff710107812 */ /* 0x000fe400078ec0ff */
[----:B------:R-:W-:Y:S02]  /*0340*/  ISETP.LT.U32.AND P0, PT, R103, UR10, PT ;  /* 0x0000000a67007c0c */ /* 0x000fe4000bf01070 */
[----:B------:R-:W-:Y:S02]  /*0350*/  SHF.R.S32.HI R116, RZ, 0x1f, R103 ;  /* 0x0000001fff747819 */ /* 0x000fe40000011467 */
[----:B------:R-:W-:Y:S02]  /*0360*/  LOP3.LUT R16, R16, 0xffffffef, RZ, 0xc0, !PT ;  /* 0xffffffef10107812 */ /* 0x000fe400078ec0ff */
[----:B------:R-:W-:Y:S02]  /*0370*/  IADD3 R102, R3, 0x30, RZ ;  /* 0x0000003003667810 */ /* 0x000fe40007ffe0ff */
[----:B------:R-:W-:-:S02]  /*0380*/  ISETP.LT.AND.EX P2, PT, R116, UR11, !P1, P0 ;  /* 0x0000000b74007c0c */ /* 0x000fc4000cf41300 */
[----:B------:R-:W-:Y:S02]  /*0390*/  @P4 LOP3.LUT R16, R16, 0x10, RZ, 0xfc, !PT ;  /* 0x0000001010104812 */ /* 0x000fe400078efcff */
[----:B------:R-:W-:Y:S02]  /*03a0*/  SHF.R.S32.HI R115, RZ, 0x1f, R102 ;  /* 0x0000001fff737819 */ /* 0x000fe40000011466 */
[----:B------:R-:W-:Y:S02]  /*03b0*/  ISETP.LT.U32.AND P0, PT, R102, UR10, PT ;  /* 0x0000000a66007c0c */ /* 0x000fe4000bf01070 */
[----:B------:R-:W-:Y:S02]  /*03c0*/  @P3 LOP3.LUT R16, R16, 0x8, RZ, 0xfc, !PT ;  /* 0x0000000810103812 */ /* 0x000fe400078efcff */
[----:B------:R-:W-:Y:S02]  /*03d0*/  ISETP.LT.AND.EX P0, PT, R115, UR11, !P1, P0 ;  /* 0x0000000b73007c0c */ /* 0x000fe4000cf01300 */
[----:B------:R-:W-:-:S02]  /*03e0*/  LOP3.LUT R16, R16, 0xfffffffb, RZ, 0xc0, !PT ;  /* 0xfffffffb10107812 */ /* 0x000fc400078ec0ff */
[C---:B------:R-:W-:Y:S02]  /*03f0*/  IADD3 R101, R3.reuse, 0x38, RZ ;  /* 0x0000003803657810 */ /* 0x040fe40007ffe0ff */
[----:B------:R-:W-:Y:S02]  /*0400*/  @P2 LOP3.LUT R16, R16, 0x4, RZ, 0xfc, !PT ;  /* 0x0000000410102812 */ /* 0x000fe400078efcff */
[C---:B------:R-:W-:Y:S02]  /*0410*/  IADD3 R100, R3.reuse, 0x40, RZ ;  /* 0x0000004003647810 */ /* 0x040fe40007ffe0ff */
[C---:B------:R-:W-:Y:S02]  /*0420*/  IADD3 R99, R3.reuse, 0x48, RZ ;  /* 0x0000004803637810 */ /* 0x040fe40007ffe0ff */
[----:B------:R-:W-:Y:S02]  /*0430*/  IADD3 R98, R3, 0x50, RZ ;  /* 0x0000005003627810 */ /* 0x000fe40007ffe0ff */
[----:B------:R-:W-:-:S02]  /*0440*/  LOP3.LUT R16, R16, 0xfffffffd, RZ, 0xc0, !PT ;  /* 0xfffffffd10107812 */ /* 0x000fc400078ec0ff */
[----:B------:R-:W-:Y:S02]  /*0450*/  IADD3 R97, R3, 0x58, RZ ;  /* 0x0000005803617810 */ /* 0x000fe40007ffe0ff */
[----:B------:R-:W-:Y:S02]  /*0460*/  SHF.R.S32.HI R114, RZ, 0x1f, R101 ;  /* 0x0000001fff727819 */ /* 0x000fe40000011465 */
[----:B------:R-:W-:Y:S02]  /*0470*/  SHF.R.S32.HI R113, RZ, 0x1f, R100 ;  /* 0x0000001fff717819 */ /* 0x000fe40000011464 */
[----:B------:R-:W-:Y:S02]  /*0480*/  SHF.R.S32.HI R112, RZ, 0x1f, R99 ;  /* 0x0000001fff707819 */ /* 0x000fe40000011463 */
[----:B------:R-:W-:Y:S02]  /*0490*/  SHF.R.S32.HI R111, RZ, 0x1f, R98 ;  /* 0x0000001fff6f7819 */ /* 0x000fe40000011462 */
[----:B------:R-:W-:-:S02]  /*04a0*/  ISETP.LT.U32.AND P5, PT, R101, UR10, PT ;  /* 0x0000000a65007c0c */ /* 0x000fc4000bfa1070 */
[----:B------:R-:W-:Y:S02]  /*04b0*/  @P0 LOP3.LUT R16, R16, 0x2, RZ, 0xfc, !PT ;  /* 0x0000000210100812 */ /* 0x000fe400078efcff */
[----:B------:R-:W-:Y:S02]  /*04c0*/  ISETP.LT.U32.AND P4, PT, R100, UR10, PT ;  /* 0x0000000a64007c0c */ /* 0x000fe4000bf81070 */
[----:B------:R-:W-:Y:S02]  /*04d0*/  ISETP.LT.U32.AND P3, PT, R99, UR10, PT ;  /* 0x0000000a63007c0c */ /* 0x000fe4000bf61070 */
[----:B------:R-:W-:Y:S02]  /*04e0*/  ISETP.LT.U32.AND P2, PT, R98, UR10, PT ;  /* 0x0000000a62007c0c */ /* 0x000fe4000bf41070 */
[----:B------:R-:W-:Y:S02]  /*04f0*/  SHF.R.S32.HI R110, RZ, 0x1f, R97 ;  /* 0x0000001fff6e7819 */ /* 0x000fe40000011461 */
[----:B------:R-:W-:Y:S01]  /*0500*/  ISETP.LT.U32.AND P0, PT, R97, UR10, PT ;  /* 0x0000000a61007c0c */ /* 0x000fe2000bf01070 */
[----:B------:R-:W-:Y:S01]  /*0510*/  ULDC.U8 UR10, c[0x0][0x2a4] ;  /* 0x0000a900000a7ab9 */ /* 0x000fe20000000000 */
[----:B------:R-:W-:-:S02]  /*0520*/  ISETP.LT.AND.EX P5, PT, R114, UR11, !P1, P5 ;  /* 0x0000000b72007c0c */ /* 0x000fc4000cfa1350 */
[----:B------:R-:W-:Y:S02]  /*0530*/  ISETP.LT.AND.EX P4, PT, R113, UR11, !P1, P4 ;  /* 0x0000000b71007c0c */ /* 0x000fe4000cf81340 */
[----:B------:R-:W-:Y:S02]  /*0540*/  ISETP.LT.AND.EX P3, PT, R112, UR11, !P1, P3 ;  /* 0x0000000b70007c0c */ /* 0x000fe4000cf61330 */
[----:B------:R-:W-:Y:S02]  /*0550*/  ISETP.LT.AND.EX P2, PT, R111, UR11, !P1, P2 ;  /* 0x0000000b6f007c0c */ /* 0x000fe4000cf41320 */
[----:B------:R-:W-:Y:S02]  /*0560*/  ISETP.LT.AND.EX P1, PT, R110, UR11, !P1, P0 ;  /* 0x0000000b6e007c0c */ /* 0x000fe4000cf21300 */
[C---:B--2---:R-:W-:Y:S02]  /*0570*/  LEA.HI R12, P0, R5.reuse, R4, RZ, 0x1 ;  /* 0x00000004050c7211 */ /* 0x044fe400078108ff */
[----:B------:R-:W-:-:S02]  /*0580*/  LEA R9, R5, R5, 0x1 ;  /* 0x0000000505097211 */ /* 0x000fc400078e08ff */
[----:B------:R-:W-:Y:S01]  /*0590*/  IADD3.X R15, RZ, R5, RZ, P0, !PT ;  /* 0x00000005ff0f7210 */ /* 0x000fe200007fe4ff */
[----:B------:R-:W-:Y:S01]  /*05a0*/  IMAD.WIDE.U32 R4, R4, 0x3, RZ ;  /* 0x0000000304047825 */ /* 0x000fe200078e00ff */
[----:B------:R-:W-:Y:S02]  /*05b0*/  IADD3 R96, R3, 0x60, RZ ;  /* 0x0000006003607810 */ /* 0x000fe40007ffe0ff */
[----:B------:R-:W-:Y:S02]  /*05c0*/  SHF.R.S64 R12, R12, 0x1, R15 ;  /* 0x000000010c0c7819 */ /* 0x000fe4000000100f */
[----:B------:R-:W-:Y:S02]  /*05d0*/  IADD3 R5, R5, R9, RZ ;  /* 0x0000000905057210 */ /* 0x000fe40007ffe0ff */
[----:B------:R-:W-:Y:S02]  /*05e0*/  SHF.R.S32.HI R9, RZ, 0x1f, R2 ;  /* 0x0000001fff097819 */ /* 0x000fe40000011402 */
[----:B------:R-:W-:-:S02]  /*05f0*/  LEA.HI R13, P0, R5, R4, RZ, 0x1 ;  /* 0x00000004050d7211 */ /* 0x000fc400078108ff */
[----:B------:R-:W0:Y:S01]  /*0600*/  LDC R4, c[0x0][0x10] ;  /* 0x00000400ff047b82 */ /* 0x000e220000000800 */
[----:B------:R-:W-:Y:S02]  /*0610*/  LEA.HI R9, R9, R2, RZ, 0x5 ;  /* 0x0000000209097211 */ /* 0x000fe400078f28ff */
[----:B------:R-:W-:Y:S02]  /*0620*/  IADD3.X R18, RZ, R5, RZ, P0, !PT ;  /* 0x00000005ff127210 */ /* 0x000fe400007fe4ff */
[----:B------:R-:W-:Y:S02]  /*0630*/  SHF.R.S32.HI R15, RZ, 0x1, R15 ;  /* 0x00000001ff0f7819 */ /* 0x000fe4000001140f */
[----:B------:R-:W-:Y:S01]  /*0640*/  SHF.R.S64 R13, R13, 0x1, R18 ;  /* 0x000000010d0d7819 */ /* 0x000fe20000001012 */
[----:B------:R-:W2:Y:S01]  /*0650*/  LDC R5, c[0x0][0xc] ;  /* 0x00000300ff057b82 */ /* 0x000ea20000000800 */
[----:B------:R-:W-:Y:S02]  /*0660*/  SHF.R.S32.HI R9, RZ, 0x5, R9 ;  /* 0x00000005ff097819 */ /* 0x000fe40000011409 */
[----:B------:R-:W-:-:S02]  /*0670*/  IADD3 R95, R3, 0x68, RZ ;  /* 0x00000068035f7810 */ /* 0x000fc40007ffe0ff */
[----:B------:R-:W-:Y:S02]  /*0680*/  IADD3 R11, R3, 0x78, RZ ;  /* 0x00000078030b7810 */ /* 0x000fe40007ffe0ff */
[----:B------:R-:W-:Y:S02]  /*0690*/  SHF.R.S32.HI R18, RZ, 0x1, R18 ;  /* 0x00000001ff127819 */ /* 0x000fe40000011412 */
[----:B------:R-:W-:Y:S02]  /*06a0*/  SHF.L.U64.HI R14, R12, 0x2, R15 ;  /* 0x000000020c0e7819 */ /* 0x000fe4000001020f */
[----:B------:R-:W-:Y:S02]  /*06b0*/  LEA R9, R9, UR5, 0x3 ;  /* 0x0000000509097c11 */ /* 0x000fe4000f8e18ff */
[----:B------:R-:W-:Y:S02]  /*06c0*/  SHF.R.S32.HI R125, RZ, 0x1f, R96 ;  /* 0x0000001fff7d7819 */ /* 0x000fe40000011460 */
[----:B------:R-:W-:Y:S01]  /*06d0*/  SHF.R.S32.HI R124, RZ, 0x1f, R95 ;  /* 0x0000001fff7c7819 */ /* 0x000fe2000001145f */
[----:B0-----:R-:W-:Y:S01]  /*06e0*/  IMAD R10, R4, UR7, R0 ;  /* 0x00000007040a7c24 */ /* 0x001fe2000f8e0200 */
[----:B------:R-:W-:-:S02]  /*06f0*/  IADD3 R10, R3, 0x70, RZ ;  /* 0x00000070030a7810 */ /* 0x000fc40007ffe0ff */
[----:B------:R-:W-:Y:S02]  /*0700*/  SHF.R.S32.HI R122, RZ, 0x1f, R11 ;  /* 0x0000001fff7a7819 */ /* 0x000fe4000001140b */
[----:B------:R-:W-:Y:S02]  /*0710*/  SHF.R.S32.HI R123, RZ, 0x1f, R10 ;  /* 0x0000001fff7b7819 */ /* 0x000fe4000001140a */
[----:B------:R-:W-:Y:S02]  /*0720*/  SHF.L.U64.HI R15, R13, 0x2, R18 ;  /* 0x000000020d0f7819 */ /* 0x000fe40000010212 */
[----:B-12---:R-:W-:-:S07]  /*0730*/  LOP3.LUT R108, R5, 0x3, RZ, 0xc0, !PT ;  /* 0x00000003056c7812 */ /* 0x006fce00078ec0ff */
.L_x_1330:
[----:B0-----:R-:W0:Y:S01]  /*0740*/  LDC R26, c[0x0][0x2a0] ;  /* 0x0000a800ff1a7b82 */ /* 0x001e220000000800 */
[----:B------:R-:W-:Y:S01]  /*0750*/  P2R R22, PR, RZ, 0x4 ;  /* 0x00000004ff167803 */ /* 0x000fe20000000000 */
[----:B------:R-:W-:Y:S01]  /*0760*/  ULDC.64 UR12, c[0x0][0x298] ;  /* 0x0000a600000c7ab9 */ /* 0x000fe20000000a00 */
[C---:B------:R-:W-:Y:S02]  /*0770*/  LOP3.LUT P2, RZ, R16.reuse, 0x80, RZ, 0xc0, !PT ;  /* 0x0000008010ff7812 */ /* 0x040fe4000784c0ff */
[C---:B------:R-:W-:Y:S02]  /*0780*/  LOP3.LUT P6, RZ, R16.reuse, 0x40, RZ, 0xc0, !PT ;  /* 0x0000004010ff7812 */ /* 0x040fe400078cc0ff */
[----:B------:R-:W-:Y:S01]  /*0790*/  P2R R17, PR, RZ, 0x2 ;  /* 0x00000002ff117803 */ /* 0x000fe20000000000 */
[----:B------:R-:W1:Y:S01]  /*07a0*/  @P5 LDC.64 R44, c[0x0][0x230] ;  /* 0x00008c00ff2c5b82 */ /* 0x000e620000000a00 */
[----:B------:R-:W-:Y:S02]  /*07b0*/  LOP3.LUT P1, RZ, R16, 0x10, RZ, 0xc0, !PT ;  /* 0x0000001010ff7812 */ /* 0x000fe4000782c0ff */
[----:B------:R-:W-:-:S02]  /*07c0*/  SHF.R.U32.HI R62, RZ, 0x3, R2 ;  /* 0x00000003ff3e7819 */ /* 0x000fc40000011602 */
[----:B------:R-:W-:-:S03]  /*07d0*/  P2R R84, PR, RZ, 0x20 ;  /* 0x00000020ff547803 */ /* 0x000fc60000000000 */
[----:B------:R-:W2:Y:S01]  /*07e0*/  @P2 LDC.64 R60, c[0x0][0x230] ;  /* 0x00008c00ff3c2b82 */ /* 0x000ea20000000a00 */
[----:B------:R-:W-:Y:S01]  /*07f0*/  IMAD.WIDE.U32 R62, R62, 0x24924925, RZ ;  /* 0x249249253e3e7825 */ /* 0x000fe200078e00ff */
[----:B0-----:R-:W-:-:S06]  /*0800*/  IABS R23, R26 ;  /* 0x0000001a00177213 */ /* 0x001fcc0000000000 */
[----:B------:R-:W0:Y:S01]  /*0810*/  @P6 LDC.64 R80, c[0x0][0x230] ;  /* 0x00008c00ff506b82 */ /* 0x000e220000000a00 */
[----:B------:R-:W3:Y:S07]  /*0820*/  I2F.RP R20, R23 ;  /* 0x0000001700147306 */ /* 0x000eee0000209400 */
[----:B------:R-:W4:Y:S08]  /*0830*/  @P1 LDC.64 R72, c[0x0][0x230] ;  /* 0x00008c00ff481b82 */ /* 0x000f300000000a00 */
[----:B------:R-:W1:Y:S01]  /*0840*/  @P1 LDC.64 R70, c[0x0][0x228] ;  /* 0x00008a00ff461b82 */ /* 0x000e620000000a00 */
[----:B---3--:R-:W3:Y:S07]  /*0850*/  MUFU.RCP R20, R20 ;  /* 0x0000001400147308 */ /* 0x008eee0000001000 */
[----:B------:R-:W1:Y:S08]  /*0860*/  @P5 LDC.64 R42, c[0x0][0x228] ;  /* 0x00008a00ff2a5b82 */ /* 0x000e700000000a00 */
[----:B------:R-:W1:Y:S01]  /*0870*/  @P4 LDC.64 R40, c[0x0][0x230] ;  /* 0x00008c00ff284b82 */ /* 0x000e620000000a00 */
[----:B---3--:R-:W-:-:S04]  /*0880*/  IADD3 R18, R20, 0xffffffe, RZ ;  /* 0x0ffffffe14127810 */ /* 0x008fc80007ffe0ff */
[----:B------:R3:W2:Y:S03]  /*0890*/  F2I.FTZ.U32.TRUNC.NTZ R19, R18 ;  /* 0x0000001200137305 */ /* 0x0006a6000021f000 */
[----:B------:R-:W1:Y:S01]  /*08a0*/  @P4 LDC.64 R38, c[0x0][0x228] ;  /* 0x00008a00ff264b82 */ /* 0x000e620000000a00 */
[----:B---3--:R-:W-:-:S07]  /*08b0*/  MOV R18, RZ ;  /* 0x000000ff00127202 */ /* 0x008fce0000000f00 */
[----:B------:R-:W3:Y:S01]  /*08c0*/  @P3 LDC.64 R36, c[0x0][0x230] ;  /* 0x00008c00ff243b82 */ /* 0x000ee20000000a00 */
[----:B--2---:R-:W-:-:S07]  /*08d0*/  IADD3 R24, RZ, -R19, RZ ;  /* 0x80000013ff187210 */ /* 0x004fce0007ffe0ff */
[----:B------:R-:W2:Y:S01]  /*08e0*/  @P3 LDC.64 R34, c[0x0][0x228] ;  /* 0x00008a00ff223b82 */ /* 0x000ea20000000a00 */
        /* <DEDUP_REMOVED lines=13> */
[----:B------:R-:W-:-:S13]  /*09c0*/  ISETP.GE.U32.AND P0, PT, R20, R23, PT ;  /* 0x000000171400720c */ /* 0x000fda0003f06070 */
        /* <DEDUP_REMOVED lines=8> */
[----:B------:R-:W-:Y:S02]  /*0a50*/  SEL R21, R18, R19, !P0 ;  /* 0x0000001312157207 */ /* 0x000fe40004000000 */
[----:B------:R-:W-:Y:S01]  /*0a60*/  SHF.R.S32.HI R18, RZ, 0x1f, R8 ;  /* 0x0000001fff127819 */ /* 0x000fe20000011408 */
[----:B------:R-:W-:Y:S01]  /*0a70*/  IMAD R31, R30, 0x70, RZ ;  /* 0x000000701e1f7824 */ /* 0x000fe200078e02ff */
[----:B------:R-:W-:-:S04]  /*0a80*/  SHF.R.S32.HI R20, RZ, 0x1f, R21 ;  /* 0x0000001fff147819 */ /* 0x000fc80000011415 */
[----:B------:R-:W-:Y:S01]  /*0a90*/  IADD3 R66, P0, R8, R31, RZ ;  /* 0x0000001f08427210 */ /* 0x000fe20007f1e0ff */
[----:B------:R-:W-:-:S03]  /*0aa0*/  IMAD R20, R20, UR12, RZ ;  /* 0x0000000c14147c24 */ /* 0x000fc6000f8e02ff */
[----:B------:R-:W-:Y:S01]  /*0ab0*/  LEA.HI.X.SX32 R67, R31, R18, 0x1, P0 ;  /* 0x000000121f437211 */ /* 0x000fe200000f0eff */
[C---:B------:R-:W-:Y:S01]  /*0ac0*/  IMAD R65, R21.reuse, UR13, R20 ;  /* 0x0000000d15417c24 */ /* 0x040fe2000f8e0214 */
[----:B------:R-:W0:Y:S01]  /*0ad0*/  @P2 LDC.64 R18, c[0x0][0x288] ;  /* 0x0000a200ff122b82 */ /* 0x000e220000000a00 */
[----:B------:R-:W-:Y:S01]  /*0ae0*/  IMAD.WIDE.U32 R66, R21, UR12, R66 ;  /* 0x0000000c15427c25 */ /* 0x000fe2000f8e0042 */
[----:B------:R-:W-:-:S04]  /*0af0*/  ULDC.64 UR12, c[0x0][0x290] ;  /* 0x0000a400000c7ab9 */ /* 0x000fc80000000a00 */
[----:B------:R-:W-:Y:S02]  /*0b00*/  IADD3 R65, R67, R65, RZ ;  /* 0x0000004143417210 */ /* 0x000fe40007ffe0ff */
[----:B------:R-:W-:Y:S01]  /*0b10*/  @P2 MOV R64, R66 ;  /* 0x0000004200402202 */ /* 0x000fe20000000f00 */
[----:B0-----:R-:W-:-:S04]  /*0b20*/  @P2 IMAD R20, R121, R18, RZ ;  /* 0x0000001279142224 */ /* 0x001fc800078e02ff */
[C---:B------:R-:W-:Y:S02]  /*0b30*/  @P2 IMAD R21, R3.reuse, R19, R20 ;  /* 0x0000001303152224 */ /* 0x040fe400078e0214 */
[----:B------:R-:W-:-:S05]  /*0b40*/  @P2 IMAD.WIDE.U32 R18, R3, R18, R64 ;  /* 0x0000001203122225 */ /* 0x000fca00078e0040 */
[----:B------:R-:W-:Y:S02]  /*0b50*/  @P2 IADD3 R19, R19, R21, RZ ;  /* 0x0000001513132210 */ /* 0x000fe40007ffe0ff */
[----:B------:R-:W0:Y:S01]  /*0b60*/  @P2 LDC.64 R20, c[0x0][0x228] ;  /* 0x00008a00ff142b82 */ /* 0x000e220000000a00 */
[C---:B------:R-:W-:Y:S02]  /*0b70*/  @P2 SHF.L.U32 R83, R18.reuse, 0x1, RZ ;  /* 0x0000000112532819 */ /* 0x040fe400000006ff */
[----:B------:R-:W-:Y:S02]  /*0b80*/  @P2 SHF.L.U64.HI R18, R18, 0x1, R19 ;  /* 0x0000000112122819 */ /* 0x000fe40000010213 */
[----:B------:R-:W-:Y:S02]  /*0b90*/  @P2 IADD3 R60, P0, R83, R60, RZ ;  /* 0x0000003c533c2210 */ /* 0x000fe40007f1e0ff */
[----:B------:R-:W-:Y:S02]  /*0ba0*/  @P6 MOV R19, R65 ;  /* 0x0000004100136202 */ /* 0x000fe40000000f00 */
[----:B------:R-:W-:-:S02]  /*0bb0*/  @P2 IADD3.X R61, R18, R61, RZ, P0, !PT ;  /* 0x0000003d123d2210 */ /* 0x000fc400007fe4ff */
[----:B0-----:R-:W-:-:S04]  /*0bc0*/  @P2 IADD3 R82, P0, R83, R20, RZ ;  /* 0x0000001453522210 */ /* 0x001fc80007f1e0ff */
[----:B------:R-:W-:Y:S02]  /*0bd0*/  @P2 IADD3.X R83, R18, R21, RZ, P0, !PT ;  /* 0x0000001512532210 */ /* 0x000fe400007fe4ff */
[----:B------:R-:W0:Y:S01]  /*0be0*/  @P6 LDC.64 R20, c[0x0][0x288] ;  /* 0x0000a200ff146b82 */ /* 0x000e220000000a00 */
[----:B------:R-:W-:-:S13]  /*0bf0*/  LOP3.LUT P2, RZ, R16, 0x20, RZ, 0xc0, !PT ;  /* 0x0000002010ff7812 */ /* 0x000fda000784c0ff */
[----:B------:R-:W4:Y:S08]  /*0c00*/  @P2 LDC.64 R78, c[0x0][0x230] ;  /* 0x00008c00ff4e2b82 */ /* 0x000f300000000a00 */
[----:B------:R-:W1:Y:S01]  /*0c10*/  @P2 LDC.64 R76, c[0x0][0x228] ;  /* 0x00008a00ff4c2b82 */ /* 0x000e620000000a00 */
[----:B0-----:R-:W-:-:S04]  /*0c20*/  @P6 IMAD R18, R120, R20, RZ ;  /* 0x0000001478126224 */ /* 0x001fc800078e02ff */
[----:B------:R-:W-:Y:S01]  /*0c30*/  @P6 IMAD R21, R107, R21, R18 ;  /* 0x000000156b156224 */ /* 0x000fe200078e0212 */
[----:B------:R-:W-:-:S05]  /*0c40*/  @P6 MOV R18, R66 ;  /* 0x0000004200126202 */ /* 0x000fca0000000f00 */
[----:B------:R-:W-:-:S05]  /*0c50*/  @P6 IMAD.WIDE.U32 R18, R107, R20, R18 ;  /* 0x000000146b126225 */ /* 0x000fca00078e0012 */
[----:B------:R-:W-:Y:S02]  /*0c60*/  @P6 IADD3 R19, R19, R21, RZ ;  /* 0x0000001513136210 */ /* 0x000fe40007ffe0ff */
[----:B------:R-:W0:Y:S01]  /*0c70*/  @P6 LDC.64 R20, c[0x0][0x228] ;  /* 0x00008a00ff146b82 */ /* 0x000e220000000a00 */
[C---:B------:R-:W-:Y:S02]  /*0c80*/  @P6 SHF.L.U32 R75, R18.reuse, 0x1, RZ ;  /* 0x00000001124b6819 */ /* 0x040fe400000006ff */
[----:B------:R-:W-:Y:S02]  /*0c90*/  @P6 SHF.L.U64.HI R18, R18, 0x1, R19 ;  /* 0x0000000112126819 */ /* 0x000fe40000010213 */
[----:B------:R-:W-:-:S04]  /*0ca0*/  @P6 IADD3 R80, P0, R75, R80, RZ ;  /* 0x000000504b506210 */ /* 0x000fc80007f1e0ff */
[----:B------:R-:W-:Y:S02]  /*0cb0*/  @P6 IADD3.X R81, R18, R81, RZ, P0, !PT ;  /* 0x0000005112516210 */ /* 0x000fe400007fe4ff */
[----:B0-----:R-:W-:-:S04]  /*0cc0*/  @P6 IADD3 R74, P0, R75, R20, RZ ;  /* 0x000000144b4a6210 */ /* 0x001fc80007f1e0ff */
[----:B------:R-:W-:Y:S02]  /*0cd0*/  @P6 IADD3.X R75, R18, R21, RZ, P0, !PT ;  /* 0x00000015124b6210 */ /* 0x000fe400007fe4ff */
[----:B------:R-:W0:Y:S01]  /*0ce0*/  @P2 LDC.64 R18, c[0x0][0x288] ;  /* 0x0000a200ff122b82 */ /* 0x000e220000000a00 */
[----:B------:R-:W-:Y:S02]  /*0cf0*/  @P2 MOV R21, R65 ;  /* 0x0000004100152202 */ /* 0x000fe40000000f00 */
[----:B------:R-:W-:-:S13]  /*0d00*/  LOP3.LUT P6, RZ, R16, 0x2, RZ, 0xc0, !PT ;  /* 0x0000000210ff7812 */ /* 0x000fda00078cc0ff */
[----:B------:R-:W3:Y:S01]  /*0d10*/  @P6 LDC.64 R48, c[0x0][0x230] ;  /* 0x00008c00ff306b82 */ /* 0x000ee20000000a00 */
[----:B0-----:R-:W-:-:S07]  /*0d20*/  @P2 IMAD R20, R119, R18, RZ ;  /* 0x0000001277142224 */ /* 0x001fce00078e02ff */
[----:B------:R-:W0:Y:S01]  /*0d30*/  @P6 LDC.64 R46, c[0x0][0x228] ;  /* 0x00008a00ff2e6b82 */ /* 0x000e220000000a00 */
[----:B------:R-:W-:Y:S01]  /*0d40*/  @P2 IMAD R23, R106, R19, R20 ;  /* 0x000000136a172224 */ /* 0x000fe200078e0214 */
[----:B------:R-:W-:-:S05]  /*0d50*/  @P2 MOV R20, R66 ;  /* 0x0000004200142202 */ /* 0x000fca0000000f00 */
[----:B------:R-:W-:-:S05]  /*0d60*/  @P2 IMAD.WIDE.U32 R18, R106, R18, R20 ;  /* 0x000000126a122225 */ /* 0x000fca00078e0014 */
[----:B------:R-:W-:Y:S02]  /*0d70*/  @P2 IADD3 R21, R19, R23, RZ ;  /* 0x0000001713152210 */ /* 0x000fe40007ffe0ff */
[C---:B------:R-:W-:Y:S02]  /*0d80*/  @P2 SHF.L.U32 R19, R18.reuse, 0x1, RZ ;  /* 0x0000000112132819 */ /* 0x040fe400000006ff */
[----:B------:R-:W-:Y:S02]  /*0d90*/  @P2 SHF.L.U64.HI R18, R18, 0x1, R21 ;  /* 0x0000000112122819 */ /* 0x000fe40000010215 */
[----:B----4-:R-:W-:Y:S02]  /*0da0*/  @P2 IADD3 R78, P0, R19, R78, RZ ;  /* 0x0000004e134e2210 */ /* 0x010fe40007f1e0ff */
[----:B------:R-:W-:Y:S02]  /*0db0*/  @P1 MOV R21, R65 ;  /* 0x0000004100151202 */ /* 0x000fe40000000f00 */
[----:B------:R-:W-:-:S02]  /*0dc0*/  @P2 IADD3.X R79, R18, R79, RZ, P0, !PT ;  /* 0x0000004f124f2210 */ /* 0x000fc400007fe4ff */
[----:B-1----:R-:W-:-:S04]  /*0dd0*/  @P2 IADD3 R76, P0, R19, R76, RZ ;  /* 0x0000004c134c2210 */ /* 0x002fc80007f1e0ff */
[----:B------:R-:W-:Y:S02]  /*0de0*/  @P2 IADD3.X R77, R18, R77, RZ, P0, !PT ;  /* 0x0000004d124d2210 */ /* 0x000fe400007fe4ff */
[----:B------:R-:W1:Y:S01]  /*0df0*/  @P1 LDC.64 R18, c[0x0][0x288] ;  /* 0x0000a200ff121b82 */ /* 0x000e620000000a00 */
[----:B------:R-:W-:-:S13]  /*0e00*/  LOP3.LUT P2, RZ, R16, 0x8, RZ, 0xc0, !PT ;  /* 0x0000000810ff7812 */ /* 0x000fda000784c0ff */
[----:B------:R-:W4:Y:S08]  /*0e10*/  @P2 LDC.64 R68, c[0x0][0x230] ;  /* 0x00008c00ff442b82 */ /* 0x000f300000000a00 */
[----:B------:R-:W2:Y:S01]  /*0e20*/  @P2 LDC.64 R54, c[0x0][0x228] ;  /* 0x00008a00ff362b82 */ /* 0x000ea20000000a00 */
[----:B-1----:R-:W-:-:S04]  /*0e30*/  @P1 IMAD R20, R118, R18, RZ ;  /* 0x0000001276141224 */ /* 0x002fc800078e02ff */
        /* <DEDUP_REMOVED lines=9> */
[----:B------:R-:W-:Y:S02]  /*0ed0*/  @P1 IADD3 R70, P0, R19, R70, RZ ;  /* 0x0000004613461210 */ /* 0x000fe40007f1e0ff */
[----:B------:R-:W1:Y:S02]  /*0ee0*/  @P2 LDC.64 R18, c[0x0][0x288] ;  /* 0x0000a200ff122b82 */ /* 0x000e640000000a00 */
[----:B------:R-:W-:Y:S02]  /*0ef0*/  @P1 IADD3.X R71, R20, R71, RZ, P0, !PT ;  /* 0x0000004714471210 */ /* 0x000fe400007fe4ff */
[----:B------:R-:W-:-:S13]  /*0f00*/  LOP3.LUT P1, RZ, R16, 0x4, RZ, 0xc0, !PT ;  /* 0x0000000410ff7812 */ /* 0x000fda000782c0ff */
[----:B------:R-:W3:Y:S01]  /*0f10*/  @P1 LDC.64 R52, c[0x0][0x230] ;  /* 0x00008c00ff341b82 */ /* 0x000ee20000000a00 */
[----:B-1----:R-:W-:-:S07]  /*0f20*/  @P2 IMAD R20, R117, R18, RZ ;  /* 0x0000001275142224 */ /* 0x002fce00078e02ff */
[----:B------:R-:W1:Y:S01]  /*0f30*/  @P1 LDC.64 R50, c[0x0][0x228] ;  /* 0x00008a00ff321b82 */ /* 0x000e620000000a00 */
        /* <DEDUP_REMOVED lines=9> */
[----:B--2---:R-:W-:Y:S02]  /*0fd0*/  @P2 IADD3 R54, P0, R19, R54, RZ ;  /* 0x0000003613362210 */ /* 0x004fe40007f1e0ff */
[----:B------:R-:W2:Y:S02]  /*0fe0*/  @P1 LDC.64 R18, c[0x0][0x288] ;  /* 0x0000a200ff121b82 */ /* 0x000ea40000000a00 */
[----:B------:R-:W-:Y:S02]  /*0ff0*/  @P2 IADD3.X R55, R20, R55, RZ, P0, !PT ;  /* 0x0000003714372210 */ /* 0x000fe400007fe4ff */
[----:B------:R-:W-:-:S13]  /*1000*/  ISETP.NE.AND P2, PT, R22, RZ, PT ;  /* 0x000000ff1600720c */ /* 0x000fda0003f45270 */
[----:B------:R-:W4:Y:S01]  /*1010*/  @P2 LDC.64 R32, c[0x0][0x230] ;  /* 0x00008c00ff202b82 */ /* 0x000f220000000a00 */
[----:B--2---:R-:W-:-:S07]  /*1020*/  @P1 IMAD R20, R116, R18, RZ ;  /* 0x0000001274141224 */ /* 0x004fce00078e02ff */
[----:B------:R-:W2:Y:S01]  /*1030*/  @P2 LDC.64 R24, c[0x0][0x228] ;  /* 0x00008a00ff182b82 */ /* 0x000ea20000000a00 */
[----:B------:R-:W-:Y:S01]  /*1040*/  @P1 IMAD R19, R103, R19, R20 ;  /* 0x0000001367131224 */ /* 0x000fe200078e0214 */
[----:B------:R-:W-:-:S05]  /*1050*/  @P1 MOV R20, R66 ;  /* 0x0000004200141202 */ /* 0x000fca0000000f00 */
[----:B------:R-:W-:-:S05]  /*1060*/  @P1 IMAD.WIDE.U32 R20, R103, R18, R20 ;  /* 0x0000001267141225 */ /* 0x000fca00078e0014 */
[----:B------:R-:W-:Y:S02]  /*1070*/  @P1 IADD3 R21, R21, R19, RZ ;  /* 0x0000001315151210 */ /* 0x000fe40007ffe0ff */
[C---:B------:R-:W-:Y:S02]  /*1080*/  @P1 SHF.L.U32 R19, R20.reuse, 0x1, RZ ;  /* 0x0000000114131819 */ /* 0x040fe400000006ff */
[----:B------:R-:W-:Y:S02]  /*1090*/  @P1 SHF.L.U64.HI R20, R20, 0x1, R21 ;  /* 0x0000000114141819 */ /* 0x000fe40000010215 */
[----:B---3--:R-:W-:Y:S02]  /*10a0*/  @P1 IADD3 R52, P0, R19, R52, RZ ;  /* 0x0000003413341210 */ /* 0x008fe40007f1e0ff */
[----:B------:R-:W-:Y:S02]  /*10b0*/  @P6 MOV R21, R65 ;  /* 0x0000004100156202 */ /* 0x000fe40000000f00 */
[----:B------:R-:W-:-:S02]  /*10c0*/  @P1 IADD3.X R53, R20, R53, RZ, P0, !PT ;  /* 0x0000003514351210 */ /* 0x000fc400007fe4ff */
[----:B-1----:R-:W-:Y:S02]  /*10d0*/  @P1 IADD3 R50, P0, R19, R50, RZ ;  /* 0x0000003213321210 */ /* 0x002fe40007f1e0ff */
[----:B------:R-:W1:Y:S02]  /*10e0*/  @P6 LDC.64 R18, c[0x0][0x288] ;  /* 0x0000a200ff126b82 */ /* 0x000e640000000a00 */
[----:B------:R-:W-:Y:S02]  /*10f0*/  @P1 IADD3.X R51, R20, R51, RZ, P0, !PT ;  /* 0x0000003314331210 */ /* 0x000fe400007fe4ff */
[----:B------:R-:W-:Y:S02]  /*1100*/  ISETP.NE.AND P1, PT, R17, RZ, PT ;  /* 0x000000ff1100720c */ /* 0x000fe40003f25270 */
[----:B------:R-:W-:-:S11]  /*1110*/  @P6 MOV R20, R66 ;  /* 0x0000004200146202 */ /* 0x000fd60000000f00 */
[----:B------:R-:W3:Y:S01]  /*1120*/  @P1 LDC.64 R26, c[0x0][0x230] ;  /* 0x00008c00ff1a1b82 */ /* 0x000ee20000000a00 */
[----:B-1----:R-:W-:-:S07]  /*1130*/  @P6 IMAD R17, R115, R18, RZ ;  /* 0x0000001273116224 */ /* 0x002fce00078e02ff */
[----:B------:R-:W1:Y:S01]  /*1140*/  @P1 LDC.64 R28, c[0x0][0x228] ;  /* 0x00008a00ff1c1b82 */ /* 0x000e620000000a00 */
[----:B------:R-:W-:-:S04]  /*1150*/  @P6 IMAD.WIDE.U32 R20, R102, R18, R20 ;  /* 0x0000001266146225 */ /* 0x000fc800078e0014 */
[----:B------:R-:W-:Y:S01]  /*1160*/  @P6 IMAD R19, R102, R19, R17 ;  /* 0x0000001366136224 */ /* 0x000fe200078e0211 */
[----:B------:R-:W-:-:S04]  /*1170*/  @P6 SHF.L.U32 R17, R20, 0x1, RZ ;  /* 0x0000000114116819 */ /* 0x000fc800000006ff */
[----:B------:R-:W-:Y:S02]  /*1180*/  @P6 IADD3 R19, R21, R19, RZ ;  /* 0x0000001315136210 */ /* 0x000fe40007ffe0ff */
[C---:B------:R-:W-:Y:S02]  /*1190*/  @P6 IADD3 R48, P0, R17.reuse, R48, RZ ;  /* 0x0000003011306210 */ /* 0x040fe40007f1e0ff */
[----:B------:R-:W-:Y:S02]  /*11a0*/  @P6 SHF.L.U64.HI R20, R20, 0x1, R19 ;  /* 0x0000000114146819 */ /* 0x000fe40000010213 */
[----:B------:R-:W4:Y:S01]  /*11b0*/  @P5 LDC.64 R18, c[0x0][0x288] ;  /* 0x0000a200ff125b82 */ /* 0x000f220000000a00 */
[----:B------:R-:W-:Y:S02]  /*11c0*/  @P5 MOV R21, R65 ;  /* 0x0000004100155202 */ /* 0x000fe40000000f00 */
[----:B------:R-:W-:Y:S02]  /*11d0*/  @P6 IADD3.X R49, R20, R49, RZ, P0, !PT ;  /* 0x0000003114316210 */ /* 0x000fe400007fe4ff */
[----:B0-----:R-:W-:-:S04]  /*11e0*/  @P6 IADD3 R46, P0, R17, R46, RZ ;  /* 0x0000002e112e6210 */ /* 0x001fc80007f1e0ff */
[----:B------:R-:W-:Y:S01]  /*11f0*/  @P6 IADD3.X R47, R20, R47, RZ, P0, !PT ;  /* 0x0000002f142f6210 */ /* 0x000fe200007fe4ff */
[----:B----4-:R-:W-:-:S04]  /*1200*/  @P5 IMAD R20, R114, R18, RZ ;  /* 0x0000001272145224 */ /* 0x010fc800078e02ff */
[----:B------:R-:W-:Y:S01]  /*1210*/  @P5 IMAD R19, R101, R19, R20 ;  /* 0x0000001365135224 */ /* 0x000fe200078e0214 */
[----:B------:R-:W-:-:S05]  /*1220*/  @P5 MOV R20, R66 ;  /* 0x0000004200145202 */ /* 0x000fca0000000f00 */
[----:B------:R-:W-:-:S05]  /*1230*/  @P5 IMAD.WIDE.U32 R20, R101, R18, R20 ;  /* 0x0000001265145225 */ /* 0x000fca00078e0014 */
[----:B------:R-:W-:Y:S02]  /*1240*/  @P5 IADD3 R19, R21, R19, RZ ;  /* 0x0000001315135210 */ /* 0x000fe40007ffe0ff */
[C---:B------:R-:W-:Y:S02]  /*1250*/  @P5 SHF.L.U32 R17, R20.reuse, 0x1, RZ ;  /* 0x0000000114115819 */ /* 0x040fe400000006ff */
[----:B------:R-:W-:Y:S02]  /*1260*/  @P5 SHF.L.U64.HI R20, R20, 0x1, R19 ;  /* 0x0000000114145819 */ /* 0x000fe40000010213 */
[----:B------:R-:W0:Y:S01]  /*1270*/  @P4 LDC.64 R18, c[0x0][0x288] ;  /* 0x0000a200ff124b82 */ /* 0x000e220000000a00 */
[----:B------:R-:W-:Y:S02]  /*1280*/  @P5 IADD3 R44, P0, R17, R44, RZ ;  /* 0x0000002c112c5210 */ /* 0x000fe40007f1e0ff */
[----:B------:R-:W-:Y:S02]  /*1290*/  @P4 MOV R21, R65 ;  /* 0x0000004100154202 */ /* 0x000fe40000000f00 */
[----:B------:R-:W-:-:S02]  /*12a0*/  @P5 IADD3.X R45, R20, R45, RZ, P0, !PT ;  /* 0x0000002d142d5210 */ /* 0x000fc400007fe4ff */
[----:B------:R-:W-:-:S04]  /*12b0*/  @P5 IADD3 R42, P0, R17, R42, RZ ;  /* 0x0000002a112a5210 */ /* 0x000fc80007f1e0ff */
[----:B------:R-:W-:Y:S02]  /*12c0*/  @P5 IADD3.X R43, R20, R43, RZ, P0, !PT ;  /* 0x0000002b142b5210 */ /* 0x000fe400007fe4ff */
[----:B------:R-:W-:Y:S02]  /*12d0*/  @P4 MOV R20, R66 ;  /* 0x0000004200144202 */ /* 0x000fe40000000f00 */
[----:B------:R-:W-:-:S04]  /*12e0*/  LOP3.LUT P5, RZ, R16, 0x8, RZ, 0xc0, !PT ;  /* 0x0000000810ff7812 */ /* 0x000fc800078ac0ff */
[----:B------:R-:W-:Y:S02]  /*12f0*/  P2R R85, PR, RZ, 0x20 ;  /* 0x00000020ff557803 */ /* 0x000fe40000000000 */
[----:B------:R-:W-:Y:S01]  /*1300*/  LOP3.LUT P5, RZ, R16, 0x10, RZ, 0xc0, !PT ;  /* 0x0000001010ff7812 */ /* 0x000fe200078ac0ff */
[----:B0-----:R-:W-:-:S03]  /*1310*/  @P4 IMAD R17, R113, R18, RZ ;  /* 0x0000001271114224 */ /* 0x001fc600078e02ff */
[----:B------:R-:W-:Y:S01]  /*1320*/  P2R R86, PR, RZ, 0x20 ;  /* 0x00000020ff567803 */ /* 0x000fe20000000000 */
[----:B------:R-:W-:Y:S01]  /*1330*/  @P4 IMAD.WIDE.U32 R20, R100, R18, R20 ;  /* 0x0000001264144225 */ /* 0x000fe200078e0014 */
[----:B------:R-:W-:-:S03]  /*1340*/  LOP3.LUT P5, RZ, R16, 0x20, RZ, 0xc0, !PT ;  /* 0x0000002010ff7812 */ /* 0x000fc600078ac0ff */
[----:B------:R-:W-:Y:S01]  /*1350*/  @P4 IMAD R19, R100, R19, R17 ;  /* 0x0000001364134224 */ /* 0x000fe200078e0211 */
[C---:B------:R-:W-:Y:S02]  /*1360*/  @P4 SHF.L.U32 R17, R20.reuse, 0x1, RZ ;  /* 0x0000000114114819 */ /* 0x040fe400000006ff */
[----:B------:R-:W-:Y:S02]  /*1370*/  P2R R87, PR, RZ, 0x20 ;  /* 0x00000020ff577803 */ /* 0x000fe40000000000 */
[----:B------:R-:W-:Y:S02]  /*1380*/  @P4 IADD3 R19, R21, R19, RZ ;  /* 0x0000001315134210 */ /* 0x000fe40007ffe0ff */
[----:B------:R-:W-:Y:S02]  /*1390*/  @P4 IADD3 R40, P0, R17, R40, RZ ;  /* 0x0000002811284210 */ /* 0x000fe40007f1e0ff */
[----:B------:R-:W-:Y:S02]  /*13a0*/  @P4 SHF.L.U64.HI R20, R20, 0x1, R19 ;  /* 0x0000000114144819 */ /* 0x000fe40000010213 */
[----:B------:R-:W0:Y:S01]  /*13b0*/  @P3 LDC.64 R18, c[0x0][0x288] ;  /* 0x0000a200ff123b82 */ /* 0x000e220000000a00 */
[----:B------:R-:W-:-:S02]  /*13c0*/  @P3 MOV R21, R65 ;  /* 0x0000004100153202 */ /* 0x000fc40000000f00 */
[----:B------:R-:W-:Y:S02]  /*13d0*/  @P4 IADD3.X R41, R20, R41, RZ, P0, !PT ;  /* 0x0000002914294210 */ /* 0x000fe400007fe4ff */
[----:B------:R-:W-:Y:S02]  /*13e0*/  @P4 IADD3 R38, P0, R17, R38, RZ ;  /* 0x0000002611264210 */ /* 0x000fe40007f1e0ff */
[----:B------:R-:W-:Y:S02]  /*13f0*/  LOP3.LUT P5, RZ, R16, 0x40, RZ, 0xc0, !PT ;  /* 0x0000004010ff7812 */ /* 0x000fe400078ac0ff */
[----:B------:R-:W-:Y:S02]  /*1400*/  @P4 IADD3.X R39, R20, R39, RZ, P0, !PT ;  /* 0x0000002714274210 */ /* 0x000fe400007fe4ff */
[----:B------:R-:W-:Y:S02]  /*1410*/  P2R R88, PR, RZ, 0x20 ;  /* 0x00000020ff587803 */ /* 0x000fe40000000000 */
[----:B------:R-:W-:Y:S01]  /*1420*/  LOP3.LUT P5, RZ, R16, 0x80, RZ, 0xc0, !PT ;  /* 0x0000008010ff7812 */ /* 0x000fe200078ac0ff */
        /* <DEDUP_REMOVED lines=13> */
[----:B------:R-:W-:Y:S01]  /*1500*/  @P2 MOV R20, R66 ;  /* 0x0000004200142202 */ /* 0x000fe20000000f00 */
[----:B0-----:R-:W-:-:S04]  /*1510*/  @P2 IMAD R17, R111, R18, RZ ;  /* 0x000000126f112224 */ /* 0x001fc800078e02ff */
[----:B------:R-:W-:-:S04]  /*1520*/  @P2 IMAD.WIDE.U32 R20, R98, R18, R20 ;  /* 0x0000001262142225 */ /* 0x000fc800078e0014 */
[----:B------:R-:W-:Y:S01]  /*1530*/  @P2 IMAD R19, R98, R19, R17 ;  /* 0x0000001362132224 */ /* 0x000fe200078e0211 */
[----:B------:R-:W-:-:S04]  /*1540*/  @P2 SHF.L.U32 R17, R20, 0x1, RZ ;  /* 0x0000000114112819 */ /* 0x000fc800000006ff */
[----:B------:R-:W-:Y:S02]  /*1550*/  @P2 IADD3 R19, R21, R19, RZ ;  /* 0x0000001315132210 */ /* 0x000fe40007ffe0ff */
[C---:B------:R-:W-:Y:S02]  /*1560*/  @P2 IADD3 R32, P0, R17.reuse, R32, RZ ;  /* 0x0000002011202210 */ /* 0x040fe40007f1e0ff */
[----:B------:R-:W-:Y:S02]  /*1570*/  @P2 SHF.L.U64.HI R20, R20, 0x1, R19 ;  /* 0x0000000114142819 */ /* 0x000fe40000010213 */
[----:B------:R-:W0:Y:S01]  /*1580*/  @P1 LDC.64 R18, c[0x0][0x288] ;  /* 0x0000a200ff121b82 */ /* 0x000e220000000a00 */
[----:B------:R-:W-:Y:S02]  /*1590*/  @P1 MOV R21, R65 ;  /* 0x0000004100151202 */ /* 0x000fe40000000f00 */
[----:B------:R-:W-:Y:S02]  /*15a0*/  @P2 IADD3.X R33, R20, R33, RZ, P0, !PT ;  /* 0x0000002114212210 */ /* 0x000fe400007fe4ff */
[----:B--2---:R-:W-:-:S04]  /*15b0*/  @P2 IADD3 R24, P0, R17, R24, RZ ;  /* 0x0000001811182210 */ /* 0x004fc80007f1e0ff */
[----:B------:R-:W-:Y:S01]  /*15c0*/  @P2 IADD3.X R25, R20, R25, RZ, P0, !PT ;  /* 0x0000001914192210 */ /* 0x000fe200007fe4ff */
[----:B0-----:R-:W-:-:S04]  /*15d0*/  @P1 IMAD R20, R110, R18, RZ ;  /* 0x000000126e141224 */ /* 0x001fc800078e02ff */
[----:B------:R-:W-:Y:S01]  /*15e0*/  @P1 IMAD R19, R97, R19, R20 ;  /* 0x0000001361131224 */ /* 0x000fe200078e0214 */
[----:B------:R-:W-:-:S05]  /*15f0*/  @P1 MOV R20, R66 ;  /* 0x0000004200141202 */ /* 0x000fca0000000f00 */
[----:B------:R-:W-:-:S05]  /*1600*/  @P1 IMAD.WIDE.U32 R20, R97, R18, R20 ;  /* 0x0000001261141225 */ /* 0x000fca00078e0014 */
[----:B------:R-:W-:Y:S02]  /*1610*/  @P1 IADD3 R19, R21, R19, RZ ;  /* 0x0000001315131210 */ /* 0x000fe40007ffe0ff */
[C---:B------:R-:W-:Y:S02]  /*1620*/  @P1 SHF.L.U32 R17, R20.reuse, 0x1, RZ ;  /* 0x0000000114111819 */ /* 0x040fe400000006ff */
[----:B------:R-:W-:Y:S02]  /*1630*/  @P1 SHF.L.U64.HI R20, R20, 0x1, R19 ;  /* 0x0000000114141819 */ /* 0x000fe40000010213 */
[----:B---3--:R-:W-:-:S04]  /*1640*/  @P1 IADD3 R26, P0, R17, R26, RZ ;  /* 0x0000001a111a1210 */ /* 0x008fc80007f1e0ff */
[C---:B------:R-:W-:Y:S02]  /*1650*/  @P1 IADD3.X R27, R20.reuse, R27, RZ, P0, !PT ;  /* 0x0000001b141b1210 */ /* 0x040fe400007fe4ff */
[----:B-1----:R-:W-:Y:S02]  /*1660*/  @P1 IADD3 R28, P0, R17, R28, RZ ;  /* 0x0000001c111c1210 */ /* 0x002fe40007f1e0ff */
[----:B------:R-:W0:Y:S02]  /*1670*/  LDC R17, c[0x0][0x2ac] ;  /* 0x0000ab00ff117b82 */ /* 0x000e240000000800 */
[----:B------:R-:W-:Y:S01]  /*1680*/  @P1 IADD3.X R29, R20, R29, RZ, P0, !PT ;  /* 0x0000001d141d1210 */ /* 0x000fe200007fe4ff */
[----:B0-----:R-:W-:-:S05]  /*1690*/  IMAD R62, R17, UR7, R63 ;  /* 0x00000007113e7c24 */ /* 0x001fca000f8e023f */
[----:B------:R-:W-:-:S04]  /*16a0*/  IADD3 R17, R62, 0x60, RZ ;  /* 0x000000603e117810 */ /* 0x000fc80007ffe0ff */
[----:B------:R-:W-:Y:S02]  /*16b0*/  SHF.R.S32.HI R18, RZ, 0x1f, R17 ;  /* 0x0000001fff127819 */ /* 0x000fe40000011411 */
[----:B------:R-:W-:-:S04]  /*16c0*/  ISETP.GE.U32.AND P0, PT, R17, UR12, PT ;  /* 0x0000000c11007c0c */ /* 0x000fc8000bf06070 */
        /* <DEDUP_REMOVED lines=8> */
[----:B------:R-:W-:Y:S01]  /*1750*/  @P0 IMAD R19, R96, R19, R17 ;  /* 0x0000001360130224 */ /* 0x000fe200078e0211 */
[----:B------:R-:W-:-:S04]  /*1760*/  @P0 SHF.L.U32 R17, R22, 0x1, RZ ;  /* 0x0000000116110819 */ /* 0x000fc800000006ff */
[----:B------:R-:W-:Y:S02]  /*1770*/  @P0 IADD3 R19, R23, R19, RZ ;  /* 0x0000001317130210 */ /* 0x000fe40007ffe0ff */
[----:B-1----:R-:W-:Y:S02]  /*1780*/  @P0 IADD3 R20, P6, R17, R20, RZ ;  /* 0x0000001411140210 */ /* 0x002fe40007fde0ff */
[----:B------:R-:W-:Y:S02]  /*1790*/  @P0 SHF.L.U64.HI R18, R22, 0x1, R19 ;  /* 0x0000000116120819 */ /* 0x000fe40000010213 */
[----:B------:R-:W0:Y:S02]  /*17a0*/  @P0 LDC.64 R22, c[0x0][0x228] ;  /* 0x00008a00ff160b82 */ /* 0x000e240000000a00 */
[----:B------:R-:W-:Y:S02]  /*17b0*/  @P0 IADD3.X R21, R18, R21, RZ, P6, !PT ;  /* 0x0000001512150210 */ /* 0x000fe400037fe4ff */
[----:B------:R-:W-:-:S04]  /*17c0*/  IADD3 R19, R62, 0x68, RZ ;  /* 0x000000683e137810 */ /* 0x000fc80007ffe0ff */
[----:B------:R-:W-:Y:S02]  /*17d0*/  SHF.R.S32.HI R56, RZ, 0x1f, R19 ;  /* 0x0000001fff387819 */ /* 0x000fe40000011413 */
[----:B0-----:R-:W-:Y:S02]  /*17e0*/  @P0 IADD3 R22, P6, R17, R22, RZ ;  /* 0x0000001611160210 */ /* 0x001fe40007fde0ff */
[----:B------:R-:W-:Y:S02]  /*17f0*/  MOV R17, RZ ;  /* 0x000000ff00117202 */ /* 0x000fe40000000f00 */
[----:B------:R-:W-:Y:S02]  /*1800*/  @P0 IADD3.X R23, R18, R23, RZ, P6, !PT ;  /* 0x0000001712170210 */ /* 0x000fe400037fe4ff */
[----:B------:R-:W-:Y:S02]  /*1810*/  MOV R18, RZ ;  /* 0x000000ff00127202 */ /* 0x000fe40000000f00 */
[----:B------:R0:W5:Y:S04]  /*1820*/  @P0 LDG.E R17, desc[UR8][R20.64] ;  /* 0x0000000814110981 */ /* 0x000168000c1e1900 */
[----:B------:R1:W5:Y:S01]  /*1830*/  @P0 LDG.E R18, desc[UR8][R22.64] ;  /* 0x0000000816120981 */ /* 0x000362000c1e1900 */
[----:B------:R-:W-:-:S04]  /*1840*/  ISETP.GE.U32.AND P0, PT, R19, UR12, PT ;  /* 0x0000000c13007c0c */ /* 0x000fc8000bf06070 */
[----:B------:R-:W-:-:S04]  /*1850*/  ISETP.GE.AND.EX P0, PT, R56, UR13, PT, P0 ;  /* 0x0000000d38007c0c */ /* 0x000fc8000bf06300 */
[----:B------:R-:W-:-:S13]  /*1860*/  ISETP.LT.U32.AND P0, PT, R2, 0x1c0, !P0 ;  /* 0x000001c00200780c */ /* 0x000fda0004701070 */
[----:B0-----:R-:W0:Y:S01]  /*1870*/  @P0 LDC.64 R20, c[0x0][0x288] ;  /* 0x0000a200ff140b82 */ /* 0x001e220000000a00 */
[----:B------:R-:W-:-:S07]  /*1880*/  @P0 MOV R57, R65 ;  /* 0x0000004100390202 */ /* 0x000fce0000000f00 */
[----:B-1----:R-:W1:Y:S01]  /*1890*/  @P0 LDC.64 R22, c[0x0][0x230] ;  /* 0x00008c00ff160b82 */ /* 0x002e620000000a00 */
        /* <DEDUP_REMOVED lines=22> */
[----:B------:R-:W-:Y:S02]  /*1a00*/  @P0 MOV R58, R66 ;  /* 0x00000042003a0202 */ /* 0x000fe40000000f00 */
[----:B------:R-:W-:-:S05]  /*1a10*/  @P0 MOV R59, R65 ;  /* 0x00000041003b0202 */ /* 0x000fca0000000f00 */
[----:B-1----:R-:W1:Y:S01]  /*1a20*/  @P0 LDC.64 R56, c[0x0][0x230] ;  /* 0x00008c00ff380b82 */ /* 0x002e620000000a00 */
        /* <DEDUP_REMOVED lines=33> */
[----:B0-----:R-:W-:Y:S02]  /*1c40*/  @P0 IADD3 R62, P6, R23, R62, RZ ;  /* 0x0000003e173e0210 */ /* 0x001fe40007fde0ff */
[----:B------:R-:W-:Y:S02]  /*1c50*/  MOV R23, RZ ;  /* 0x000000ff00177202 */ /* 0x000fe40000000f00 */
[----:B------:R-:W-:Y:S02]  /*1c60*/  @P0 IADD3.X R63, R56, R63, RZ, P6, !PT ;  /* 0x0000003f383f0210 */ /* 0x000fe400037fe4ff */
[----:B------:R-:W-:Y:S02]  /*1c70*/  MOV R56, RZ ;  /* 0x000000ff00387202 */ /* 0x000fe40000000f00 */
[----:B------:R-:W5:Y:S01]  /*1c80*/  @P0 LDG.E R23, desc[UR8][R58.64] ;  /* 0x000000083a170981 */ /* 0x000f62000c1e1900 */
[----:B------:R-:W-:-:S03]  /*1c90*/  LOP3.LUT P6, RZ, R16, 0x2, RZ, 0xc0, !PT ;  /* 0x0000000210ff7812 */ /* 0x000fc600078cc0ff */
[----:B------:R0:W5:Y:S02]  /*1ca0*/  @P0 LDG.E R56, desc[UR8][R62.64] ;  /* 0x000000083e380981 */ /* 0x000164000c1e1900 */
[----:B0-----:R-:W0:Y:S02]  /*1cb0*/  LDC.64 R62, c[0x0][0x248] ;  /* 0x00009200ff3e7b82 */ /* 0x001e240000000a00 */
[----:B0-----:R-:W-:-:S06]  /*1cc0*/  IMAD.WIDE R62, R7, 0x8, R62 ;  /* 0x00000008073e7825 */ /* 0x001fcc00078e023e */
[----:B------:R-:W2:Y:S01]  /*1cd0*/  LDG.E.64 R62, desc[UR8][R62.64] ;  /* 0x000000083e3e7981 */ /* 0x000ea2000c1e1b00 */
[----:B------:R-:W-:-:S06]  /*1ce0*/  CS2R R58, SRZ ;  /* 0x00000000003a7805 */ /* 0x000fcc000001ff00 */
[----:B------:R0:W5:Y:S04]  /*1cf0*/  @P5 LDG.E R58, desc[UR8][R60.64] ;  /* 0x000000083c3a5981 */ /* 0x000168000c1e1900 */
[----:B------:R-:W5:Y:S01]  /*1d00*/  @P5 LDG.E R59, desc[UR8][R82.64] ;  /* 0x00000008523b5981 */ /* 0x000f62000c1e1900 */
[----:B------:R-:W-:Y:S02]  /*1d10*/  ISETP.NE.AND P5, PT, R88, RZ, PT ;  /* 0x000000ff5800720c */ /* 0x000fe40003fa5270 */
[----:B0-----:R-:W-:-:S11]  /*1d20*/  CS2R R60, SRZ ;  /* 0x00000000003c7805 */ /* 0x001fd6000001ff00 */
[----:B------:R-:W5:Y:S04]  /*1d30*/  @P5 LDG.E R60, desc[UR8][R80.64] ;  /* 0x00000008503c5981 */ /* 0x000f68000c1e1900 */
[----:B------:R0:W5:Y:S01]  /*1d40*/  @P5 LDG.E R61, desc[UR8][R74.64] ;  /* 0x000000084a3d5981 */ /* 0x000162000c1e1900 */
[----:B------:R-:W-:Y:S02]  /*1d50*/  ISETP.NE.AND P5, PT, R87, RZ, PT ;  /* 0x000000ff5700720c */ /* 0x000fe40003fa5270 */
[----:B0-----:R-:W-:-:S11]  /*1d60*/  CS2R R74, SRZ ;  /* 0x00000000004a7805 */ /* 0x001fd6000001ff00 */
[----:B------:R-:W5:Y:S01]  /*1d70*/  @P5 LDG.E R74, desc[UR8][R76.64] ;  /* 0x000000084c4a5981 */ /* 0x000f62000c1e1900 */
[----:B------:R-:W-:Y:S02]  /*1d80*/  CS2R R80, SRZ ;  /* 0x0000000000507805 */ /* 0x000fe4000001ff00 */
[----:B------:R-:W-:Y:S02]  /*1d90*/  MOV R57, 0x3f800000 ;  /* 0x3f80000000397802 */ /* 0x000fe40000000f00 */
[----:B------:R-:W-:Y:S02]  /*1da0*/  CS2R R82, SRZ ;  /* 0x0000000000527805 */ /* 0x000fe4000001ff00 */
[----:B------:R-:W-:Y:S02]  /*1db0*/  CS2R R92, SRZ ;  /* 0x00000000005c7805 */ /* 0x000fe4000001ff00 */
[----:B------:R-:W-:Y:S02]  /*1dc0*/  MOV R94, RZ ;  /* 0x000000ff005e7202 */ /* 0x000fe40000000f00 */
[----:B------:R-:W5:Y:S04]  /*1dd0*/  @P6 LDG.E R83, desc[UR8][R48.64] ;  /* 0x0000000830536981 */ /* 0x000f68000c1e1900 */
[----:B------:R-:W5:Y:S04]  /*1de0*/  @P2 LDG.E R92, desc[UR8][R24.64] ;  /* 0x00000008185c2981 */ /* 0x000f68000c1e1900 */
[----:B------:R-:W5:Y:S04]  /*1df0*/  @P1 LDG.E R93, desc[UR8][R26.64] ;  /* 0x000000081a5d1981 */ /* 0x000f68000c1e1900 */
[----:B------:R-:W5:Y:S01]  /*1e00*/  @P1 LDG.E R94, desc[UR8][R28.64] ;  /* 0x000000081c5e1981 */ /* 0x000f62000c1e1900 */
[----:B--2---:R-:W-:Y:S01]  /*1e10*/  FFMA.FTZ R90, -R62, R62, R63 ;  /* 0x0000003e3e5a7223 */ /* 0x004fe2000001013f */
[----:B------:R-:W-:-:S04]  /*1e20*/  MOV R63, RZ ;  /* 0x000000ff003f7202 */ /* 0x000fc80000000f00 */
[----:B------:R-:W-:Y:S02]  /*1e30*/  FSETP.GTU.FTZ.AND P0, PT, R90, RZ, PT ;  /* 0x000000ff5a00720b */ /* 0x000fe40003f1c000 */
[----:B------:R0:W5:Y:S01]  /*1e40*/  @P5 LDG.E R63, desc[UR8][R78.64] ;  /* 0x000000084e3f5981 */ /* 0x000162000c1e1900 */
[----:B------:R-:W-:Y:S02]  /*1e50*/  ISETP.NE.AND P5, PT, R86, RZ, PT ;  /* 0x000000ff5600720c */ /* 0x000fe40003fa5270 */
[----:B0-----:R-:W-:-:S08]  /*1e60*/  CS2R R78, SRZ ;  /* 0x00000000004e7805 */ /* 0x001fd0000001ff00 */
[----:B------:R-:W0:Y:S03]  /*1e70*/  @P0 LDC R89, c[0x0][0x250] ;  /* 0x00009400ff590b82 */ /* 0x000e260000000800 */
[----:B------:R-:W5:Y:S04]  /*1e80*/  @P5 LDG.E R75, desc[UR8][R72.64] ;  /* 0x00000008484b5981 */ /* 0x000f68000c1e1900 */
[----:B------:R1:W5:Y:S01]  /*1e90*/  @P5 LDG.E R78, desc[UR8][R70.64] ;  /* 0x00000008464e5981 */ /* 0x000362000c1e1900 */
[----:B------:R-:W-:Y:S02]  /*1ea0*/  ISETP.NE.AND P5, PT, R85, RZ, PT ;  /* 0x000000ff5500720c */ /* 0x000fe40003fa5270 */
[----:B------:R-:W-:-:S06]  /*1eb0*/  CS2R R86, SRZ ;  /* 0x0000000000567805 */ /* 0x000fcc000001ff00 */
[----:B------:R-:W5:Y:S05]  /*1ec0*/  @P4 LDG.E R87, desc[UR8][R40.64] ;  /* 0x0000000828574981 */ /* 0x000f6a000c1e1900 */
[----:B------:R2:W5:Y:S04]  /*1ed0*/  @P5 LDG.E R79, desc[UR8][R68.64] ;  /* 0x00000008444f5981 */ /* 0x000568000c1e1900 */
[----:B------:R3:W5:Y:S01]  /*1ee0*/  @P5 LDG.E R80, desc[UR8][R54.64] ;  /* 0x0000000836505981 */ /* 0x000762000c1e1900 */
[----:B------:R-:W-:Y:S01]  /*1ef0*/  ISETP.NE.AND P5, PT, R84, RZ, PT ;  /* 0x000000ff5400720c */ /* 0x000fe20003fa5270 */
[----:B0-----:R-:W-:Y:S01]  /*1f00*/  @P0 FADD.FTZ R89, R90, R89 ;  /* 0x000000595a590221 */ /* 0x001fe20000010000 */
[----:B------:R-:W-:-:S02]  /*1f10*/  CS2R R84, SRZ ;  /* 0x0000000000547805 */ /* 0x000fc4000001ff00 */
[----:B------:R-:W-:Y:S01]  /*1f20*/  CS2R R90, SRZ ;  /* 0x00000000005a7805 */ /* 0x000fe2000001ff00 */
[----:B------:R0:W4:Y:S03]  /*1f30*/  @P0 MUFU.RSQ R57, R89 ;  /* 0x0000005900390308 */ /* 0x0001260000001400 */
[----:B------:R3:W5:Y:S04]  /*1f40*/  @P6 LDG.E R84, desc[UR8][R46.64] ;  /* 0x000000082e546981 */ /* 0x000768000c1e1900 */
[----:B------:R3:W5:Y:S01]  /*1f50*/  @P3 LDG.E R90, desc[UR8][R34.64] ;  /* 0x00000008225a3981 */ /* 0x000762000c1e1900 */
[----:B0-----:R-:W-:-:S03]  /*1f60*/  CS2R R88, SRZ ;  /* 0x0000000000587805 */ /* 0x001fc6000001ff00 */
[----:B------:R3:W5:Y:S04]  /*1f70*/  @P5 LDG.E R85, desc[UR8][R44.64] ;  /* 0x000000082c555981 */ /* 0x000768000c1e1900 */
[----:B------:R3:W5:Y:S04]  /*1f80*/  @P5 LDG.E R86, desc[UR8][R42.64] ;  /* 0x000000082a565981 */ /* 0x000768000c1e1900 */
[----:B------:R3:W5:Y:S04]  /*1f90*/  @P4 LDG.E R88, desc[UR8][R38.64] ;  /* 0x0000000826584981 */ /* 0x000768000c1e1900 */
[----:B------:R3:W5:Y:S04]  /*1fa0*/  @P3 LDG.E R89, desc[UR8][R36.64] ;  /* 0x0000000824593981 */ /* 0x000768000c1e1900 */
[----:B------:R3:W5:Y:S01]  /*1fb0*/  @P2 LDG.E R91, desc[UR8][R32.64] ;  /* 0x00000008205b2981 */ /* 0x000762000c1e1900 */
[----:B------:R-:W-:-:S13]  /*1fc0*/  LOP3.LUT P0, RZ, R16, 0x4, RZ, 0xc0, !PT ;  /* 0x0000000410ff7812 */ /* 0x000fda000780c0ff */
[----:B------:R3:W5:Y:S04]  /*1fd0*/  @P0 LDG.E R81, desc[UR8][R52.64] ;  /* 0x0000000834510981 */ /* 0x000768000c1e1900 */
[----:B------:R3:W5:Y:S01]  /*1fe0*/  @P0 LDG.E R82, desc[UR8][R50.64] ;  /* 0x0000000832520981 */ /* 0x000762000c1e1900 */
[----:B------:R-:W-:Y:S01]  /*1ff0*/  ISETP.GT.U32.AND P0, PT, R2, 0x1bf, PT ;  /* 0x000001bf0200780c */ /* 0x000fe20003f04070 */
[----:B------:R-:W-:Y:S01]  /*2000*/  BSSY B0, `(.L_x_1248) ;  /* 0x000000e000007945 */ /* 0x000fe20003800000 */
[----:B-1----:R-:W-:Y:S02]  /*2010*/  CS2R R70, SRZ ;  /* 0x0000000000467805 */ /* 0x002fe4000001ff00 */
[----:B--2---:R-:W-:-:S09]  /*2020*/  CS2R R68, SRZ ;  /* 0x0000000000447805 */ /* 0x004fd2000001ff00 */
[----:B---34-:R-:W-:Y:S05]  /*2030*/  @P0 BRA `(.L_x_1249) ;  /* 0x0000000000280947 */ /* 0x018fea0003800000 */
[----:B------:R-:W-:Y:S01]  /*2040*/  ISETP.NE.AND P0, PT, RZ, UR10, PT ;  /* 0x0000000aff007c0c */ /* 0x000fe2000bf05270 */
[----:B------:R-:W0:Y:S01]  /*2050*/  LDC.64 R70, c[0x0][0x238] ;  /* 0x00008e00ff467b82 */ /* 0x000e220000000a00 */
[----:B------:R-:W-:-:S04]  /*2060*/  IADD3 R31, R8, R31, RZ ;  /* 0x0000001f081f7210 */ /* 0x000fc80007ffe0ff */
[----:B------:R-:W-:-:S07]  /*2070*/  SHF.R.S32.HI R26, RZ, 0x1f, R31 ;  /* 0x0000001fff1a7819 */ /* 0x000fce000001141f */
[----:B------:R-:W1:Y:S01]  /*2080*/  @P0 LDC.64 R24, c[0x0][0x240] ;  /* 0x00009000ff180b82 */ /* 0x000e620000000a00 */
[----:B0-----:R-:W-:-:S06]  /*2090*/  IMAD.WIDE R70, R31, 0x4, R70 ;  /* 0x000000041f467825 */ /* 0x001fcc00078e0246 */
[----:B------:R-:W5:Y:S01]  /*20a0*/  LDG.E.64 R70, desc[UR8][R70.64] ;  /* 0x0000000846467981 */ /* 0x000f62000c1e1b00 */
[----:B-1----:R-:W-:-:S04]  /*20b0*/  @P0 LEA R24, P6, R31, R24, 0x2 ;  /* 0x000000181f180211 */ /* 0x002fc800078c10ff */
[----:B------:R-:W-:-:S05]  /*20c0*/  @P0 LEA.HI.X R25, R31, R25, R26, 0x2, P6 ;  /* 0x000000191f190211 */ /* 0x000fca00030f141a */
[----:B------:R0:W5:Y:S04]  /*20d0*/  @P0 LDG.E.64 R68, desc[UR8][R24.64] ;  /* 0x0000000818440981 */ /* 0x000168000c1e1b00 */
.L_x_1249:
[----:B------:R-:W-:Y:S05]  /*20e0*/  BSYNC B0 ;  /* 0x0000000000007941 */ /* 0x000fea0003800000 */
.L_x_1248:
[----:B------:R-:W-:Y:S01]  /*20f0*/  ISETP.NE.AND P0, PT, RZ, UR10, PT ;  /* 0x0000000aff007c0c */ /* 0x000fe2000bf05270 */
[--C-:B0----5:R-:W-:Y:S01]  /*2100*/  HADD2.F32 R25, -RZ, R58.reuse.H0_H0 ;  /* 0x2000003aff197230 */ /* 0x121fe20000004100 */
[----:B------:R-:W-:Y:S01]  /*2110*/  LOP3.LUT R16, R16, 0xfffffeff, RZ, 0xc0, !PT ;  /* 0xfffffeff10107812 */ /* 0x000fe200078ec0ff */
[----:B------:R-:W-:Y:S02]  /*2120*/  HADD2.F32 R27, -RZ, R58.H1_H1 ;  /* 0x3000003aff1b7230 */ /* 0x000fe40000004100 */
[--C-:B------:R-:W-:Y:S02]  /*2130*/  HADD2.F32 R33, -RZ, R60.reuse.H0_H0 ;  /* 0x2000003cff217230 */ /* 0x100fe40000004100 */
[C---:B------:R-:W-:Y:S01]  /*2140*/  FADD.FTZ R24, -R62.reuse, R25 ;  /* 0x000000193e187221 */ /* 0x040fe20000010100 */
[----:B------:R-:W-:Y:S02]  /*2150*/  HADD2.F32 R35, -RZ, R60.H1_H1 ;  /* 0x3000003cff237230 */ /* 0x000fe40000004100 */
[----:B------:R-:W-:Y:S01]  /*2160*/  FADD.FTZ R32, -R62, R27 ;  /* 0x0000001b3e207221 */ /* 0x000fe20000010100 */
[----:B------:R-:W-:-:S02]  /*2170*/  HADD2.F32 R31, -RZ, R59.H0_H0 ;  /* 0x2000003bff1f7230 */ /* 0x000fc40000004100 */
[-C--:B------:R-:W-:Y:S01]  /*2180*/  FMUL.FTZ R27, R24, R57.reuse ;  /* 0x00000039181b7220 */ /* 0x080fe20000410000 */
[----:B------:R-:W-:Y:S02]  /*2190*/  HADD2.F32 R28, -RZ, R59.H1_H1 ;  /* 0x3000003bff1c7230 */ /* 0x000fe40000004100 */
[C---:B------:R-:W-:Y:S01]  /*21a0*/  FADD.FTZ R40, -R62.reuse, R33 ;  /* 0x000000213e287221 */ /* 0x040fe20000010100 */
[--C-:B------:R-:W-:Y:S02]  /*21b0*/  HADD2.F32 R29, -RZ, R61.reuse.H0_H0 ;  /* 0x2000003dff1d7230 */ /* 0x100fe40000004100 */
[----:B------:R-:W-:Y:S01]  /*21c0*/  FADD.FTZ R42, -R62, R35 ;  /* 0x000000233e2a7221 */ /* 0x000fe20000010100 */
[----:B------:R-:W-:Y:S02]  /*21d0*/  HADD2.F32 R26, -RZ, R61.H1_H1 ;  /* 0x3000003dff1a7230 */ /* 0x000fe40000004100 */
        /* <DEDUP_REMOVED lines=21> */
.L_x_1250:
        /* <DEDUP_REMOVED lines=26> */
.L_x_1251:
[----:B------:R-:W-:Y:S01]  /*24d0*/  FFMA.FTZ R27, R24, R34, R27 ;  /* 0x00000022181b7223 */ /* 0x000fe2000001001b */
[----:B------:R-:W-:Y:S01]  /*24e0*/  FMUL.FTZ R38, R29, R70 ;  /* 0x000000461d267220 */ /* 0x000fe20000410000 */
[----:B------:R-:W-:Y:S01]  /*24f0*/  FADD.FTZ R39, R34, R25 ;  /* 0x0000001922277221 */ /* 0x000fe20000010000 */
[C---:B------:R-:W-:Y:S01]  /*2500*/  FFMA.FTZ R25, R33.reuse, R29, R44 ;  /* 0x0000001d21197223 */ /* 0x040fe2000001002c */
[----:B------:R-:W-:Y:S01]  /*2510*/  FFMA.FTZ R37, R24, R28, RZ ;  /* 0x0000001c18257223 */ /* 0x000fe200000100ff */
[----:B------:R-:W-:Y:S01]  /*2520*/  FFMA.FTZ R34, R33, R38, R27 ;  /* 0x0000002621227223 */ /* 0x000fe2000001001b */
[--C-:B------:R-:W-:Y:S02]  /*2530*/  HADD2.F32 R33, -RZ, R63.reuse.H0_H0 ;  /* 0x2000003fff217230 */ /* 0x100fe40000004100 */
[----:B------:R-:W-:Y:S01]  /*2540*/  FMUL.FTZ R27, R26, R71 ;  /* 0x000000471a1b7220 */ /* 0x000fe20000410000 */
[----:B------:R-:W-:Y:S02]  /*2550*/  HADD2.F32 R35, -RZ, R63.H1_H1 ;  /* 0x3000003fff237230 */ /* 0x000fe40000004100 */
[----:B------:R-:W-:Y:S01]  /*2560*/  FADD.FTZ R36, RZ, R31 ;  /* 0x0000001fff247221 */ /* 0x000fe20000010000 */
[----:B------:R-:W-:Y:S01]  /*2570*/  FADD.FTZ R31, RZ, R28 ;  /* 0x0000001cff1f7221 */ /* 0x000fe20000010000 */
[C---:B------:R-:W-:Y:S01]  /*2580*/  FFMA.FTZ R24, R32.reuse, R26, R37 ;  /* 0x0000001a20187223 */ /* 0x040fe20000010025 */
[----:B------:R-:W-:Y:S01]  /*2590*/  FFMA.FTZ R32, R32, R27, R34 ;  /* 0x0000001b20207223 */ /* 0x000fe20000010022 */
[C---:B------:R-:W-:Y:S01]  /*25a0*/  FADD.FTZ R28, -R62.reuse, R33 ;  /* 0x000000213e1c7221 */ /* 0x040fe20000010100 */
[----:B------:R-:W-:Y:S01]  /*25b0*/  FADD.FTZ R34, -R62, R35 ;  /* 0x000000233e227221 */ /* 0x000fe20000010100 */
[----:B------:R-:W-:Y:S01]  /*25c0*/  FADD.FTZ R29, R36, R29 ;  /* 0x0000001d241d7221 */ /* 0x000fe20000010000 */
[----:B------:R-:W-:Y:S01]  /*25d0*/  FADD.FTZ R26, R31, R26 ;  /* 0x0000001a1f1a7221 */ /* 0x000fe20000010000 */
[----:B------:R-:W-:Y:S01]  /*25e0*/  FMUL.FTZ R43, R28, R57 ;  /* 0x000000391c2b7220 */ /* 0x000fe20000410000 */
[----:B------:R-:W-:Y:S01]  /*25f0*/  FADD.FTZ R38, R39, R38 ;  /* 0x0000002627267221 */ /* 0x000fe20000010000 */
[----:B------:R-:W-:-:S02]  /*2600*/  HADD2.F32 R36, -RZ, R74.H0_H0 ;  /* 0x2000004aff247230 */ /* 0x000fc40000004100 */
[----:B------:R-:W-:Y:S01]  /*2610*/  FMUL.FTZ R28, R34, R57 ;  /* 0x00000039221c7220 */ /* 0x000fe20000410000 */
[----:B------:R-:W-:Y:S01]  /*2620*/  HADD2.F32 R31, -RZ, R74.H1_H1 ;  /* 0x3000004aff1f7230 */ /* 0x000fe20000004100 */
        /* <DEDUP_REMOVED lines=19> */
.L_x_1252:
[----:B------:R-:W-:Y:S01]  /*2760*/  FMUL.FTZ R33, R36, R70 ;  /* 0x0000004624217220 */ /* 0x000fe20000410000 */
[----:B------:R-:W-:Y:S01]  /*2770*/  FADD.FTZ R34, R27, R38 ;  /* 0x000000261b227221 */ /* 0x000fe20000010000 */
[--C-:B------:R-:W-:Y:S02]  /*2780*/  HADD2.F32 R35, -RZ, R75.reuse.H0_H0 ;  /* 0x2000004bff237230 */ /* 0x100fe40000004100 */
[----:B------:R-:W-:Y:S01]  /*2790*/  FMUL.FTZ R27, R31, R71 ;  /* 0x000000471f1b7220 */ /* 0x000fe20000410000 */
[----:B------:R-:W-:Y:S01]  /*27a0*/  FFMA.FTZ R32, R43, R33, R32 ;  /* 0x000000212b207223 */ /* 0x000fe20000010020 */
[----:B------:R-:W-:Y:S02]  /*27b0*/  HADD2.F32 R37, -RZ, R75.H1_H1 ;  /* 0x3000004bff257230 */ /* 0x000fe40000004100 */
[C---:B------:R-:W-:Y:S01]  /*27c0*/  FFMA.FTZ R24, R28.reuse, R31, R24 ;  /* 0x0000001f1c187223 */ /* 0x040fe20000010018 */
[----:B------:R-:W-:Y:S01]  /*27d0*/  FADD.FTZ R29, R29, R36 ;  /* 0x000000241d1d7221 */ /* 0x000fe20000010000 */
[----:B------:R-:W-:Y:S01]  /*27e0*/  FFMA.FTZ R32, R28, R27, R32 ;  /* 0x0000001b1c207223 */ /* 0x000fe20000010020 */
[----:B------:R-:W-:Y:S01]  /*27f0*/  FFMA.FTZ R25, R43, R36, R25 ;  /* 0x000000242b197223 */ /* 0x000fe20000010019 */
[C---:B------:R-:W-:Y:S01]  /*2800*/  FADD.FTZ R28, -R62.reuse, R35 ;  /* 0x000000233e1c7221 */ /* 0x040fe20000010100 */
[----:B------:R-:W-:Y:S01]  /*2810*/  FADD.FTZ R36, -R62, R37 ;  /* 0x000000253e247221 */ /* 0x000fe20000010100 */
[----:B------:R-:W-:Y:S01]  /*2820*/  FADD.FTZ R26, R26, R31 ;  /* 0x0000001f1a1a7221 */ /* 0x000fe20000010000 */
[----:B------:R-:W-:Y:S01]  /*2830*/  FADD.FTZ R34, R34, R33 ;  /* 0x0000002122227221 */ /* 0x000fe20000010000 */
[----:B------:R-:W-:Y:S01]  /*2840*/  FMUL.FTZ R41, R28, R57 ;  /* 0x000000391c297220 */ /* 0x000fe20000410000 */
        /* <DEDUP_REMOVED lines=22> */
.L_x_1253:
[----:B------:R-:W-:Y:S01]  /*29b0*/  FMUL.FTZ R33, R38, R70 ;  /* 0x0000004626217220 */ /* 0x000fe20000410000 */
[----:B------:R-:W-:Y:S01]  /*29c0*/  FADD.FTZ R34, R27, R34 ;  /* 0x000000221b227221 */ /* 0x000fe20000010000 */
[--C-:B------:R-:W-:Y:S02]  /*29d0*/  HADD2.F32 R35, -RZ, R79.reuse.H0_H0 ;  /* 0x2000004fff237230 */ /* 0x100fe40000004100 */
[----:B------:R-:W-:Y:S01]  /*29e0*/  FMUL.FTZ R27, R31, R71 ;  /* 0x000000471f1b7220 */ /* 0x000fe20000410000 */
[C---:B------:R-:W-:Y:S01]  /*29f0*/  FFMA.FTZ R32, R41.reuse, R33, R32 ;  /* 0x0000002129207223 */ /* 0x040fe20000010020 */
[----:B------:R-:W-:Y:S02]  /*2a00*/  HADD2.F32 R37, -RZ, R79.H1_H1 ;  /* 0x3000004fff257230 */ /* 0x000fe40000004100 */
[C---:B------:R-:W-:Y:S01]  /*2a10*/  FFMA.FTZ R24, R28.reuse, R31, R24 ;  /* 0x0000001f1c187223 */ /* 0x040fe20000010018 */
[----:B------:R-:W-:Y:S01]  /*2a20*/  FFMA.FTZ R25, R41, R38, R25 ;  /* 0x0000002629197223 */ /* 0x000fe20000010019 */
        /* <DEDUP_REMOVED lines=29> */
.L_x_1254:
[----:B------:R-:W-:Y:S01]  /*2c00*/  FMUL.FTZ R35, R38, R70 ;  /* 0x0000004626237220 */ /* 0x000fe20000410000 */
[----:B------:R-:W-:Y:S01]  /*2c10*/  FADD.FTZ R36, R27, R34 ;  /* 0x000000221b247221 */ /* 0x000fe20000010000 */
[--C-:B------:R-:W-:Y:S02]  /*2c20*/  HADD2.F32 R37, -RZ, R81.reuse.H0_H0 ;  /* 0x20000051ff257230 */ /* 0x100fe40000004100 */
[----:B------:R-:W-:Y:S01]  /*2c30*/  FMUL.FTZ R33, R31, R71 ;  /* 0x000000471f217220 */ /* 0x000fe20000410000 */
[C---:B------:R-:W-:Y:S01]  /*2c40*/  FFMA.FTZ R34, R41.reuse, R35, R32 ;  /* 0x0000002329227223 */ /* 0x040fe20000010020 */
[----:B------:R-:W-:Y:S02]  /*2c50*/  HADD2.F32 R39, -RZ, R81.H1_H1 ;  /* 0x30000051ff277230 */ /* 0x000fe40000004100 */
[----:B------:R-:W-:Y:S01]  /*2c60*/  FFMA.FTZ R27, R41, R38, R25 ;  /* 0x00000026291b7223 */ /* 0x000fe20000010019 */
[----:B------:R-:W-:Y:S01]  /*2c70*/  FADD.FTZ R32, R36, R35 ;  /* 0x0000002324207221 */ /* 0x000fe20000010000 */
[C---:B------:R-:W-:Y:S01]  /*2c80*/  FFMA.FTZ R25, R28.reuse, R31, R24 ;  /* 0x0000001f1c197223 */ /* 0x040fe20000010018 */
[----:B------:R-:W-:Y:S01]  /*2c90*/  FFMA.FTZ R35, R28, R33, R34 ;  /* 0x000000211c237223 */ /* 0x000fe20000010022 */
[C---:B------:R-:W-:Y:S01]  /*2ca0*/  FADD.FTZ R28, -R62.reuse, R37 ;  /* 0x000000253e1c7221 */ /* 0x040fe20000010100 */
[----:B------:R-:W-:Y:S01]  /*2cb0*/  FADD.FTZ R36, -R62, R39 ;  /* 0x000000273e247221 */ /* 0x000fe20000010100 */
[----:B------:R-:W-:Y:S01]  /*2cc0*/  FADD.FTZ R29, R29, R38 ;  /* 0x000000261d1d7221 */ /* 0x000fe20000010000 */
[----:B------:R-:W-:-:S02]  /*2cd0*/  HADD2.F32 R34, -RZ, R82.H0_H0 ;  /* 0x20000052ff227230 */ /* 0x000fc40000004100 */
[-C--:B------:R-:W-:Y:S01]  /*2ce0*/  FMUL.FTZ R45, R28, R57.reuse ;  /* 0x000000391c2d7220 */ /* 0x080fe20000410000 */
[----:B------:R-:W-:Y:S02]  /*2cf0*/  HADD2.F32 R24, -RZ, R82.H1_H1 ;  /* 0x30000052ff187230 */ /* 0x000fe40000004100 */
        /* <DEDUP_REMOVED lines=20> */
.L_x_1255:
[----:B------:R-:W-:Y:S01]  /*2e40*/  FMUL.FTZ R36, R34, R70 ;  /* 0x0000004622247220 */ /* 0x000fe20000410000 */
[----:B------:R-:W-:Y:S01]  /*2e50*/  FADD.FTZ R37, R33, R32 ;  /* 0x0000002021257221 */ /* 0x000fe20000010000 */
[C---:B------:R-:W-:Y:S01]  /*2e60*/  FFMA.FTZ R33, R45.reuse, R34, R27 ;  /* 0x000000222d217223 */ /* 0x040fe2000001001b */
[----:B------:R-:W-:Y:S01]  /*2e70*/  FMUL.FTZ R27, R24, R71 ;  /* 0x00000047181b7220 */ /* 0x000fe20000410000 */
[----:B------:R-:W-:Y:S01]  /*2e80*/  FFMA.FTZ R35, R45, R36, R35 ;  /* 0x000000242d237223 */ /* 0x000fe20000010023 */
[----:B------:R-:W-:Y:S01]  /*2e90*/  FADD.FTZ R36, R37, R36 ;  /* 0x0000002425247221 */ /* 0x000fe20000010000 */
[--C-:B------:R-:W-:Y:S02]  /*2ea0*/  HADD2.F32 R37, -RZ, R83.reuse.H0_H0 ;  /* 0x20000053ff257230 */ /* 0x100fe40000004100 */
[----:B------:R-:W-:Y:S01]  /*2eb0*/  FADD.FTZ R29, R29, R34 ;  /* 0x000000221d1d7221 */ /* 0x000fe20000010000 */
[----:B------:R-:W-:Y:S02]  /*2ec0*/  HADD2.F32 R39, -RZ, R83.H1_H1 ;  /* 0x30000053ff277230 */ /* 0x000fe40000004100 */
[----:B------:R-:W-:Y:S01]  /*2ed0*/  FFMA.FTZ R32, R28, R27, R35 ;  /* 0x0000001b1c207223 */ /* 0x000fe20000010023 */
[----:B------:R-:W-:Y:S01]  /*2ee0*/  FADD.FTZ R27, R27, R36 ;  /* 0x000000241b1b7221 */ /* 0x000fe20000010000 */
[----:B------:R-:W-:Y:S01]  /*2ef0*/  FADD.FTZ R34, -R62, R37 ;  /* 0x000000253e227221 */ /* 0x000fe20000010100 */
[----:B------:R-:W-:Y:S01]  /*2f00*/  FADD.FTZ R31, R26, R31 ;  /* 0x0000001f1a1f7221 */ /* 0x000fe20000010000 */
[----:B------:R-:W-:Y:S01]  /*2f10*/  FADD.FTZ R36, -R62, R39 ;  /* 0x000000273e247221 */ /* 0x000fe20000010100 */
        /* <DEDUP_REMOVED lines=23> */
.L_x_1256:
[----:B------:R-:W-:Y:S01]  /*3090*/  FMUL.FTZ R34, R38, R70 ;  /* 0x0000004626227220 */ /* 0x000fe20000410000 */
[--C-:B------:R-:W-:Y:S02]  /*30a0*/  HADD2.F32 R41, -RZ, R85.reuse.H0_H0 ;  /* 0x20000055ff297230 */ /* 0x100fe40000004100 */
[----:B------:R-:W-:Y:S01]  /*30b0*/  FFMA.FTZ R39, R28, R24, R25 ;  /* 0x000000181c277223 */ /* 0x000fe20000010019 */
[----:B------:R-:W-:Y:S02]  /*30c0*/  HADD2.F32 R43, -RZ, R85.H1_H1 ;  /* 0x30000055ff2b7230 */ /* 0x000fe40000004100 */
[----:B------:R-:W-:Y:S01]  /*30d0*/  FFMA.FTZ R37, R35, R34, R32 ;  /* 0x0000002223257223 */ /* 0x000fe20000010020 */
[----:B------:R-:W-:Y:S01]  /*30e0*/  FADD.FTZ R28, R27, R34 ;  /* 0x000000221b1c7221 */ /* 0x000fe20000010000 */
[C---:B------:R-:W-:Y:S01]  /*30f0*/  FADD.FTZ R32, -R62.reuse, R41 ;  /* 0x000000293e207221 */ /* 0x040fe20000010100 */
[--C-:B------:R-:W-:Y:S02]  /*3100*/  HADD2.F32 R25, -RZ, R86.reuse.H0_H0 ;  /* 0x20000056ff197230 */ /* 0x100fe40000004100 */
[----:B------:R-:W-:Y:S01]  /*3110*/  FADD.FTZ R40, -R62, R43 ;  /* 0x0000002b3e287221 */ /* 0x000fe20000010100 */
[----:B------:R-:W-:-:S02]  /*3120*/  HADD2.F32 R34, -RZ, R86.H1_H1 ;  /* 0x30000056ff227230 */ /* 0x000fc40000004100 */
[----:B------:R-:W-:Y:S01]  /*3130*/  FMUL.FTZ R27, R32, R57 ;  /* 0x00000039201b7220 */ /* 0x000fe20000410000 */
        /* <DEDUP_REMOVED lines=21> */
.L_x_1257:
[----:B------:R-:W-:Y:S01]  /*3290*/  FFMA.FTZ R42, R36, R41, R37 ;  /* 0x00000029242a7223 */ /* 0x000fe20000010025 */
[----:B------:R-:W-:Y:S01]  /*32a0*/  FMUL.FTZ R40, R25, R70 ;  /* 0x0000004619287220 */ /* 0x000fe20000410000 */
[----:B------:R-:W-:Y:S01]  /*32b0*/  FADD.FTZ R41, R41, R28 ;  /* 0x0000001c29297221 */ /* 0x000fe20000010000 */
[----:B------:R-:W-:Y:S01]  /*32c0*/  FFMA.FTZ R28, R35, R38, R33 ;  /* 0x00000026231c7223 */ /* 0x000fe20000010021 */
[----:B------:R-:W-:Y:S01]  /*32d0*/  FMUL.FTZ R35, R34, R71 ;  /* 0x0000004722237220 */ /* 0x000fe20000410000 */
[----:B------:R-:W-:Y:S01]  /*32e0*/  FFMA.FTZ R33, R27, R40, R42 ;  /* 0x000000281b217223 */ /* 0x000fe2000001002a */
[----:B------:R-:W-:Y:S01]  /*32f0*/  FADD.FTZ R40, R41, R40 ;  /* 0x0000002829287221 */ /* 0x000fe20000010000 */
[--C-:B------:R-:W-:Y:S02]  /*3300*/  HADD2.F32 R37, -RZ, R87.reuse.H0_H0 ;  /* 0x20000057ff257230 */ /* 0x100fe40000004100 */
[----:B------:R-:W-:Y:S01]  /*3310*/  FADD.FTZ R42, R29, R38 ;  /* 0x000000261d2a7221 */ /* 0x000fe20000010000 */
[----:B------:R-:W-:-:S02]  /*3320*/  HADD2.F32 R41, -RZ, R87.H1_H1 ;  /* 0x30000057ff297230 */ /* 0x000fc40000004100 */
[----:B------:R-:W-:Y:S01]  /*3330*/  FADD.FTZ R29, R35, R40 ;  /* 0x00000028231d7221 */ /* 0x000fe20000010000 */
[----:B------:R-:W-:Y:S01]  /*3340*/  FADD.FTZ R31, R31, R24 ;  /* 0x000000181f1f7221 */ /* 0x000fe20000010000 */
[----:B------:R-:W-:Y:S01]  /*3350*/  FADD.FTZ R40, -R62, R37 ;  /* 0x000000253e287221 */ /* 0x000fe20000010100 */
[----:B------:R-:W-:Y:S01]  /*3360*/  FFMA.FTZ R24, R32, R35, R33 ;  /* 0x0000002320187223 */ /* 0x000fe20000010021 */
[----:B------:R-:W-:Y:S01]  /*3370*/  FADD.FTZ R44, -R62, R41 ;  /* 0x000000293e2c7221 */ /* 0x000fe20000010100 */
[--C-:B------:R-:W-:Y:S02]  /*3380*/  HADD2.F32 R35, -RZ, R88.reuse.H0_H0 ;  /* 0x20000058ff237230 */ /* 0x100fe40000004100 */
        /* <DEDUP_REMOVED lines=22> */
.L_x_1258:
[--C-:B------:R-:W-:Y:S02]  /*34f0*/  HADD2.F32 R41, -RZ, R89.reuse.H0_H0 ;  /* 0x20000059ff297230 */ /* 0x100fe40000004100 */
[----:B------:R-:W-:Y:S01]  /*3500*/  FFMA.FTZ R45, R36, R26, R39 ;  /* 0x0000001a242d7223 */ /* 0x000fe20000010027 */
[----:B------:R-:W-:Y:S02]  /*3510*/  HADD2.F32 R39, -RZ, R89.H1_H1 ;  /* 0x30000059ff277230 */ /* 0x000fe40000004100 */
[----:B------:R-:W-:Y:S01]  /*3520*/  FMUL.FTZ R44, R35, R70 ;  /* 0x00000046232c7220 */ /* 0x000fe20000410000 */
[----:B------:R-:W-:Y:S02]  /*3530*/  HADD2.F32 R43, -RZ, R90.H0_H0 ;  /* 0x2000005aff2b7230 */ /* 0x000fe40000004100 */
[C---:B------:R-:W-:Y:S01]  /*3540*/  FADD.FTZ R36, -R62.reuse, R41 ;  /* 0x000000293e247221 */ /* 0x040fe20000010100 */
[----:B------:R-:W-:Y:S01]  /*3550*/  FADD.FTZ R46, -R62, R39 ;  /* 0x000000273e2e7221 */ /* 0x000fe20000010100 */
[----:B------:R-:W-:-:S02]  /*3560*/  FFMA.FTZ R33, R37, R44, R24 ;  /* 0x0000002c25217223 */ /* 0x000fc40000010018 */
[----:B------:R-:W-:Y:S01]  /*3570*/  FMUL.FTZ R41, R36, R57 ;  /* 0x0000003924297220 */ /* 0x000fe20000410000 */
[----:B------:R-:W-:Y:S01]  /*3580*/  FADD.FTZ R29, R29, R44 ;  /* 0x0000002c1d1d7221 */ /* 0x000fe20000010000 */
[----:B------:R-:W-:Y:S02]  /*3590*/  HADD2.F32 R24, -RZ, R90.H1_H1 ;  /* 0x3000005aff187230 */ /* 0x000fe40000004100 */
        /* <DEDUP_REMOVED lines=21> */
.L_x_1259:
[----:B------:R-:W-:Y:S01]  /*36f0*/  FMUL.FTZ R44, R43, R70 ;  /* 0x000000462b2c7220 */ /* 0x000fe20000410000 */
[----:B------:R-:W-:Y:S01]  /*3700*/  FADD.FTZ R29, R36, R29 ;  /* 0x0000001d241d7221 */ /* 0x000fe20000010000 */
[----:B------:R-:W-:Y:S01]  /*3710*/  FFMA.FTZ R48, R40, R36, R33 ;  /* 0x0000002428307223 */ /* 0x000fe20000010021 */
[----:B------:R-:W-:Y:S01]  /*3720*/  FADD.FTZ R39, R31, R26 ;  /* 0x0000001a1f277221 */ /* 0x000fe20000010000 */
[----:B------:R-:W-:Y:S01]  /*3730*/  FFMA.FTZ R36, R27, R25, R28 ;  /* 0x000000191b247223 */ /* 0x000fe2000001001c */
[----:B------:R-:W-:Y:S01]  /*3740*/  FADD.FTZ R26, R29, R44 ;  /* 0x0000002c1d1a7221 */ /* 0x000fe20000010000 */
[----:B------:R-:W-:Y:S01]  /*3750*/  FFMA.FTZ R27, R41, R44, R48 ;  /* 0x0000002c291b7223 */ /* 0x000fe20000010030 */
[----:B------:R-:W-:Y:S01]  /*3760*/  FMUL.FTZ R29, R24, R71 ;  /* 0x00000047181d7220 */ /* 0x000fe20000410000 */
[--C-:B------:R-:W-:Y:S02]  /*3770*/  HADD2.F32 R31, -RZ, R91.reuse.H0_H0 ;  /* 0x2000005bff1f7230 */ /* 0x100fe40000004100 */
[----:B------:R-:W-:Y:S01]  /*3780*/  FADD.FTZ R42, R42, R25 ;  /* 0x000000192a2a7221 */ /* 0x000fe20000010000 */
[----:B------:R-:W-:-:S02]  /*3790*/  HADD2.F32 R33, -RZ, R91.H1_H1 ;  /* 0x3000005bff217230 */ /* 0x000fc40000004100 */
[----:B------:R-:W-:Y:S01]  /*37a0*/  FFMA.FTZ R44, R46, R29, R27 ;  /* 0x0000001d2e2c7223 */ /* 0x000fe2000001001b */
[----:B------:R-:W-:Y:S01]  /*37b0*/  FADD.FTZ R29, R29, R26 ;  /* 0x0000001a1d1d7221 */ /* 0x000fe20000010000 */
[C---:B------:R-:W-:Y:S01]  /*37c0*/  FADD.FTZ R26, -R62.reuse, R31 ;  /* 0x0000001f3e1a7221 */ /* 0x040fe20000010100 */
[--C-:B------:R-:W-:Y:S02]  /*37d0*/  HADD2.F32 R28, -RZ, R92.reuse.H0_H0 ;  /* 0x2000005cff1c7230 */ /* 0x100fe40000004100 */
[----:B------:R-:W-:Y:S01]  /*37e0*/  FADD.FTZ R48, -R62, R33 ;  /* 0x000000213e307221 */ /* 0x000fe20000010100 */
[----:B------:R-:W-:Y:S02]  /*37f0*/  HADD2.F32 R27, -RZ, R92.H1_H1 ;  /* 0x3000005cff1b7230 */ /* 0x000fe40000004100 */
        /* <DEDUP_REMOVED lines=21> */
.L_x_1260:
        /* <DEDUP_REMOVED lines=32> */
.L_x_1261:
[----:B------:R-:W-:Y:S01]  /*3b50*/  FFMA.FTZ R50, R26, R49, R47 ;  /* 0x000000311a327223 */ /* 0x000fe2000001002f */
[----:B------:R-:W-:Y:S01]  /*3b60*/  FMUL.FTZ R48, R33, R70 ;  /* 0x0000004621307220 */ /* 0x000fe20000410000 */
[----:B------:R-:W-:Y:S01]  /*3b70*/  FADD.FTZ R49, R49, R44 ;  /* 0x0000002c31317221 */ /* 0x000fe20000010000 */
[----:B------:R-:W-:Y:S01]  /*3b80*/  FADD.FTZ R39, R39, R34 ;  /* 0x0000002227277221 */ /* 0x000fe20000010000 */
[----:B------:R-:W-:Y:S01]  /*3b90*/  FFMA.FTZ R44, R37, R35, R36 ;  /* 0x00000023252c7223 */ /* 0x000fe20000010024 */
[----:B------:R-:W-:Y:S01]  /*3ba0*/  FFMA.FTZ R37, R29, R48, R50 ;  /* 0x000000301d257223 */ /* 0x000fe20000010032 */
[----:B------:R-:W-:Y:S01]  /*3bb0*/  FADD.FTZ R34, R49, R48 ;  /* 0x0000003031227221 */ /* 0x000fe20000010000 */
        /* <DEDUP_REMOVED lines=31> */
.L_x_1262:
[----:B------:R-:W-:Y:S01]  /*3db0*/  FMUL.FTZ R50, R37, R70 ;  /* 0x0000004625327220 */ /* 0x000fe20000410000 */
[----:B------:R-:W-:Y:S01]  /*3dc0*/  FFMA.FTZ R49, R40, R38, R45 ;  /* 0x0000002628317223 */ /* 0x000fe2000001002d */
[----:B------:R-:W-:Y:S01]  /*3dd0*/  FADD.FTZ R39, R39, R38 ;  /* 0x0000002627277221 */ /* 0x000fe20000010000 */
[----:B------:R-:W-:Y:S01]  /*3de0*/  FMUL.FTZ R51, R36, R71 ;  /* 0x0000004724337220 */ /* 0x000fe20000410000 */
[----:B------:R-:W-:Y:S01]  /*3df0*/  FFMA.FTZ R45, R35, R50, R42 ;  /* 0x00000032232d7223 */ /* 0x000fe2000001002a */
[----:B------:R-:W-:Y:S01]  /*3e00*/  FADD.FTZ R38, R47, R50 ;  /* 0x000000322f267221 */ /* 0x000fe20000010000 */
[--C-:B------:R-:W-:Y:S02]  /*3e10*/  HADD2.F32 R47, -RZ, R19.reuse.H0_H0 ;  /* 0x20000013ff2f7230 */ /* 0x100fe40000004100 */
[----:B------:R-:W-:Y:S01]  /*3e20*/  FFMA.FTZ R44, R41, R43, R44 ;  /* 0x0000002b292c7223 */ /* 0x000fe2000001002c */
[----:B------:R-:W-:Y:S02]  /*3e30*/  HADD2.F32 R53, -RZ, R19.H1_H1 ;  /* 0x30000013ff357230 */ /* 0x000fe40000004100 */
[----:B------:R-:W-:Y:S01]  /*3e40*/  FFMA.FTZ R50, R34, R51, R45 ;  /* 0x0000003322327223 */ /* 0x000fe2000001002d */
[----:B------:R-:W-:Y:S01]  /*3e50*/  FADD.FTZ R51, R51, R38 ;  /* 0x0000002633337221 */ /* 0x000fe20000010000 */
[----:B------:R-:W-:Y:S01]  /*3e60*/  FADD.FTZ R38, -R62, R47 ;  /* 0x0000002f3e267221 */ /* 0x000fe20000010100 */
[----:B------:R-:W-:-:S02]  /*3e70*/  HADD2.F32 R42, -RZ, R20.H0_H0 ;  /* 0x20000014ff2a7230 */ /* 0x000fc40000004100 */
        /* <DEDUP_REMOVED lines=23> */
.L_x_1263:
[----:B------:R-:W-:Y:S01]  /*3ff0*/  FFMA.FTZ R47, R46, R24, R49 ;  /* 0x000000182e2f7223 */ /* 0x000fe20000010031 */
[----:B------:R-:W-:Y:S01]  /*4000*/  FMUL.FTZ R52, R42, R70 ;  /* 0x000000462a347220 */ /* 0x000fe20000410000 */
[--C-:B------:R-:W-:Y:S02]  /*4010*/  HADD2.F32 R49, -RZ, R21.reuse.H0_H0 ;  /* 0x20000015ff317230 */ /* 0x100fe40000004100 */
[----:B------:R-:W-:Y:S01]  /*4020*/  FADD.FTZ R45, R48, R43 ;  /* 0x0000002b302d7221 */ /* 0x000fe20000010000 */
[----:B------:R-:W-:Y:S02]  /*4030*/  HADD2.F32 R53, -RZ, R21.H1_H1 ;  /* 0x30000015ff357230 */ /* 0x000fe40000004100 */
[----:B------:R-:W-:Y:S01]  /*4040*/  FFMA.FTZ R43, R41, R52, R50 ;  /* 0x00000034292b7223 */ /* 0x000fe20000010032 */
        /* <DEDUP_REMOVED lines=8> */
[----:B------:R-:W-:-:S02]  /*40d0*/  HADD2.F32 R50, -RZ, R22.H0_H0 ;  /* 0x20000016ff327230 */ /* 0x000fc40000004100 */
        /* <DEDUP_REMOVED lines=20> */
.L_x_1264:
[----:B------:R-:W-:Y:S01]  /*4220*/  FMUL.FTZ R52, R50, R70 ;  /* 0x0000004632347220 */ /* 0x000fe20000410000 */
[----:B------:R-:W-:-:S03]  /*4230*/  FMUL.FTZ R55, R51, R71 ;  /* 0x0000004733377220 */ /* 0x000fc60000410000 */
[----:B------:R-:W-:Y:S01]  /*4240*/  FFMA.FTZ R53, R49, R52, R46 ;  /* 0x0000003431357223 */ /* 0x000fe2000001002e */
[----:B------:R-:W-:Y:S01]  /*4250*/  FADD.FTZ R52, R43, R52 ;  /* 0x000000342b347221 */ /* 0x000fe20000010000 */
[--C-:B------:R-:W-:Y:S02]  /*4260*/  HADD2.F32 R43, -RZ, R23.reuse.H0_H0 ;  /* 0x20000017ff2b7230 */ /* 0x100fe40000004100 */
[----:B------:R-:W-:Y:S01]  /*4270*/  FFMA.FTZ R54, R48, R55, R53 ;  /* 0x0000003730367223 */ /* 0x000fe20000010035 */
[----:B------:R-:W-:Y:S02]  /*4280*/  HADD2.F32 R53, -RZ, R23.H1_H1 ;  /* 0x30000017ff357230 */ /* 0x000fe40000004100 */
[----:B------:R-:W-:Y:S01]  /*4290*/  FADD.FTZ R55, R55, R52 ;  /* 0x0000003437377221 */ /* 0x000fe20000010000 */
[C---:B------:R-:W-:Y:S01]  /*42a0*/  FADD.FTZ R46, -R62.reuse, R43 ;  /* 0x0000002b3e2e7221 */ /* 0x040fe20000010100 */
[--C-:B------:R-:W-:Y:S02]  /*42b0*/  HADD2.F32 R43, -RZ, R56.reuse.H0_H0 ;  /* 0x20000038ff2b7230 */ /* 0x100fe40000004100 */
[----:B------:R-:W-:Y:S01]  /*42c0*/  FADD.FTZ R52, -R62, R53 ;  /* 0x000000353e347221 */ /* 0x000fe20000010100 */
[----:B------:R-:W-:Y:S01]  /*42d0*/  FMUL.FTZ R53, R46, R57 ;  /* 0x000000392e357220 */ /* 0x000fe20000410000 */
[----:B------:R-:W-:-:S02]  /*42e0*/  HADD2.F32 R46, -RZ, R56.H1_H1 ;  /* 0x30000038ff2e7230 */ /* 0x000fc40000004100 */
        /* <DEDUP_REMOVED lines=20> */
.L_x_1265:
[----:B------:R-:W-:Y:S01]  /*4430*/  FMUL.FTZ R72, R43, R70 ;  /* 0x000000462b487220 */ /* 0x000fe20000410000 */
[----:B------:R-:W-:Y:S01]  /*4440*/  FMUL.FTZ R77, R46, R71 ;  /* 0x000000472e4d7220 */ /* 0x000fe20000410000 */
[----:B------:R-:W-:Y:S01]  /*4450*/  ISETP.GT.AND P0, PT, R109, 0x1e, PT ;  /* 0x0000001e6d00780c */ /* 0x000fe20003f04270 */
[----:B------:R-:W0:Y:S01]  /*4460*/  S2UR UR11, SR_CgaCtaId ;  /* 0x00000000000b79c3 */ /* 0x000e220000008800 */
[----:B------:R-:W-:Y:S01]  /*4470*/  FFMA.FTZ R73, R53, R72, R54 ;  /* 0x0000004835497223 */ /* 0x000fe20000010036 */
[----:B------:R-:W-:Y:S01]  /*4480*/  FADD.FTZ R72, R55, R72 ;  /* 0x0000004837487221 */ /* 0x000fe20000010000 */
[----:B------:R-:W-:Y:S01]  /*4490*/  FADD.FTZ R24, R39, R24 ;  /* 0x0000001827187221 */ /* 0x000fe20000010000 */
[----:B------:R-:W-:Y:S01]  /*44a0*/  FFMA.FTZ R44, R25, R28, R44 ;  /* 0x0000001c192c7223 */ /* 0x000fe2000001002c */
[----:B------:R-:W-:Y:S01]  /*44b0*/  FFMA.FTZ R76, R52, R77, R73 ;  /* 0x0000004d344c7223 */ /* 0x000fe20000010049 */
[----:B------:R-:W-:Y:S01]  /*44c0*/  FADD.FTZ R77, R77, R72 ;  /* 0x000000484d4d7221 */ /* 0x000fe20000010000 */
[----:B------:R-:W-:Y:S01]  /*44d0*/  FFMA.FTZ R47, R26, R27, R47 ;  /* 0x0000001b1a2f7223 */ /* 0x000fe2000001002f */
[----:B------:R-:W-:Y:S01]  /*44e0*/  FADD.FTZ R28, R45, R28 ;  /* 0x0000001c2d1c7221 */ /* 0x000fe20000010000 */
[----:B------:R-:W-:Y:S01]  /*44f0*/  FADD.FTZ R24, R24, R27 ;  /* 0x0000001b18187221 */ /* 0x000fe20000010000 */
[----:B------:R-:W1:Y:S01]  /*4500*/  SHFL.DOWN PT, R55, R76, 0x1, 0x1f ;  /* 0x08201f004c377f89 */ /* 0x000e6200000e0000 */
[----:B------:R-:W-:Y:S01]  /*4510*/  FFMA.FTZ R44, R29, R33, R44 ;  /* 0x000000211d2c7223 */ /* 0x000fe2000001002c */
[----:B------:R-:W-:Y:S01]  /*4520*/  FFMA.FTZ R47, R32, R31, R47 ;  /* 0x0000001f202f7223 */ /* 0x000fe2000001002f */
[----:B------:R-:W-:Y:S01]  /*4530*/  FADD.FTZ R28, R28, R33 ;  /* 0x000000211c1c7221 */ /* 0x000fe20000010000 */
[----:B------:R-:W2:Y:S01]  /*4540*/  SHFL.DOWN PT, R54, R77, 0x1, 0x1f ;  /* 0x08201f004d367f89 */ /* 0x000ea200000e0000 */
[----:B------:R-:W-:Y:S01]  /*4550*/  FADD.FTZ R31, R24, R31 ;  /* 0x0000001f181f7221 */ /* 0x000fe20000010000 */
[----:B------:R-:W-:Y:S01]  /*4560*/  FFMA.FTZ R44, R35, R37, R44 ;  /* 0x00000025232c7223 */ /* 0x000fe2000001002c */
[----:B------:R-:W-:Y:S01]  /*4570*/  FFMA.FTZ R47, R34, R36, R47 ;  /* 0x00000024222f7223 */ /* 0x000fe2000001002f */
[----:B------:R-:W-:Y:S01]  /*4580*/  FADD.FTZ R37, R28, R37 ;  /* 0x000000251c257221 */ /* 0x000fe20000010000 */
[----:B------:R-:W-:Y:S01]  /*4590*/  FADD.FTZ R31, R31, R36 ;  /* 0x000000241f1f7221 */ /* 0x000fe20000010000 */
[----:B------:R-:W-:Y:S01]  /*45a0*/  UMOV UR6, 0x400 ;  /* 0x0000040000067882 */ /* 0x000fe20000000000 */
[----:B------:R-:W-:Y:S01]  /*45b0*/  FFMA.FTZ R47, R38, R40, R47 ;  /* 0x00000028262f7223 */ /* 0x000fe2000001002f */
[----:B------:R-:W-:Y:S01]  /*45c0*/  UIADD3 UR5, UR6, 0x90, URZ ;  /* 0x0000009006057890 */ /* 0x000fe2000fffe03f */
[----:B------:R-:W-:Y:S01]  /*45d0*/  FFMA.FTZ R44, R41, R42, R44 ;  /* 0x0000002a292c7223 */ /* 0x000fe2000001002c */
[----:B------:R-:W-:Y:S01]  /*45e0*/  FADD.FTZ R37, R37, R42 ;  /* 0x0000002a25257221 */ /* 0x000fe20000010000 */
[----:B------:R-:W-:Y:S01]  /*45f0*/  FADD.FTZ R40, R31, R40 ;  /* 0x000000281f287221 */ /* 0x000fe20000010000 */
[----:B0-----:R-:W-:Y:S01]  /*4600*/  ULEA UR5, UR11, UR5, 0x18 ;  /* 0x000000050b057291 */ /* 0x001fe2000f8ec03f */
[----:B------:R-:W-:Y:S01]  /*4610*/  FFMA.FTZ R47, R48, R51, R47 ;  /* 0x00000033302f7223 */ /* 0x000fe2000001002f */
[----:B------:R-:W-:Y:S01]  /*4620*/  FFMA.FTZ R44, R49, R50, R44 ;  /* 0x00000032312c7223 */ /* 0x000fe2000001002c */
[----:B------:R-:W-:Y:S01]  /*4630*/  FADD.FTZ R26, R37, R50 ;  /* 0x00000032251a7221 */ /* 0x000fe20000010000 */
[----:B------:R-:W-:Y:S01]  /*4640*/  FADD.FTZ R27, R40, R51 ;  /* 0x00000033281b7221 */ /* 0x000fe20000010000 */
[----:B------:R-:W0:Y:S01]  /*4650*/  LDC.64 R72, c[0x0][0x268] ;  /* 0x00009a00ff487b82 */ /* 0x000e220000000a00 */
[----:B------:R-:W-:Y:S01]  /*4660*/  FFMA.FTZ R25, R52, R46, R47 ;  /* 0x0000002e34197223 */ /* 0x000fe2000001002f */
[----:B------:R-:W-:Y:S01]  /*4670*/  FFMA.FTZ R24, R53, R43, R44 ;  /* 0x0000002b35187223 */ /* 0x000fe2000001002c */
[----:B-1----:R-:W-:Y:S01]  /*4680*/  @!P0 FADD.FTZ R76, R76, R55 ;  /* 0x000000374c4c8221 */ /* 0x002fe20000010000 */
[----:B------:R-:W-:Y:S01]  /*4690*/  FADD.FTZ R26, R26, R43 ;  /* 0x0000002b1a1a7221 */ /* 0x000fe20000010000 */
[----:B------:R-:W-:Y:S01]  /*46a0*/  FADD.FTZ R27, R27, R46 ;  /* 0x0000002e1b1b7221 */ /* 0x000fe20000010000 */
[----:B------:R-:W-:Y:S01]  /*46b0*/  LEA R52, R2, UR5, 0x4 ;  /* 0x0000000502347c11 */ /* 0x000fe2000f8e20ff */
[----:B--2---:R-:W-:Y:S01]  /*46c0*/  @!P0 FADD.FTZ R77, R77, R54 ;  /* 0x000000364d4d8221 */ /* 0x004fe20000010000 */
[----:B------:R-:W1:Y:S01]  /*46d0*/  SHFL.DOWN PT, R55, R76, 0x2, 0x1f ;  /* 0x08401f004c377f89 */ /* 0x000e6200000e0000 */
[----:B------:R-:W-:Y:S01]  /*46e0*/  ISETP.GT.AND P0, PT, R109, 0x1d, PT ;  /* 0x0000001d6d00780c */ /* 0x000fe20003f04270 */
[----:B------:R-:W-:Y:S01]  /*46f0*/  IMAD R29, R30, 0x38, R2 ;  /* 0x000000381e1d7824 */ /* 0x000fe200078e0202 */
[----:B------:R-:W-:Y:S01]  /*4700*/  BSSY B0, `(.L_x_1266) ;  /* 0x000003c000007945 */ /* 0x000fe20003800000 */
[----:B------:R-:W2:Y:S04]  /*4710*/  SHFL.DOWN PT, R54, R77, 0x2, 0x1f ;  /* 0x08401f004d367f89 */ /* 0x000ea800000e0000 */
[----:B------:R-:W-:Y:S01]  /*4720*/  STS.128 [R52], R24 ;  /* 0x0000001834007388 */ /* 0x000fe20000000c00 */
[----:B0-----:R-:W-:-:S05]  /*4730*/  IMAD.WIDE R72, R29, 0x4, R72 ;  /* 0x000000041d487825 */ /* 0x001fca00078e0248 */
        /* <DEDUP_REMOVED lines=16> */
[----:B-1----:R-:W-:Y:S01]  /*4840*/  @!P0 FADD.FTZ R77, R77, R54 ;  /* 0x000000364d4d8221 */ /* 0x002fe20000010000 */
[----:B------:R-:W-:-:S13]  /*4850*/  ISETP.NE.AND P0, PT, R109, RZ, PT ;  /* 0x000000ff6d00720c */ /* 0x000fda0003f05270 */
[----:B------:R0:W-:Y:S01]  /*4860*/  @!P0 STS.64 [R9+0x10], R76 ;  /* 0x0000104c09008388 */ /* 0x0001e20000000a00 */
[----:B------:R-:W-:Y:S01]  /*4870*/  BAR.SYNC.DEFER_BLOCKING 0x0 ;  /* 0x0000000000007b1d */ /* 0x000fe20000010000 */
[----:B------:R-:W-:-:S13]  /*4880*/  ISETP.NE.AND P0, PT, R2, RZ, PT ;  /* 0x000000ff0200720c */ /* 0x000fda0003f05270 */
[----:B0-----:R-:W-:Y:S05]  /*4890*/  @P0 BRA `(.L_x_1267) ;  /* 0x0000000000880947 */ /* 0x001fea0003800000 */
[----:B------:R-:W-:-:S09]  /*48a0*/  ULEA UR5, UR11, UR6, 0x18 ;  /* 0x000000060b057291 */ /* 0x000fd2000f8ec03f */
[----:B------:R-:W0:Y:S04]  /*48b0*/  LDS.64 R28, [UR5+0x18] ;  /* 0x00001805ff1c7984 */ /* 0x000e280008000a00 */
[----:B------:R-:W1:Y:S04]  /*48c0*/  LDS.128 R44, [UR5+0x20] ;  /* 0x00002005ff2c7984 */ /* 0x000e680008000c00 */
[----:B------:R-:W2:Y:S04]  /*48d0*/  LDS.128 R40, [UR5+0x30] ;  /* 0x00003005ff287984 */ /* 0x000ea80008000c00 */
[----:B------:R-:W3:Y:S04]  /*48e0*/  LDS.128 R36, [UR5+0x40] ;  /* 0x00004005ff247984 */ /* 0x000ee80008000c00 */
[----:B------:R-:W4:Y:S01]  /*48f0*/  LDS.128 R32, [UR5+0x50] ;  /* 0x00005005ff207984 */ /* 0x000f220008000c00 */
[----:B0-----:R-:W-:Y:S01]  /*4900*/  FADD.FTZ R31, R76, R28 ;  /* 0x0000001c4c1f7221 */ /* 0x001fe20000010000 */
[----:B------:R-:W-:-:S03]  /*4910*/  FADD.FTZ R28, R77, R29 ;  /* 0x0000001d4d1c7221 */ /* 0x000fc60000010000 */
[----:B-1----:R-:W-:Y:S01]  /*4920*/  FADD.FTZ R49, R31, R44 ;  /* 0x0000002c1f317221 */ /* 0x002fe20000010000 */
[----:B------:R-:W-:Y:S02]  /*4930*/  FADD.FTZ R44, R28, R45 ;  /* 0x0000002d1c2c7221 */ /* 0x000fe40000010000 */
[----:B------:R-:W0:Y:S01]  /*4940*/  LDS.128 R28, [UR5+0x60] ;  /* 0x00006005ff1c7984 */ /* 0x000e220008000c00 */
[----:B------:R-:W-:Y:S01]  /*4950*/  FADD.FTZ R49, R49, R46 ;  /* 0x0000002e31317221 */ /* 0x000fe20000010000 */
[----:B------:R-:W-:Y:S02]  /*4960*/  FADD.FTZ R48, R44, R47 ;  /* 0x0000002f2c307221 */ /* 0x000fe40000010000 */
[----:B------:R-:W1:Y:S01]  /*4970*/  LDS.128 R44, [UR5+0x70] ;  /* 0x00007005ff2c7984 */ /* 0x000e620008000c00 */
        /* <DEDUP_REMOVED lines=20> */
.L_x_1267:
[----:B------:R-:W-:Y:S05]  /*4ac0*/  BSYNC B0 ;  /* 0x0000000000007941 */ /* 0x000fea0003800000 */
.L_x_1266:
        /* <DEDUP_REMOVED lines=41> */
.L_x_1269:
[----:B------:R-:W-:Y:S05]  /*4d60*/  BSYNC B0 ;  /* 0x0000000000007941 */ /* 0x000fea0003800000 */
.L_x_1268:
[----:B------:R-:W-:Y:S04]  /*4d70*/  BSSY B0, `(.L_x_1270) ;  /* 0x000000d000007945 */ /* 0x000fe80003800000 */
[----:B------:R-:W-:Y:S05]  /*4d80*/  @P6 BRA `(.L_x_1271) ;  /* 0x00000000002c6947 */ /* 0x000fea0003800000 */
[----:B------:R-:W0:Y:S01]  /*4d90*/  LDC.64 R32, c[0x0][0x288] ;  /* 0x0000a200ff207b82 */ /* 0x000e220000000a00 */
[----:B------:R-:W-:Y:S01]  /*4da0*/  LEA R28, P6, R12, R72, 0x2 ;  /* 0x000000480c1c7211 */ /* 0x000fe200078c10ff */
        /* <DEDUP_REMOVED lines=9> */
.L_x_1271:
[----:B------:R-:W-:Y:S05]  /*4e40*/  BSYNC B0 ;  /* 0x0000000000007941 */ /* 0x000fea0003800000 */
.L_x_1270:
[----:B------:R-:W-:-:S13]  /*4e50*/  ISETP.GE.U32.AND P6, PT, R5, 0x2, PT ;  /* 0x000000020500780c */ /* 0x000fda0003fc6070 */
[----:B------:R-:W-:Y:S05]  /*4e60*/  @!P6 BRA `(.L_x_1272) ;  /* 0x0000001000ace947 */ /* 0x000fea0003800000 */
[----:B-1----:R-:W0:Y:S01]  /*4e70*/  LDC.64 R24, c[0x0][0x258] ;  /* 0x00009600ff187b82 */ /* 0x002e220000000a00 */
        /* <DEDUP_REMOVED lines=10> */
[----:B------:R-:W-:Y:S01]  /*4f20*/  IMAD R30, R4, UR7, R0 ;  /* 0x00000007041e7c24 */ /* 0x000fe2000f8e0200 */
[----:B------:R-:W-:Y:S01]  /*4f30*/  VOTEU.ANY UR5, UPT, PT ;  /* 0x0000000000057886 */ /* 0x000fe200038e0100 */
[----:B------:R-:W-:Y:S01]  /*4f40*/  P2R R32, PR, RZ, 0x1 ;  /* 0x00000001ff207803 */ /* 0x000fe20000000000 */
[----:B------:R-:W-:Y:S02]  /*4f50*/  UPOPC UR6, UR5 ;  /* 0x00000005000672bf */ /* 0x000fe40008000000 */
[----:B------:R-:W-:Y:S01]  /*4f60*/  LEA R28, P6, R30, R26, 0x3 ;  /* 0x0000001a1e1c7211 */ /* 0x000fe200078c18ff */
[----:B------:R-:W-:-:S03]  /*4f70*/  UFLO.U32 UR5, UR5 ;  /* 0x00000005000572bd */ /* 0x000fc600080e0000 */
[----:B------:R-:W-:Y:S01]  /*4f80*/  LEA.HI.X R29, R30, R27, RZ, 0x3, P6 ;  /* 0x0000001b1e1d7211 */ /* 0x000fe200030f1cff */
[----:B------:R-:W-:Y:S01]  /*4f90*/  HFMA2.MMA R30, -RZ, RZ, 0, 5.9604644775390625e-08 ;  /* 0x00000001ff1e7435 */ /* 0x000fe200000001ff */
[----:B------:R-:W-:-:S03]  /*4fa0*/  LOP3.LUT P6, RZ, R6, 0x2, RZ, 0xc0, !PT ;  /* 0x0000000206ff7812 */ /* 0x000fc600078cc0ff */
[----:B------:R1:W-:Y:S01]  /*4fb0*/  STG.E.64 desc[UR8][R28.64], R76 ;  /* 0x0000004c1c007986 */ /* 0x0003e2000c101b08 */
[----:B------:R-:W-:-:S05]  /*4fc0*/  SEL R33, R5, RZ, !P6 ;  /* 0x000000ff05217207 */ /* 0x000fca0007000000 */
        /* <DEDUP_REMOVED lines=10> */
.L_x_1274:
[----:B-1----:R-:W2:Y:S04]  /*5070*/  LDG.E.STRONG.GPU R28, desc[UR8][R24.64] ;  /* 0x00000008181c7981 */ /* 0x002ea8000c1ef900 */
[----:B--2---:R-:W-:Y:S01]  /*5080*/  CCTL.IVALL ;  /* 0x00000000ff00798f */ /* 0x004fe20002000000 */
[----:B------:R-:W-:Y:S05]  /*5090*/  YIELD ;  /* 0x0000000000007946 */ /* 0x000fea0003800000 */
[----:B------:R-:W-:-:S13]  /*50a0*/  ISETP.NE.AND P6, PT, R28, R33, PT ;  /* 0x000000211c00720c */ /* 0x000fda0003fc5270 */
[----:B------:R-:W-:Y:S05]  /*50b0*/  @P6 BRA `(.L_x_1274) ;  /* 0xfffffffc00ec6947 */ /* 0x000fea000383ffff */
.L_x_1273:
        /* <DEDUP_REMOVED lines=22> */
.L_x_1278:
        /* <DEDUP_REMOVED lines=115> */
.L_x_1277:
[----:B------:R-:W-:-:S13]  /*5950*/  ISETP.GT.AND P6, PT, R25, 0x4, PT ;  /* 0x000000041900780c */ /* 0x000fda0003fc4270 */
[----:B------:R-:W-:Y:S05]  /*5960*/  @!P6 BRA `(.L_x_1279) ;  /* 0x0000000000f4e947 */ /* 0x000fea0003800000 */
        /* <DEDUP_REMOVED lines=61> */
.L_x_1279:
[----:B------:R-:W-:-:S04]  /*5d40*/  LOP3.LUT P6, RZ, R16, 0x1, RZ, 0xc0, !PT ;  /* 0x0000000110ff7812 */ /* 0x000fc800078cc0ff */
[----:B------:R-:W-:-:S13]  /*5d50*/  ISETP.NE.OR P6, PT, R25, RZ, P6 ;  /* 0x000000ff1900720c */ /* 0x000fda00037c5670 */
[----:B------:R-:W-:Y:S05]  /*5d60*/  @!P6 BRA `(.L_x_1275) ;  /* 0x00000000007ce947 */ /* 0x000fea0003800000 */
.L_x_1276:
        /* <DEDUP_REMOVED lines=31> */
.L_x_1275:
        /* <DEDUP_REMOVED lines=10> */
.L_x_1281:
[----:B------:R-:W-:Y:S05]  /*6000*/  BSYNC B0 ;  /* 0x0000000000007941 */ /* 0x000fea0003800000 */
.L_x_1280:
        /* <DEDUP_REMOVED lines=17> */
.L_x_1272:
[----:B------:R-:W0:Y:S01]  /*6120*/  S2UR UR6, SR_CgaCtaId ;  /* 0x00000000000679c3 */ /* 0x000e220000008800 */
[----:B------:R-:W-:Y:S01]  /*6130*/  UMOV UR5, 0x400 ;  /* 0x0000040000057882 */ /* 0x000fe20000000000 */
[----:B------:R-:W-:Y:S01]  /*6140*/  ISETP.NE.AND P6, PT, RZ, UR10, PT ;  /* 0x0000000aff007c0c */ /* 0x000fe2000bfc5270 */
[--C-:B-1----:R-:W-:Y:S02]  /*6150*/  HADD2.F32 R27, -RZ, R58.reuse.H0_H0 ;  /* 0x2000003aff1b7230 */ /* 0x102fe40000004100 */
[----:B------:R-:W-:Y:S02]  /*6160*/  HADD2.F32 R31, -RZ, R58.H1_H1 ;  /* 0x3000003aff1f7230 */ /* 0x000fe40000004100 */
[--C-:B------:R-:W-:Y:S01]  /*6170*/  HADD2.F32 R37, -RZ, R59.reuse.H0_H0 ;  /* 0x2000003bff257230 */ /* 0x100fe20000004100 */
        /* <DEDUP_REMOVED lines=34> */
.L_x_1282:
        /* <DEDUP_REMOVED lines=21> */
.L_x_1284:
[----:B------:R-:W-:Y:S05]  /*64f0*/  BSYNC B0 ;  /* 0x0000000000007941 */ /* 0x000fea0003800000 */
.L_x_1283:
[----:B------:R-:W-:Y:S01]  /*6500*/  ISETP.NE.AND P0, PT, RZ, UR10, PT ;  /* 0x0000000aff007c0c */ /* 0x000fe2000bf05270 */
[C---:B------:R-:W-:Y:S01]  /*6510*/  FADD.FTZ R24, -R62.reuse, R31 ;  /* 0x0000001f3e187221 */ /* 0x040fe20000010100 */
[----:B0-----:R-:W-:Y:S01]  /*6520*/  FADD.FTZ R26, -R62, R35 ;  /* 0x000000233e1a7221 */ /* 0x001fe20000010100 */
[----:B------:R-:W-:Y:S02]  /*6530*/  HADD2.F32 R31, -RZ, R63.H0_H0 ;  /* 0x2000003fff1f7230 */ /* 0x000fe40000004100 */
[--C-:B------:R-:W-:Y:S02]  /*6540*/  HADD2.F32 R37, -RZ, R61.reuse.H0_H0 ;  /* 0x2000003dff257230 */ /* 0x100fe40000004100 */
[-C--:B------:R-:W-:Y:S01]  /*6550*/  FMUL.FTZ R41, R24, R57.reuse ;  /* 0x0000003918297220 */ /* 0x080fe20000410000 */
[----:B------:R-:W-:Y:S02]  /*6560*/  HADD2.F32 R30, -RZ, R61.H1_H1 ;  /* 0x3000003dff1e7230 */ /* 0x000fe40000004100 */
[----:B------:R-:W-:Y:S01]  /*6570*/  FMUL.FTZ R38, R26, R57 ;  /* 0x000000391a267220 */ /* 0x000fe20000410000 */
[----:B------:R-:W-:-:S02]  /*6580*/  HADD2.F32 R63, -RZ, R63.H1_H1 ;  /* 0x3000003fff3f7230 */ /* 0x000fc40000004100 */
        /* <DEDUP_REMOVED lines=19> */
.L_x_1285:
        /* <DEDUP_REMOVED lines=21> */
.L_x_1287:
[----:B------:R-:W-:Y:S05]  /*6810*/  BSYNC B0 ;  /* 0x0000000000007941 */ /* 0x000fea0003800000 */
.L_x_1286:
[----:B------:R-:W-:Y:S01]  /*6820*/  ISETP.NE.AND P0, PT, RZ, UR10, PT ;  /* 0x0000000aff007c0c */ /* 0x000fe2000bf05270 */
[C---:B------:R-:W-:Y:S01]  /*6830*/  FADD.FTZ R24, -R62.reuse, R31 ;  /* 0x0000001f3e187221 */ /* 0x040fe20000010100 */
[----:B0-----:R-:W-:Y:S01]  /*6840*/  FADD.FTZ R26, -R62, R63 ;  /* 0x0000003f3e1a7221 */ /* 0x001fe20000010100 */
[--C-:B------:R-:W-:Y:S02]  /*6850*/  HADD2.F32 R35, -RZ, R74.reuse.H0_H0 ;  /* 0x2000004aff237230 */ /* 0x100fe40000004100 */
        /* <DEDUP_REMOVED lines=24> */
.L_x_1288:
        /* <DEDUP_REMOVED lines=21> */
.L_x_1290:
[----:B------:R-:W-:Y:S05]  /*6b30*/  BSYNC B0 ;  /* 0x0000000000007941 */ /* 0x000fea0003800000 */
.L_x_1289:
        /* <DEDUP_REMOVED lines=28> */
.L_x_1291:
        /* <DEDUP_REMOVED lines=21> */
.L_x_1293:
[----:B------:R-:W-:Y:S05]  /*6e50*/  BSYNC B0 ;  /* 0x0000000000007941 */ /* 0x000fea0003800000 */
.L_x_1292:
        /* <DEDUP_REMOVED lines=28> */
.L_x_1294:
        /* <DEDUP_REMOVED lines=21> */
.L_x_1296:
[----:B------:R-:W-:Y:S05]  /*7170*/  BSYNC B0 ;  /* 0x0000000000007941 */ /* 0x000fea0003800000 */
.L_x_1295:
        /* <DEDUP_REMOVED lines=28> */
.L_x_1297:
        /* <DEDUP_REMOVED lines=21> */
.L_x_1299:
[----:B------:R-:W-:Y:S05]  /*7490*/  BSYNC B0 ;  /* 0x0000000000007941 */ /* 0x000fea0003800000 */
.L_x_1298:
        /* <DEDUP_REMOVED lines=28> */
.L_x_1300:
        /* <DEDUP_REMOVED lines=21> */
.L_x_1302:
[----:B------:R-:W-:Y:S05]  /*77b0*/  BSYNC B0 ;  /* 0x0000000000007941 */ /* 0x000fea0003800000 */
.L_x_1301:
        /* <DEDUP_REMOVED lines=28> */
.L_x_1303:
        /* <DEDUP_REMOVED lines=20> */
.L_x_1305:
[----:B------:R-:W-:Y:S05]  /*7ac0*/  BSYNC B0 ;  /* 0x0000000000007941 */ /* 0x000fea0003800000 */
.L_x_1304:
[C---:B------:R-:W-:Y:S01]  /*7ad0*/  FADD.FTZ R24, -R62.reuse, R41 ;  /* 0x000000293e187221 */ /* 0x040fe20000010100 */
[----:B0-----:R-:W-:Y:S01]  /*7ae0*/  FADD.FTZ R26, -R62, R87 ;  /* 0x000000573e1a7221 */ /* 0x001fe20000010100 */
[--C-:B------:R-:W-:Y:S02]  /*7af0*/  HADD2.F32 R31, -RZ, R88.reuse.H0_H0 ;  /* 0x20000058ff1f7230 */ /* 0x100fe40000004100 */
[--C-:B------:R-:W-:Y:S02]  /*7b00*/  HADD2.F32 R41, -RZ, R89.reuse.H0_H0 ;  /* 0x20000059ff297230 */ /* 0x100fe40000004100 */
[-C--:B------:R-:W-:Y:S01]  /*7b10*/  FMUL.FTZ R39, R24, R57.reuse ;  /* 0x0000003918277220 */ /* 0x080fe20000410000 */
[----:B------:R-:W-:Y:S02]  /*7b20*/  HADD2.F32 R88, -RZ, R88.H1_H1 ;  /* 0x30000058ff587230 */ /* 0x000fe40000004100 */
        /* <DEDUP_REMOVED lines=21> */
.L_x_1306:
        /* <DEDUP_REMOVED lines=20> */
.L_x_1308:
[----:B------:R-:W-:Y:S05]  /*7dc0*/  BSYNC B0 ;  /* 0x0000000000007941 */ /* 0x000fea0003800000 */
.L_x_1307:
[C---:B------:R-:W-:Y:S01]  /*7dd0*/  FADD.FTZ R24, -R62.reuse, R41 ;  /* 0x000000293e187221 */ /* 0x040fe20000010100 */
[----:B0-----:R-:W-:Y:S01]  /*7de0*/  FADD.FTZ R26, -R62, R89 ;  /* 0x000000593e1a7221 */ /* 0x001fe20000010100 */
[--C-:B------:R-:W-:Y:S02]  /*7df0*/  HADD2.F32 R31, -RZ, R90.reuse.H0_H0 ;  /* 0x2000005aff1f7230 */ /* 0x100fe40000004100 */
[----:B------:R-:W-:Y:S02]  /*7e00*/  HADD2.F32 R90, -RZ, R90.H1_H1 ;  /* 0x3000005aff5a7230 */ /* 0x000fe40000004100 */
[-C--:B------:R-:W-:Y:S01]  /*7e10*/  FMUL.FTZ R39, R24, R57.reuse ;  /* 0x0000003918277220 */ /* 0x080fe20000410000 */
[----:B------:R-:W-:Y:S02]  /*7e20*/  HADD2.F32 R41, -RZ, R91.H0_H0 ;  /* 0x2000005bff297230 */ /* 0x000fe40000004100 */
        /* <DEDUP_REMOVED lines=20> */
.L_x_1309:
        /* <DEDUP_REMOVED lines=20> */
.L_x_1311:
[----:B------:R-:W-:Y:S05]  /*80b0*/  BSYNC B0 ;  /* 0x0000000000007941 */ /* 0x000fea0003800000 */
.L_x_1310:
[----:B------:R-:W-:Y:S01]  /*80c0*/  HADD2.F32 R91, -RZ, R91.H1_H1 ;  /* 0x3000005bff5b7230 */ /* 0x000fe20000004100 */
[----:B------:R-:W-:Y:S01]  /*80d0*/  SHF.R.U32.HI R24, RZ, 0x3, R2 ;  /* 0x00000003ff187819 */ /* 0x000fe20000011602 */
[C---:B0-----:R-:W-:Y:S01]  /*80e0*/  FADD.FTZ R26, -R62.reuse, R41 ;  /* 0x000000293e1a7221 */ /* 0x041fe20000010100 */
[--C-:B------:R-:W-:Y:S02]  /*80f0*/  HADD2.F32 R35, -RZ, R92.reuse.H0_H0 ;  /* 0x2000005cff237230 */ /* 0x100fe40000004100 */
[----:B------:R-:W-:Y:S01]  /*8100*/  FADD.FTZ R30, -R62, R91 ;  /* 0x0000005b3e1e7221 */ /* 0x000fe20000010100 */
[--C-:B------:R-:W-:Y:S02]  /*8110*/  HADD2.F32 R43, -RZ, R93.reuse.H0_H0 ;  /* 0x2000005dff2b7230 */ /* 0x100fe40000004100 */
[-C--:B------:R-:W-:Y:S01]  /*8120*/  FMUL.FTZ R41, R26, R57.reuse ;  /* 0x000000391a297220 */ /* 0x080fe20000410000 */
[----:B------:R-:W-:Y:S02]  /*8130*/  HADD2.F32 R92, -RZ, R92.H1_H1 ;  /* 0x3000005cff5c7230 */ /* 0x000fe40000004100 */
        /* <DEDUP_REMOVED lines=22> */
.L_x_1312:
        /* <DEDUP_REMOVED lines=20> */
.L_x_1314:
[----:B------:R-:W-:Y:S05]  /*83e0*/  BSYNC B0 ;  /* 0x0000000000007941 */ /* 0x000fea0003800000 */
.L_x_1313:
[C---:B------:R-:W-:Y:S01]  /*83f0*/  FADD.FTZ R24, -R62.reuse, R43 ;  /* 0x0000002b3e187221 */ /* 0x040fe20000010100 */
[----:B------:R-:W-:Y:S01]  /*8400*/  FADD.FTZ R26, -R62, R93 ;  /* 0x0000005d3e1a7221 */ /* 0x000fe20000010100 */
[--C-:B0-----:R-:W-:Y:S02]  /*8410*/  HADD2.F32 R31, -RZ, R94.reuse.H0_H0 ;  /* 0x2000005eff1f7230 */ /* 0x101fe40000004100 */
[----:B------:R-:W-:Y:S02]  /*8420*/  IMAD R33, R33, UR7, R25 ;  /* 0x0000000721217c24 */ /* 0x000fe4000f8e0219 */
        /* <DEDUP_REMOVED lines=23> */
.L_x_1315:
        /* <DEDUP_REMOVED lines=20> */
.L_x_1317:
[----:B------:R-:W-:Y:S05]  /*86e0*/  BSYNC B0 ;  /* 0x0000000000007941 */ /* 0x000fea0003800000 */
.L_x_1316:
[----:B0-----:R-:W-:Y:S01]  /*86f0*/  HADD2.F32 R25, -RZ, R17.H1_H1 ;  /* 0x30000011ff197230 */ /* 0x001fe20000004100 */
[----:B------:R-:W-:Y:S01]  /*8700*/  IADD3 R36, R33, 0x60, RZ ;  /* 0x0000006021247810 */ /* 0x000fe20007ffe0ff */
[--C-:B------:R-:W-:Y:S01]  /*8710*/  HADD2.F32 R17, -RZ, R18.reuse.H0_H0 ;  /* 0x20000012ff117230 */ /* 0x100fe20000004100 */
[----:B------:R-:W-:Y:S01]  /*8720*/  ULDC.64 UR12, c[0x0][0x290] ;  /* 0x0000a400000c7ab9 */ /* 0x000fe20000000a00 */
[----:B------:R-:W-:Y:S02]  /*8730*/  HADD2.F32 R26, -RZ, R18.H1_H1 ;  /* 0x30000012ff1a7230 */ /* 0x000fe40000004100 */
[C---:B------:R-:W-:Y:S01]  /*8740*/  FADD.FTZ R18, -R62.reuse, R41 ;  /* 0x000000293e127221 */ /* 0x040fe20000010100 */
[----:B------:R-:W-:Y:S01]  /*8750*/  FADD.FTZ R24, -R62, R25 ;  /* 0x000000193e187221 */ /* 0x000fe20000010100 */
[----:B------:R-:W-:Y:S02]  /*8760*/  SHF.R.S32.HI R38, RZ, 0x1f, R36 ;  /* 0x0000001fff267819 */ /* 0x000fe40000011424 */
        /* <DEDUP_REMOVED lines=21> */
.L_x_1318:
[----:B------:R-:W-:Y:S01]  /*88c0*/  ISETP.GE.U32.AND P0, PT, R36, UR12, PT ;  /* 0x0000000c24007c0c */ /* 0x000fe2000bf06070 */
[----:B------:R-:W-:Y:S01]  /*88d0*/  BSSY B0, `(.L_x_1319) ;  /* 0x0000018000007945 */ /* 0x000fe20003800000 */
[--C-:B------:R-:W-:Y:S02]  /*88e0*/  HADD2.F32 R27, -RZ, R19.reuse.H0_H0 ;  /* 0x20000013ff1b7230 */ /* 0x100fe40000004100 */
[----:B------:R-:W-:Y:S01]  /*88f0*/  ISETP.GE.AND.EX P0, PT, R38, UR13, PT, P0 ;  /* 0x0000000d26007c0c */ /* 0x000fe2000bf06300 */
[----:B------:R-:W-:-:S03]  /*8900*/  HADD2.F32 R31, -RZ, R19.H1_H1 ;  /* 0x30000013ff1f7230 */ /* 0x000fc60000004100 */
        /* <DEDUP_REMOVED lines=15> */
[----:B------:R-:W-:Y:S01]  /*8a00*/  FFMA.FTZ R18, R17, R70, -R18 ;  /* 0x0000004611127223 */ /* 0x000fe20000010812 */
[----:B------:R-:W-:-:S03]  /*8a10*/  FMUL.FTZ R17, R26, R57 ;  /* 0x000000391a117220 */ /* 0x000fc60000410000 */
[----:B------:R-:W-:-:S05]  /*8a20*/  FMUL.FTZ R18, R18, R57 ;  /* 0x0000003912127220 */ /* 0x000fca0000410000 */
[----:B------:R-:W-:-:S05]  /*8a30*/  F2FP.F16.F32.PACK_AB R17, R17, R18 ;  /* 0x000000121111723e */ /* 0x000fca00000000ff */
[----:B------:R0:W-:Y:S02]  /*8a40*/  STG.E desc[UR8][R24.64], R17 ;  /* 0x0000001118007986 */ /* 0x0001e4000c101908 */
.L_x_1320:
[----:B------:R-:W-:Y:S05]  /*8a50*/  BSYNC B0 ;  /* 0x0000000000007941 */ /* 0x000fea0003800000 */
.L_x_1319:
[C---:B------:R-:W-:Y:S01]  /*8a60*/  FADD.FTZ R18, -R62.reuse, R27 ;  /* 0x0000001b3e127221 */ /* 0x040fe20000010100 */
[----:B------:R-:W-:Y:S01]  /*8a70*/  IADD3 R36, R33, 0x68, RZ ;  /* 0x0000006821247810 */ /* 0x000fe20007ffe0ff */
[----:B------:R-:W-:Y:S01]  /*8a80*/  FADD.FTZ R26, -R62, R31 ;  /* 0x0000001f3e1a7221 */ /* 0x000fe20000010100 */
[--C-:B0-----:R-:W-:Y:S02]  /*8a90*/  HADD2.F32 R17, -RZ, R20.reuse.H0_H0 ;  /* 0x20000014ff117230 */ /* 0x101fe40000004100 */
[-C--:B------:R-:W-:Y:S01]  /*8aa0*/  FMUL.FTZ R37, R18, R57.reuse ;  /* 0x0000003912257220 */ /* 0x080fe20000410000 */
[----:B------:R-:W-:Y:S01]  /*8ab0*/  HADD2.F32 R24, -RZ, R20.H1_H1 ;  /* 0x30000014ff187230 */ /* 0x000fe20000004100 */
        /* <DEDUP_REMOVED lines=21> */
.L_x_1321:
        /* <DEDUP_REMOVED lines=25> */
.L_x_1323:
[----:B------:R-:W-:Y:S05]  /*8da0*/  BSYNC B0 ;  /* 0x0000000000007941 */ /* 0x000fea0003800000 */
.L_x_1322:
[C---:B------:R-:W-:Y:S01]  /*8db0*/  FADD.FTZ R18, -R62.reuse, R25 ;  /* 0x000000193e127221 */ /* 0x040fe20000010100 */
[----:B------:R-:W-:Y:S01]  /*8dc0*/  IADD3 R34, R33, 0x70, RZ ;  /* 0x0000007021227810 */ /* 0x000fe20007ffe0ff */
[----:B0-----:R-:W-:Y:S01]  /*8dd0*/  FADD.FTZ R20, -R62, R27 ;  /* 0x0000001b3e147221 */ /* 0x001fe20000010100 */
[--C-:B------:R-:W-:Y:S02]  /*8de0*/  HADD2.F32 R17, -RZ, R22.reuse.H0_H0 ;  /* 0x20000016ff117230 */ /* 0x100fe40000004100 */
        /* <DEDUP_REMOVED lines=23> */
.L_x_1324:
[----:B------:R-:W-:Y:S01]  /*8f60*/  ISETP.GE.U32.AND P0, PT, R34, UR12, PT ;  /* 0x0000000c22007c0c */ /* 0x000fe2000bf06070 */
[--C-:B------:R-:W-:Y:S01]  /*8f70*/  HADD2.F32 R19, -RZ, R23.reuse.H0_H0 ;  /* 0x20000017ff137230 */ /* 0x100fe20000004100 */
[----:B------:R-:W-:Y:S01]  /*8f80*/  BSSY B0, `(.L_x_1325) ;  /* 0x0000019000007945 */ /* 0x000fe20003800000 */
[----:B------:R-:W-:Y:S01]  /*8f90*/  HADD2.F32 R23, -RZ, R23.H1_H1 ;  /* 0x30000017ff177230 */ /* 0x000fe20000004100 */
[----:B------:R-:W-:Y:S02]  /*8fa0*/  ISETP.GE.AND.EX P0, PT, R36, UR13, PT, P0 ;  /* 0x0000000d24007c0c */ /* 0x000fe4000bf06300 */
[----:B------:R-:W-:Y:S02]  /*8fb0*/  FADD.FTZ R24, -R62, R19 ;  /* 0x000000133e187221 */ /* 0x000fe40000010100 */
[----:B------:R-:W-:Y:S01]  /*8fc0*/  ISETP.LT.U32.AND P0, PT, R2, 0x1c0, !P0 ;  /* 0x000001c00200780c */ /* 0x000fe20004701070 */
[----:B------:R-:W-:-:S12]  /*8fd0*/  FADD.FTZ R62, -R62, R23 ;  /* 0x000000173e3e7221 */ /* 0x000fd80000010100 */
        /* <DEDUP_REMOVED lines=19> */
.L_x_1326:
[----:B------:R-:W-:Y:S05]  /*9110*/  BSYNC B0 ;  /* 0x0000000000007941 */ /* 0x000fea0003800000 */
.L_x_1325:
[----:B------:R-:W-:Y:S01]  /*9120*/  IADD3 R33, R33, 0x78, RZ ;  /* 0x0000007821217810 */ /* 0x000fe20007ffe0ff */
        /* <DEDUP_REMOVED lines=24> */
.L_x_1327:
[----:B------:R-:W-:Y:S01]  /*92b0*/  ISETP.GE.U32.AND P0, PT, R33, UR12, PT ;  /* 0x0000000c21007c0c */ /* 0x000fe2000bf06070 */
[----:B------:R-:W-:Y:S03]  /*92c0*/  BSSY B0, `(.L_x_1328) ;  /* 0x0000015000007945 */ /* 0x000fe60003800000 */
[----:B------:R-:W-:-:S04]  /*92d0*/  ISETP.GE.AND.EX P0, PT, R26, UR13, PT, P0 ;  /* 0x0000000d1a007c0c */ /* 0x000fc8000bf06300 */
[----:B------:R-:W-:-:S13]  /*92e0*/  ISETP.LT.U32.AND P0, PT, R2, 0x1c0, !P0 ;  /* 0x000001c00200780c */ /* 0x000fda0004701070 */
[----:B------:R-:W-:Y:S05]  /*92f0*/  @!P0 BRA `(.L_x_1329) ;  /* 0x0000000000448947 */ /* 0x000fea0003800000 */
[----:B------:R-:W-:Y:S01]  /*9300*/  ULDC.64 UR12, c[0x0][0x288] ;  /* 0x0000a200000c7ab9 */ /* 0x000fe20000000a00 */
[----:B------:R-:W-:Y:S01]  /*9310*/  MOV R64, R66 ;  /* 0x0000004200407202 */ /* 0x000fe20000000f00 */
[--C-:B------:R-:W-:Y:S01]  /*9320*/  FFMA.FTZ R20, R28, R27, R29.reuse ;  /* 0x0000001b1c147223 */ /* 0x100fe2000001001d */
[----:B------:R-:W-:Y:S02]  /*9330*/  IMAD R18, R122, UR12, RZ ;  /* 0x0000000c7a127c24 */ /* 0x000fe4000f8e02ff */
[----:B------:R-:W-:Y:S01]  /*9340*/  FFMA.FTZ R29, R28, R62, R29 ;  /* 0x0000003e1c1d7223 */ /* 0x000fe2000001001d */
        /* <DEDUP_REMOVED lines=9> */
[----:B------:R-:W-:-:S02]  /*93e0*/  F2FP.F16.F32.PACK_AB R17, R56, R17 ;  /* 0x000000113811723e */ /* 0x000fc400000000ff */
[----:B------:R-:W-:-:S05]  /*93f0*/  LEA.HI.X R19, R64, UR13, R19, 0x1, P0 ;  /* 0x0000000d40137c11 */ /* 0x000fca00080f0c13 */
[----:B------:R0:W-:Y:S02]  /*9400*/  STG.E desc[UR8][R18.64], R17 ;  /* 0x0000001112007986 */ /* 0x0001e4000c101908 */
.L_x_1329:
[----:B------:R-:W-:Y:S05]  /*9410*/  BSYNC B0 ;  /* 0x0000000000007941 */ /* 0x000fea0003800000 */
.L_x_1328:
[----:B------:R-:W-:Y:S02]  /*9420*/  IADD3 R7, R4, R7, RZ ;  /* 0x0000000704077210 */ /* 0x000fe40007ffe0ff */
[----:B------:R-:W-:Y:S02]  /*9430*/  IADD3 R6, R6, 0x1, RZ ;  /* 0x0000000106067810 */ /* 0x000fe40007ffe0ff */
[----:B------:R-:W-:-:S13]  /*9440*/  ISETP.GE.AND P0, PT, R7, UR4, PT ;  /* 0x0000000407007c0c */ /* 0x000fda000bf06270 */
[----:B------:R-:W-:Y:S05]  /*9450*/  @!P0 BRA `(.L_x_1330) ;  /* 0xffffff7000b88947 */ /* 0x000fea000383ffff */
.L_x_1247:
        /* <DEDUP_REMOVED lines=23> */
.L_x_1332:
[----:B------:R-:W-:Y:S05]  /*95d0*/  BSYNC B0 ;  /* 0x0000000000007941 */ /* 0x000fea0003800000 */
.L_x_1331:
[----:B------:R-:W-:Y:S05]  /*95e0*/  @P0 EXIT ;  /* 0x000000000000094d */ /* 0x000fea0003800000 */
[----:B------:R-:W-:Y:S05]  /*95f0*/  @P2 BRA `(.L_x_1333) ;  /* 0x0000000000202947 */ /* 0x000fea0003800000 */
[----:B------:R-:W-:-:S05]  /*9600*/  IMAD R0, R6, R9, RZ ;  /* 0x0000000906007224 */ /* 0x000fca00078e02ff */
[----:B------:R-:W-:-:S13]  /*9610*/  ISETP.NE.AND P0, PT, R0, -0x1, PT ;  /* 0xffffffff0000780c */ /* 0x000fda0003f05270 */
[----:B------:R-:W-:Y:S05]  /*9620*/  @!P0 BRA `(.L_x_1333) ;  /* 0x0000000000148947 */ /* 0x000fea0003800000 */
.L_x_1334:
[----:B-1----:R-:W2:Y:S04]  /*9630*/  LDG.E.STRONG.GPU R3, desc[UR8][R4.64] ;  /* 0x0000000804037981 */ /* 0x002ea8000c1ef900 */
[----:B--2---:R-:W-:Y:S01]  /*9640*/  CCTL.IVALL ;  /* 0x00000000ff00798f */ /* 0x004fe20002000000 */
[----:B------:R-:W-:Y:S05]  /*9650*/  YIELD ;  /* 0x0000000000007946 */ /* 0x000fea0003800000 */
[----:B------:R-:W-:-:S13]  /*9660*/  ISETP.NE.AND P0, PT, R3, R0, PT ;  /* 0x000000000300720c */ /* 0x000fda0003f05270 */
[----:B------:R-:W-:Y:S05]  /*9670*/  @P0 BRA `(.L_x_1334) ;  /* 0xfffffffc00ec0947 */ /* 0x000fea000383ffff */
.L_x_1333:
[----:B------:R-:W-:Y:S05]  /*9680*/  WARPSYNC.ALL ;  /* 0x0000000000007948 */ /* 0x000fea0003800000 */
[----:B------:R-:W2:Y:S08]  /*9690*/  LDC.64 R24, c[0x0][0x288] ;  /* 0x0000a200ff187b82 */ /* 0x000eb00000000a00 */
[----:B------:R-:W-:Y:S01]  /*96a0*/  BAR.SYNC.DEFER_BLOCKING 0x0 ;  /* 0x0000000000007b1d */ /* 0x000fe20000010000 */
[----:B--2---:R-:W-:-:S04]  /*96b0*/  LEA.HI R0, P0, R25, R24, RZ, 0x1 ;  /* 0x0000001819007211 */ /* 0x004fc800078108ff */
[----:B-1----:R-:W-:-:S04]  /*96c0*/  IADD3.X R3, RZ, R25, RZ, P0, !PT ;  /* 0x00000019ff037210 */ /* 0x002fc800007fe4ff */
        /* <DEDUP_REMOVED lines=8> */
[----:B0-----:R-:W0:Y:S01]  /*9750*/  LDC.64 R16, c[0x0][0x218] ;  /* 0x00008600ff107b82 */ /* 0x001e220000000a00 */
        /* <DEDUP_REMOVED lines=10> */
.L_x_1335:
        /* <DEDUP_REMOVED lines=23> */
.L_x_1336:
        /* <DEDUP_REMOVED lines=9> */
.L_x_5607:


//--------------------- .text._Z35group_norm_nhwc_bwd_one_pass_kernelI11Fp16IOFp32WLi256ELi112ELi448EEv26Group_norm_nhwc_bwd_params --------------------------
	.section	.text._Z35group_norm_nhwc_bwd_one_pass_kernelI11Fp16IOFp32WLi256ELi112ELi448EEv26Group_norm_nhwc_bwd_params,"ax",@progbits
	.align	128
        .global         _Z35group_norm_nhwc_bwd_one_pass_kernelI11Fp16IOFp32WLi256ELi112ELi448EEv26Group_norm_nhwc_bwd_params
        .type           _Z35group_norm_nhwc_bwd_one_pass_kernelI11Fp16IOFp32WLi256ELi112ELi448EEv26Group_norm_nhwc_bwd_params,@function
        .size           _Z35group_norm_nhwc_bwd_one_pass_kernelI11Fp16IOFp32WLi256ELi112ELi448EEv26Group_norm_nhwc_bwd_params,(.L_x_5608 - _Z35group_norm_nhwc_bwd_one_pass_kernelI11Fp16IOFp32WLi256ELi112ELi448EEv26Group_norm_nhwc_bwd_params)
        .other          _Z35group_norm_nhwc_bwd_one_pass_kernelI11Fp16IOFp32WLi256ELi112ELi448EEv26Group_norm_nhwc_bwd_params,@"STO_CUDA_ENTRY STV_DEFAULT"
_Z35group_norm_nhwc_bwd_one_pass_kernelI11Fp16IOFp32WLi256ELi112ELi448EEv26Group_norm_nhwc_bwd_params:
.text._Z35group_norm_nhwc_bwd_one_pass_kernelI11Fp16IOFp32WLi256ELi112ELi448EEv26Group_norm_nhwc_bwd_params:
        /* <DEDUP_REMOVED lines=13> */
[----:B------:R-:W-:Y:S01]  /*00d0*/  ISETP.GE.U32.AND P1, PT, R0, 0x1c0, PT ;  /* 0x000001c00000780c */ /* 0x000fe20003f26070 */
[----:B------:R-:W-:Y:S01]  /*00e0*/  ULDC.64 UR8, c[0x0][0x288] ;  /* 0x0000a20000087ab9 */ /* 0x000fe20000000a00 */
[----:B------:R-:W-:Y:S01]  /*00f0*/  LOP3.LUT R3, R3, 0xfff7ffff, RZ, 0xc0, !PT ;  /* 0xfff7ffff03037812 */ /* 0x000fe200078ec0ff */
[----:B------:R-:W-:Y:S01]  /*0100*/  IMAD.WIDE.U32 R4, R4, 0x24924925, RZ ;  /* 0x2492492504047825 */ /* 0x000fe200078e00ff */
[----:B------:R-:W1:Y:S01]  /*0110*/  S2R R124, SR_LANEID ;  /* 0x00000000007c7919 */ /* 0x000e620000000000 */
[----:B------:R-:W0:Y:S01]  /*0120*/  LDC R7, c[0x0][0x2ac] ;  /* 0x0000ab00ff077b82 */ /* 0x000e220000000800 */
[----:B------:R-:W-:Y:S01]  /*0130*/  UIMAD UR11, UR9, 0x3, URZ ;  /* 0x00000003090b78a4 */ /* 0x000fe2000f8e023f */
[----:B------:R-:W-:Y:S01]  /*0140*/  IMAD R98, R5, -0x38, R0 ;  /* 0xffffffc805627824 */ /* 0x000fe200078e0200 */
[----:B------:R-:W-:-:S04]  /*0150*/  ULDC.U8 UR21, c[0x0][0x2a4] ;  /* 0x0000a90000157ab9 */ /* 0x000fc80000000000 */
[----:B------:R-:W-:Y:S01]  /*0160*/  SHF.L.U32 R98, R98, 0x1, RZ ;  /* 0x0000000162627819 */ /* 0x000fe200000006ff */
[----:B------:R-:W2:Y:S01]  /*0170*/  S2UR UR6, SR_CgaCtaId ;  /* 0x00000000000679c3 */ /* 0x000ea20000008800 */
        /* <DEDUP_REMOVED lines=19> */
[----:B------:R-:W-:Y:S02]  /*02b0*/  ISETP.LT.AND.EX P2, PT, R8, UR5, !P1, P0 ;  /* 0x0000000508007c0c */ /* 0x000fe4000cf41300 */
[----:B------:R-:W-:Y:S02]  /*02c0*/  LOP3.LUT R3, R3, 0xfffdffff, RZ, 0xc0, !PT ;  /* 0xfffdffff03037812 */ /* 0x000fe400078ec0ff */
[----:B------:R-:W-:Y:S02]  /*02d0*/  ISETP.LT.U32.AND P0, PT, R2, UR4, PT ;  /* 0x0000000402007c0c */ /* 0x000fe4000bf01070 */
[----:B------:R-:W-:Y:S02]  /*02e0*/  @P3 LOP3.LUT R3, R3, 0x20000, RZ, 0xfc, !PT ;  /* 0x0002000003033812 */ /* 0x000fe400078efcff */
[----:B------:R-:W-:Y:S02]  /*02f0*/  SHF.R.S32.HI R9, RZ, 0x1f, R2 ;  /* 0x0000001fff097819 */ /* 0x000fe40000011402 */
[----:B------:R-:W-:-:S02]  /*0300*/  LOP3.LUT R3, R3, 0xfffeffff, RZ, 0xc0, !PT ;  /* 0xfffeffff03037812 */ /* 0x000fc400078ec0ff */
[C---:B------:R-:W-:Y:S02]  /*0310*/  IADD3 R123, R2.reuse, 0x8, RZ ;  /* 0x00000008027b7810 */ /* 0x040fe40007ffe0ff */
[----:B------:R-:W-:Y:S02]  /*0320*/  @P2 LOP3.LUT R3, R3, 0x10000, RZ, 0xfc, !PT ;  /* 0x0001000003032812 */ /* 0x000fe400078efcff */
[----:B------:R-:W-:Y:S02]  /*0330*/  ISETP.LT.AND.EX P2, PT, R9, UR5, !P1, P0 ;  /* 0x0000000509007c0c */ /* 0x000fe4000cf41300 */
[----:B------:R-:W-:Y:S02]  /*0340*/  ISETP.LT.U32.AND P0, PT, R123, UR4, PT ;  /* 0x000000047b007c0c */ /* 0x000fe4000bf01070 */
[----:B------:R-:W-:Y:S02]  /*0350*/  SHF.R.S32.HI R24, RZ, 0x1f, R123 ;  /* 0x0000001fff187819 */ /* 0x000fe4000001147b */
[----:B------:R-:W-:-:S02]  /*0360*/  IADD3 R122, R2, 0x10, RZ ;  /* 0x00000010027a7810 */ /* 0x000fc40007ffe0ff */
[----:B------:R-:W-:Y:S02]  /*0370*/  ISETP.LT.AND.EX P3, PT, R24, UR5, !P1, P0 ;  /* 0x0000000518007c0c */ /* 0x000fe4000cf61300 */
[----:B------:R-:W-:Y:S02]  /*0380*/  LOP3.LUT R3, R3, 0xffefffff, RZ, 0xc0, !PT ;  /* 0xffefffff03037812 */ /* 0x000fe400078ec0ff */
[----:B------:R-:W-:Y:S02]  /*0390*/  SHF.R.S32.HI R23, RZ, 0x1f, R122 ;  /* 0x0000001fff177819 */ /* 0x000fe4000001147a */
[----:B------:R-:W-:Y:S02]  /*03a0*/  ISETP.LT.U32.AND P0, PT, R122, UR4, PT ;  /* 0x000000047a007c0c */ /* 0x000fe4000bf01070 */
[----:B------:R-:W-:Y:S02]  /*03b0*/  @P2 LOP3.LUT R3, R3, 0x100000, RZ, 0xfc, !PT ;  /* 0x0010000003032812 */ /* 0x000fe400078efcff */
        /* <DEDUP_REMOVED lines=78> */
[----:B------:R-:W-:-:S02]  /*08a0*/  ISETP.LT.AND.EX P0, PT, R10, UR5, !P1, P0 ;  /* 0x000000050a007c0c */ /* 0x000fc4000cf01300 */
[----:B------:R-:W-:Y:S02]  /*08b0*/  LOP3.LUT R3, R3, 0xfffffffb, RZ, 0xc0, !PT ;  /* 0xfffffffb03037812 */ /* 0x000fe400078ec0ff */
[C---:B------:R-:W-:Y:S02]  /*08c0*/  IADD3 R106, R2.reuse, 0x80, RZ ;  /* 0x00000080026a7810 */ /* 0x040fe40007ffe0ff */
[----:B------:R-:W-:Y:S02]  /*08d0*/  @P2 LOP3.LUT R3, R3, 0x4, RZ, 0xfc, !PT ;  /* 0x0000000403032812 */ /* 0x000fe400078efcff */
[C---:B------:R-:W-:Y:S02]  /*08e0*/  IADD3 R105, R2.reuse, 0x88, RZ ;  /* 0x0000008802697810 */ /* 0x040fe40007ffe0ff */
[C---:B------:R-:W-:Y:S02]  /*08f0*/  IADD3 R104, R2.reuse, 0x90, RZ ;  /* 0x0000009002687810 */ /* 0x040fe40007ffe0ff */
[----:B------:R-:W-:-:S02]  /*0900*/  IADD3 R103, R2, 0x98, RZ ;  /* 0x0000009802677810 */ /* 0x000fc40007ffe0ff */
[----:B------:R-:W-:Y:S02]  /*0910*/  LOP3.LUT R3, R3, 0xfffffffd, RZ, 0xc0, !PT ;  /* 0xfffffffd03037812 */ /* 0x000fe400078ec0ff */
[----:B------:R-:W-:Y:S02]  /*0920*/  IADD3 R102, R2, 0xa0, RZ ;  /* 0x000000a002667810 */ /* 0x000fe40007ffe0ff */
[----:B------:R-:W-:Y:S02]  /*0930*/  SHF.R.S32.HI R9, RZ, 0x1f, R106 ;  /* 0x0000001fff097819 */ /* 0x000fe4000001146a */
[----:B------:R-:W-:Y:S02]  /*0940*/  SHF.R.S32.HI R8, RZ, 0x1f, R105 ;  /* 0x0000001fff087819 */ /* 0x000fe40000011469 */
[----:B------:R-:W-:Y:S02]  /*0950*/  SHF.R.S32.HI R7, RZ, 0x1f, R104 ;  /* 0x0000001fff077819 */ /* 0x000fe40000011468 */
[----:B------:R-:W-:-:S02]  /*0960*/  SHF.R.S32.HI R6, RZ, 0x1f, R103 ;  /* 0x0000001fff067819 */ /* 0x000fc40000011467 */
[----:B------:R-:W-:Y:S02]  /*0970*/  ISETP.LT.U32.AND P5, PT, R106, UR4, PT ;  /* 0x000000046a007c0c */ /* 0x000fe4000bfa1070 */
[----:B------:R-:W-:Y:S02]  /*0980*/  @P0 LOP3.LUT R3, R3, 0x2, RZ, 0xfc, !PT ;  /* 0x0000000203030812 */ /* 0x000fe400078efcff */
[----:B------:R-:W-:Y:S02]  /*0990*/  ISETP.LT.U32.AND P4, PT, R105, UR4, PT ;  /* 0x0000000469007c0c */ /* 0x000fe4000bf81070 */
[----:B------:R-:W-:Y:S02]  /*09a0*/  ISETP.LT.U32.AND P3, PT, R104, UR4, PT ;  /* 0x0000000468007c0c */ /* 0x000fe4000bf61070 */
[----:B------:R-:W-:Y:S02]  /*09b0*/  ISETP.LT.U32.AND P2, PT, R103, UR4, PT ;  /* 0x0000000467007c0c */ /* 0x000fe4000bf41070 */
[----:B------:R-:W-:-:S02]  /*09c0*/  SHF.R.S32.HI R125, RZ, 0x1f, R102 ;  /* 0x0000001fff7d7819 */ /* 0x000fc40000011466 */
[----:B------:R-:W-:Y:S02]  /*09d0*/  ISETP.LT.U32.AND P0, PT, R102, UR4, PT ;  /* 0x0000000466007c0c */ /* 0x000fe4000bf01070 */
[----:B------:R-:W-:Y:S02]  /*09e0*/  ISETP.LT.AND.EX P5, PT, R9, UR5, !P1, P5 ;  /* 0x0000000509007c0c */ /* 0x000fe4000cfa1350 */
[----:B------:R-:W-:Y:S02]  /*09f0*/  ISETP.LT.AND.EX P4, PT, R8, UR5, !P1, P4 ;  /* 0x0000000508007c0c */ /* 0x000fe4000cf81340 */
[----:B------:R-:W-:Y:S02]  /*0a00*/  ISETP.LT.AND.EX P3, PT, R7, UR5, !P1, P3 ;  /* 0x0000000507007c0c */ /* 0x000fe4000cf61330 */
[----:B------:R-:W-:Y:S02]  /*0a10*/  ISETP.LT.AND.EX P2, PT, R6, UR5, !P1, P2 ;  /* 0x0000000506007c0c */ /* 0x000fe4000cf41320 */
[----:B------:R-:W-:Y:S01]  /*0a20*/  ISETP.LT.AND.EX P1, PT, R125, UR5, !P1, P0 ;  /* 0x000000057d007c0c */ /* 0x000fe2000cf21300 */
[----:B------:R-:W-:Y:S01]  /*0a30*/  UIMAD.WIDE.U32 UR4, UR8, 0x3, URZ ;  /* 0x00000003080478a5 */ /* 0x000fe2000f8e003f */
[----:B------:R-:W-:Y:S01]  /*0a40*/  SHF.R.S32.HI R7, RZ, 0x1f, R0 ;  /* 0x0000001fff077819 */ /* 0x000fe20000011400 */
[----:B------:R-:W-:-:S02]  /*0a50*/  ULEA.HI UR8, UP0, UR9, UR8, URZ, 0x1 ;  /* 0x0000000809087291 */ /* 0x000fc4000f81083f */
[----:B------:R-:W-:Y:S01]  /*0a60*/  UIADD3 UR11, UR5, UR11, URZ ;  /* 0x0000000b050b7290 */ /* 0x000fe2000fffe03f */
[----:B------:R-:W-:Y:S01]  /*0a70*/  LEA.HI R7, R7, R0, RZ, 0x5 ;  /* 0x0000000007077211 */ /* 0x000fe200078f28ff */
[----:B------:R-:W-:Y:S02]  /*0a80*/  UIADD3.X UR10, URZ, UR9, URZ, UP0, !UPT ;  /* 0x000000093f0a7290 */ /* 0x000fe400087fe43f */
[----:B------:R-:W-:Y:S01]  /*0a90*/  ULEA.HI UR9, UP0, UR11, UR4, URZ, 0x1 ;  /* 0x000000040b097291 */ /* 0x000fe2000f81083f */
[----:B------:R-:W-:Y:S01]  /*0aa0*/  SHF.R.S32.HI R7, RZ, 0x5, R7 ;  /* 0x00000005ff077819 */ /* 0x000fe20000011407 */
[----:B------:R-:W-:Y:S01]  /*0ab0*/  USHF.R.S64 UR8, UR8, 0x1, UR10 ;  /* 0x0000000108087899 */ /* 0x000fe2000800100a */
[----:B------:R-:W-:Y:S01]  /*0ac0*/  UMOV UR4, 0x400 ;  /* 0x0000040000047882 */ /* 0x000fe20000000000 */
[----:B------:R-:W-:Y:S02]  /*0ad0*/  UIADD3.X UR11, URZ, UR11, URZ, UP0, !UPT ;  /* 0x0000000b3f0b7290 */ /* 0x000fe400087fe43f */
[----:B--2---:R-:W-:-:S02]  /*0ae0*/  ULEA UR4, UR6, UR4, 0x18 ;  /* 0x0000000406047291 */ /* 0x004fc4000f8ec03f */
[----:B------:R-:W-:Y:S02]  /*0af0*/  USHF.R.S64 UR9, UR9, 0x1, UR11 ;  /* 0x0000000109097899 */ /* 0x000fe4000800100b */
[----:B------:R-:W-:Y:S02]  /*0b00*/  USHF.R.S32.HI UR10, URZ, 0x1, UR10 ;  /* 0x000000013f0a7899 */ /* 0x000fe4000801140a */
[----:B------:R-:W-:Y:S01]  /*0b10*/  USHF.R.S32.HI UR11, URZ, 0x1, UR11 ;  /* 0x000000013f0b7899 */ /* 0x000fe2000801140b */
[----:B------:R-:W-:Y:S01]  /*0b20*/  LEA R99, R7, UR4, 0x3 ;  /* 0x0000000407637c11 */ /* 0x000fe2000f8e18ff */
[----:B------:R-:W-:Y:S02]  /*0b30*/  USHF.L.U64.HI UR10, UR8, 0x2, UR10 ;  /* 0x00000002080a7899 */ /* 0x000fe4000801020a */
[----:B------:R-:W-:Y:S01]  /*0b40*/  USHF.L.U64.HI UR11, UR9, 0x2, UR11 ;  /* 0x00000002090b7899 */ /* 0x000fe2000801020b */
[----:B-1----:R-:W-:-:S11]  /*0b50*/  UMOV UR4, URZ ;  /* 0x0000003f00047c82 */ /* 0x002fd60008000000 */
.L_x_1484:
[----:B------:R-:W-:Y:S01]  /*0b60*/  ULDC UR15, c[0x0][0x2a0] ;  /* 0x0000a800000f7ab9 */ /* 0x000fe20000000800 */
[----:B------:R-:W-:Y:S01]  /*0b70*/  IABS R6, UR12 ;  /* 0x0000000c00067c13 */ /* 0x000fe20008000000 */
[----:B------:R-:W-:Y:S01]  /*0b80*/  UMOV UR6, URZ ;  /* 0x0000003f00067c82 */ /* 0x000fe20008000000 */
[----:B0-----:R-:W-:Y:S01]  /*0b90*/  MOV R4, UR15 ;  /* 0x0000000f00047c02 */ /* 0x001fe20008000f00 */
[----:B------:R-:W-:Y:S01]  /*0ba0*/  UISETP.GE.AND UP2, UPT, UR12, URZ, UPT ;  /* 0x0000003f0c00728c */ /* 0x000fe2000bf46270 */
[----:B------:R-:W-:Y:S01]  /*0bb0*/  R2UR UR13, R6 ;  /* 0x00000000060d72ca */ /* 0x000fe200000e0000 */
[----:B------:R-:W0:Y:S01]  /*0bc0*/  @P5 LDC.64 R82, c[0x0][0x228] ;  /* 0x00008a00ff525b82 */ /* 0x000e220000000a00 */
[----:B------:R-:W-:Y:S01]  /*0bd0*/  IABS R4, R4 ;  /* 0x0000000400047213 */ /* 0x000fe20000000000 */
[----:B------:R-:W-:Y:S01]  /*0be0*/  HFMA2.MMA R76, -RZ, RZ, 0, 0 ;  /* 0x00000000ff4c7435 */ /* 0x000fe200000001ff */
[----:B------:R-:W-:Y:S02]  /*0bf0*/  P2R R52, PR, RZ, 0x4 ;  /* 0x00000004ff347803 */ /* 0x000fe40000000000 */
[----:B------:R-:W-:-:S02]  /*0c00*/  R2UR UR16, R4 ;  /* 0x00000000041072ca */ /* 0x000fc400000e0000 */
[C---:B------:R-:W-:Y:S01]  /*0c10*/  LOP3.LUT P2, RZ, R3.reuse, 0x100000, RZ, 0xc0, !PT ;  /* 0x0010000003ff7812 */ /* 0x040fe2000784c0ff */
[----:B------:R-:W1:Y:S01]  /*0c20*/  @P4 LDC.64 R80, c[0x0][0x228] ;  /* 0x00008a00ff504b82 */ /* 0x000e620000000a00 */
[----:B------:R-:W-:Y:S02]  /*0c30*/  SHF.R.S32.HI R10, RZ, 0x1f, R2 ;  /* 0x0000001fff0a7819 */ /* 0x000fe40000011402 */
[----:B------:R-:W-:Y:S02]  /*0c40*/  P2R R14, PR, RZ, 0x8 ;  /* 0x00000008ff0e7803 */ /* 0x000fe40000000000 */
[C---:B------:R-:W-:Y:S02]  /*0c50*/  LOP3.LUT P3, RZ, R3.reuse, 0x8000, RZ, 0xc0, !PT ;  /* 0x0000800003ff7812 */ /* 0x040fe4000786c0ff */
[----:B------:R-:W-:Y:S02]  /*0c60*/  SHF.R.S32.HI R12, RZ, 0x1f, R122 ;  /* 0x0000001fff0c7819 */ /* 0x000fe4000001147a */
[----:B------:R-:W-:Y:S01]  /*0c70*/  P2R R56, PR, RZ, 0x2 ;  /* 0x00000002ff387803 */ /* 0x000fe20000000000 */
[----:B------:R-:W2:Y:S01]  /*0c80*/  I2F.RP R4, UR16 ;  /* 0x0000001000047d06 */ /* 0x000ea20008209400 */
[----:B------:R-:W-:Y:S01]  /*0c90*/  LOP3.LUT P1, RZ, R3, 0x2000, RZ, 0xc0, !PT ;  /* 0x0000200003ff7812 */ /* 0x000fe2000782c0ff */
[----:B------:R-:W3:Y:S01]  /*0ca0*/  @P2 LDC.64 R8, c[0x0][0x288] ;  /* 0x0000a200ff082b82 */ /* 0x000ee20000000a00 */
[----:B------:R-:W-:-:S02]  /*0cb0*/  SHF.R.S32.HI R16, RZ, 0x1f, R119 ;  /* 0x0000001fff107819 */ /* 0x000fc40000011477 */
[----:B------:R-:W-:Y:S02]  /*0cc0*/  LOP3.LUT P6, RZ, R3, 0x200, RZ, 0xc0, !PT ;  /* 0x0000020003ff7812 */ /* 0x000fe400078cc0ff */
[----:B------:R-:W-:Y:S02]  /*0cd0*/  SHF.R.S32.HI R20, RZ, 0x1f, R115 ;  /* 0x0000001fff147819 */ /* 0x000fe40000011473 */
[----:B------:R-:W-:Y:S01]  /*0ce0*/  SHF.R.S32.HI R22, RZ, 0x1f, R114 ;  /* 0x0000001fff167819 */ /* 0x000fe20000011472 */
[----:B------:R-:W4:Y:S01]  /*0cf0*/  @P3 LDC.64 R88, c[0x0][0x230] ;  /* 0x00008c00ff583b82 */ /* 0x000f220000000a00 */
[----:B------:R-:W-:Y:S02]  /*0d00*/  SHF.R.S32.HI R26, RZ, 0x1f, R113 ;  /* 0x0000001fff1a7819 */ /* 0x000fe40000011471 */
[----:B------:R-:W-:Y:S01]  /*0d10*/  SHF.R.S32.HI R30, RZ, 0x1f, R112 ;  /* 0x0000001fff1e7819 */ /* 0x000fe20000011470 */
[----:B--2---:R-:W2:Y:S01]  /*0d20*/  MUFU.RCP R4, R4 ;  /* 0x0000000400047308 */ /* 0x004ea20000001000 */
[----:B------:R-:W-:-:S03]  /*0d30*/  SHF.R.S32.HI R50, RZ, 0x1f, R111 ;  /* 0x0000001fff327819 */ /* 0x000fc6000001146f */
[----:B------:R-:W0:Y:S01]  /*0d40*/  @P1 LDC.64 R94, c[0x0][0x230] ;  /* 0x00008c00ff5e1b82 */ /* 0x000e220000000a00 */
[----:B------:R-:W-:Y:S02]  /*0d50*/  SHF.R.S32.HI R54, RZ, 0x1f, R110 ;  /* 0x0000001fff367819 */ /* 0x000fe4000001146e */
[----:B------:R-:W-:Y:S02]  /*0d60*/  SHF.R.S32.HI R57, RZ, 0x1f, R107 ;  /* 0x0000001fff397819 */ /* 0x000fe4000001146b */
[----:B------:R-:W-:Y:S02]  /*0d70*/  SHF.R.S32.HI R60, RZ, 0x1f, R106 ;  /* 0x0000001fff3c7819 */ /* 0x000fe4000001146a */
[----:B------:R-:W-:Y:S01]  /*0d80*/  SHF.R.S32.HI R62, RZ, 0x1f, R105 ;  /* 0x0000001fff3e7819 */ /* 0x000fe20000011469 */
[----:B---3--:R-:W-:Y:S01]  /*0d90*/  @P2 IMAD R6, R10, R8, RZ ;  /* 0x000000080a062224 */ /* 0x008fe200078e02ff */
[----:B------:R-:W-:Y:S01]  /*0da0*/  SHF.R.S32.HI R10, RZ, 0x1f, R123 ;  /* 0x0000001fff0a7819 */ /* 0x000fe2000001147b */
[----:B------:R-:W3:Y:S01]  /*0db0*/  @P1 LDC.64 R38, c[0x0][0x228] ;  /* 0x00008a00ff261b82 */ /* 0x000ee20000000a00 */
[----:B------:R-:W-:Y:S01]  /*0dc0*/  SHF.R.S32.HI R64, RZ, 0x1f, R104 ;  /* 0x0000001fff407819 */ /* 0x000fe20000011468 */
[----:B------:R-:W-:Y:S01]  /*0dd0*/  @P2 IMAD R9, R2, R9, R6 ;  /* 0x0000000902092224 */ /* 0x000fe200078e0206 */
[----:B------:R-:W-:-:S02]  /*0de0*/  SHF.R.S32.HI R66, RZ, 0x1f, R103 ;  /* 0x0000001fff427819 */ /* 0x000fc40000011467 */
[----:B--2---:R-:W-:Y:S02]  /*0df0*/  IADD3 R5, R4, 0xffffffe, RZ ;  /* 0x0ffffffe04057810 */ /* 0x004fe40007ffe0ff */
[----:B------:R-:W-:Y:S01]  /*0e00*/  SHF.R.S32.HI R4, RZ, 0x1f, R98 ;  /* 0x0000001fff047819 */ /* 0x000fe20000011462 */
[----:B------:R-:W2:Y:S03]  /*0e10*/  @P6 LDC.64 R100, c[0x0][0x230] ;  /* 0x00008c00ff646b82 */ /* 0x000ea60000000a00 */
[----:B------:R-:W1:Y:S05]  /*0e20*/  F2I.FTZ.U32.TRUNC.NTZ R5, R5 ;  /* 0x0000000500057305 */ /* 0x000e6a000021f000 */
[----:B------:R-:W2:Y:S01]  /*0e30*/  @P6 LDC.64 R90, c[0x0][0x228] ;  /* 0x00008a00ff5a6b82 */ /* 0x000ea20000000a00 */
[----:B------:R-:W-:-:S02]  /*0e40*/  MOV R75, RZ ;  /* 0x000000ff004b7202 */ /* 0x000fc40000000f00 */
[----:B------:R-:W-:Y:S02]  /*0e50*/  CS2R R92, SRZ ;  /* 0x00000000005c7805 */ /* 0x000fe4000001ff00 */
[----:B------:R-:W-:-:S03]  /*0e60*/  CS2R R96, SRZ ;  /* 0x0000000000607805 */ /* 0x000fc6000001ff00 */
[----:B------:R-:W2:Y:S01]  /*0e70*/  LDC R74, c[0x0][0x2ac] ;  /* 0x0000ab00ff4a7b82 */ /* 0x000ea20000000800 */
[----:B-1----:R-:W-:-:S13]  /*0e80*/  R2UR UR7, R5 ;  /* 0x00000000050772ca */ /* 0x002fda00000e0000 */
[----:B------:R-:W-:-:S04]  /*0e90*/  UIADD3 UR5, URZ, -UR7, URZ ;  /* 0x800000073f057290 */ /* 0x000fc8000fffe03f */
        /* <DEDUP_REMOVED lines=12> */
[----:B------:R-:W-:Y:S02]  /*0f60*/  UISETP.NE.AND UP0, UPT, UR15, URZ, UPT ;  /* 0x0000003f0f00728c */ /* 0x000fe4000bf05270 */
[----:B------:R-:W-:Y:S02]  /*0f70*/  @!UP2 UIADD3 UR6, -UR6, URZ, URZ ;  /* 0x0000003f0606a290 */ /* 0x000fe4000fffe13f */
[----:B------:R-:W-:Y:S02]  /*0f80*/  UISETP.GE.U32.AND UP2, UPT, UR5, UR16, UPT ;  /* 0x000000100500728c */ /* 0x000fe4000bf46070 */
[----:B------:R-:W-:Y:S02]  /*0f90*/  ULOP3.LUT UR5, UR12, UR15, URZ, 0x3c, !UPT ;  /* 0x0000000f0c057292 */ /* 0x000fe4000f8e3c3f */
[----:B------:R-:W-:-:S02]  /*0fa0*/  USEL UR14, UR13, UR6, !UP0 ;  /* 0x000000060d0e7287 */ /* 0x000fc4000c000000 */
[----:B------:R-:W-:Y:S02]  /*0fb0*/  UISETP.GE.AND UP1, UPT, UR5, URZ, UPT ;  /* 0x0000003f0500728c */ /* 0x000fe4000bf26270 */
[----:B------:R-:W-:Y:S01]  /*0fc0*/  UIMAD UR24, UR14, 0x70, URZ ;  /* 0x000000700e1878a4 */ /* 0x000fe2000f8e023f */
[----:B------:R-:W-:Y:S02]  /*0fd0*/  ULDC.64 UR16, c[0x0][0x298] ;  /* 0x0000a60000107ab9 */ /* 0x000fe40000000a00 */
[----:B------:R-:W-:Y:S01]  /*0fe0*/  @UP2 UIADD3 UR7, UR7, 0x1, URZ ;  /* 0x0000000107072890 */ /* 0x000fe2000fffe03f */
[----:B------:R-:W-:Y:S02]  /*0ff0*/  MOV R7, UR16 ;  /* 0x0000001000077c02 */ /* 0x000fe40008000f00 */
[----:B------:R-:W-:Y:S02]  /*1000*/  MOV R5, UR24 ;  /* 0x0000001800057c02 */ /* 0x000fe40008000f00 */
[----:B------:R-:W-:Y:S01]  /*1010*/  IADD3 R42, P0, R98, UR24, RZ ;  /* 0x00000018622a7c10 */ /* 0x000fe2000ff1e0ff */
[----:B------:R-:W-:-:S03]  /*1020*/  @!UP1 UIADD3 UR7, -UR7, URZ, URZ ;  /* 0x0000003f07079290 */ /* 0x000fc6000fffe13f */
[----:B------:R-:W-:Y:S01]  /*1030*/  LEA.HI.X.SX32 R43, R5, R4, 0x1, P0 ;  /* 0x00000004052b7211 */ /* 0x000fe200000f0eff */
[----:B------:R-:W-:Y:S01]  /*1040*/  USEL UR7, UR13, UR7, !UP0 ;  /* 0x000000070d077287 */ /* 0x000fe2000c000000 */
[----:B------:R-:W1:Y:S03]  /*1050*/  @P2 LDC.64 R4, c[0x0][0x230] ;  /* 0x00008c00ff042b82 */ /* 0x000e660000000a00 */
[----:B------:R-:W-:Y:S02]  /*1060*/  USHF.R.S32.HI UR5, URZ, 0x1f, UR7 ;  /* 0x0000001f3f057899 */ /* 0x000fe40008011407 */
[----:B------:R-:W-:Y:S02]  /*1070*/  IMAD.WIDE.U32 R42, R7, UR7, R42 ;  /* 0x00000007072a7c25 */ /* 0x000fe4000f8e002a */
[----:B------:R-:W-:Y:S01]  /*1080*/  UIMAD UR5, UR5, UR16, URZ ;  /* 0x00000010050572a4 */ /* 0x000fe2000f8e023f */
[----:B------:R-:W-:-:S03]  /*1090*/  @P2 MOV R40, R42 ;  /* 0x0000002a00282202 */ /* 0x000fc60000000f00 */
[----:B------:R-:W-:-:S03]  /*10a0*/  UIMAD UR5, UR7, UR17, UR5 ;  /* 0x00000011070572a4 */ /* 0x000fc6000f8e0205 */
[----:B------:R-:W-:-:S03]  /*10b0*/  ULDC.64 UR6, c[0x0][0x290] ;  /* 0x0000a40000067ab9 */ /* 0x000fc60000000a00 */
[----:B------:R-:W-:-:S04]  /*10c0*/  IADD3 R41, R43, UR5, RZ ;  /* 0x000000052b297c10 */ /* 0x000fc8000fffe0ff */
[-C--:B------:R-:W-:Y:S01]  /*10d0*/  @P5 MOV R61, R41.reuse ;  /* 0x00000029003d5202 */ /* 0x080fe20000000f00 */
[----:B------:R-:W-:Y:S01]  /*10e0*/  @P2 IMAD.WIDE.U32 R6, R2, R8, R40 ;  /* 0x0000000802062225 */ /* 0x000fe200078e0028 */
[----:B------:R-:W-:-:S04]  /*10f0*/  @P4 MOV R63, R41 ;  /* 0x00000029003f4202 */ /* 0x000fc80000000f00 */
[----:B------:R-:W-:Y:S02]  /*1100*/  @P2 IADD3 R7, R7, R9, RZ ;  /* 0x0000000907072210 */ /* 0x000fe40007ffe0ff */
[----:B------:R-:W4:Y:S01]  /*1110*/  @P2 LDC.64 R8, c[0x0][0x228] ;  /* 0x00008a00ff082b82 */ /* 0x000f220000000a00 */
[C---:B------:R-:W-:Y:S02]  /*1120*/  @P2 SHF.L.U32 R59, R6.reuse, 0x1, RZ ;  /* 0x00000001063b2819 */ /* 0x040fe400000006ff */
[----:B------:R-:W-:Y:S02]  /*1130*/  @P2 SHF.L.U64.HI R6, R6, 0x1, R7 ;  /* 0x0000000106062819 */ /* 0x000fe40000010207 */
[----:B-1----:R-:W-:Y:S02]  /*1140*/  @P2 IADD3 R4, P0, R59, R4, RZ ;  /* 0x000000043b042210 */ /* 0x002fe40007f1e0ff */
[----:B------:R-:W-:Y:S02]  /*1150*/  @P3 MOV R7, R41 ;  /* 0x0000002900073202 */ /* 0x000fe40000000f00 */
[----:B------:R-:W-:-:S02]  /*1160*/  @P2 IADD3.X R5, R6, R5, RZ, P0, !PT ;  /* 0x0000000506052210 */ /* 0x000fc400007fe4ff */
[----:B----4-:R-:W-:-:S04]  /*1170*/  @P2 IADD3 R58, P0, R59, R8, RZ ;  /* 0x000000083b3a2210 */ /* 0x010fc80007f1e0ff */
[----:B------:R-:W-:Y:S02]  /*1180*/  @P2 IADD3.X R59, R6, R9, RZ, P0, !PT ;  /* 0x00000009063b2210 */ /* 0x000fe400007fe4ff */
[----:B------:R-:W1:Y:S01]  /*1190*/  @P3 LDC.64 R8, c[0x0][0x288] ;  /* 0x0000a200ff083b82 */ /* 0x000e620000000a00 */
[----:B------:R-:W-:Y:S01]  /*11a0*/  LOP3.LUT P2, RZ, R3, 0x4000, RZ, 0xc0, !PT ;  /* 0x0000400003ff7812 */ /* 0x000fe2000784c0ff */
[----:B-1----:R-:W-:-:S12]  /*11b0*/  @P3 IMAD R6, R10, R8, RZ ;  /* 0x000000080a063224 */ /* 0x002fd800078e02ff */
[----:B------:R-:W1:Y:S01]  /*11c0*/  @P2 LDC.64 R10, c[0x0][0x288] ;  /* 0x0000a200ff0a2b82 */ /* 0x000e620000000a00 */
[----:B------:R-:W-:Y:S01]  /*11d0*/  @P3 IMAD R9, R123, R9, R6 ;  /* 0x000000097b093224 */ /* 0x000fe200078e0206 */
[----:B------:R-:W-:-:S05]  /*11e0*/  @P3 MOV R6, R42 ;  /* 0x0000002a00063202 */ /* 0x000fca0000000f00 */
[----:B------:R-:W-:-:S05]  /*11f0*/  @P3 IMAD.WIDE.U32 R6, R123, R8, R6 ;  /* 0x000000087b063225 */ /* 0x000fca00078e0006 */
[----:B------:R-:W-:Y:S02]  /*1200*/  @P3 IADD3 R7, R7, R9, RZ ;  /* 0x0000000907073210 */ /* 0x000fe40007ffe0ff */
[----:B------:R-:W4:Y:S01]  /*1210*/  @P3 LDC.64 R8, c[0x0][0x228] ;  /* 0x00008a00ff083b82 */ /* 0x000f220000000a00 */
[C---:B------:R-:W-:Y:S02]  /*1220*/  @P3 SHF.L.U32 R47, R6.reuse, 0x1, RZ ;  /* 0x00000001062f3819 */ /* 0x040fe400000006ff */
[----:B------:R-:W-:Y:S02]  /*1230*/  @P3 SHF.L.U64.HI R6, R6, 0x1, R7 ;  /* 0x0000000106063819 */ /* 0x000fe40000010207 */
[----:B------:R-:W-:-:S04]  /*1240*/  @P3 IADD3 R88, P0, R47, R88, RZ ;  /* 0x000000582f583210 */ /* 0x000fc80007f1e0ff */
[----:B------:R-:W-:Y:S02]  /*1250*/  @P3 IADD3.X R89, R6, R89, RZ, P0, !PT ;  /* 0x0000005906593210 */ /* 0x000fe400007fe4ff */
[----:B----4-:R-:W-:Y:S01]  /*1260*/  @P3 IADD3 R46, P0, R47, R8, RZ ;  /* 0x000000082f2e3210 */ /* 0x010fe20007f1e0ff */
[----:B-1----:R-:W-:Y:S01]  /*1270*/  @P2 IMAD R8, R12, R10, RZ ;  /* 0x0000000a0c082224 */ /* 0x002fe200078e02ff */
[----:B------:R-:W-:Y:S02]  /*1280*/  SHF.R.S32.HI R12, RZ, 0x1f, R121 ;  /* 0x0000001fff0c7819 */ /* 0x000fe40000011479 */
[----:B------:R-:W-:Y:S01]  /*1290*/  @P3 IADD3.X R47, R6, R9, RZ, P0, !PT ;  /* 0x00000009062f3210 */ /* 0x000fe200007fe4ff */
[----:B------:R-:W-:Y:S01]  /*12a0*/  @P2 IMAD R11, R122, R11, R8 ;  /* 0x0000000b7a0b2224 */ /* 0x000fe200078e0208 */
[----:B------:R-:W-:Y:S01]  /*12b0*/  @P2 MOV R8, R42 ;  /* 0x0000002a00082202 */ /* 0x000fe20000000f00 */
[----:B------:R-:W1:Y:S01]  /*12c0*/  @P2 LDC.64 R6, c[0x0][0x230] ;  /* 0x00008c00ff062b82 */ /* 0x000e620000000a00 */
[----:B------:R-:W-:-:S02]  /*12d0*/  @P2 MOV R9, R41 ;  /* 0x0000002900092202 */ /* 0x000fc40000000f00 */
[----:B------:R-:W-:Y:S01]  /*12e0*/  LOP3.LUT P3, RZ, R3, 0x1000, RZ, 0xc0, !PT ;  /* 0x0000100003ff7812 */ /* 0x000fe2000786c0ff */
[----:B------:R-:W-:-:S05]  /*12f0*/  @P2 IMAD.WIDE.U32 R8, R122, R10, R8 ;  /* 0x0000000a7a082225 */ /* 0x000fca00078e0008 */
[----:B------:R-:W-:Y:S02]  /*1300*/  @P2 IADD3 R9, R9, R11, RZ ;  /* 0x0000000b09092210 */ /* 0x000fe40007ffe0ff */
[----:B------:R-:W4:Y:S01]  /*1310*/  @P2 LDC.64 R10, c[0x0][0x228] ;  /* 0x00008a00ff0a2b82 */ /* 0x000f220000000a00 */
[C---:B------:R-:W-:Y:S02]  /*1320*/  @P2 SHF.L.U32 R45, R8.reuse, 0x1, RZ ;  /* 0x00000001082d2819 */ /* 0x040fe400000006ff */
[----:B------:R-:W-:-:S05]  /*1330*/  @P2 SHF.L.U64.HI R8, R8, 0x1, R9 ;  /* 0x0000000108082819 */ /* 0x000fca0000010209 */
[----:B------:R-:W2:Y:S01]  /*1340*/  @P3 LDC.64 R32, c[0x0][0x228] ;  /* 0x00008a00ff203b82 */ /* 0x000ea20000000a00 */
[----:B-1----:R-:W-:-:S04]  /*1350*/  @P2 IADD3 R6, P0, R45, R6, RZ ;  /* 0x000000062d062210 */ /* 0x002fc80007f1e0ff */
[----:B------:R-:W-:Y:S02]  /*1360*/  @P2 IADD3.X R7, R8, R7, RZ, P0, !PT ;  /* 0x0000000708072210 */ /* 0x000fe400007fe4ff */
[----:B----4-:R-:W-:-:S04]  /*1370*/  @P2 IADD3 R44, P0, R45, R10, RZ ;  /* 0x0000000a2d2c2210 */ /* 0x010fc80007f1e0ff */
[----:B------:R-:W-:Y:S02]  /*1380*/  @P2 IADD3.X R45, R8, R11, RZ, P0, !PT ;  /* 0x0000000b082d2210 */ /* 0x000fe400007fe4ff */
[----:B------:R-:W1:Y:S01]  /*1390*/  @P1 LDC.64 R8, c[0x0][0x288] ;  /* 0x0000a200ff081b82 */ /* 0x000e620000000a00 */
[----:B------:R-:W-:Y:S02]  /*13a0*/  @P1 MOV R11, R41 ;  /* 0x00000029000b1202 */ /* 0x000fe40000000f00 */
[----:B------:R-:W-:-:S13]  /*13b0*/  LOP3.LUT P2, RZ, R3, 0x800, RZ, 0xc0, !PT ;  /* 0x0000080003ff7812 */ /* 0x000fda000784c0ff */
[----:B------:R-:W4:Y:S01]  /*13c0*/  @P2 LDC.64 R108, c[0x0][0x230] ;  /* 0x00008c00ff6c2b82 */ /* 0x000f220000000a00 */
[----:B-1----:R-:W-:Y:S01]  /*13d0*/  @P1 IMAD R10, R12, R8, RZ ;  /* 0x000000080c0a1224 */ /* 0x002fe200078e02ff */
[----:B------:R-:W-:-:S06]  /*13e0*/  SHF.R.S32.HI R12, RZ, 0x1f, R120 ;  /* 0x0000001fff0c7819 */ /* 0x000fcc0000011478 */
[----:B------:R-:W1:Y:S01]  /*13f0*/  @P2 LDC.64 R36, c[0x0][0x228] ;  /* 0x00008a00ff242b82 */ /* 0x000e620000000a00 */
[----:B------:R-:W-:Y:S01]  /*1400*/  @P1 IMAD R13, R121, R9, R10 ;  /* 0x00000009790d1224 */ /* 0x000fe200078e020a */
[----:B------:R-:W-:-:S05]  /*1410*/  @P1 MOV R10, R42 ;  /* 0x0000002a000a1202 */ /* 0x000fca0000000f00 */
[----:B------:R-:W-:-:S05]  /*1420*/  @P1 IMAD.WIDE.U32 R8, R121, R8, R10 ;  /* 0x0000000879081225 */ /* 0x000fca00078e000a */
[----:B------:R-:W-:Y:S02]  /*1430*/  @P1 IADD3 R11, R9, R13, RZ ;  /* 0x0000000d090b1210 */ /* 0x000fe40007ffe0ff */
[C---:B------:R-:W-:Y:S02]  /*1440*/  @P1 SHF.L.U32 R9, R8.reuse, 0x1, RZ ;  /* 0x0000000108091819 */ /* 0x040fe400000006ff */
[----:B------:R-:W-:Y:S02]  /*1450*/  @P1 SHF.L.U64.HI R8, R8, 0x1, R11 ;  /* 0x0000000108081819 */ /* 0x000fe4000001020b */
[----:B------:R-:W2:Y:S01]  /*1460*/  @P3 LDC.64 R10, c[0x0][0x288] ;  /* 0x0000a200ff0a3b82 */ /* 0x000ea20000000a00 */
[----:B0-----:R-:W-:Y:S02]  /*1470*/  @P1 IADD3 R94, P0, R9, R94, RZ ;  /* 0x0000005e095e1210 */ /* 0x001fe40007f1e0ff */
[----:B------:R-:W-:Y:S02]  /*1480*/  @P3 MOV R13, R41 ;  /* 0x00000029000d3202 */ /* 0x000fe40000000f00 */
[----:B------:R-:W-:-:S02]  /*1490*/  @P1 IADD3.X R95, R8, R95, RZ, P0, !PT ;  /* 0x0000005f085f1210 */ /* 0x000fc400007fe4ff */
[----:B---3--:R-:W-:-:S04]  /*14a0*/  @P1 IADD3 R38, P0, R9, R38, RZ ;  /* 0x0000002609261210 */ /* 0x008fc80007f1e0ff */
[----:B------:R-:W-:Y:S02]  /*14b0*/  @P1 IADD3.X R39, R8, R39, RZ, P0, !PT ;  /* 0x0000002708271210 */ /* 0x000fe400007fe4ff */
[----:B------:R-:W0:Y:S01]  /*14c0*/  @P3 LDC.64 R8, c[0x0][0x230] ;  /* 0x00008c00ff083b82 */ /* 0x000e220000000a00 */
[----:B------:R-:W-:Y:S01]  /*14d0*/  LOP3.LUT P1, RZ, R3, 0x400, RZ, 0xc0, !PT ;  /* 0x0000040003ff7812 */ /* 0x000fe2000782c0ff */
[----:B--2---:R-:W-:-:S12]  /*14e0*/  @P3 IMAD R12, R12, R10, RZ ;  /* 0x0000000a0c0c3224 */ /* 0x004fd800078e02ff */
[----:B------:R-:W2:Y:S01]  /*14f0*/  @P1 LDC.64 R34, c[0x0][0x228] ;  /* 0x00008a00ff221b82 */ /* 0x000ea20000000a00 */
[----:B------:R-:W-:Y:S01]  /*1500*/  @P3 IMAD R15, R120, R11, R12 ;  /* 0x0000000b780f3224 */ /* 0x000fe200078e020c */
[----:B------:R-:W-:-:S05]  /*1510*/  @P3 MOV R12, R42 ;  /* 0x0000002a000c3202 */ /* 0x000fca0000000f00 */
[----:B------:R-:W-:-:S05]  /*1520*/  @P3 IMAD.WIDE.U32 R10, R120, R10, R12 ;  /* 0x0000000a780a3225 */ /* 0x000fca00078e000c */
[----:B------:R-:W-:Y:S02]  /*1530*/  @P3 IADD3 R13, R11, R15, RZ ;  /* 0x0000000f0b0d3210 */ /* 0x000fe40007ffe0ff */
[C---:B------:R-:W-:Y:S02]  /*1540*/  @P3 SHF.L.U32 R11, R10.reuse, 0x1, RZ ;  /* 0x000000010a0b3819 */ /* 0x040fe400000006ff */
[----:B------:R-:W-:Y:S02]  /*1550*/  @P3 SHF.L.U64.HI R10, R10, 0x1, R13 ;  /* 0x000000010a0a3819 */ /* 0x000fe4000001020d */
[----:B0-----:R-:W-:Y:S02]  /*1560*/  @P3 IADD3 R8, P0, R11, R8, RZ ;  /* 0x000000080b083210 */ /* 0x001fe40007f1e0ff */
[----:B------:R-:W-:Y:S02]  /*1570*/  @P2 MOV R13, R41 ;  /* 0x00000029000d2202 */ /* 0x000fe40000000f00 */
[----:B------:R-:W-:-:S02]  /*1580*/  @P3 IADD3.X R9, R10, R9, RZ, P0, !PT ;  /* 0x000000090a093210 */ /* 0x000fc400007fe4ff */
[----:B------:R-:W-:Y:S02]  /*1590*/  @P3 IADD3 R32, P0, R11, R32, RZ ;  /* 0x000000200b203210 */ /* 0x000fe40007f1e0ff */
[----:B------:R-:W-:Y:S02]  /*15a0*/  @P1 MOV R15, R41 ;  /* 0x00000029000f1202 */ /* 0x000fe40000000f00 */
[----:B------:R-:W-:Y:S02]  /*15b0*/  @P3 IADD3.X R33, R10, R33, RZ, P0, !PT ;  /* 0x000000210a213210 */ /* 0x000fe400007fe4ff */
[----:B------:R-:W0:Y:S01]  /*15c0*/  @P2 LDC.64 R10, c[0x0][0x288] ;  /* 0x0000a200ff0a2b82 */ /* 0x000e220000000a00 */
[----:B------:R-:W-:-:S13]  /*15d0*/  ISETP.NE.AND P3, PT, R14, RZ, PT ;  /* 0x000000ff0e00720c */ /* 0x000fda0003f65270 */
[----:B------:R-:W-:Y:S01]  /*15e0*/  @P3 MOV R65, R41 ;  /* 0x0000002900413202 */ /* 0x000fe20000000f00 */
[----:B0-----:R-:W-:Y:S01]  /*15f0*/  @P2 IMAD R12, R16, R10, RZ ;  /* 0x0000000a100c2224 */ /* 0x001fe200078e02ff */
[----:B------:R-:W-:-:S03]  /*1600*/  SHF.R.S32.HI R16, RZ, 0x1f, R118 ;  /* 0x0000001fff107819 */ /* 0x000fc60000011476 */
[----:B------:R-:W-:Y:S01]  /*1610*/  @P2 IMAD R11, R119, R11, R12 ;  /* 0x0000000b770b2224 */ /* 0x000fe200078e020c */
[----:B------:R-:W-:-:S05]  /*1620*/  @P2 MOV R12, R42 ;  /* 0x0000002a000c2202 */ /* 0x000fca0000000f00 */
[----:B------:R-:W-:-:S05]  /*1630*/  @P2 IMAD.WIDE.U32 R12, R119, R10, R12 ;  /* 0x0000000a770c2225 */ /* 0x000fca00078e000c */
[----:B------:R-:W-:Y:S02]  /*1640*/  @P2 IADD3 R13, R13, R11, RZ ;  /* 0x0000000b0d0d2210 */ /* 0x000fe40007ffe0ff */
[C---:B------:R-:W-:Y:S02]  /*1650*/  @P2 SHF.L.U32 R11, R12.reuse, 0x1, RZ ;  /* 0x000000010c0b2819 */ /* 0x040fe400000006ff */
[----:B------:R-:W-:Y:S02]  /*1660*/  @P2 SHF.L.U64.HI R12, R12, 0x1, R13 ;  /* 0x000000010c0c2819 */ /* 0x000fe4000001020d */
[----:B----4-:R-:W-:-:S04]  /*1670*/  @P2 IADD3 R108, P0, R11, R108, RZ ;  /* 0x0000006c0b6c2210 */ /* 0x010fc80007f1e0ff */
[C---:B------:R-:W-:Y:S02]  /*1680*/  @P2 IADD3.X R109, R12.reuse, R109, RZ, P0, !PT ;  /* 0x0000006d0c6d2210 */ /* 0x040fe400007fe4ff */
[----:B-1----:R-:W-:Y:S02]  /*1690*/  @P2 IADD3 R36, P0, R11, R36, RZ ;  /* 0x000000240b242210 */ /* 0x002fe40007f1e0ff */
[----:B------:R-:W0:Y:S02]  /*16a0*/  @P1 LDC.64 R10, c[0x0][0x230] ;  /* 0x00008c00ff0a1b82 */ /* 0x000e240000000a00 */
[----:B------:R-:W-:Y:S02]  /*16b0*/  @P2 IADD3.X R37, R12, R37, RZ, P0, !PT ;  /* 0x000000250c252210 */ /* 0x000fe400007fe4ff */
[----:B------:R-:W-:-:S04]  /*16c0*/  LOP3.LUT P2, RZ, R3, 0x80, RZ, 0xc0, !PT ;  /* 0x0000008003ff7812 */ /* 0x000fc8000784c0ff */
[----:B------:R-:W1:Y:S09]  /*16d0*/  @P1 LDC.64 R12, c[0x0][0x288] ;  /* 0x0000a200ff0c1b82 */ /* 0x000e720000000a00 */
[----:B------:R-:W3:Y:S01]  /*16e0*/  @P2 LDC.64 R18, c[0x0][0x288] ;  /* 0x0000a200ff122b82 */ /* 0x000ee20000000a00 */
[----:B------:R-:W-:-:S07]  /*16f0*/  @P2 MOV R21, R41 ;  /* 0x0000002900152202 */ /* 0x000fce0000000f00 */
[----:B------:R-:W4:Y:S01]  /*1700*/  @P2 LDC.64 R72, c[0x0][0x228] ;  /* 0x00008a00ff482b82 */ /* 0x000f220000000a00 */
[----:B-1----:R-:W-:Y:S01]  /*1710*/  @P1 IMAD R14, R16, R12, RZ ;  /* 0x0000000c100e1224 */ /* 0x002fe200078e02ff */
[----:B------:R-:W-:-:S03]  /*1720*/  SHF.R.S32.HI R16, RZ, 0x1f, R117 ;  /* 0x0000001fff107819 */ /* 0x000fc60000011475 */
[----:B------:R-:W-:Y:S01]  /*1730*/  @P1 IMAD R13, R118, R13, R14 ;  /* 0x0000000d760d1224 */ /* 0x000fe200078e020e */
[----:B------:R-:W-:Y:S01]  /*1740*/  @P1 MOV R14, R42 ;  /* 0x0000002a000e1202 */ /* 0x000fe20000000f00 */
[----:B---3--:R-:W-:-:S04]  /*1750*/  @P2 IMAD R20, R20, R18, RZ ;  /* 0x0000001214142224 */ /* 0x008fc800078e02ff */
[----:B------:R-:W-:-:S04]  /*1760*/  @P1 IMAD.WIDE.U32 R14, R118, R12, R14 ;  /* 0x0000000c760e1225 */ /* 0x000fc800078e000e */
[----:B------:R-:W-:Y:S01]  /*1770*/  @P2 IMAD R19, R115, R19, R20 ;  /* 0x0000001373132224 */ /* 0x000fe200078e0214 */
[----:B------:R-:W-:Y:S02]  /*1780*/  @P1 IADD3 R15, R15, R13, RZ ;  /* 0x0000000d0f0f1210 */ /* 0x000fe40007ffe0ff */
[C---:B------:R-:W-:Y:S02]  /*1790*/  @P1 SHF.L.U32 R13, R14.reuse, 0x1, RZ ;  /* 0x000000010e0d1819 */ /* 0x040fe400000006ff */
[----:B------:R-:W-:Y:S02]  /*17a0*/  @P1 SHF.L.U64.HI R14, R14, 0x1, R15 ;  /* 0x000000010e0e1819 */ /* 0x000fe4000001020f */
[----:B0-----:R-:W-:Y:S02]  /*17b0*/  @P1 IADD3 R10, P0, R13, R10, RZ ;  /* 0x0000000a0d0a1210 */ /* 0x001fe40007f1e0ff */
[----:B------:R-:W-:Y:S02]  /*17c0*/  @P6 MOV R15, R41 ;  /* 0x00000029000f6202 */ /* 0x000fe40000000f00 */
[----:B------:R-:W-:-:S02]  /*17d0*/  @P1 IADD3.X R11, R14, R11, RZ, P0, !PT ;  /* 0x0000000b0e0b1210 */ /* 0x000fc400007fe4ff */
[----:B--2---:R-:W-:Y:S02]  /*17e0*/  @P1 IADD3 R34, P0, R13, R34, RZ ;  /* 0x000000220d221210 */ /* 0x004fe40007f1e0ff */
[----:B------:R-:W0:Y:S01]  /*17f0*/  @P6 LDC.64 R12, c[0x0][0x288] ;  /* 0x0000a200ff0c6b82 */ /* 0x000e220000000a00 */
[----:B------:R-:W-:Y:S02]  /*1800*/  @P2 MOV R20, R42 ;  /* 0x0000002a00142202 */ /* 0x000fe40000000f00 */
[----:B------:R-:W-:Y:S02]  /*1810*/  @P1 IADD3.X R35, R14, R35, RZ, P0, !PT ;  /* 0x000000230e231210 */ /* 0x000fe400007fe4ff */
[----:B------:R-:W-:Y:S01]  /*1820*/  LOP3.LUT P1, RZ, R3, 0x100, RZ, 0xc0, !PT ;  /* 0x0000010003ff7812 */ /* 0x000fe2000782c0ff */
[----:B------:R-:W-:Y:S01]  /*1830*/  @P2 IMAD.WIDE.U32 R20, R115, R18, R20 ;  /* 0x0000001273142225 */ /* 0x000fe200078e0014 */
[----:B------:R-:W-:-:S04]  /*1840*/  LOP3.LUT R3, R3, 0xfbffffff, RZ, 0xc0, !PT ;  /* 0xfbffffff03037812 */ /* 0x000fc800078ec0ff */
[----:B------:R-:W-:Y:S02]  /*1850*/  @P6 LOP3.LUT R3, R3, 0x4000000, RZ, 0xfc, !PT ;  /* 0x0400000003036812 */ /* 0x000fe400078efcff */
[----:B------:R-:W-:Y:S02]  /*1860*/  @P2 IADD3 R21, R21, R19, RZ ;  /* 0x0000001315152210 */ /* 0x000fe40007ffe0ff */
[C---:B------:R-:W-:Y:S02]  /*1870*/  @P2 SHF.L.U32 R19, R20.reuse, 0x1, RZ ;  /* 0x0000000114132819 */ /* 0x040fe400000006ff */
[----:B------:R-:W-:Y:S02]  /*1880*/  @P2 SHF.L.U64.HI R20, R20, 0x1, R21 ;  /* 0x0000000114142819 */ /* 0x000fe40000010215 */
        /* <DEDUP_REMOVED lines=9> */
[----:B------:R-:W-:-:S04]  /*1920*/  @P6 IADD3 R100, P0, R13, R100, RZ ;  /* 0x000000640d646210 */ /* 0x000fc80007f1e0ff */
[C---:B------:R-:W-:Y:S02]  /*1930*/  @P6 IADD3.X R101, R14.reuse, R101, RZ, P0, !PT ;  /* 0x000000650e656210 */ /* 0x040fe400007fe4ff */
[----:B------:R-:W-:Y:S02]  /*1940*/  @P6 IADD3 R90, P0, R13, R90, RZ ;  /* 0x0000005a0d5a6210 */ /* 0x000fe40007f1e0ff */
[----:B------:R-:W0:Y:S02]  /*1950*/  @P1 LDC.64 R12, c[0x0][0x230] ;  /* 0x00008c00ff0c1b82 */ /* 0x000e240000000a00 */
[----:B------:R-:W-:Y:S02]  /*1960*/  @P6 IADD3.X R91, R14, R91, RZ, P0, !PT ;  /* 0x0000005b0e5b6210 */ /* 0x000fe400007fe4ff */
[----:B------:R-:W-:-:S04]  /*1970*/  LOP3.LUT P6, RZ, R3, 0x2, RZ, 0xc0, !PT ;  /* 0x0000000203ff7812 */ /* 0x000fc800078cc0ff */
[----:B------:R-:W1:Y:S09]  /*1980*/  @P1 LDC.64 R14, c[0x0][0x288] ;  /* 0x0000a200ff0e1b82 */ /* 0x000e720000000a00 */
        /* <DEDUP_REMOVED lines=8> */
[----:B------:R-:W1:Y:S01]  /*1a10*/  @P1 LDC.64 R14, c[0x0][0x228] ;  /* 0x00008a00ff0e1b82 */ /* 0x000e620000000a00 */
[----:B0-----:R-:W-:-:S04]  /*1a20*/  @P1 IADD3 R12, P0, R17, R12, RZ ;  /* 0x0000000c110c1210 */ /* 0x001fc80007f1e0ff */
[----:B------:R-:W-:Y:S02]  /*1a30*/  @P1 IADD3.X R13, R16, R13, RZ, P0, !PT ;  /* 0x0000000d100d1210 */ /* 0x000fe400007fe4ff */
[----:B-1----:R-:W-:-:S04]  /*1a40*/  @P1 IADD3 R14, P0, R17, R14, RZ ;  /* 0x0000000e110e1210 */ /* 0x002fc80007f1e0ff */
[----:B------:R-:W-:Y:S02]  /*1a50*/  @P1 IADD3.X R15, R16, R15, RZ, P0, !PT ;  /* 0x0000000f100f1210 */ /* 0x000fe400007fe4ff */
[----:B------:R-:W0:Y:S01]  /*1a60*/  @P2 LDC.64 R16, c[0x0][0x230] ;  /* 0x00008c00ff102b82 */ /* 0x000e220000000a00 */
[----:B------:R-:W-:-:S13]  /*1a70*/  LOP3.LUT P1, RZ, R3, 0x40, RZ, 0xc0, !PT ;  /* 0x0000004003ff7812 */ /* 0x000fda000782c0ff */
[----:B------:R-:W-:Y:S02]  /*1a80*/  @P1 MOV R23, R41 ;  /* 0x0000002900171202 */ /* 0x000fe40000000f00 */
[----:B0-----:R-:W-:-:S04]  /*1a90*/  @P2 IADD3 R16, P0, R19, R16, RZ ;  /* 0x0000001013102210 */ /* 0x001fc80007f1e0ff */
[C---:B------:R-:W-:Y:S02]  /*1aa0*/  @P2 IADD3.X R17, R20.reuse, R17, RZ, P0, !PT ;  /* 0x0000001114112210 */ /* 0x040fe400007fe4ff */
[----:B----4-:R-:W-:Y:S02]  /*1ab0*/  @P2 IADD3 R72, P0, R19, R72, RZ ;  /* 0x0000004813482210 */ /* 0x010fe40007f1e0ff */
[----:B------:R-:W0:Y:S02]  /*1ac0*/  @P1 LDC.64 R18, c[0x0][0x230] ;  /* 0x00008c00ff121b82 */ /* 0x000e240000000a00 */
[----:B------:R-:W-:Y:S02]  /*1ad0*/  @P2 IADD3.X R73, R20, R73, RZ, P0, !PT ;  /* 0x0000004914492210 */ /* 0x000fe400007fe4ff */
[----:B------:R-:W-:-:S04]  /*1ae0*/  LOP3.LUT P2, RZ, R3, 0x20, RZ, 0xc0, !PT ;  /* 0x0000002003ff7812 */ /* 0x000fc8000784c0ff */
[----:B------:R-:W1:Y:S09]  /*1af0*/  @P1 LDC.64 R20, c[0x0][0x288] ;  /* 0x0000a200ff141b82 */ /* 0x000e720000000a00 */
[----:B------:R-:W3:Y:S01]  /*1b00*/  @P2 LDC.64 R24, c[0x0][0x288] ;  /* 0x0000a200ff182b82 */ /* 0x000ee20000000a00 */
[----:B------:R-:W-:Y:S01]  /*1b10*/  @P2 MOV R27, R41 ;  /* 0x00000029001b2202 */ /* 0x000fe20000000f00 */
[----:B-1----:R-:W-:-:S04]  /*1b20*/  @P1 IMAD R22, R22, R20, RZ ;  /* 0x0000001416161224 */ /* 0x002fc800078e02ff */
        /* <DEDUP_REMOVED lines=8> */
[----:B------:R-:W1:Y:S01]  /*1bb0*/  @P1 LDC.64 R20, c[0x0][0x228] ;  /* 0x00008a00ff141b82 */ /* 0x000e620000000a00 */
[----:B------:R-:W-:Y:S02]  /*1bc0*/  @P2 MOV R26, R42 ;  /* 0x0000002a001a2202 */ /* 0x000fe40000000f00 */
[----:B0-----:R-:W-:-:S03]  /*1bd0*/  @P1 IADD3 R18, P0, R23, R18, RZ ;  /* 0x0000001217121210 */ /* 0x001fc60007f1e0ff */
[----:B------:R-:W-:Y:S01]  /*1be0*/  @P2 IMAD.WIDE.U32 R26, R113, R24, R26 ;  /* 0x00000018711a2225 */ /* 0x000fe200078e001a */
[----:B------:R-:W-:-:S04]  /*1bf0*/  @P1 IADD3.X R19, R22, R19, RZ, P0, !PT ;  /* 0x0000001316131210 */ /* 0x000fc800007fe4ff */
[----:B------:R-:W-:Y:S02]  /*1c00*/  @P2 IADD3 R27, R27, R25, RZ ;  /* 0x000000191b1b2210 */ /* 0x000fe40007ffe0ff */
[C---:B------:R-:W-:Y:S02]  /*1c10*/  @P2 SHF.L.U32 R25, R26.reuse, 0x1, RZ ;  /* 0x000000011a192819 */ /* 0x040fe400000006ff */
[----:B------:R-:W-:Y:S02]  /*1c20*/  @P2 SHF.L.U64.HI R24, R26, 0x1, R27 ;  /* 0x000000011a182819 */ /* 0x000fe4000001021b */
[----:B------:R-:W0:Y:S01]  /*1c30*/  @P2 LDC.64 R26, c[0x0][0x228] ;  /* 0x00008a00ff1a2b82 */ /* 0x000e220000000a00 */
[----:B-1----:R-:W-:-:S04]  /*1c40*/  @P1 IADD3 R20, P0, R23, R20, RZ ;  /* 0x0000001417141210 */ /* 0x002fc80007f1e0ff */
[----:B------:R-:W-:Y:S02]  /*1c50*/  @P1 IADD3.X R21, R22, R21, RZ, P0, !PT ;  /* 0x0000001516151210 */ /* 0x000fe400007fe4ff */
[----:B------:R-:W-:Y:S01]  /*1c60*/  LOP3.LUT P1, RZ, R3, 0x10, RZ, 0xc0, !PT ;  /* 0x0000001003ff7812 */ /* 0x000fe2000782c0ff */
[----:B------:R-:W1:-:S12]  /*1c70*/  @P2 LDC.64 R22, c[0x0][0x230] ;  /* 0x00008c00ff162b82 */ /* 0x000e580000000a00 */
[----:B------:R-:W3:Y:S01]  /*1c80*/  @P1 LDC.64 R28, c[0x0][0x288] ;  /* 0x0000a200ff1c1b82 */ /* 0x000ee20000000a00 */
[----:B------:R-:W-:Y:S02]  /*1c90*/  @P1 MOV R31, R41 ;  /* 0x00000029001f1202 */ /* 0x000fe40000000f00 */
[----:B-1----:R-:W-:-:S04]  /*1ca0*/  @P2 IADD3 R22, P0, R25, R22, RZ ;  /* 0x0000001619162210 */ /* 0x002fc80007f1e0ff */
[----:B------:R-:W-:Y:S02]  /*1cb0*/  @P2 IADD3.X R23, R24, R23, RZ, P0, !PT ;  /* 0x0000001718172210 */ /* 0x000fe400007fe4ff */
[----:B0-----:R-:W-:-:S04]  /*1cc0*/  @P2 IADD3 R26, P0, R25, R26, RZ ;  /* 0x0000001a191a2210 */ /* 0x001fc80007f1e0ff */
[----:B------:R-:W-:Y:S02]  /*1cd0*/  @P2 IADD3.X R27, R24, R27, RZ, P0, !PT ;  /* 0x0000001b181b2210 */ /* 0x000fe400007fe4ff */
[----:B------:R-:W-:Y:S01]  /*1ce0*/  LOP3.LUT P2, RZ, R3, 0x8, RZ, 0xc0, !PT ;  /* 0x0000000803ff7812 */ /* 0x000fe2000784c0ff */
[----:B---3--:R-:W-:Y:S01]  /*1cf0*/  @P1 IMAD R30, R30, R28, RZ ;  /* 0x0000001c1e1e1224 */ /* 0x008fe200078e02ff */
[----:B------:R-:W0:Y:S03]  /*1d00*/  @P1 LDC.64 R24, c[0x0][0x230] ;  /* 0x00008c00ff181b82 */ /* 0x000e260000000a00 */
[----:B------:R-:W-:Y:S01]  /*1d10*/  @P1 IMAD R29, R112, R29, R30 ;  /* 0x0000001d701d1224 */ /* 0x000fe200078e021e */
[----:B------:R-:W-:-:S05]  /*1d20*/  @P1 MOV R30, R42 ;  /* 0x0000002a001e1202 */ /* 0x000fca0000000f00 */
[----:B------:R-:W-:Y:S02]  /*1d30*/  @P1 IMAD.WIDE.U32 R30, R112, R28, R30 ;  /* 0x0000001c701e1225 */ /* 0x000fe400078e001e */
[----:B------:R-:W1:Y:S01]  /*1d40*/  @P2 LDC.64 R48, c[0x0][0x288] ;  /* 0x0000a200ff302b82 */ /* 0x000e620000000a00 */
[----:B------:R-:W-:Y:S02]  /*1d50*/  @P2 MOV R51, R41 ;  /* 0x0000002900332202 */ /* 0x000fe40000000f00 */
[----:B------:R-:W-:Y:S02]  /*1d60*/  @P1 IADD3 R29, R31, R29, RZ ;  /* 0x0000001d1f1d1210 */ /* 0x000fe40007ffe0ff */
[C---:B------:R-:W-:Y:S02]  /*1d70*/  @P1 SHF.L.U32 R31, R30.reuse, 0x1, RZ ;  /* 0x000000011e1f1819 */ /* 0x040fe400000006ff */
[----:B------:R-:W-:Y:S02]  /*1d80*/  @P1 SHF.L.U64.HI R30, R30, 0x1, R29 ;  /* 0x000000011e1e1819 */ /* 0x000fe4000001021d */
[----:B------:R-:W3:Y:S01]  /*1d90*/  @P1 LDC.64 R28, c[0x0][0x228] ;  /* 0x00008a00ff1c1b82 */ /* 0x000ee20000000a00 */
[----:B0-----:R-:W-:-:S04]  /*1da0*/  @P1 IADD3 R24, P0, R31, R24, RZ ;  /* 0x000000181f181210 */ /* 0x001fc80007f1e0ff */
[----:B------:R-:W-:Y:S01]  /*1db0*/  @P1 IADD3.X R25, R30, R25, RZ, P0, !PT ;  /* 0x000000191e191210 */ /* 0x000fe200007fe4ff */
[----:B-1----:R-:W-:-:S04]  /*1dc0*/  @P2 IMAD R50, R50, R48, RZ ;  /* 0x0000003032322224 */ /* 0x002fc800078e02ff */
[----:B------:R-:W-:Y:S01]  /*1dd0*/  @P2 IMAD R49, R111, R49, R50 ;  /* 0x000000316f312224 */ /* 0x000fe200078e0232 */
[----:B------:R-:W-:Y:S02]  /*1de0*/  @P2 MOV R50, R42 ;  /* 0x0000002a00322202 */ /* 0x000fe40000000f00 */
[----:B---3--:R-:W-:-:S03]  /*1df0*/  @P1 IADD3 R28, P0, R31, R28, RZ ;  /* 0x0000001c1f1c1210 */ /* 0x008fc60007f1e0ff */
[----:B------:R-:W-:Y:S01]  /*1e00*/  @P2 IMAD.WIDE.U32 R50, R111, R48, R50 ;  /* 0x000000306f322225 */ /* 0x000fe200078e0032 */
[----:B------:R-:W-:-:S04]  /*1e10*/  @P1 IADD3.X R29, R30, R29, RZ, P0, !PT ;  /* 0x0000001d1e1d1210 */ /* 0x000fc800007fe4ff */
[----:B------:R-:W-:Y:S01]  /*1e20*/  @P2 IADD3 R51, R51, R49, RZ ;  /* 0x0000003133332210 */ /* 0x000fe20007ffe0ff */
[----:B------:R-:W0:Y:S01]  /*1e30*/  @P2 LDC.64 R30, c[0x0][0x230] ;  /* 0x00008c00ff1e2b82 */ /* 0x000e220000000a00 */
[C---:B------:R-:W-:Y:S02]  /*1e40*/  @P2 SHF.L.U32 R49, R50.reuse, 0x1, RZ ;  /* 0x0000000132312819 */ /* 0x040fe400000006ff */
[----:B------:R-:W-:Y:S02]  /*1e50*/  @P2 SHF.L.U64.HI R48, R50, 0x1, R51 ;  /* 0x0000000132302819 */ /* 0x000fe40000010233 */
[----:B------:R-:W-:-:S03]  /*1e60*/  LOP3.LUT P1, RZ, R3, 0x4, RZ, 0xc0, !PT ;  /* 0x0000000403ff7812 */ /* 0x000fc6000782c0ff */
[----:B------:R-:W1:Y:S10]  /*1e70*/  @P2 LDC.64 R50, c[0x0][0x228] ;  /* 0x00008a00ff322b82 */ /* 0x000e740000000a00 */
[----:B------:R-:W3:Y:S01]  /*1e80*/  @P1 LDC.64 R86, c[0x0][0x228] ;  /* 0x00008a00ff561b82 */ /* 0x000ee20000000a00 */
[----:B------:R-:W-:-:S02]  /*1e90*/  @P1 MOV R55, R41 ;  /* 0x0000002900371202 */ /* 0x000fc40000000f00 */
[----:B0-----:R-:W-:-:S04]  /*1ea0*/  @P2 IADD3 R30, P0, R49, R30, RZ ;  /* 0x0000001e311e2210 */ /* 0x001fc80007f1e0ff */
[----:B------:R-:W-:Y:S02]  /*1eb0*/  @P2 IADD3.X R31, R48, R31, RZ, P0, !PT ;  /* 0x0000001f301f2210 */ /* 0x000fe400007fe4ff */
[----:B-1----:R-:W-:-:S04]  /*1ec0*/  @P2 IADD3 R50, P0, R49, R50, RZ ;  /* 0x0000003231322210 */ /* 0x002fc80007f1e0ff */
[----:B------:R-:W-:Y:S02]  /*1ed0*/  @P2 IADD3.X R51, R48, R51, RZ, P0, !PT ;  /* 0x0000003330332210 */ /* 0x000fe400007fe4ff */
[----:B------:R-:W-:Y:S01]  /*1ee0*/  ISETP.NE.AND P2, PT, R52, RZ, PT ;  /* 0x000000ff3400720c */ /* 0x000fe20003f45270 */
[----:B------:R-:W0:Y:S08]  /*1ef0*/  @P1 LDC.64 R48, c[0x0][0x230] ;  /* 0x00008c00ff301b82 */ /* 0x000e300000000a00 */
[----:B------:R-:W1:Y:S04]  /*1f00*/  @P1 LDC.64 R52, c[0x0][0x288] ;  /* 0x0000a200ff341b82 */ /* 0x000e680000000a00 */
[----:B------:R-:W-:-:S04]  /*1f10*/  @P2 MOV R67, R41 ;  /* 0x0000002900432202 */ /* 0x000fc80000000f00 */
[----:B------:R-:W4:Y:S01]  /*1f20*/  @P2 LDC.64 R78, c[0x0][0x230] ;  /* 0x00008c00ff4e2b82 */ /* 0x000f220000000a00 */
[----:B-1----:R-:W-:-:S04]  /*1f30*/  @P1 IMAD R54, R54, R52, RZ ;  /* 0x0000003436361224 */ /* 0x002fc800078e02ff */
[----:B------:R-:W-:Y:S01]  /*1f40*/  @P1 IMAD R53, R110, R53, R54 ;  /* 0x000000356e351224 */ /* 0x000fe200078e0236 */
[----:B------:R-:W-:-:S05]  /*1f50*/  @P1 MOV R54, R42 ;  /* 0x0000002a00361202 */ /* 0x000fca0000000f00 */
[----:B------:R-:W-:-:S05]  /*1f60*/  @P1 IMAD.WIDE.U32 R54, R110, R52, R54 ;  /* 0x000000346e361225 */ /* 0x000fca00078e0036 */
[----:B------:R-:W-:Y:S02]  /*1f70*/  @P1 IADD3 R55, R55, R53, RZ ;  /* 0x0000003537371210 */ /* 0x000fe40007ffe0ff */
[C---:B------:R-:W-:Y:S02]  /*1f80*/  @P1 SHF.L.U32 R53, R54.reuse, 0x1, RZ ;  /* 0x0000000136351819 */ /* 0x040fe400000006ff */
[----:B------:R-:W-:Y:S02]  /*1f90*/  @P1 SHF.L.U64.HI R54, R54, 0x1, R55 ;  /* 0x0000000136361819 */ /* 0x000fe40000010237 */
[----:B0-----:R-:W-:-:S04]  /*1fa0*/  @P1 IADD3 R48, P0, R53, R48, RZ ;  /* 0x0000003035301210 */ /* 0x001fc80007f1e0ff */
[C---:B------:R-:W-:Y:S02]  /*1fb0*/  @P1 IADD3.X R49, R54.reuse, R49, RZ, P0, !PT ;  /* 0x0000003136311210 */ /* 0x040fe400007fe4ff */
[----:B---3--:R-:W-:Y:S02]  /*1fc0*/  @P1 IADD3 R86, P0, R53, R86, RZ ;  /* 0x0000005635561210 */ /* 0x008fe40007f1e0ff */
[----:B------:R-:W0:Y:S02]  /*1fd0*/  @P6 LDC.64 R52, c[0x0][0x230] ;  /* 0x00008c00ff346b82 */ /* 0x000e240000000a00 */
[----:B------:R-:W-:Y:S02]  /*1fe0*/  @P1 IADD3.X R87, R54, R87, RZ, P0, !PT ;  /* 0x0000005736571210 */ /* 0x000fe400007fe4ff */
[----:B------:R-:W-:-:S04]  /*1ff0*/  ISETP.NE.AND P1, PT, R56, RZ, PT ;  /* 0x000000ff3800720c */ /* 0x000fc80003f25270 */
[----:B------:R-:W1:Y:S09]  /*2000*/  @P6 LDC.64 R54, c[0x0][0x288] ;  /* 0x0000a200ff366b82 */ /* 0x000e720000000a00 */
[-C--:B------:R-:W-:Y:S01]  /*2010*/  @P1 MOV R69, R41.reuse ;  /* 0x0000002900451202 */ /* 0x080fe20000000f00 */
[----:B------:R-:W3:Y:S01]  /*2020*/  @P1 LDC.64 R70, c[0x0][0x230] ;  /* 0x00008c00ff461b82 */ /* 0x000ee20000000a00 */
[----:B-1----:R-:W-:Y:S01]  /*2030*/  @P6 IMAD R56, R57, R54, RZ ;  /* 0x0000003639386224 */ /* 0x002fe200078e02ff */
[----:B------:R-:W-:-:S03]  /*2040*/  @P6 MOV R57, R41 ;  /* 0x0000002900396202 */ /* 0x000fc60000000f00 */
        /* <DEDUP_REMOVED lines=8> */
[----:B--2---:R-:W-:Y:S02]  /*20d0*/  @P6 IADD3 R84, P0, R55, R84, RZ ;  /* 0x0000005437546210 */ /* 0x004fe40007f1e0ff */
[----:B------:R-:W0:Y:S02]  /*20e0*/  @P5 LDC.64 R54, c[0x0][0x230] ;  /* 0x00008c00ff365b82 */ /* 0x000e240000000a00 */
[----:B------:R-:W-:Y:S02]  /*20f0*/  @P6 IADD3.X R85, R56, R85, RZ, P0, !PT ;  /* 0x0000005538556210 */ /* 0x000fe400007fe4ff */
[C---:B------:R-:W-:Y:S02]  /*2100*/  LOP3.LUT P6, RZ, R3.reuse, 0x4000, RZ, 0xc0, !PT ;  /* 0x0000400003ff7812 */ /* 0x040fe400078cc0ff */
[----:B------:R-:W-:-:S02]  /*2110*/  LOP3.LUT R3, R3, 0xfeffffff, RZ, 0xc0, !PT ;  /* 0xfeffffff03037812 */ /* 0x000fc400078ec0ff */
[----:B------:R-:W1:Y:S02]  /*2120*/  @P5 LDC.64 R56, c[0x0][0x288] ;  /* 0x0000a200ff385b82 */ /* 0x000e640000000a00 */
[----:B------:R-:W-:-:S07]  /*2130*/  @P5 LOP3.LUT R3, R3, 0x1000000, RZ, 0xfc, !PT ;  /* 0x0100000003035812 */ /* 0x000fce00078efcff */
[----:B------:R-:W5:Y:S01]  /*2140*/  @P6 LDG.E R92, desc[UR18][R44.64] ;  /* 0x000000122c5c6981 */ /* 0x000f62000c1e1900 */
        /* <DEDUP_REMOVED lines=9> */
[----:B------:R-:W-:Y:S02]  /*21e0*/  @P5 IADD3 R82, P0, R57, R82, RZ ;  /* 0x0000005239525210 */ /* 0x000fe40007f1e0ff */
[----:B------:R-:W0:Y:S02]  /*21f0*/  @P4 LDC.64 R56, c[0x0][0x230] ;  /* 0x00008c00ff384b82 */ /* 0x000e240000000a00 */
[----:B------:R-:W-:Y:S02]  /*2200*/  @P5 IADD3.X R83, R60, R83, RZ, P0, !PT ;  /* 0x000000533c535210 */ /* 0x000fe400007fe4ff */
[C---:B------:R-:W-:Y:S02]  /*2210*/  LOP3.LUT P5, RZ, R3.reuse, 0x8000, RZ, 0xc0, !PT ;  /* 0x0000800003ff7812 */ /* 0x040fe400078ac0ff */
[----:B------:R-:W-:-:S02]  /*2220*/  LOP3.LUT R3, R3, 0xfdffffff, RZ, 0xc0, !PT ;  /* 0xfdffffff03037812 */ /* 0x000fc400078ec0ff */
[----:B------:R-:W1:Y:S02]  /*2230*/  @P4 LDC.64 R60, c[0x0][0x288] ;  /* 0x0000a200ff3c4b82 */ /* 0x000e640000000a00 */
[----:B------:R-:W-:Y:S01]  /*2240*/  @P4 LOP3.LUT R3, R3, 0x2000000, RZ, 0xfc, !PT ;  /* 0x0200000003034812 */ /* 0x000fe200078efcff */
        /* <DEDUP_REMOVED lines=30> */
[----:B------:R1:W2:Y:S04]  /*2430*/  @P3 LDG.E R76, desc[UR18][R4.64] ;  /* 0x00000012044c3981 */ /* 0x0002a8000c1e1900 */
[----:B------:R3:W5:Y:S01]  /*2440*/  @P3 LDG.E R75, desc[UR18][R58.64] ;  /* 0x000000123a4b3981 */ /* 0x000762000c1e1900 */
[----:B0-----:R-:W-:Y:S01]  /*2450*/  @P2 IMAD R66, R66, R64, RZ ;  /* 0x0000004042422224 */ /* 0x001fe200078e02ff */
[----:B-1----:R-:W0:Y:S03]  /*2460*/  @P4 LDC.64 R4, c[0x0][0x288] ;  /* 0x0000a200ff044b82 */ /* 0x002e260000000a00 */
[----:B------:R-:W-:Y:S01]  /*2470*/  @P2 IMAD R65, R103, R65, R66 ;  /* 0x0000004167412224 */ /* 0x000fe200078e0242 */
[----:B------:R-:W-:-:S05]  /*2480*/  @P2 MOV R66, R42 ;  /* 0x0000002a00422202 */ /* 0x000fca0000000f00 */
[----:B------:R-:W-:-:S05]  /*2490*/  @P2 IMAD.WIDE.U32 R66, R103, R64, R66 ;  /* 0x0000004067422225 */ /* 0x000fca00078e0042 */
[----:B------:R-:W-:Y:S02]  /*24a0*/  @P2 IADD3 R65, R67, R65, RZ ;  /* 0x0000004143412210 */ /* 0x000fe40007ffe0ff */
[C---:B------:R-:W-:Y:S02]  /*24b0*/  @P2 SHF.L.U32 R67, R66.reuse, 0x1, RZ ;  /* 0x0000000142432819 */ /* 0x040fe400000006ff */
[----:B------:R-:W-:Y:S02]  /*24c0*/  @P2 SHF.L.U64.HI R66, R66, 0x1, R65 ;  /* 0x0000000142422819 */ /* 0x000fe40000010241 */
[----:B------:R-:W1:Y:S01]  /*24d0*/  @P2 LDC.64 R64, c[0x0][0x228] ;  /* 0x00008a00ff402b82 */ /* 0x000e620000000a00 */
[----:B----4-:R-:W-:-:S04]  /*24e0*/  @P2 IADD3 R78, P0, R67, R78, RZ ;  /* 0x0000004e434e2210 */ /* 0x010fc80007f1e0ff */
[----:B------:R-:W-:Y:S02]  /*24f0*/  @P2 IADD3.X R79, R66, R79, RZ, P0, !PT ;  /* 0x0000004f424f2210 */ /* 0x000fe400007fe4ff */
[----:B-1----:R-:W-:-:S04]  /*2500*/  @P2 IADD3 R64, P0, R67, R64, RZ ;  /* 0x0000004043402210 */ /* 0x002fc80007f1e0ff */
[----:B------:R-:W-:Y:S02]  /*2510*/  @P2 IADD3.X R65, R66, R65, RZ, P0, !PT ;  /* 0x0000004142412210 */ /* 0x000fe400007fe4ff */
[----:B------:R-:W1:Y:S02]  /*2520*/  @P1 LDC.64 R66, c[0x0][0x288] ;  /* 0x0000a200ff421b82 */ /* 0x000e640000000a00 */
        /* <DEDUP_REMOVED lines=8> */
[----:B---3--:R-:W-:-:S04]  /*25b0*/  @P1 IADD3 R70, P0, R69, R70, RZ ;  /* 0x0000004645461210 */ /* 0x008fc80007f1e0ff */
[----:B------:R-:W-:Y:S02]  /*25c0*/  @P1 IADD3.X R71, R68, R71, RZ, P0, !PT ;  /* 0x0000004744471210 */ /* 0x000fe400007fe4ff */
[----:B-1----:R-:W-:-:S04]  /*25d0*/  @P1 IADD3 R66, P0, R69, R66, RZ ;  /* 0x0000004245421210 */ /* 0x002fc80007f1e0ff */
[----:B------:R-:W-:Y:S02]  /*25e0*/  @P1 IADD3.X R67, R68, R67, RZ, P0, !PT ;  /* 0x0000004344431210 */ /* 0x000fe400007fe4ff */
[----:B------:R-:W-:-:S04]  /*25f0*/  IADD3 R68, R2, 0xa8, RZ ;  /* 0x000000a802447810 */ /* 0x000fc80007ffe0ff */
[----:B------:R-:W-:-:S05]  /*2600*/  SHF.R.S32.HI R58, RZ, 0x1f, R68 ;  /* 0x0000001fff3a7819 */ /* 0x000fca0000011444 */
        /* <DEDUP_REMOVED lines=9> */
[----:B------:R-:W1:Y:S01]  /*26a0*/  @P4 LDC.64 R58, c[0x0][0x228] ;  /* 0x00008a00ff3a4b82 */ /* 0x000e620000000a00 */
[----:B------:R-:W-:-:S02]  /*26b0*/  LOP3.LUT P3, RZ, R3, 0x40000, RZ, 0xc0, !PT ;  /* 0x0004000003ff7812 */ /* 0x000fc4000786c0ff */
[----:B0-----:R-:W-:-:S04]  /*26c0*/  @P4 IADD3 R68, P0, R5, R68, RZ ;  /* 0x0000004405444210 */ /* 0x001fc80007f1e0ff */
[----:B------:R-:W-:Y:S02]  /*26d0*/  @P4 IADD3.X R69, R4, R69, RZ, P0, !PT ;  /* 0x0000004504454210 */ /* 0x000fe400007fe4ff */
[----:B-1----:R-:W-:-:S04]  /*26e0*/  @P4 IADD3 R58, P0, R5, R58, RZ ;  /* 0x0000003a053a4210 */ /* 0x002fc80007f1e0ff */
[----:B------:R-:W-:Y:S02]  /*26f0*/  @P4 IADD3.X R59, R4, R59, RZ, P0, !PT ;  /* 0x0000003b043b4210 */ /* 0x000fe400007fe4ff */
[----:B------:R-:W-:-:S06]  /*2700*/  CS2R R4, SRZ ;  /* 0x0000000000047805 */ /* 0x000fcc000001ff00 */
[----:B------:R0:W5:Y:S04]  /*2710*/  @P6 LDG.E R5, desc[UR18][R6.64] ;  /* 0x0000001206056981 */ /* 0x000168000c1e1900 */
[----:B------:R1:W5:Y:S01]  /*2720*/  @P5 LDG.E R4, desc[UR18][R88.64] ;  /* 0x0000001258045981 */ /* 0x000362000c1e1900 */
[----:B0-----:R-:W0:Y:S01]  /*2730*/  @P3 LDC.64 R6, c[0x0][0x288] ;  /* 0x0000a200ff063b82 */ /* 0x001e220000000a00 */
[----:B-1----:R-:W-:-:S06]  /*2740*/  CS2R R88, SRZ ;  /* 0x0000000000587805 */ /* 0x002fcc000001ff00 */
[----:B------:R1:W5:Y:S02]  /*2750*/  @P5 LDG.E R88, desc[UR18][R46.64] ;  /* 0x000000122e585981 */ /* 0x000364000c1e1900 */
[----:B-1----:R-:W-:-:S04]  /*2760*/  IADD3 R46, R2, 0xb0, RZ ;  /* 0x000000b0022e7810 */ /* 0x002fc80007ffe0ff */
        /* <DEDUP_REMOVED lines=12> */
[----:B------:R-:W-:-:S11]  /*2830*/  LOP3.LUT P5, RZ, R3, 0x20000, RZ, 0xc0, !PT ;  /* 0x0002000003ff7812 */ /* 0x000fd600078ac0ff */
[----:B------:R-:W5:Y:S01]  /*2840*/  @P4 LDG.E R96, desc[UR18][R32.64] ;  /* 0x0000001220604981 */ /* 0x000f62000c1e1900 */
[----:B0-----:R-:W-:-:S04]  /*2850*/  @P3 IADD3 R46, P0, R7, R46, RZ ;  /* 0x0000002e072e3210 */ /* 0x001fc80007f1e0ff */
[----:B------:R-:W-:Y:S02]  /*2860*/  @P3 IADD3.X R47, R6, R47, RZ, P0, !PT ;  /* 0x0000002f062f3210 */ /* 0x000fe400007fe4ff */
[----:B-1----:R-:W-:-:S04]  /*2870*/  @P3 IADD3 R44, P0, R7, R44, RZ ;  /* 0x0000002c072c3210 */ /* 0x002fc80007f1e0ff */
[----:B------:R-:W-:Y:S02]  /*2880*/  @P3 IADD3.X R45, R6, R45, RZ, P0, !PT ;  /* 0x0000002d062d3210 */ /* 0x000fe400007fe4ff */
[----:B------:R-:W-:Y:S02]  /*2890*/  CS2R R6, SRZ ;  /* 0x0000000000067805 */ /* 0x000fe4000001ff00 */
[----:B------:R-:W-:-:S04]  /*28a0*/  LOP3.LUT P0, RZ, R3, 0x2000, RZ, 0xc0, !PT ;  /* 0x0000200003ff7812 */ /* 0x000fc8000780c0ff */
[----:B------:R0:W5:Y:S09]  /*28b0*/  @P4 LDG.E R7, desc[UR18][R8.64] ;  /* 0x0000001208074981 */ /* 0x000172000c1e1900 */
        /* <DEDUP_REMOVED lines=21> */
[C---:B------:R-:W-:Y:S02]  /*2a10*/  LOP3.LUT P0, RZ, R3.reuse, 0x400, RZ, 0xc0, !PT ;  /* 0x0000040003ff7812 */ /* 0x040fe4000780c0ff */
[----:B------:R-:W-:Y:S02]  /*2a20*/  CS2R R8, SRZ ;  /* 0x0000000000087805 */ /* 0x000fe4000001ff00 */
[----:B------:R-:W-:-:S09]  /*2a30*/  LOP3.LUT P6, RZ, R3, 0x800, RZ, 0xc0, !PT ;  /* 0x0000080003ff7812 */ /* 0x000fd200078cc0ff */
[----:B------:R0:W5:Y:S04]  /*2a40*/  @P0 LDG.E R9, desc[UR18][R10.64] ;  /* 0x000000120a090981 */ /* 0x000168000c1e1900 */
[----:B------:R1:W5:Y:S04]  /*2a50*/  @P6 LDG.E R97, desc[UR18][R36.64] ;  /* 0x0000001224616981 */ /* 0x000368000c1e1900 */
[----:B------:R3:W5:Y:S01]  /*2a60*/  @P0 LDG.E R95, desc[UR18][R34.64] ;  /* 0x00000012225f0981 */ /* 0x000762000c1e1900 */
[----:B0-----:R-:W0:Y:S03]  /*2a70*/  @P4 LDC.64 R10, c[0x0][0x288] ;  /* 0x0000a200ff0a4b82 */ /* 0x001e260000000a00 */
[----:B------:R-:W5:Y:S01]  /*2a80*/  @P6 LDG.E R8, desc[UR18][R108.64] ;  /* 0x000000126c086981 */ /* 0x000f62000c1e1900 */
[----:B-1----:R-:W-:-:S04]  /*2a90*/  IADD3 R37, R2, 0xc0, RZ ;  /* 0x000000c002257810 */ /* 0x002fc80007ffe0ff */
[----:B---3--:R-:W-:Y:S02]  /*2aa0*/  SHF.R.S32.HI R34, RZ, 0x1f, R37 ;  /* 0x0000001fff227819 */ /* 0x008fe40000011425 */
[----:B------:R-:W-:-:S03]  /*2ab0*/  @P4 MOV R35, R41 ;  /* 0x0000002900234202 */ /* 0x000fc60000000f00 */
[----:B0-----:R-:W-:-:S04]  /*2ac0*/  @P4 IMAD R34, R34, R10, RZ ;  /* 0x0000000a22224224 */ /* 0x001fc800078e02ff */
[----:B------:R-:W-:Y:S01]  /*2ad0*/  @P4 IMAD R36, R37, R11, R34 ;  /* 0x0000000b25244224 */ /* 0x000fe200078e0222 */
[----:B------:R-:W-:-:S05]  /*2ae0*/  @P4 MOV R34, R42 ;  /* 0x0000002a00224202 */ /* 0x000fca0000000f00 */
[----:B------:R-:W-:Y:S02]  /*2af0*/  @P4 IMAD.WIDE.U32 R10, R37, R10, R34 ;  /* 0x0000000a250a4225 */ /* 0x000fe400078e0022 */
[----:B------:R-:W0:Y:S03]  /*2b00*/  @P4 LDC.64 R34, c[0x0][0x230] ;  /* 0x00008c00ff224b82 */ /* 0x000e260000000a00 */
[----:B------:R-:W-:-:S05]  /*2b10*/  @P4 IADD3 R11, R11, R36, RZ ;  /* 0x000000240b0b4210 */ /* 0x000fca0007ffe0ff */
[----:B------:R-:W1:Y:S01]  /*2b20*/  @P4 LDC.64 R36, c[0x0][0x228] ;  /* 0x00008a00ff244b82 */ /* 0x000e620000000a00 */
[C---:B------:R-:W-:Y:S02]  /*2b30*/  LOP3.LUT P6, RZ, R3.reuse, 0x4000000, RZ, 0xc0, !PT ;  /* 0x0400000003ff7812 */ /* 0x040fe400078cc0ff */
[C---:B------:R-:W-:Y:S02]  /*2b40*/  @P4 SHF.L.U64.HI R11, R10.reuse, 0x1, R11 ;  /* 0x000000010a0b4819 */ /* 0x040fe4000001020b */
[----:B------:R-:W-:Y:S02]  /*2b50*/  @P4 SHF.L.U32 R10, R10, 0x1, RZ ;  /* 0x000000010a0a4819 */ /* 0x000fe400000006ff */
[----:B------:R-:W-:-:S07]  /*2b60*/  LOP3.LUT P5, RZ, R3, 0x100, RZ, 0xc0, !PT ;  /* 0x0000010003ff7812 */ /* 0x000fce00078ac0ff */
[----:B------:R3:W5:Y:S01]  /*2b70*/  @P6 LDG.E R93, desc[UR18][R90.64] ;  /* 0x000000125a5d6981 */ /* 0x000762000c1e1900 */
[----:B0-----:R-:W-:-:S04]  /*2b80*/  @P4 IADD3 R34, P0, R10, R34, RZ ;  /* 0x000000220a224210 */ /* 0x001fc80007f1e0ff */
[----:B------:R-:W-:Y:S01]  /*2b90*/  @P4 IADD3.X R35, R11, R35, RZ, P0, !PT ;  /* 0x000000230b234210 */ /* 0x000fe200007fe4ff */
[----:B------:R-:W5:Y:S01]  /*2ba0*/  @P5 LDG.E R89, desc[UR18][R14.64] ;  /* 0x000000120e595981 */ /* 0x000f62000c1e1900 */
[----:B---3--:R-:W-:Y:S02]  /*2bb0*/  SHF.R.U32.HI R90, RZ, 0x3, R0 ;  /* 0x00000003ff5a7819 */ /* 0x008fe40000011600 */
[----:B-1----:R-:W-:-:S03]  /*2bc0*/  @P4 IADD3 R36, P0, R10, R36, RZ ;  /* 0x000000240a244210 */ /* 0x002fc60007f1e0ff */
[----:B------:R-:W-:Y:S01]  /*2bd0*/  IMAD.WIDE.U32 R90, R90, 0x24924925, RZ ;  /* 0x249249255a5a7825 */ /* 0x000fe200078e00ff */
[----:B------:R-:W-:Y:S02]  /*2be0*/  @P4 IADD3.X R37, R11, R37, RZ, P0, !PT ;  /* 0x000000250b254210 */ /* 0x000fe400007fe4ff */
[----:B------:R-:W-:Y:S01]  /*2bf0*/  CS2R R10, SRZ ;  /* 0x00000000000a7805 */ /* 0x000fe2000001ff00 */
[----:B------:R-:W-:-:S05]  /*2c00*/  IMAD R90, R74, UR20, R91 ;  /* 0x000000144a5a7c24 */ /* 0x000fca000f8e025b */
[----:B------:R0:W5:Y:S04]  /*2c10*/  @P5 LDG.E R11, desc[UR18][R12.64] ;  /* 0x000000120c0b5981 */ /* 0x000168000c1e1900 */
[----:B------:R1:W5:Y:S01]  /*2c20*/  @P6 LDG.E R10, desc[UR18][R100.64] ;  /* 0x00000012640a6981 */ /* 0x000362000c1e1900 */
[----:B0-----:R-:W-:-:S04]  /*2c30*/  IADD3 R12, R90, 0xc8, RZ ;  /* 0x000000c85a0c7810 */ /* 0x001fc80007ffe0ff */
[----:B------:R-:W-:Y:S02]  /*2c40*/  SHF.R.S32.HI R13, RZ, 0x1f, R12 ;  /* 0x0000001fff0d7819 */ /* 0x000fe4000001140c */
[----:B------:R-:W-:-:S04]  /*2c50*/  ISETP.GE.U32.AND P0, PT, R12, UR6, PT ;  /* 0x000000060c007c0c */ /* 0x000fc8000bf06070 */
[----:B------:R-:W-:-:S04]  /*2c60*/  ISETP.GE.AND.EX P0, PT, R13, UR7, PT, P0 ;  /* 0x000000070d007c0c */ /* 0x000fc8000bf06300 */
[----:B------:R-:W-:-:S13]  /*2c70*/  ISETP.LT.U32.AND P0, PT, R0, 0x1c0, !P0 ;  /* 0x000001c00000780c */ /* 0x000fda0004701070 */
[----:B------:R-:W0:Y:S01]  /*2c80*/  @P0 LDC.64 R12, c[0x0][0x288] ;  /* 0x0000a200ff0c0b82 */ /* 0x000e220000000a00 */
[----:B------:R-:W-:-:S04]  /*2c90*/  IADD3 R74, R2, 0xc8, RZ ;  /* 0x000000c8024a7810 */ /* 0x000fc80007ffe0ff */
[----:B------:R-:W-:Y:S02]  /*2ca0*/  SHF.R.S32.HI R77, RZ, 0x1f, R74 ;  /* 0x0000001fff4d7819 */ /* 0x000fe4000001144a */
[----:B-1----:R-:W-:Y:S02]  /*2cb0*/  @P0 MOV R100, R42 ;  /* 0x0000002a00640202 */ /* 0x002fe40000000f00 */
[----:B------:R-:W-:Y:S01]  /*2cc0*/  @P0 MOV R101, R41 ;  /* 0x0000002900650202 */ /* 0x000fe20000000f00 */
[-C--:B0-----:R-:W-:Y:S02]  /*2cd0*/  @P0 IMAD R77, R77, R12.reuse, RZ ;  /* 0x0000000c4d4d0224 */ /* 0x081fe400078e02ff */
[----:B------:R-:W-:-:S04]  /*2ce0*/  @P0 IMAD.WIDE.U32 R100, R74, R12, R100 ;  /* 0x0000000c4a640225 */ /* 0x000fc800078e0064 */
[----:B------:R-:W-:Y:S01]  /*2cf0*/  @P0 IMAD R13, R74, R13, R77 ;  /* 0x0000000d4a0d0224 */ /* 0x000fe200078e024d */
[----:B------:R-:W-:-:S04]  /*2d00*/  @P0 SHF.L.U32 R74, R100, 0x1, RZ ;  /* 0x00000001644a0819 */ /* 0x000fc800000006ff */
[----:B------:R-:W-:-:S04]  /*2d10*/  @P0 IADD3 R13, R101, R13, RZ ;  /* 0x0000000d650d0210 */ /* 0x000fc80007ffe0ff */
[----:B------:R-:W-:Y:S02]  /*2d20*/  @P0 SHF.L.U64.HI R13, R100, 0x1, R13 ;  /* 0x00000001640d0819 */ /* 0x000fe4000001020d */
[----:B------:R-:W0:Y:S01]  /*2d30*/  @P0 LDC.64 R100, c[0x0][0x230] ;  /* 0x00008c00ff640b82 */ /* 0x000e220000000a00 */
[----:B------:R-:W-:Y:S01]  /*2d40*/  HFMA2.MMA R12, -RZ, RZ, 0, 0 ;  /* 0x00000000ff0c7435 */ /* 0x000fe200000001ff */
[----:B0-----:R-:W-:-:S04]  /*2d50*/  @P0 IADD3 R100, P6, R74, R100, RZ ;  /* 0x000000644a640210 */ /* 0x001fc80007fde0ff */
[----:B------:R-:W-:-:S05]  /*2d60*/  @P0 IADD3.X R101, R13, R101, RZ, P6, !PT ;  /* 0x000000650d650210 */ /* 0x000fca00037fe4ff */
[----:B------:R0:W5:Y:S02]  /*2d70*/  @P0 LDG.E R12, desc[UR18][R100.64] ;  /* 0x00000012640c0981 */ /* 0x000164000c1e1900 */
[----:B0-----:R-:W0:Y:S01]  /*2d80*/  @P0 LDC.64 R100, c[0x0][0x228] ;  /* 0x00008a00ff640b82 */ /* 0x001e220000000a00 */
[----:B------:R-:W-:Y:S01]  /*2d90*/  LOP3.LUT P4, RZ, R3, 0x80, RZ, 0xc0, !PT ;  /* 0x0000008003ff7812 */ /* 0x000fe2000788c0ff */
[----:B------:R-:W-:Y:S01]  /*2da0*/  HFMA2.MMA R14, -RZ, RZ, 0, 0 ;  /* 0x00000000ff0e7435 */ /* 0x000fe200000001ff */
[----:B------:R-:W-:-:S11]  /*2db0*/  IADD3 R15, R90, 0xd0, RZ ;  /* 0x000000d05a0f7810 */ /* 0x000fd60007ffe0ff */
[----:B------:R1:W5:Y:S01]  /*2dc0*/  @P4 LDG.E R14, desc[UR18][R16.64] ;  /* 0x00000012100e4981 */ /* 0x000362000c1e1900 */
[----:B0-----:R-:W-:-:S04]  /*2dd0*/  @P0 IADD3 R100, P6, R74, R100, RZ ;  /* 0x000000644a640210 */ /* 0x001fc80007fde0ff */
[----:B------:R-:W-:Y:S02]  /*2de0*/  @P0 IADD3.X R101, R13, R101, RZ, P6, !PT ;  /* 0x000000650d650210 */ /* 0x000fe400037fe4ff */
[----:B------:R-:W-:Y:S02]  /*2df0*/  MOV R13, RZ ;  /* 0x000000ff000d7202 */ /* 0x000fe40000000f00 */
[----:B-1----:R-:W-:-:S04]  /*2e00*/  SHF.R.S32.HI R16, RZ, 0x1f, R15 ;  /* 0x0000001fff107819 */ /* 0x002fc8000001140f */
[----:B------:R0:W5:Y:S01]  /*2e10*/  @P0 LDG.E R13, desc[UR18][R100.64] ;  /* 0x00000012640d0981 */ /* 0x000162000c1e1900 */
[----:B------:R-:W-:-:S04]  /*2e20*/  ISETP.GE.U32.AND P0, PT, R15, UR6, PT ;  /* 0x000000060f007c0c */ /* 0x000fc8000bf06070 */
[----:B------:R-:W-:-:S04]  /*2e30*/  ISETP.GE.AND.EX P0, PT, R16, UR7, PT, P0 ;  /* 0x0000000710007c0c */ /* 0x000fc8000bf06300 */
[----:B------:R-:W-:-:S13]  /*2e40*/  ISETP.LT.U32.AND P0, PT, R0, 0x1c0, !P0 ;  /* 0x000001c00000780c */ /* 0x000fda0004701070 */
[----:B------:R-:W1:Y:S01]  /*2e50*/  @P0 LDC.64 R16, c[0x0][0x288] ;  /* 0x0000a200ff100b82 */ /* 0x000e620000000a00 */
[----:B------:R-:W-:-:S04]  /*2e60*/  IADD3 R15, R2, 0xd0, RZ ;  /* 0x000000d0020f7810 */ /* 0x000fc80007ffe0ff */
[----:B------:R-:W-:Y:S02]  /*2e70*/  SHF.R.S32.HI R74, RZ, 0x1f, R15 ;  /* 0x0000001fff4a7819 */ /* 0x000fe4000001140f */
[----:B0-----:R-:W-:Y:S02]  /*2e80*/  @P0 MOV R100, R42 ;  /* 0x0000002a00640202 */ /* 0x001fe40000000f00 */
[----:B------:R-:W-:Y:S01]  /*2e90*/  @P0 MOV R101, R41 ;  /* 0x0000002900650202 */ /* 0x000fe20000000f00 */
[-C--:B-1----:R-:W-:Y:S02]  /*2ea0*/  @P0 IMAD R74, R74, R16.reuse, RZ ;  /* 0x000000104a4a0224 */ /* 0x082fe400078e02ff */
[----:B------:R-:W-:-:S04]  /*2eb0*/  @P0 IMAD.WIDE.U32 R100, R15, R16, R100 ;  /* 0x000000100f640225 */ /* 0x000fc800078e0064 */
[----:B------:R-:W-:-:S05]  /*2ec0*/  @P0 IMAD R17, R15, R17, R74 ;  /* 0x000000110f110224 */ /* 0x000fca00078e024a */
[----:B------:R-:W-:-:S04]  /*2ed0*/  @P0 IADD3 R17, R101, R17, RZ ;  /* 0x0000001165110210 */ /* 0x000fc80007ffe0ff */
[C---:B------:R-:W-:Y:S02]  /*2ee0*/  @P0 SHF.L.U64.HI R74, R100.reuse, 0x1, R17 ;  /* 0x00000001644a0819 */ /* 0x040fe40000010211 */
[----:B------:R-:W0:Y:S01]  /*2ef0*/  @P0 LDC.64 R16, c[0x0][0x230] ;  /* 0x00008c00ff100b82 */ /* 0x000e220000000a00 */
[----:B------:R-:W-:-:S07]  /*2f00*/  @P0 SHF.L.U32 R77, R100, 0x1, RZ ;  /* 0x00000001644d0819 */ /* 0x000fce00000006ff */
[----:B------:R-:W1:Y:S01]  /*2f10*/  @P0 LDC.64 R100, c[0x0][0x228] ;  /* 0x00008a00ff640b82 */ /* 0x000e620000000a00 */
[----:B------:R-:W-:Y:S01]  /*2f20*/  HFMA2.MMA R15, -RZ, RZ, 0, 0 ;  /* 0x00000000ff0f7435 */ /* 0x000fe200000001ff */
[----:B------:R-:W-:Y:S02]  /*2f30*/  LOP3.LUT P5, RZ, R3, 0x40, RZ, 0xc0, !PT ;  /* 0x0000004003ff7812 */ /* 0x000fe400078ac0ff */
[----:B0-----:R-:W-:-:S04]  /*2f40*/  @P0 IADD3 R16, P6, R77, R16, RZ ;  /* 0x000000104d100210 */ /* 0x001fc80007fde0ff */
[----:B------:R-:W-:-:S05]  /*2f50*/  @P0 IADD3.X R17, R74, R17, RZ, P6, !PT ;  /* 0x000000114a110210 */ /* 0x000fca00037fe4ff */
[----:B------:R0:W5:Y:S01]  /*2f60*/  @P0 LDG.E R15, desc[UR18][R16.64] ;  /* 0x00000012100f0981 */ /* 0x000162000c1e1900 */
[----:B-1----:R-:W-:-:S04]  /*2f70*/  @P0 IADD3 R100, P6, R77, R100, RZ ;  /* 0x000000644d640210 */ /* 0x002fc80007fde0ff */
[----:B------:R-:W-:Y:S02]  /*2f80*/  @P0 IADD3.X R101, R74, R101, RZ, P6, !PT ;  /* 0x000000654a650210 */ /* 0x000fe400037fe4ff */
[----:B0-----:R-:W-:-:S06]  /*2f90*/  CS2R R16, SRZ ;  /* 0x0000000000107805 */ /* 0x001fcc000001ff00 */
[----:B------:R0:W5:Y:S04]  /*2fa0*/  @P5 LDG.E R17, desc[UR18][R18.64] ;  /* 0x0000001212115981 */ /* 0x000168000c1e1900 */
[----:B------:R-:W5:Y:S01]  /*2fb0*/  @P0 LDG.E R16, desc[UR18][R100.64] ;  /* 0x0000001264100981 */ /* 0x000f62000c1e1900 */
[----:B0-----:R-:W-:-:S04]  /*2fc0*/  IADD3 R18, R90, 0xd8, RZ ;  /* 0x000000d85a127810 */ /* 0x001fc80007ffe0ff */
[----:B------:R-:W-:Y:S02]  /*2fd0*/  SHF.R.S32.HI R19, RZ, 0x1f, R18 ;  /* 0x0000001fff137819 */ /* 0x000fe40000011412 */
[----:B------:R-:W-:-:S04]  /*2fe0*/  ISETP.GE.U32.AND P0, PT, R18, UR6, PT ;  /* 0x0000000612007c0c */ /* 0x000fc8000bf06070 */
[----:B------:R-:W-:-:S04]  /*2ff0*/  ISETP.GE.AND.EX P0, PT, R19, UR7, PT, P0 ;  /* 0x0000000713007c0c */ /* 0x000fc8000bf06300 */
[----:B------:R-:W-:-:S13]  /*3000*/  ISETP.LT.U32.AND P0, PT, R0, 0x1c0, !P0 ;  /* 0x000001c00000780c */ /* 0x000fda0004701070 */
[----:B------:R-:W0:Y:S01]  /*3010*/  @P0 LDC.64 R18, c[0x0][0x288] ;  /* 0x0000a200ff120b82 */ /* 0x000e220000000a00 */
[----:B------:R-:W-:Y:S02]  /*3020*/  IADD3 R74, R2, 0xd8, RZ ;  /* 0x000000d8024a7810 */ /* 0x000fe40007ffe0ff */
[----:B------:R-:W-:Y:S02]  /*3030*/  MOV R77, RZ ;  /* 0x000000ff004d7202 */ /* 0x000fe40000000f00 */
[----:B------:R-:W-:-:S04]  /*3040*/  SHF.R.S32.HI R91, RZ, 0x1f, R74 ;  /* 0x0000001fff5b7819 */ /* 0x000fc8000001144a */
[----:B------:R1:W5:Y:S02]  /*3050*/  @P4 LDG.E R77, desc[UR18][R72.64] ;  /* 0x00000012484d4981 */ /* 0x000364000c1e1900 */
        /* <DEDUP_REMOVED lines=14> */
[----:B------:R-:W-:Y:S02]  /*3140*/  LOP3.LUT P4, RZ, R3, 0x20, RZ, 0xc0, !PT ;  /* 0x0000002003ff7812 */ /* 0x000fe4000788c0ff */
[----:B0-----:R-:W-:Y:S01]  /*3150*/  @P0 IADD3 R72, P6, R74, R72, RZ ;  /* 0x000000484a480210 */ /* 0x001fe20007fde0ff */
[----:B------:R-:W-:-:S03]  /*3160*/  HFMA2.MMA R74, -RZ, RZ, 0, 0 ;  /* 0x00000000ff4a7435 */ /* 0x000fc600000001ff */
[----:B------:R-:W-:Y:S02]  /*3170*/  @P0 IADD3.X R73, R19, R73, RZ, P6, !PT ;  /* 0x0000004913490210 */ /* 0x000fe400037fe4ff */
[----:B------:R-:W-:-:S05]  /*3180*/  MOV R19, RZ ;  /* 0x000000ff00137202 */ /* 0x000fca0000000f00 */
[----:B------:R0:W5:Y:S04]  /*3190*/  @P5 LDG.E R74, desc[UR18][R20.64] ;  /* 0x00000012144a5981 */ /* 0x000168000c1e1900 */
[----:B------:R-:W5:Y:S01]  /*31a0*/  @P0 LDG.E R19, desc[UR18][R72.64] ;  /* 0x0000001248130981 */ /* 0x000f62000c1e1900 */
[----:B0-----:R-:W-:Y:S02]  /*31b0*/  MOV R20, RZ ;  /* 0x000000ff00147202 */ /* 0x001fe40000000f00 */
[----:B------:R-:W-:-:S04]  /*31c0*/  IADD3 R21, R90, 0xe0, RZ ;  /* 0x000000e05a157810 */ /* 0x000fc80007ffe0ff */
[----:B------:R0:W5:Y:S01]  /*31d0*/  @P4 LDG.E R20, desc[UR18][R22.64] ;  /* 0x0000001216144981 */ /* 0x000162000c1e1900 */
[----:B------:R-:W-:Y:S02]  /*31e0*/  ISETP.GE.U32.AND P0, PT, R21, UR6, PT ;  /* 0x0000000615007c0c */ /* 0x000fe4000bf06070 */
[----:B0-----:R-:W-:-:S04]  /*31f0*/  SHF.R.S32.HI R22, RZ, 0x1f, R21 ;  /* 0x0000001fff167819 */ /* 0x001fc80000011415 */
[----:B------:R-:W-:-:S04]  /*3200*/  ISETP.GE.AND.EX P0, PT, R22, UR7, PT, P0 ;  /* 0x0000000716007c0c */ /* 0x000fc8000bf06300 */
[----:B------:R-:W-:-:S13]  /*3210*/  ISETP.LT.U32.AND P0, PT, R0, 0x1c0, !P0 ;  /* 0x000001c00000780c */ /* 0x000fda0004701070 */
[----:B------:R-:W0:Y:S01]  /*3220*/  @P0 LDC.64 R22, c[0x0][0x288] ;  /* 0x0000a200ff160b82 */ /* 0x000e220000000a00 */
[----:B------:R-:W-:-:S04]  /*3230*/  IADD3 R21, R2, 0xe0, RZ ;  /* 0x000000e002157810 */ /* 0x000fc80007ffe0ff */
[----:B------:R-:W-:Y:S02]  /*3240*/  SHF.R.S32.HI R91, RZ, 0x1f, R21 ;  /* 0x0000001fff5b7819 */ /* 0x000fe40000011415 */
[----:B------:R-:W-:Y:S02]  /*3250*/  @P0 MOV R72, R42 ;  /* 0x0000002a00480202 */ /* 0x000fe40000000f00 */
[----:B------:R-:W-:Y:S01]  /*3260*/  @P0 MOV R73, R41 ;  /* 0x0000002900490202 */ /* 0x000fe20000000f00 */
[-C--:B0-----:R-:W-:Y:S02]  /*3270*/  @P0 IMAD R91, R91, R22.reuse, RZ ;  /* 0x000000165b5b0224 */ /* 0x081fe400078e02ff */
        /* <DEDUP_REMOVED lines=23> */
[----:B-1----:R-:W-:Y:S02]  /*33f0*/  IADD3 R72, R2, 0xe8, RZ ;  /* 0x000000e802487810 */ /* 0x002fe40007ffe0ff */
        /* <DEDUP_REMOVED lines=17> */
[----:B------:R-:W-:Y:S02]  /*3510*/  IADD3 R90, R90, 0xf0, RZ ;  /* 0x000000f05a5a7810 */ /* 0x000fe40007ffe0ff */
[----:B0-----:R-:W-:-:S04]  /*3520*/  @P0 IADD3 R26, P6, R72, R26, RZ ;  /* 0x0000001a481a0210 */ /* 0x001fc80007fde0ff */
[----:B------:R-:W-:Y:S02]  /*3530*/  @P0 IADD3.X R27, R25, R27, RZ, P6, !PT ;  /* 0x0000001b191b0210 */ /* 0x000fe400037fe4ff */
[----:B------:R-:W-:-:S06]  /*3540*/  MOV R25, RZ ;  /* 0x000000ff00197202 */ /* 0x000fcc0000000f00 */
[----:B------:R0:W5:Y:S01]  /*3550*/  @P0 LDG.E R25, desc[UR18][R26.64] ;  /* 0x000000121a190981 */ /* 0x000162000c1e1900 */
[----:B------:R-:W-:Y:S02]  /*3560*/  ISETP.GE.U32.AND P0, PT, R90, UR6, PT ;  /* 0x000000065a007c0c */ /* 0x000fe4000bf06070 */
[----:B0-----:R-:W-:-:S04]  /*3570*/  SHF.R.S32.HI R27, RZ, 0x1f, R90 ;  /* 0x0000001fff1b7819 */ /* 0x001fc8000001145a */
[----:B------:R-:W-:Y:S01]  /*3580*/  ISETP.GE.AND.EX P0, PT, R27, UR7, PT, P0 ;  /* 0x000000071b007c0c */ /* 0x000fe2000bf06300 */
[----:B------:R-:W-:-:S03]  /*3590*/  HFMA2.MMA R26, -RZ, RZ, 0, 0 ;  /* 0x00000000ff1a7435 */ /* 0x000fc600000001ff */
[----:B------:R-:W-:-:S07]  /*35a0*/  ISETP.LT.U32.AND P0, PT, R0, 0x1c0, !P0 ;  /* 0x000001c00000780c */ /* 0x000fce0004701070 */
[----:B------:R0:W5:Y:S06]  /*35b0*/  @P5 LDG.E R26, desc[UR18][R28.64] ;  /* 0x000000121c1a5981 */ /* 0x00016c000c1e1900 */
[----:B0-----:R-:W0:Y:S01]  /*35c0*/  @P0 LDC.64 R28, c[0x0][0x288] ;  /* 0x0000a200ff1c0b82 */ /* 0x001e220000000a00 */
        /* <DEDUP_REMOVED lines=13> */
[----:B0-----:R-:W-:-:S04]  /*36a0*/  @P0 IADD3 R28, P6, R100, R28, RZ ;  /* 0x0000001c641c0210 */ /* 0x001fc80007fde0ff */
[----:B------:R-:W-:Y:S02]  /*36b0*/  @P0 IADD3.X R29, R72, R29, RZ, P6, !PT ;  /* 0x0000001d481d0210 */ /* 0x000fe400037fe4ff */
[----:B-1----:R-:W-:-:S03]  /*36c0*/  @P0 IADD3 R90, P6, R100, R90, RZ ;  /* 0x0000005a645a0210 */ /* 0x002fc60007fde0ff */
[----:B------:R0:W5:Y:S01]  /*36d0*/  @P0 LDG.E R27, desc[UR18][R28.64] ;  /* 0x000000121c1b0981 */ /* 0x000162000c1e1900 */
[----:B------:R-:W-:Y:S02]  /*36e0*/  @P0 IADD3.X R91, R72, R91, RZ, P6, !PT ;  /* 0x0000005b485b0210 */ /* 0x000fe400037fe4ff */
[----:B------:R-:W-:Y:S02]  /*36f0*/  IADD3 R72, R2, 0xf8, RZ ;  /* 0x000000f802487810 */ /* 0x000fe40007ffe0ff */
[----:B0-----:R-:W-:Y:S02]  /*3700*/  CS2R R28, SRZ ;  /* 0x00000000001c7805 */ /* 0x001fe4000001ff00 */
[----:B------:R-:W-:-:S04]  /*3710*/  LOP3.LUT P6, RZ, R3, 0x8, RZ, 0xc0, !PT ;  /* 0x0000000803ff7812 */ /* 0x000fc800078cc0ff */
[----:B------:R0:W5:Y:S01]  /*3720*/  @P0 LDG.E R28, desc[UR18][R90.64] ;  /* 0x000000125a1c0981 */ /* 0x000162000c1e1900 */
[----:B------:R-:W-:Y:S02]  /*3730*/  ISETP.GE.U32.AND P0, PT, R72, UR6, PT ;  /* 0x0000000648007c0c */ /* 0x000fe4000bf06070 */
[----:B------:R-:W-:-:S06]  /*3740*/  LOP3.LUT P5, RZ, R3, 0x4, RZ, 0xc0, !PT ;  /* 0x0000000403ff7812 */ /* 0x000fcc00078ac0ff */
[----:B------:R1:W5:Y:S01]  /*3750*/  @P6 LDG.E R29, desc[UR18][R30.64] ;  /* 0x000000121e1d6981 */ /* 0x000362000c1e1900 */
[----:B0-----:R-:W-:-:S04]  /*3760*/  SHF.R.S32.HI R90, RZ, 0x1f, R72 ;  /* 0x0000001fff5a7819 */ /* 0x001fc80000011448 */
[----:B------:R-:W-:Y:S01]  /*3770*/  ISETP.GE.AND.EX P0, PT, R90, UR7, PT, P0 ;  /* 0x000000075a007c0c */ /* 0x000fe2000bf06300 */
[----:B------:R-:W-:-:S03]  /*3780*/  ULDC.64 UR6, c[0x0][0x248] ;  /* 0x0000920000067ab9 */ /* 0x000fc60000000a00 */
[----:B------:R-:W-:Y:S02]  /*3790*/  ISETP.GT.U32.OR P0, PT, R0, 0x1bf, P0 ;  /* 0x000001bf0000780c */ /* 0x000fe40000704470 */
[----:B-1----:R-:W-:-:S06]  /*37a0*/  CS2R R30, SRZ ;  /* 0x00000000001e7805 */ /* 0x002fcc000001ff00 */
[----:B------:R0:W5:Y:S04]  /*37b0*/  @P5 LDG.E R31, desc[UR18][R48.64] ;  /* 0x00000012301f5981 */ /* 0x000168000c1e1900 */
[----:B------:R1:W5:Y:S01]  /*37c0*/  @P6 LDG.E R30, desc[UR18][R50.64] ;  /* 0x00000012321e6981 */ /* 0x000362000c1e1900 */
[----:B0-----:R-:W0:Y:S01]  /*37d0*/  @!P0 LDC.64 R48, c[0x0][0x288] ;  /* 0x0000a200ff308b82 */ /* 0x001e220000000a00 */
[----:B-1----:R-:W-:Y:S02]  /*37e0*/  @!P0 MOV R50, R42 ;  /* 0x0000002a00328202 */ /* 0x002fe40000000f00 */
[----:B------:R-:W-:-:S03]  /*37f0*/  @!P0 MOV R51, R41 ;  /* 0x0000002900338202 */ /* 0x000fc60000000f00 */
[----:B0-----:R-:W-:-:S04]  /*3800*/  @!P0 IMAD.WIDE.U32 R50, R72, R48, R50 ;  /* 0x0000003048328225 */ /* 0x001fc800078e0032 */
[----:B------:R-:W-:-:S04]  /*3810*/  @!P0 IMAD R48, R90, R48, RZ ;  /* 0x000000305a308224 */ /* 0x000fc800078e02ff */
[----:B------:R-:W-:Y:S01]  /*3820*/  @!P0 IMAD R48, R72, R49, R48 ;  /* 0x0000003148308224 */ /* 0x000fe200078e0230 */
[----:B------:R-:W-:-:S04]  /*3830*/  @!P0 SHF.L.U32 R72, R50, 0x1, RZ ;  /* 0x0000000132488819 */ /* 0x000fc800000006ff */
[----:B------:R-:W-:-:S04]  /*3840*/  @!P0 IADD3 R48, R51, R48, RZ ;  /* 0x0000003033308210 */ /* 0x000fc80007ffe0ff */
[----:B------:R-:W-:Y:S02]  /*3850*/  @!P0 SHF.L.U64.HI R49, R50, 0x1, R48 ;  /* 0x0000000132318819 */ /* 0x000fe40000010230 */
[----:B------:R-:W0:Y:S01]  /*3860*/  @!P0 LDC.64 R50, c[0x0][0x230] ;  /* 0x00008c00ff328b82 */ /* 0x000e220000000a00 */
[----:B------:R-:W-:Y:S01]  /*3870*/  HFMA2.MMA R48, -RZ, RZ, 0, 0 ;  /* 0x00000000ff307435 */ /* 0x000fe200000001ff */
[----:B0-----:R-:W-:-:S04]  /*3880*/  @!P0 IADD3 R50, P6, R72, R50, RZ ;  /* 0x0000003248328210 */ /* 0x001fc80007fde0ff */
[----:B------:R-:W-:-:S05]  /*3890*/  @!P0 IADD3.X R51, R49, R51, RZ, P6, !PT ;  /* 0x0000003331338210 */ /* 0x000fca00037fe4ff */
[----:B------:R0:W5:Y:S02]  /*38a0*/  @!P0 LDG.E R48, desc[UR18][R50.64] ;  /* 0x0000001232308981 */ /* 0x000164000c1e1900 */
[----:B0-----:R-:W0:Y:S01]  /*38b0*/  @!P0 LDC.64 R50, c[0x0][0x228] ;  /* 0x00008a00ff328b82 */ /* 0x001e220000000a00 */
[----:B------:R-:W-:Y:S01]  /*38c0*/  UIMAD.WIDE UR6, UR12, 0x8, UR6 ;  /* 0x000000080c0678a5 */ /* 0x000fe2000f8e0206 */
[----:B0-----:R-:W-:-:S04]  /*38d0*/  @!P0 IADD3 R50, P6, R72, R50, RZ ;  /* 0x0000003248328210 */ /* 0x001fc80007fde0ff */
[----:B------:R-:W-:Y:S02]  /*38e0*/  @!P0 IADD3.X R51, R49, R51, RZ, P6, !PT ;  /* 0x0000003331338210 */ /* 0x000fe400037fe4ff */
[----:B------:R-:W-:-:S06]  /*38f0*/  MOV R49, RZ ;  /* 0x000000ff00317202 */ /* 0x000fcc0000000f00 */
[----:B------:R0:W5:Y:S02]  /*3900*/  @!P0 LDG.E R49, desc[UR18][R50.64] ;  /* 0x0000001232318981 */ /* 0x000164000c1e1900 */
[----:B0-----:R-:W-:Y:S02]  /*3910*/  MOV R50, UR6 ;  /* 0x0000000600327c02 */ /* 0x001fe40008000f00 */
[----:B------:R-:W-:-:S06]  /*3920*/  MOV R51, UR7 ;  /* 0x0000000700337c02 */ /* 0x000fcc0008000f00 */
[----:B------:R-:W3:Y:S01]  /*3930*/  LDG.E.64 R50, desc[UR18][R50.64] ;  /* 0x0000001232327981 */ /* 0x000ee2000c1e1b00 */
[----:B------:R-:W-:Y:S01]  /*3940*/  UMOV UR23, 0x3f800000 ;  /* 0x3f80000000177882 */ /* 0x000fe20000000000 */
[C---:B------:R-:W-:Y:S02]  /*3950*/  LOP3.LUT P6, RZ, R3.reuse, 0x2, RZ, 0xc0, !PT ;  /* 0x0000000203ff7812 */ /* 0x040fe400078cc0ff */
[C---:B------:R-:W-:Y:S02]  /*3960*/  LOP3.LUT P3, RZ, R3.reuse, 0x8000000, RZ, 0xc0, !PT ;  /* 0x0800000003ff7812 */ /* 0x040fe4000786c0ff */
[----:B------:R-:W-:Y:S01]  /*3970*/  LOP3.LUT P4, RZ, R3, 0x2000000, RZ, 0xc0, !PT ;  /* 0x0200000003ff7812 */ /* 0x000fe2000788c0ff */
[----:B------:R-:W-:Y:S01]  /*3980*/  HFMA2.MMA R72, -RZ, RZ, 0, 0 ;  /* 0x00000000ff487435 */ /* 0x000fe200000001ff */
[----:B---3--:R-:W-:-:S13]  /*3990*/  R2UR UR22, R50 ;  /* 0x00000000321672ca */ /* 0x008fda00000e0000 */
        /* <DEDUP_REMOVED lines=11> */
[----:B------:R-:W-:Y:S02]  /*3a50*/  CS2R R50, SRZ ;  /* 0x0000000000327805 */ /* 0x000fe4000001ff00 */
[----:B------:R-:W-:-:S04]  /*3a60*/  LOP3.LUT P0, RZ, R3, 0x20000, RZ, 0xc0, !PT ;  /* 0x0002000003ff7812 */ /* 0x000fc8000780c0ff */
[----:B------:R-:W5:Y:S01]  /*3a70*/  @P5 LDG.E R50, desc[UR18][R86.64] ;  /* 0x0000001256325981 */ /* 0x000f62000c1e1900 */
[C---:B------:R-:W-:Y:S02]  /*3a80*/  LOP3.LUT P5, RZ, R3.reuse, 0x1000000, RZ, 0xc0, !PT ;  /* 0x0100000003ff7812 */ /* 0x040fe400078ac0ff */
[----:B------:R-:W-:Y:S01]  /*3a90*/  LOP3.LUT R3, R3, 0xffbfffff, RZ, 0xc0, !PT ;  /* 0xffbfffff03037812 */ /* 0x000fe200078ec0ff */
[----:B------:R0:W5:Y:S05]  /*3aa0*/  @P6 LDG.E R51, desc[UR18][R52.64] ;  /* 0x0000001234336981 */ /* 0x00016a000c1e1900 */
[----:B------:R-:W-:-:S04]  /*3ab0*/  @P0 LOP3.LUT R3, R3, 0x400000, RZ, 0xfc, !PT ;  /* 0x0040000003030812 */ /* 0x000fc800078efcff */
        /* <DEDUP_REMOVED lines=8> */
[----:B------:R0:W5:Y:S04]  /*3b40*/  @P4 LDG.E R55, desc[UR18][R56.64] ;  /* 0x0000001238374981 */ /* 0x000168000c1e1900 */
[----:B------:R-:W5:Y:S05]  /*3b50*/  @P5 LDG.E R54, desc[UR18][R82.64] ;  /* 0x0000001252365981 */ /* 0x000f6a000c1e1900 */
[----:B------:R-:W5:Y:S01]  /*3b60*/  @P6 LDG.E R72, desc[UR18][R36.64] ;  /* 0x0000001224486981 */ /* 0x000f62000c1e1900 */
[----:B0-----:R-:W-:-:S06]  /*3b70*/  CS2R R56, SRZ ;  /* 0x0000000000387805 */ /* 0x001fcc000001ff00 */
[----:B------:R0:W5:Y:S04]  /*3b80*/  @P3 LDG.E R57, desc[UR18][R60.64] ;  /* 0x000000123c393981 */ /* 0x000168000c1e1900 */
[----:B------:R-:W5:Y:S01]  /*3b90*/  @P4 LDG.E R56, desc[UR18][R80.64] ;  /* 0x0000001250384981 */ /* 0x000f62000c1e1900 */
[----:B0-----:R-:W-:-:S06]  /*3ba0*/  CS2R R60, SRZ ;  /* 0x00000000003c7805 */ /* 0x001fcc000001ff00 */
[----:B------:R-:W5:Y:S04]  /*3bb0*/  @P2 LDG.E R61, desc[UR18][R78.64] ;  /* 0x000000124e3d2981 */ /* 0x000f68000c1e1900 */
[----:B------:R0:W5:Y:S01]  /*3bc0*/  @P3 LDG.E R60, desc[UR18][R62.64] ;  /* 0x000000123e3c3981 */ /* 0x000162000c1e1900 */
[----:B------:R-:W-:Y:S02]  /*3bd0*/  LOP3.LUT P0, RZ, R3, 0x80000, RZ, 0xc0, !PT ;  /* 0x0008000003ff7812 */ /* 0x000fe4000780c0ff */
[----:B0-----:R-:W-:-:S06]  /*3be0*/  CS2R R62, SRZ ;  /* 0x00000000003e7805 */ /* 0x001fcc000001ff00 */
[----:B------:R0:W5:Y:S04]  /*3bf0*/  @P2 LDG.E R62, desc[UR18][R64.64] ;  /* 0x00000012403e2981 */ /* 0x000168000c1e1900 */
[----:B------:R-:W5:Y:S01]  /*3c00*/  @P1 LDG.E R63, desc[UR18][R70.64] ;  /* 0x00000012463f1981 */ /* 0x000f62000c1e1900 */
[----:B0-----:R-:W-:-:S06]  /*3c10*/  CS2R R64, SRZ ;  /* 0x0000000000407805 */ /* 0x001fcc000001ff00 */
[----:B------:R0:W5:Y:S04]  /*3c20*/  @P1 LDG.E R64, desc[UR18][R66.64] ;  /* 0x0000001242401981 */ /* 0x000168000c1e1900 */
[----:B------:R1:W5:Y:S01]  /*3c30*/  @P0 LDG.E R65, desc[UR18][R68.64] ;  /* 0x0000001244410981 */ /* 0x000362000c1e1900 */
[----:B0-----:R-:W-:-:S06]  /*3c40*/  CS2R R66, SRZ ;  /* 0x0000000000427805 */ /* 0x001fcc000001ff00 */
[----:B------:R-:W5:Y:S01]  /*3c50*/  @P0 LDG.E R66, desc[UR18][R58.64] ;  /* 0x000000123a420981 */ /* 0x000f62000c1e1900 */
[C---:B------:R-:W-:Y:S02]  /*3c60*/  LOP3.LUT P0, RZ, R3.reuse, 0x800000, RZ, 0xc0, !PT ;  /* 0x0080000003ff7812 */ /* 0x040fe4000780c0ff */
[----:B-1----:R-:W-:Y:S02]  /*3c70*/  CS2R R68, SRZ ;  /* 0x0000000000447805 */ /* 0x002fe4000001ff00 */
[----:B------:R-:W-:Y:S01]  /*3c80*/  CS2R R70, SRZ ;  /* 0x0000000000467805 */ /* 0x000fe2000001ff00 */
[----:B------:R-:W-:Y:S05]  /*3c90*/  BSSY B0, `(.L_x_1338) ;  /* 0x0000017000007945 */ /* 0x000fea0003800000 */
[----:B------:R-:W5:Y:S04]  /*3ca0*/  @P6 LDG.E R71, desc[UR18][R34.64] ;  /* 0x0000001222476981 */ /* 0x000f68000c1e1900 */
[----:B------:R0:W5:Y:S04]  /*3cb0*/  @P0 LDG.E R67, desc[UR18][R46.64] ;  /* 0x000000122e430981 */ /* 0x000168000c1e1900 */
[----:B------:R1:W5:Y:S01]  /*3cc0*/  @P0 LDG.E R68, desc[UR18][R44.64] ;  /* 0x000000122c440981 */ /* 0x000362000c1e1900 */
[----:B------:R-:W-:-:S13]  /*3cd0*/  LOP3.LUT P0, RZ, R3, 0x400000, RZ, 0xc0, !PT ;  /* 0x0040000003ff7812 */ /* 0x000fda000780c0ff */
[----:B------:R3:W5:Y:S04]  /*3ce0*/  @P0 LDG.E R69, desc[UR18][R38.64] ;  /* 0x0000001226450981 */ /* 0x000768000c1e1900 */
[----:B------:R3:W5:Y:S01]  /*3cf0*/  @P0 LDG.E R70, desc[UR18][R32.64] ;  /* 0x0000001220460981 */ /* 0x000762000c1e1900 */
[----:B------:R-:W-:Y:S02]  /*3d00*/  ISETP.GT.U32.AND P0, PT, R0, 0x1bf, PT ;  /* 0x000001bf0000780c */ /* 0x000fe40003f04070 */
[----:B0-----:R-:W-:Y:S02]  /*3d10*/  CS2R R46, SRZ ;  /* 0x00000000002e7805 */ /* 0x001fe4000001ff00 */
[----:B-1----:R-:W-:Y:S01]  /*3d20*/  CS2R R44, SRZ ;  /* 0x00000000002c7805 */ /* 0x002fe2000001ff00 */
[----:B--2---:R-:W-:-:S02]  /*3d30*/  HADD2.F32 R34, -RZ, R76.H0_H0 ;  /* 0x2000004cff227230 */ /* 0x004fc40000004100 */
[----:B------:R-:W-:-:S06]  /*3d40*/  HADD2.F32 R35, -RZ, R76.H1_H1 ;  /* 0x3000004cff237230 */ /* 0x000fcc0000004100 */
[----:B---3--:R-:W-:Y:S05]  /*3d50*/  @P0 BRA `(.L_x_1339) ;  /* 0x0000000000280947 */ /* 0x008fea0003800000 */
[----:B------:R-:W-:Y:S01]  /*3d60*/  ISETP.NE.AND P0, PT, RZ, UR21, PT ;  /* 0x00000015ff007c0c */ /* 0x000fe2000bf05270 */
[----:B------:R-:W0:Y:S01]  /*3d70*/  LDC.64 R46, c[0x0][0x238] ;  /* 0x00008e00ff2e7b82 */ /* 0x000e220000000a00 */
        /* <DEDUP_REMOVED lines=8> */
.L_x_1339:
[----:B------:R-:W-:Y:S05]  /*3e00*/  BSYNC B0 ;  /* 0x0000000000007941 */ /* 0x000fea0003800000 */
.L_x_1338:
[----:B------:R-:W-:Y:S01]  /*3e10*/  ISETP.NE.AND P0, PT, RZ, UR21, PT ;  /* 0x00000015ff007c0c */ /* 0x000fe2000bf05270 */
[----:B------:R-:W-:Y:S01]  /*3e20*/  FADD.FTZ R34, R34, -UR22 ;  /* 0x8000001622227e21 */ /* 0x000fe20008010000 */
[----:B0-----:R-:W-:Y:S01]  /*3e30*/  FADD.FTZ R32, R35, -UR22 ;  /* 0x8000001623207e21 */ /* 0x001fe20008010000 */
[----:B------:R-:W-:Y:S01]  /*3e40*/  LOP3.LUT R3, R3, 0xffdfffff, RZ, 0xc0, !PT ;  /* 0xffdfffff03037812 */ /* 0x000fe200078ec0ff */
[--C-:B-----5:R-:W-:Y:S02]  /*3e50*/  HADD2.F32 R39, -RZ, R75.reuse.H0_H0 ;  /* 0x2000004bff277230 */ /* 0x120fe40000004100 */
[----:B------:R-:W-:Y:S01]  /*3e60*/  FMUL.FTZ R58, R34, UR23 ;  /* 0x00000017223a7c20 */ /* 0x000fe20008410000 */
[----:B------:R-:W-:Y:S02]  /*3e70*/  HADD2.F32 R35, -RZ, R75.H1_H1 ;  /* 0x3000004bff237230 */ /* 0x000fe40000004100 */
[----:B------:R-:W-:-:S04]  /*3e80*/  FMUL.FTZ R32, R32, UR23 ;  /* 0x0000001720207c20 */ /* 0x000fc80008410000 */
[----:B------:R-:W-:Y:S01]  /*3e90*/  @P0 LOP3.LUT R3, R3, 0x200000, RZ, 0xfc, !PT ;  /* 0x0020000003030812 */ /* 0x000fe200078efcff */
        /* <DEDUP_REMOVED lines=19> */
.L_x_1340:
[----:B------:R-:W-:Y:S01]  /*3fd0*/  FMUL.FTZ R33, R39, R46 ;  /* 0x0000002e27217220 */ /* 0x000fe20000410000 */
[--C-:B------:R-:W-:Y:S02]  /*3fe0*/  HADD2.F32 R38, -RZ, R4.reuse.H0_H0 ;  /* 0x20000004ff267230 */ /* 0x100fe40000004100 */
[----:B------:R-:W-:Y:S01]  /*3ff0*/  FMUL.FTZ R37, R35, R47 ;  /* 0x0000002f23257220 */ /* 0x000fe20000410000 */
[----:B------:R-:W-:Y:S02]  /*4000*/  HADD2.F32 R34, -RZ, R4.H1_H1 ;  /* 0x30000004ff227230 */ /* 0x000fe40000004100 */
[----:B------:R-:W-:Y:S01]  /*4010*/  FFMA.FTZ R36, R58, R33, RZ ;  /* 0x000000213a247223 */ /* 0x000fe200000100ff */
[----:B------:R-:W-:Y:S01]  /*4020*/  FADD.FTZ R33, RZ, R33 ;  /* 0x00000021ff217221 */ /* 0x000fe20000010000 */
[----:B------:R-:W-:Y:S01]  /*4030*/  FADD.FTZ R38, R38, -UR22 ;  /* 0x8000001626267e21 */ /* 0x000fe20008010000 */
[--C-:B------:R-:W-:Y:S02]  /*4040*/  HADD2.F32 R78, -RZ, R88.reuse.H0_H0 ;  /* 0x20000058ff4e7230 */ /* 0x100fe40000004100 */
[----:B------:R-:W-:Y:S01]  /*4050*/  FADD.FTZ R34, R34, -UR22 ;  /* 0x8000001622227e21 */ /* 0x000fe20008010000 */
[----:B------:R-:W-:Y:S01]  /*4060*/  FFMA.FTZ R36, R32, R37, R36 ;  /* 0x0000002520247223 */ /* 0x000fe20000010024 */
[----:B------:R-:W-:Y:S01]  /*4070*/  FADD.FTZ R37, R37, R33 ;  /* 0x0000002125257221 */ /* 0x000fe20000010000 */
[----:B------:R-:W-:Y:S01]  /*4080*/  FMUL.FTZ R38, R38, UR23 ;  /* 0x0000001726267c20 */ /* 0x000fe20008410000 */
[----:B------:R-:W-:Y:S01]  /*4090*/  FMUL.FTZ R34, R34, UR23 ;  /* 0x0000001722227c20 */ /* 0x000fe20008410000 */
[----:B------:R-:W-:Y:S01]  /*40a0*/  FFMA.FTZ R58, R58, R39, RZ ;  /* 0x000000273a3a7223 */ /* 0x000fe200000100ff */
[----:B------:R-:W-:Y:S01]  /*40b0*/  HADD2.F32 R33, -RZ, R88.H1_H1 ;  /* 0x30000058ff217230 */ /* 0x000fe20000004100 */
        /* <DEDUP_REMOVED lines=19> */
.L_x_1341:
[----:B------:R-:W-:Y:S01]  /*41f0*/  FMUL.FTZ R59, R78, R46 ;  /* 0x0000002e4e3b7220 */ /* 0x000fe20000410000 */
[----:B------:R-:W-:Y:S01]  /*4200*/  FADD.FTZ R79, RZ, R39 ;  /* 0x00000027ff4f7221 */ /* 0x000fe20000010000 */
[C---:B------:R-:W-:Y:S02]  /*4210*/  FFMA.FTZ R39, R38.reuse, R78, R58 ;  /* 0x0000004e26277223 */ /* 0x040fe4000001003a */
[----:B------:R-:W-:Y:S01]  /*4220*/  FFMA.FTZ R38, R38, R59, R36 ;  /* 0x0000003b26267223 */ /* 0x000fe20000010024 */
[----:B------:R-:W-:Y:S01]  /*4230*/  FFMA.FTZ R36, R32, R35, RZ ;  /* 0x0000002320247223 */ /* 0x000fe200000100ff */
[----:B------:R-:W-:Y:S01]  /*4240*/  FADD.FTZ R35, RZ, R35 ;  /* 0x00000023ff237221 */ /* 0x000fe20000010000 */
[----:B------:R-:W-:Y:S01]  /*4250*/  FADD.FTZ R59, R37, R59 ;  /* 0x0000003b253b7221 */ /* 0x000fe20000010000 */
[--C-:B------:R-:W-:Y:S02]  /*4260*/  HADD2.F32 R32, -RZ, R5.reuse.H0_H0 ;  /* 0x20000005ff207230 */ /* 0x100fe40000004100 */
[----:B------:R-:W-:Y:S01]  /*4270*/  FFMA.FTZ R36, R34, R33, R36 ;  /* 0x0000002122247223 */ /* 0x000fe20000010024 */
[----:B------:R-:W-:Y:S01]  /*4280*/  FADD.FTZ R37, R35, R33 ;  /* 0x0000002123257221 */ /* 0x000fe20000010000 */
[----:B------:R-:W-:Y:S01]  /*4290*/  FMUL.FTZ R33, R33, R47 ;  /* 0x0000002f21217220 */ /* 0x000fe20000410000 */
[----:B------:R-:W-:-:S02]  /*42a0*/  HADD2.F32 R35, -RZ, R5.H1_H1 ;  /* 0x30000005ff237230 */ /* 0x000fc40000004100 */
[----:B------:R-:W-:Y:S01]  /*42b0*/  FADD.FTZ R78, R79, R78 ;  /* 0x0000004e4f4e7221 */ /* 0x000fe20000010000 */
[----:B------:R-:W-:Y:S01]  /*42c0*/  FFMA.FTZ R34, R34, R33, R38 ;  /* 0x0000002122227223 */ /* 0x000fe20000010026 */
[----:B------:R-:W-:Y:S01]  /*42d0*/  FADD.FTZ R38, R32, -UR22 ;  /* 0x8000001620267e21 */ /* 0x000fe20008010000 */
[----:B------:R-:W-:Y:S01]  /*42e0*/  FADD.FTZ R35, R35, -UR22 ;  /* 0x8000001623237e21 */ /* 0x000fe20008010000 */
[----:B------:R-:W-:Y:S01]  /*42f0*/  FADD.FTZ R32, R33, R59 ;  /* 0x0000003b21207221 */ /* 0x000fe20000010000 */
[--C-:B------:R-:W-:Y:S02]  /*4300*/  HADD2.F32 R59, -RZ, R92.reuse.H0_H0 ;  /* 0x2000005cff3b7230 */ /* 0x100fe40000004100 */
[----:B------:R-:W-:Y:S01]  /*4310*/  FMUL.FTZ R38, R38, UR23 ;  /* 0x0000001726267c20 */ /* 0x000fe20008410000 */
[----:B------:R-:W-:Y:S01]  /*4320*/  FMUL.FTZ R35, R35, UR23 ;  /* 0x0000001723237c20 */ /* 0x000fe20008410000 */
        /* <DEDUP_REMOVED lines=20> */
.L_x_1342:
[----:B------:R-:W-:Y:S01]  /*4470*/  FMUL.FTZ R58, R59, R46 ;  /* 0x0000002e3b3a7220 */ /* 0x000fe20000410000 */
[----:B------:R-:W-:Y:S01]  /*4480*/  FFMA.FTZ R39, R38, R59, R39 ;  /* 0x0000003b26277223 */ /* 0x000fe20000010027 */
[----:B------:R-:W-:Y:S01]  /*4490*/  FFMA.FTZ R36, R35, R33, R36 ;  /* 0x0000002123247223 */ /* 0x000fe20000010024 */
[----:B------:R-:W-:Y:S01]  /*44a0*/  FADD.FTZ R78, R78, R59 ;  /* 0x0000003b4e4e7221 */ /* 0x000fe20000010000 */
[----:B------:R-:W-:Y:S01]  /*44b0*/  FFMA.FTZ R34, R38, R58, R34 ;  /* 0x0000003a26227223 */ /* 0x000fe20000010022 */
[----:B------:R-:W-:Y:S01]  /*44c0*/  FADD.FTZ R58, R32, R58 ;  /* 0x0000003a203a7221 */ /* 0x000fe20000010000 */
[----:B------:R-:W-:Y:S01]  /*44d0*/  FADD.FTZ R32, R37, R33 ;  /* 0x0000002125207221 */ /* 0x000fe20000010000 */
[--C-:B------:R-:W-:Y:S02]  /*44e0*/  HADD2.F32 R38, -RZ, R6.reuse.H0_H0 ;  /* 0x20000006ff267230 */ /* 0x100fe40000004100 */
[----:B------:R-:W-:Y:S01]  /*44f0*/  FMUL.FTZ R33, R33, R47 ;  /* 0x0000002f21217220 */ /* 0x000fe20000410000 */
[----:B------:R-:W-:-:S02]  /*4500*/  HADD2.F32 R37, -RZ, R6.H1_H1 ;  /* 0x30000006ff257230 */ /* 0x000fc40000004100 */
[--C-:B------:R-:W-:Y:S02]  /*4510*/  HADD2.F32 R59, -RZ, R94.reuse.H0_H0 ;  /* 0x2000005eff3b7230 */ /* 0x100fe40000004100 */
[----:B------:R-:W-:Y:S01]  /*4520*/  FADD.FTZ R38, R38, -UR22 ;  /* 0x8000001626267e21 */ /* 0x000fe20008010000 */
[----:B------:R-:W-:Y:S01]  /*4530*/  FFMA.FTZ R35, R35, R33, R34 ;  /* 0x0000002123237223 */ /* 0x000fe20000010022 */
[----:B------:R-:W-:Y:S01]  /*4540*/  FADD.FTZ R37, R37, -UR22 ;  /* 0x8000001625257e21 */ /* 0x000fe20008010000 */
[----:B------:R-:W-:Y:S01]  /*4550*/  FADD.FTZ R34, R33, R58 ;  /* 0x0000003a21227221 */ /* 0x000fe20000010000 */
[----:B------:R-:W-:Y:S01]  /*4560*/  FMUL.FTZ R38, R38, UR23 ;  /* 0x0000001726267c20 */ /* 0x000fe20008410000 */
[----:B------:R-:W-:Y:S02]  /*4570*/  HADD2.F32 R33, -RZ, R94.H1_H1 ;  /* 0x3000005eff217230 */ /* 0x000fe40000004100 */
        /* <DEDUP_REMOVED lines=20> */
.L_x_1343:
[----:B------:R-:W-:Y:S01]  /*46c0*/  FMUL.FTZ R58, R59, R46 ;  /* 0x0000002e3b3a7220 */ /* 0x000fe20000410000 */
[----:B------:R-:W-:Y:S01]  /*46d0*/  FADD.FTZ R32, R32, R33 ;  /* 0x0000002120207221 */ /* 0x000fe20000010000 */
[----:B------:R-:W-:Y:S01]  /*46e0*/  FFMA.FTZ R36, R37, R33, R36 ;  /* 0x0000002125247223 */ /* 0x000fe20000010024 */
[C---:B------:R-:W-:Y:S01]  /*46f0*/  FFMA.FTZ R39, R38.reuse, R59, R39 ;  /* 0x0000003b26277223 */ /* 0x040fe20000010027 */
[----:B------:R-:W-:Y:S01]  /*4700*/  FFMA.FTZ R35, R38, R58, R35 ;  /* 0x0000003a26237223 */ /* 0x000fe20000010023 */
[----:B------:R-:W-:Y:S01]  /*4710*/  FADD.FTZ R58, R34, R58 ;  /* 0x0000003a223a7221 */ /* 0x000fe20000010000 */
[--C-:B------:R-:W-:Y:S02]  /*4720*/  HADD2.F32 R34, -RZ, R7.reuse.H0_H0 ;  /* 0x20000007ff227230 */ /* 0x100fe40000004100 */
[----:B------:R-:W-:Y:S01]  /*4730*/  FMUL.FTZ R33, R33, R47 ;  /* 0x0000002f21217220 */ /* 0x000fe20000410000 */
[----:B------:R-:W-:Y:S02]  /*4740*/  HADD2.F32 R38, -RZ, R7.H1_H1 ;  /* 0x30000007ff267230 */ /* 0x000fe40000004100 */
[----:B------:R-:W-:Y:S01]  /*4750*/  FADD.FTZ R78, R78, R59 ;  /* 0x0000003b4e4e7221 */ /* 0x000fe20000010000 */
[----:B------:R-:W-:-:S02]  /*4760*/  HADD2.F32 R59, -RZ, R96.H0_H0 ;  /* 0x20000060ff3b7230 */ /* 0x000fc40000004100 */
[----:B------:R-:W-:Y:S01]  /*4770*/  FFMA.FTZ R37, R37, R33, R35 ;  /* 0x0000002125257223 */ /* 0x000fe20000010023 */
[----:B------:R-:W-:Y:S01]  /*4780*/  FADD.FTZ R35, R34, -UR22 ;  /* 0x8000001622237e21 */ /* 0x000fe20008010000 */
[----:B------:R-:W-:Y:S01]  /*4790*/  FADD.FTZ R79, R38, -UR22 ;  /* 0x80000016264f7e21 */ /* 0x000fe20008010000 */
[----:B------:R-:W-:Y:S01]  /*47a0*/  FADD.FTZ R34, R33, R58 ;  /* 0x0000003a21227221 */ /* 0x000fe20000010000 */
[----:B------:R-:W-:Y:S02]  /*47b0*/  HADD2.F32 R33, -RZ, R96.H1_H1 ;  /* 0x30000060ff217230 */ /* 0x000fe40000004100 */
[----:B------:R-:W-:Y:S01]  /*47c0*/  FMUL.FTZ R38, R35, UR23 ;  /* 0x0000001723267c20 */ /* 0x000fe20008410000 */
        /* <DEDUP_REMOVED lines=20> */
.L_x_1344:
        /* <DEDUP_REMOVED lines=37> */
.L_x_1345:
        /* <DEDUP_REMOVED lines=37> */
.L_x_1346:
        /* <DEDUP_REMOVED lines=37> */
.L_x_1347:
        /* <DEDUP_REMOVED lines=37> */
.L_x_1348:
        /* <DEDUP_REMOVED lines=37> */
.L_x_1349:
        /* <DEDUP_REMOVED lines=37> */
.L_x_1350:
        /* <DEDUP_REMOVED lines=37> */
.L_x_1351:
        /* <DEDUP_REMOVED lines=37> */
.L_x_1352:
        /* <DEDUP_REMOVED lines=37> */
.L_x_1353:
        /* <DEDUP_REMOVED lines=37> */
.L_x_1354:
        /* <DEDUP_REMOVED lines=37> */
.L_x_1355:
        /* <DEDUP_REMOVED lines=37> */
.L_x_1356:
        /* <DEDUP_REMOVED lines=37> */
.L_x_1357:
        /* <DEDUP_REMOVED lines=37> */
.L_x_1358:
        /* <DEDUP_REMOVED lines=37> */
.L_x_1359:
        /* <DEDUP_REMOVED lines=37> */
.L_x_1360:
        /* <DEDUP_REMOVED lines=37> */
.L_x_1361:
        /* <DEDUP_REMOVED lines=37> */
.L_x_1362:
        /* <DEDUP_REMOVED lines=37> */
.L_x_1363:
        /* <DEDUP_REMOVED lines=37> */
.L_x_1364:
        /* <DEDUP_REMOVED lines=37> */
.L_x_1365:
        /* <DEDUP_REMOVED lines=37> */
.L_x_1366:
        /* <DEDUP_REMOVED lines=37> */
.L_x_1367:
[----:B------:R-:W-:Y:S01]  /*7e40*/  FMUL.FTZ R58, R59, R46 ;  /* 0x0000002e3b3a7220 */ /* 0x000fe20000410000 */
[----:B------:R-:W-:Y:S01]  /*7e50*/  FFMA.FTZ R39, R38, R59, R39 ;  /* 0x0000003b26277223 */ /* 0x000fe20000010027 */
[----:B------:R-:W-:Y:S01]  /*7e60*/  FADD.FTZ R32, R32, R33 ;  /* 0x0000002120207221 */ /* 0x000fe20000010000 */
[----:B------:R-:W-:Y:S01]  /*7e70*/  FFMA.FTZ R36, R37, R33, R36 ;  /* 0x0000002125247223 */ /* 0x000fe20000010024 */
[----:B------:R-:W-:Y:S01]  /*7e80*/  FFMA.FTZ R35, R38, R58, R35 ;  /* 0x0000003a26237223 */ /* 0x000fe20000010023 */
[----:B------:R-:W-:Y:S01]  /*7e90*/  FADD.FTZ R58, R34, R58 ;  /* 0x0000003a223a7221 */ /* 0x000fe20000010000 */
[--C-:B------:R-:W-:Y:S02]  /*7ea0*/  HADD2.F32 R34, -RZ, R21.reuse.H0_H0 ;  /* 0x20000015ff227230 */ /* 0x100fe40000004100 */
[----:B------:R-:W-:Y:S01]  /*7eb0*/  FMUL.FTZ R33, R33, R47 ;  /* 0x0000002f21217220 */ /* 0x000fe20000410000 */
[----:B------:R-:W-:Y:S02]  /*7ec0*/  HADD2.F32 R38, -RZ, R21.H1_H1 ;  /* 0x30000015ff267230 */ /* 0x000fe40000004100 */
[----:B------:R-:W-:Y:S01]  /*7ed0*/  FADD.FTZ R78, R78, R59 ;  /* 0x0000003b4e4e7221 */ /* 0x000fe20000010000 */
[----:B------:R-:W-:-:S02]  /*7ee0*/  HADD2.F32 R59, -RZ, R22.H0_H0 ;  /* 0x20000016ff3b7230 */ /* 0x000fc40000004100 */
        /* <DEDUP_REMOVED lines=26> */
.L_x_1368:
        /* <DEDUP_REMOVED lines=10> */
[----:B------:R-:W-:Y:S01]  /*8130*/  FFMA.FTZ R33, R33, R34, R37 ;  /* 0x0000002221217223 */ /* 0x000fe20000010025 */
[----:B------:R-:W-:Y:S01]  /*8140*/  FADD.FTZ R35, R35, -UR22 ;  /* 0x8000001623237e21 */ /* 0x000fe20008010000 */
[----:B------:R-:W-:Y:S01]  /*8150*/  FADD.FTZ R37, R38, -UR22 ;  /* 0x8000001626257e21 */ /* 0x000fe20008010000 */
[----:B------:R-:W-:Y:S01]  /*8160*/  FADD.FTZ R34, R34, R58 ;  /* 0x0000003a22227221 */ /* 0x000fe20000010000 */
[----:B------:R-:W-:-:S02]  /*8170*/  HADD2.F32 R58, -RZ, R25.H0_H0 ;  /* 0x20000019ff3a7230 */ /* 0x000fc40000004100 */
        /* <DEDUP_REMOVED lines=22> */
.L_x_1369:
[----:B------:R-:W-:Y:S01]  /*82e0*/  FMUL.FTZ R59, R58, R46 ;  /* 0x0000002e3a3b7220 */ /* 0x000fe20000410000 */
[--C-:B------:R-:W-:Y:S02]  /*82f0*/  HADD2.F32 R79, -RZ, R27.reuse.H0_H0 ;  /* 0x2000001bff4f7230 */ /* 0x100fe40000004100 */
[C---:B------:R-:W-:Y:S01]  /*8300*/  FFMA.FTZ R39, R35.reuse, R58, R39 ;  /* 0x0000003a23277223 */ /* 0x040fe20000010027 */
[----:B------:R-:W-:Y:S02]  /*8310*/  HADD2.F32 R80, -RZ, R27.H1_H1 ;  /* 0x3000001bff507230 */ /* 0x000fe40000004100 */
[----:B------:R-:W-:Y:S01]  /*8320*/  FFMA.FTZ R33, R35, R59, R33 ;  /* 0x0000003b23217223 */ /* 0x000fe20000010021 */
[----:B------:R-:W-:Y:S01]  /*8330*/  FADD.FTZ R34, R34, R59 ;  /* 0x0000003b22227221 */ /* 0x000fe20000010000 */
[----:B------:R-:W-:Y:S01]  /*8340*/  FMUL.FTZ R35, R38, R47 ;  /* 0x0000002f26237220 */ /* 0x000fe20000410000 */
[----:B------:R-:W-:Y:S01]  /*8350*/  FADD.FTZ R79, R79, -UR22 ;  /* 0x800000164f4f7e21 */ /* 0x000fe20008010000 */
[----:B------:R-:W-:Y:S01]  /*8360*/  FADD.FTZ R80, R80, -UR22 ;  /* 0x8000001650507e21 */ /* 0x000fe20008010000 */
[----:B------:R-:W-:Y:S01]  /*8370*/  FADD.FTZ R78, R78, R58 ;  /* 0x0000003a4e4e7221 */ /* 0x000fe20000010000 */
[----:B------:R-:W-:Y:S01]  /*8380*/  FFMA.FTZ R33, R37, R35, R33 ;  /* 0x0000002325217223 */ /* 0x000fe20000010021 */
[----:B------:R-:W-:Y:S01]  /*8390*/  FADD.FTZ R34, R35, R34 ;  /* 0x0000002223227221 */ /* 0x000fe20000010000 */
[----:B------:R-:W-:Y:S01]  /*83a0*/  FMUL.FTZ R79, R79, UR23 ;  /* 0x000000174f4f7c20 */ /* 0x000fe20008410000 */
[----:B------:R-:W-:Y:S01]  /*83b0*/  FMUL.FTZ R80, R80, UR23 ;  /* 0x0000001750507c20 */ /* 0x000fe20008410000 */
[----:B------:R-:W-:-:S02]  /*83c0*/  HADD2.F32 R81, -RZ, R28.H0_H0 ;  /* 0x2000001cff517230 */ /* 0x000fc40000004100 */
        /* <DEDUP_REMOVED lines=20> */
.L_x_1370:
[----:B------:R-:W-:Y:S01]  /*8510*/  FMUL.FTZ R35, R81, R46 ;  /* 0x0000002e51237220 */ /* 0x000fe20000410000 */
[----:B------:R-:W-:Y:S01]  /*8520*/  FMUL.FTZ R59, R82, R47 ;  /* 0x0000002f523b7220 */ /* 0x000fe20000410000 */
[--C-:B------:R-:W-:Y:S02]  /*8530*/  HADD2.F32 R83, -RZ, R48.reuse.H0_H0 ;  /* 0x20000030ff537230 */ /* 0x100fe40000004100 */
[----:B------:R-:W-:Y:S01]  /*8540*/  FFMA.FTZ R33, R79, R35, R33 ;  /* 0x000000234f217223 */ /* 0x000fe20000010021 */
[----:B------:R-:W-:Y:S01]  /*8550*/  FADD.FTZ R34, R34, R35 ;  /* 0x0000002322227221 */ /* 0x000fe20000010000 */
[----:B------:R-:W-:Y:S02]  /*8560*/  HADD2.F32 R35, -RZ, R49.H1_H1 ;  /* 0x30000031ff237230 */ /* 0x000fe40000004100 */
[----:B------:R-:W-:Y:S01]  /*8570*/  FADD.FTZ R83, R83, -UR22 ;  /* 0x8000001653537e21 */ /* 0x000fe20008010000 */
[----:B------:R-:W-:Y:S01]  /*8580*/  FFMA.FTZ R58, R80, R59, R33 ;  /* 0x0000003b503a7223 */ /* 0x000fe20000010021 */
[----:B------:R-:W-:-:S02]  /*8590*/  HADD2.F32 R33, -RZ, R48.H1_H1 ;  /* 0x30000030ff217230 */ /* 0x000fc40000004100 */
[----:B------:R-:W-:Y:S01]  /*85a0*/  FADD.FTZ R59, R59, R34 ;  /* 0x000000223b3b7221 */ /* 0x000fe20000010000 */
[----:B------:R-:W-:Y:S01]  /*85b0*/  FMUL.FTZ R83, R83, UR23 ;  /* 0x0000001753537c20 */ /* 0x000fe20008410000 */
[----:B------:R-:W-:Y:S02]  /*85c0*/  HADD2.F32 R34, -RZ, R49.H0_H0 ;  /* 0x20000031ff227230 */ /* 0x000fe40000004100 */
[----:B------:R-:W-:-:S04]  /*85d0*/  FADD.FTZ R33, R33, -UR22 ;  /* 0x8000001621217e21 */ /* 0x000fc80008010000 */
        /* <DEDUP_REMOVED lines=20> */
.L_x_1371:
[----:B------:R-:W-:Y:S01]  /*8720*/  FMUL.FTZ R84, R34, R46 ;  /* 0x0000002e22547220 */ /* 0x000fe20000410000 */
[----:B------:R-:W-:Y:S01]  /*8730*/  ISETP.GT.AND P0, PT, R124, 0x1e, PT ;  /* 0x0000001e7c00780c */ /* 0x000fe20003f04270 */
[----:B------:R-:W0:Y:S01]  /*8740*/  S2UR UR7, SR_CgaCtaId ;  /* 0x00000000000779c3 */ /* 0x000e220000008800 */
[----:B------:R-:W-:Y:S01]  /*8750*/  UMOV UR6, 0x400 ;  /* 0x0000040000067882 */ /* 0x000fe20000000000 */
[----:B------:R-:W-:Y:S01]  /*8760*/  FFMA.FTZ R58, R83, R84, R58 ;  /* 0x00000054533a7223 */ /* 0x000fe2000001003a */
[----:B------:R-:W-:Y:S01]  /*8770*/  FADD.FTZ R59, R59, R84 ;  /* 0x000000543b3b7221 */ /* 0x000fe20000010000 */
[----:B------:R-:W-:Y:S01]  /*8780*/  FMUL.FTZ R84, R35, R47 ;  /* 0x0000002f23547220 */ /* 0x000fe20000410000 */
[----:B------:R-:W-:Y:S01]  /*8790*/  UIADD3 UR5, UR6, 0x90, URZ ;  /* 0x0000009006057890 */ /* 0x000fe2000fffe03f */
[----:B------:R-:W-:Y:S01]  /*87a0*/  FFMA.FTZ R36, R37, R38, R36 ;  /* 0x0000002625247223 */ /* 0x000fe20000010024 */
[----:B------:R-:W-:Y:S01]  /*87b0*/  FADD.FTZ R32, R32, R38 ;  /* 0x0000002620207221 */ /* 0x000fe20000010000 */
[----:B------:R-:W-:Y:S01]  /*87c0*/  FFMA.FTZ R58, R33, R84, R58 ;  /* 0x00000054213a7223 */ /* 0x000fe2000001003a */
[----:B------:R-:W-:Y:S01]  /*87d0*/  FADD.FTZ R59, R84, R59 ;  /* 0x0000003b543b7221 */ /* 0x000fe20000010000 */
[----:B------:R-:W-:Y:S01]  /*87e0*/  FFMA.FTZ R39, R79, R81, R39 ;  /* 0x000000514f277223 */ /* 0x000fe20000010027 */
[----:B------:R-:W-:Y:S01]  /*87f0*/  FADD.FTZ R78, R78, R81 ;  /* 0x000000514e4e7221 */ /* 0x000fe20000010000 */
[----:B------:R-:W-:Y:S01]  /*8800*/  FFMA.FTZ R36, R80, R82, R36 ;  /* 0x0000005250247223 */ /* 0x000fe20000010024 */
[----:B------:R-:W1:Y:S01]  /*8810*/  SHFL.DOWN PT, R84, R58, 0x1, 0x1f ;  /* 0x08201f003a547f89 */ /* 0x000e6200000e0000 */
[----:B------:R-:W-:Y:S01]  /*8820*/  FADD.FTZ R82, R32, R82 ;  /* 0x0000005220527221 */ /* 0x000fe20000010000 */
[----:B------:R-:W-:Y:S01]  /*8830*/  FFMA.FTZ R32, R83, R34, R39 ;  /* 0x0000002253207223 */ /* 0x000fe20000010027 */
[----:B------:R-:W-:Y:S01]  /*8840*/  FFMA.FTZ R33, R33, R35, R36 ;  /* 0x0000002321217223 */ /* 0x000fe20000010024 */
[----:B------:R-:W2:Y:S01]  /*8850*/  SHFL.DOWN PT, R85, R59, 0x1, 0x1f ;  /* 0x08201f003b557f89 */ /* 0x000ea200000e0000 */
[----:B------:R-:W-:Y:S01]  /*8860*/  FADD.FTZ R34, R78, R34 ;  /* 0x000000224e227221 */ /* 0x000fe20000010000 */
[----:B------:R-:W-:Y:S01]  /*8870*/  FADD.FTZ R35, R82, R35 ;  /* 0x0000002352237221 */ /* 0x000fe20000010000 */
[----:B------:R-:W-:Y:S01]  /*8880*/  BSSY B0, `(.L_x_1372) ;  /* 0x0000041000007945 */ /* 0x000fe20003800000 */
[----:B0-----:R-:W-:-:S06]  /*8890*/  ULEA UR5, UR7, UR5, 0x18 ;  /* 0x0000000507057291 */ /* 0x001fcc000f8ec03f */
[----:B------:R-:W-:-:S05]  /*88a0*/  LEA R78, R0, UR5, 0x4 ;  /* 0x00000005004e7c11 */ /* 0x000fca000f8e20ff */
[----:B------:R-:W-:Y:S01]  /*88b0*/  STS.128 [R78], R32 ;  /* 0x000000204e007388 */ /* 0x000fe20000000c00 */
        /* <DEDUP_REMOVED lines=28> */
[----:B------:R-:W0:Y:S02]  /*8a80*/  LDS.64 R36, [UR5+0x18] ;  /* 0x00001805ff247984 */ /* 0x000e240008000a00 */
[----:B0-----:R-:W-:Y:S01]  /*8a90*/  FADD.FTZ R58, R58, R36 ;  /* 0x000000243a3a7221 */ /* 0x001fe20000010000 */
[----:B------:R-:W-:Y:S02]  /*8aa0*/  FADD.FTZ R59, R59, R37 ;  /* 0x000000253b3b7221 */ /* 0x000fe40000010000 */
[----:B------:R-:W0:Y:S02]  /*8ab0*/  LDS.128 R36, [UR5+0x20] ;  /* 0x00002005ff247984 */ /* 0x000e240008000c00 */
[----:B0-----:R-:W-:Y:S01]  /*8ac0*/  FADD.FTZ R58, R58, R36 ;  /* 0x000000243a3a7221 */ /* 0x001fe20000010000 */
[----:B------:R-:W-:-:S03]  /*8ad0*/  FADD.FTZ R59, R59, R37 ;  /* 0x000000253b3b7221 */ /* 0x000fc60000010000 */
[----:B------:R-:W-:Y:S01]  /*8ae0*/  FADD.FTZ R58, R58, R38 ;  /* 0x000000263a3a7221 */ /* 0x000fe20000010000 */
        /* <DEDUP_REMOVED lines=25> */
[----:B------:R-:W-:-:S07]  /*8c80*/  FADD.FTZ R59, R59, R39 ;  /* 0x000000273b3b7221 */ /* 0x000fce0000010000 */
.L_x_1373:
[----:B------:R-:W-:Y:S05]  /*8c90*/  BSYNC B0 ;  /* 0x0000000000007941 */ /* 0x000fea0003800000 */
.L_x_1372:
        /* <DEDUP_REMOVED lines=11> */
[----:B------:R-:W0:Y:S02]  /*8d50*/  LDS.128 R32, [R78+0x700] ;  /* 0x000700004e207984 */ /* 0x000e240000000c00 */
[----:B0-----:R-:W-:Y:S01]  /*8d60*/  FADD.FTZ R36, R36, R32 ;  /* 0x0000002024247221 */ /* 0x001fe20000010000 */
[----:B------:R-:W-:Y:S01]  /*8d70*/  FADD.FTZ R37, R37, R33 ;  /* 0x0000002125257221 */ /* 0x000fe20000010000 */
[----:B------:R-:W-:Y:S01]  /*8d80*/  FADD.FTZ R38, R38, R34 ;  /* 0x0000002226267221 */ /* 0x000fe20000010000 */
[----:B------:R-:W-:-:S02]  /*8d90*/  FADD.FTZ R39, R39, R35 ;  /* 0x0000002327277221 */ /* 0x000fc40000010000 */
        /* <DEDUP_REMOVED lines=24> */
[----:B------:R-:W-:-:S07]  /*8f20*/  FADD.FTZ R35, R39, R35 ;  /* 0x0000002327237221 */ /* 0x000fce0000010000 */
.L_x_1375:
[----:B------:R-:W-:Y:S05]  /*8f30*/  BSYNC B0 ;  /* 0x0000000000007941 */ /* 0x000fea0003800000 */
.L_x_1374:
[----:B------:R-:W0:Y:S01]  /*8f40*/  LDC.64 R38, c[0x0][0x268] ;  /* 0x00009a00ff267b82 */ /* 0x000e220000000a00 */
[----:B------:R-:W-:Y:S01]  /*8f50*/  MOV R36, UR14 ;  /* 0x0000000e00247c02 */ /* 0x000fe20008000f00 */
[----:B------:R-:W-:Y:S01]  /*8f60*/  ULDC UR15, c[0x0][0xc] ;  /* 0x00000300000f7ab9 */ /* 0x000fe20000000800 */
[----:B------:R-:W-:Y:S03]  /*8f70*/  BSSY B0, `(.L_x_1376) ;  /* 0x0000011000007945 */ /* 0x000fe60003800000 */
[----:B------:R-:W-:-:S04]  /*8f80*/  IMAD R36, R36, 0x38, R0 ;  /* 0x0000003824247824 */ /* 0x000fc800078e0200 */
[----:B0-----:R-:W-:Y:S01]  /*8f90*/  IMAD.WIDE R38, R36, 0x4, R38 ;  /* 0x0000000424267825 */ /* 0x001fe200078e0226 */
[----:B------:R-:W-:Y:S06]  /*8fa0*/  @P6 BRA `(.L_x_1377) ;  /* 0x0000000000346947 */ /* 0x000fec0003800000 */
[----:B------:R-:W-:Y:S01]  /*8fb0*/  MOV R36, UR8 ;  /* 0x0000000800247c02 */ /* 0x000fe20008000f00 */
[----:B------:R-:W-:Y:S03]  /*8fc0*/  REDG.E.ADD.F32.FTZ.RN.STRONG.GPU desc[UR18][R38.64], R32 ;  /* 0x00000020260079a6 */ /* 0x000fe6000c10f392 */
[----:B------:R-:W-:-:S04]  /*8fd0*/  LEA R36, P6, R36, R38, 0x2 ;  /* 0x0000002624247211 */ /* 0x000fc800078c10ff */
[----:B------:R-:W-:-:S05]  /*8fe0*/  IADD3.X R37, R39, UR10, RZ, P6, !PT ;  /* 0x0000000a27257c10 */ /* 0x000fca000b7fe4ff */
[----:B------:R0:W-:Y:S02]  /*8ff0*/  REDG.E.ADD.F32.FTZ.RN.STRONG.GPU desc[UR18][R36.64], R33 ;  /* 0x00000021240079a6 */ /* 0x0001e4000c10f392 */
[----:B0-----:R-:W0:Y:S02]  /*9000*/  LDC.64 R32, c[0x0][0x288] ;  /* 0x0000a200ff207b82 */ /* 0x001e240000000a00 */
[----:B0-----:R-:W-:-:S04]  /*9010*/  LEA R36, P6, R32, R38, 0x2 ;  /* 0x0000002620247211 */ /* 0x001fc800078c10ff */
[----:B------:R-:W-:Y:S02]  /*9020*/  LEA.HI.X R37, R32, R39, R33, 0x2, P6 ;  /* 0x0000002720257211 */ /* 0x000fe400030f1421 */
[----:B------:R-:W-:-:S03]  /*9030*/  MOV R32, UR9 ;  /* 0x0000000900207c02 */ /* 0x000fc60008000f00 */
[----:B------:R0:W-:Y:S01]  /*9040*/  REDG.E.ADD.F32.FTZ.RN.STRONG.GPU desc[UR18][R36.64], R34 ;  /* 0x00000022240079a6 */ /* 0x0001e2000c10f392 */
[----:B------:R-:W-:-:S04]  /*9050*/  LEA R32, P6, R32, R38, 0x2 ;  /* 0x0000002620207211 */ /* 0x000fc800078c10ff */
[----:B------:R-:W-:-:S05]  /*9060*/  IADD3.X R33, R39, UR11, RZ, P6, !PT ;  /* 0x0000000b27217c10 */ /* 0x000fca000b7fe4ff */
[----:B------:R0:W-:Y:S04]  /*9070*/  REDG.E.ADD.F32.FTZ.RN.STRONG.GPU desc[UR18][R32.64], R35 ;  /* 0x00000023200079a6 */ /* 0x0001e8000c10f392 */
.L_x_1377:
[----:B------:R-:W-:Y:S05]  /*9080*/  BSYNC B0 ;  /* 0x0000000000007941 */ /* 0x000fea0003800000 */
.L_x_1376:
[----:B------:R-:W-:-:S06]  /*9090*/  UISETP.GE.U32.AND UP0, UPT, UR15, 0x2, UPT ;  /* 0x000000020f00788c */ /* 0x000fcc000bf06070 */
[----:B------:R-:W-:-:S13]  /*90a0*/  PLOP3.LUT P6, PT, PT, PT, UP0, 0x40, 0x0 ;  /* 0x000000000000781c */ /* 0x000fda0003fce808 */
[----:B------:R-:W-:Y:S05]  /*90b0*/  @P6 BRA `(.L_x_1378) ;  /* 0x0000001800646947 */ /* 0x000fea0003800000 */
[----:B------:R-:W1:Y:S01]  /*90c0*/  S2UR UR13, SR_CTAID.Y ;  /* 0x00000000000d79c3 */ /* 0x000e620000002600 */
[----:B------:R-:W-:Y:S01]  /*90d0*/  ULOP3.LUT UR5, UR4, 0x1, URZ, 0xc0, !UPT ;  /* 0x0000000104057892 */ /* 0x000fe2000f8ec03f */
[----:B------:R-:W-:Y:S01]  /*90e0*/  ULDC UR14, c[0x0][0x10] ;  /* 0x00000400000e7ab9 */ /* 0x000fe20000000800 */
[----:B------:R-:W-:Y:S02]  /*90f0*/  ULDC.64 UR16, c[0x0][0x260] ;  /* 0x0000980000107ab9 */ /* 0x000fe40000000a00 */
[----:B------:R-:W-:-:S04]  /*9100*/  UIMAD UR5, UR5, UR14, URZ ;  /* 0x0000000e050572a4 */ /* 0x000fc8000f8e023f */
[----:B------:R-:W-:Y:S02]  /*9110*/  UIMAD UR6, UR5, UR15, URZ ;  /* 0x0000000f050672a4 */ /* 0x000fe4000f8e023f */
[----:B-1----:R-:W-:Y:S02]  /*9120*/  UIADD3 UR24, UR5, UR13, URZ ;  /* 0x0000000d05187290 */ /* 0x002fe4000fffe03f */
[----:B------:R-:W-:-:S03]  /*9130*/  USHF.L.U32 UR5, UR6, 0x1, URZ ;  /* 0x0000000106057899 */ /* 0x000fc6000800063f */
[----:B------:R-:W-:Y:S02]  /*9140*/  ULDC.64 UR6, c[0x0][0x258] ;  /* 0x0000960000067ab9 */ /* 0x000fe40000000a00 */
[----:B------:R-:W-:Y:S02]  /*9150*/  UIMAD.WIDE.U32 UR24, UR24, 0x4, UR6 ;  /* 0x00000004181878a5 */ /* 0x000fe4000f8e0006 */
[----:B------:R-:W-:Y:S01]  /*9160*/  UIMAD.WIDE UR6, UR5, 0x4, UR16 ;  /* 0x00000004050678a5 */ /* 0x000fe2000f8e0210 */
[----:B------:R-:W-:Y:S11]  /*9170*/  @P0 BRA `(.L_x_1379) ;  /* 0x0000000000800947 */ /* 0x000ff60003800000 */
[----:B------:R-:W1:Y:S01]  /*9180*/  S2R R124, SR_LANEID ;  /* 0x00000000007c7919 */ /* 0x000e620000000000 */
[----:B------:R-:W-:Y:S02]  /*9190*/  UIMAD UR16, UR20, UR14, UR13 ;  /* 0x0000000e141072a4 */ /* 0x000fe4000f8e020d */
[----:B------:R-:W-:Y:S02]  /*91a0*/  ULOP3.LUT UP0, URZ, UR4, 0x2, URZ, 0xc0, !UPT ;  /* 0x00000002043f7892 */ /* 0x000fe4000f80c03f */
[----:B------:R-:W-:Y:S01]  /*91b0*/  UIMAD.WIDE.U32 UR16, UR16, 0x8, UR6 ;  /* 0x00000008101078a5 */ /* 0x000fe2000f8e0006 */
[----:B------:R-:W-:Y:S02]  /*91c0*/  UMOV UR5, 0x1 ;  /* 0x0000000100057882 */ /* 0x000fe40000000000 */
[----:B------:R-:W-:-:S03]  /*91d0*/  USEL UR5, UR5, 0xffffffff, !UP0 ;  /* 0xffffffff05057887 */ /* 0x000fc6000c000000 */
[----:B0-----:R-:W-:Y:S01]  /*91e0*/  MOV R32, UR16 ;  /* 0x0000001000207c02 */ /* 0x001fe20008000f00 */
[----:B------:R-:W-:Y:S01]  /*91f0*/  VOTEU.ANY UR16, UPT, PT ;  /* 0x0000000000107886 */ /* 0x000fe200038e0100 */
[----:B------:R-:W-:Y:S01]  /*9200*/  MOV R33, UR17 ;  /* 0x0000001100217c02 */ /* 0x000fe20008000f00 */
[----:B------:R-:W-:Y:S02]  /*9210*/  UPOPC UR17, UR16 ;  /* 0x00000010001172bf */ /* 0x000fe40008000000 */
[----:B------:R-:W-:Y:S02]  /*9220*/  UFLO.U32 UR16, UR16 ;  /* 0x00000010001072bd */ /* 0x000fe400080e0000 */
[----:B------:R-:W-:Y:S01]  /*9230*/  UIMAD UR5, UR5, UR17, URZ ;  /* 0x00000011050572a4 */ /* 0x000fe2000f8e023f */
[----:B------:R0:W-:Y:S05]  /*9240*/  STG.E.64 desc[UR18][R32.64], R58 ;  /* 0x0000003a20007986 */ /* 0x0001ea000c101b12 */
[----:B------:R-:W-:-:S02]  /*9250*/  MOV R35, UR5 ;  /* 0x0000000500237c02 */ /* 0x000fc40008000f00 */
[----:B-1----:R-:W-:Y:S02]  /*9260*/  ISETP.EQ.U32.AND P6, PT, R124, UR16, PT ;  /* 0x000000107c007c0c */ /* 0x002fe4000bfc2070 */
[----:B0-----:R-:W-:Y:S02]  /*9270*/  MOV R32, UR24 ;  /* 0x0000001800207c02 */ /* 0x001fe40008000f00 */
[----:B------:R-:W-:-:S09]  /*9280*/  MOV R33, UR25 ;  /* 0x0000001900217c02 */ /* 0x000fd20008000f00 */
[----:B------:R-:W-:Y:S06]  /*9290*/  @P6 MEMBAR.ALL.GPU ;  /* 0x0000000000006992 */ /* 0x000fec000000a000 */
[----:B------:R-:W-:-:S00]  /*92a0*/  @P6 ERRBAR ;  /* 0x00000000000069ab */ /* 0x000fc00000000000 */
[----:B------:R-:W-:Y:S06]  /*92b0*/  @P6 CGAERRBAR ;  /* 0x00000000000065ab */ /* 0x000fec0000000000 */
[----:B------:R1:W-:Y:S01]  /*92c0*/  @P6 REDG.E.ADD.S32.STRONG.GPU desc[UR18][R32.64], R35 ;  /* 0x000000232000698e */ /* 0x0003e2000c10e392 */
[----:B------:R-:W-:-:S04]  /*92d0*/  PLOP3.LUT P6, PT, PT, PT, UP0, 0x40, 0x0 ;  /* 0x000000000000781c */ /* 0x000fc80003fce808 */
[----:B------:R-:W-:-:S04]  /*92e0*/  SEL R34, RZ, UR15, !P6 ;  /* 0x0000000fff227c07 */ /* 0x000fc8000f000000 */
[----:B------:R-:W-:-:S13]  /*92f0*/  ISETP.NE.AND P6, PT, R34, -0x1, PT ;  /* 0xffffffff2200780c */ /* 0x000fda0003fc5270 */
[----:B-1----:R-:W-:Y:S05]  /*9300*/  @!P6 BRA `(.L_x_1379) ;  /* 0x00000000001ce947 */ /* 0x002fea0003800000 */
.L_x_1380:
[----:B------:R-:W-:Y:S02]  /*9310*/  MOV R33, UR25 ;  /* 0x0000001900217c02 */ /* 0x000fe40008000f00 */
[----:B------:R-:W-:-:S05]  /*9320*/  MOV R32, UR24 ;  /* 0x0000001800207c02 */ /* 0x000fca0008000f00 */
[----:B------:R-:W2:Y:S04]  /*9330*/  LDG.E.STRONG.GPU R33, desc[UR18][R32.64] ;  /* 0x0000001220217981 */ /* 0x000ea8000c1ef900 */
[----:B--2---:R-:W-:Y:S01]  /*9340*/  CCTL.IVALL ;  /* 0x00000000ff00798f */ /* 0x004fe20002000000 */
[----:B------:R-:W-:Y:S05]  /*9350*/  YIELD ;  /* 0x0000000000007946 */ /* 0x000fea0003800000 */
[----:B------:R-:W-:-:S13]  /*9360*/  ISETP.NE.AND P6, PT, R33, R34, PT ;  /* 0x000000222100720c */ /* 0x000fda0003fc5270 */
[----:B------:R-:W-:Y:S05]  /*9370*/  @P6 BRA `(.L_x_1380) ;  /* 0xfffffffc00e46947 */ /* 0x000fea000383ffff */
.L_x_1379:
        /* <DEDUP_REMOVED lines=9> */
[----:B------:R-:W-:-:S04]  /*9410*/  ULOP3.LUT UR5, UR15, 0x3, URZ, 0xc0, !UPT ;  /* 0x000000030f057892 */ /* 0x000fc8000f8ec03f */
[----:B------:R-:W-:-:S03]  /*9420*/  UIADD3 UR16, -UR5, UR15, URZ ;  /* 0x0000000f05107290 */ /* 0x000fc6000fffe13f */
[----:B------:R-:W-:-:S03]  /*9430*/  UMOV UR5, URZ ;  /* 0x0000003f00057c82 */ /* 0x000fc60008000000 */
[----:B------:R-:W-:Y:S02]  /*9440*/  ISETP.LT.AND P6, PT, RZ, UR16, PT ;  /* 0x00000010ff007c0c */ /* 0x000fe4000bfc1270 */
[----:B0-----:R-:W-:-:S11]  /*9450*/  MOV R32, UR16 ;  /* 0x0000001000207c02 */ /* 0x001fd60008000f00 */
[----:B------:R-:W-:Y:S05]  /*9460*/  @!P6 BRA `(.L_x_1382) ;  /* 0x000000100028e947 */ /* 0x000fea0003800000 */
[----:B------:R-:W-:Y:S02]  /*9470*/  LOP3.LUT R3, R3, 0xffbfffff, RZ, 0xc0, !PT ;  /* 0xffbfffff03037812 */ /* 0x000fe400078ec0ff */
[----:B------:R-:W-:Y:S02]  /*9480*/  ISETP.GT.AND P6, PT, R32, 0xc, PT ;  /* 0x0000000c2000780c */ /* 0x000fe40003fc4270 */
[----:B------:R-:W-:Y:S02]  /*9490*/  @P0 LOP3.LUT R3, R3, 0x400000, RZ, 0xfc, !PT ;  /* 0x0040000003030812 */ /* 0x000fe400078efcff */
[----:B------:R-:W-:Y:S02]  /*94a0*/  PLOP3.LUT P0, PT, PT, PT, PT, 0x80, 0x0 ;  /* 0x000000000000781c */ /* 0x000fe40003f0f070 */
[----:B------:R-:W-:-:S11]  /*94b0*/  LOP3.LUT R3, R3, 0xfffffffe, RZ, 0xc0, !PT ;  /* 0xfffffffe03037812 */ /* 0x000fd600078ec0ff */
[----:B------:R-:W-:-:S04]  /*94c0*/  @P0 LOP3.LUT R3, R3, 0x1, RZ, 0xfc, !PT ;  /* 0x0000000103030812 */ /* 0x000fc800078efcff */
[----:B------:R-:W-:Y:S01]  /*94d0*/  LOP3.LUT P0, RZ, R3, 0x400000, RZ, 0xc0, !PT ;  /* 0x0040000003ff7812 */ /* 0x000fe2000780c0ff */
[----:B------:R-:W-:-:S12]  /*94e0*/  @!P6 BRA `(.L_x_1383) ;  /* 0x00000008009ce947 */ /* 0x000fd80003800000 */
[----:B------:R-:W-:Y:S02]  /*94f0*/  PLOP3.LUT P6, PT, PT, PT, PT, 0x8, 0x0 ;  /* 0x000000000000781c */ /* 0x000fe40003fce170 */
[----:B------:R-:W-:-:S11]  /*9500*/  LOP3.LUT R3, R3, 0xfffffffe, RZ, 0xc0, !PT ;  /* 0xfffffffe03037812 */ /* 0x000fd600078ec0ff */
[----:B------:R-:W-:-:S07]  /*9510*/  @P6 LOP3.LUT R3, R3, 0x1, RZ, 0xfc, !PT ;  /* 0x0000000103036812 */ /* 0x000fce00078efcff */
.L_x_1384:
        /* <DEDUP_REMOVED lines=158> */
[----:B------:R-:W-:Y:S01]  /*9f00*/  IADD3 R32, R32, -0x10, RZ ;  /* 0xfffffff020207810 */ /* 0x000fe20007ffe0ff */
[----:B------:R-:W-:Y:S01]  /*9f10*/  UIADD3 UR5, UR5, 0x10, URZ ;  /* 0x0000001005057890 */ /* 0x000fe2000fffe03f */
[----:B--2---:R-:W-:Y:S01]  /*9f20*/  @!P6 FADD.FTZ R58, R58, R34 ;  /* 0x000000223a3ae221 */ /* 0x004fe20000010000 */
[----:B------:R-:W-:Y:S01]  /*9f30*/  @!P6 FADD.FTZ R59, R59, R35 ;  /* 0x000000233b3be221 */ /* 0x000fe20000010000 */
[----:B------:R-:W-:-:S13]  /*9f40*/  ISETP.GT.AND P6, PT, R32, 0xc, PT ;  /* 0x0000000c2000780c */ /* 0x000fda0003fc4270 */
[----:B------:R-:W-:Y:S05]  /*9f50*/  @P6 BRA `(.L_x_1384) ;  /* 0xfffffff400706947 */ /* 0x000fea000383ffff */
.L_x_1383:
[----:B------:R-:W-:-:S13]  /*9f60*/  ISETP.GT.AND P6, PT, R32, 0x4, PT ;  /* 0x000000042000780c */ /* 0x000fda0003fc4270 */
[----:B------:R-:W-:Y:S05]  /*9f70*/  @!P6 BRA `(.L_x_1385) ;  /* 0x000000040058e947 */ /* 0x000fea0003800000 */
        /* <DEDUP_REMOVED lines=80> */
[----:B------:R-:W-:Y:S02]  /*a480*/  LOP3.LUT R3, R3, 0xfffffffe, RZ, 0xc0, !PT ;  /* 0xfffffffe03037812 */ /* 0x000fe400078ec0ff */
[----:B------:R-:W-:Y:S01]  /*a490*/  IADD3 R32, R32, -0x4, RZ ;  /* 0xfffffffc20207810 */ /* 0x000fe20007ffe0ff */
[----:B--2---:R-:W-:Y:S01]  /*a4a0*/  @!P6 FADD.FTZ R58, R58, R34 ;  /* 0x000000223a3ae221 */ /* 0x004fe20000010000 */
[----:B------:R-:W-:Y:S01]  /*a4b0*/  @!P6 FADD.FTZ R59, R59, R35 ;  /* 0x000000233b3be221 */ /* 0x000fe20000010000 */
[----:B------:R-:W-:-:S13]  /*a4c0*/  PLOP3.LUT P6, PT, PT, PT, PT, 0x8, 0x0 ;  /* 0x000000000000781c */ /* 0x000fda0003fce170 */
[----:B------:R-:W-:-:S07]  /*a4d0*/  @P6 LOP3.LUT R3, R3, 0x1, RZ, 0xfc, !PT ;  /* 0x0000000103036812 */ /* 0x000fce00078efcff */
.L_x_1385:
[----:B------:R-:W-:-:S04]  /*a4e0*/  LOP3.LUT P6, RZ, R3, 0x1, RZ, 0xc0, !PT ;  /* 0x0000000103ff7812 */ /* 0x000fc800078cc0ff */
[----:B------:R-:W-:-:S13]  /*a4f0*/  ISETP.NE.OR P6, PT, R32, RZ, P6 ;  /* 0x000000ff2000720c */ /* 0x000fda00037c5670 */
[----:B------:R-:W-:Y:S05]  /*a500*/  @!P6 BRA `(.L_x_1381) ;  /* 0x0000000000b0e947 */ /* 0x000fea0003800000 */
.L_x_1382:
        /* <DEDUP_REMOVED lines=42> */
[----:B------:R-:W-:-:S13]  /*a7b0*/  ISETP.NE.AND P6, PT, R32, RZ, PT ;  /* 0x000000ff2000720c */ /* 0x000fda0003fc5270 */
[----:B------:R-:W-:Y:S05]  /*a7c0*/  @P6 BRA `(.L_x_1382) ;  /* 0xfffffffc00506947 */ /* 0x000fea000383ffff */
.L_x_1381:
[----:B------:R-:W-:-:S06]  /*a7d0*/  ULOP3.LUT UP0, UR15, UR15, 0x3, URZ, 0xc0, !UPT ;  /* 0x000000030f0f7892 */ /* 0x000fcc000f80c03f */
[----:B------:R-:W-:-:S13]  /*a7e0*/  PLOP3.LUT P6, PT, PT, PT, UP0, 0x40, 0x0 ;  /* 0x000000000000781c */ /* 0x000fda0003fce808 */
[----:B------:R-:W-:Y:S05]  /*a7f0*/  @P6 BRA `(.L_x_1378) ;  /* 0x0000000000946947 */ /* 0x000fea0003800000 */
[----:B0-----:R-:W0:Y:S01]  /*a800*/  S2R R34, SR_CTAID.X ;  /* 0x0000000000227919 */ /* 0x001e220000002500 */
        /* <DEDUP_REMOVED lines=10> */
.L_x_1387:
[----:B------:R-:W-:Y:S05]  /*a8b0*/  BSYNC B0 ;  /* 0x0000000000007941 */ /* 0x000fea0003800000 */
.L_x_1386:
        /* <DEDUP_REMOVED lines=12> */
[----:B------:R-:W-:Y:S01]  /*a980*/  MOV R35, UR15 ;  /* 0x0000000f00237c02 */ /* 0x000fe20008000f00 */
[----:B--2---:R-:W-:Y:S01]  /*a990*/  @!P6 FADD.FTZ R58, R58, R32 ;  /* 0x000000203a3ae221 */ /* 0x004fe20000010000 */
[----:B------:R-:W-:-:S03]  /*a9a0*/  @!P6 FADD.FTZ R59, R59, R33 ;  /* 0x000000213b3be221 */ /* 0x000fc60000010000 */
[----:B------:R-:W-:-:S04]  /*a9b0*/  ISETP.EQ.OR P6, PT, R34, UR5, P0 ;  /* 0x0000000522007c0c */ /* 0x000fc800087c2670 */
        /* <DEDUP_REMOVED lines=9> */
.L_x_1378:
[----:B------:R-:W1:Y:S01]  /*aa50*/  S2UR UR6, SR_CgaCtaId ;  /* 0x00000000000679c3 */ /* 0x000e620000008800 */
[----:B------:R-:W-:Y:S01]  /*aa60*/  UMOV UR5, 0x400 ;  /* 0x0000040000057882 */ /* 0x000fe20000000000 */
[----:B------:R-:W-:Y:S01]  /*aa70*/  ISETP.NE.AND P6, PT, RZ, UR21, PT ;  /* 0x00000015ff007c0c */ /* 0x000fe2000bfc5270 */
[----:B-1----:R-:W-:-:S03]  /*aa80*/  ULEA UR5, UR6, UR5, 0x18 ;  /* 0x0000000506057291 */ /* 0x002fc6000f8ec03f */
[----:B------:R-:W-:-:S06]  /*aa90*/  ULDC UR6, c[0x0][0x2bc] ;  /* 0x0000af0000067ab9 */ /* 0x000fcc0000000800 */
[----:B------:R-:W-:Y:S01]  /*aaa0*/  @!P0 STS.64 [UR5+0x88], R58 ;  /* 0x0000883aff008988 */ /* 0x000fe20008000a05 */
[----:B------:R-:W-:Y:S06]  /*aab0*/  BAR.SYNC.DEFER_BLOCKING 0x0 ;  /* 0x0000000000007b1d */ /* 0x000fec0000010000 */
[----:B0-----:R-:W0:Y:S02]  /*aac0*/  LDS.64 R32, [UR5+0x88] ;  /* 0x00008805ff207984 */ /* 0x001e240008000a00 */
[----:B0-----:R-:W-:Y:S01]  /*aad0*/  FMUL.FTZ R32, R32, UR6 ;  /* 0x0000000620207c20 */ /* 0x001fe20008410000 */
[----:B------:R-:W-:Y:S01]  /*aae0*/  FMUL.FTZ R36, R33, UR6 ;  /* 0x0000000621247c20 */ /* 0x000fe20008410000 */
[----:B------:R-:W-:-:S02]  /*aaf0*/  HADD2.F32 R33, -RZ, R75.H0_H0 ;  /* 0x2000004bff217230 */ /* 0x000fc40000004100 */
[----:B------:R-:W-:Y:S01]  /*ab00*/  HADD2.F32 R75, -RZ, R75.H1_H1 ;  /* 0x3000004bff4b7230 */ /* 0x000fe20000004100 */
[----:B------:R-:W-:Y:S01]  /*ab10*/  R2UR UR5, R32 ;  /* 0x00000000200572ca */ /* 0x000fe200000e0000 */
[--C-:B------:R-:W-:Y:S02]  /*ab20*/  HADD2.F32 R32, -RZ, R76.reuse.H0_H0 ;  /* 0x2000004cff207230 */ /* 0x100fe40000004100 */
[----:B------:R-:W-:-:S03]  /*ab30*/  HADD2.F32 R76, -RZ, R76.H1_H1 ;  /* 0x3000004cff4c7230 */ /* 0x000fc60000004100 */
        /* <DEDUP_REMOVED lines=23> */
.L_x_1388:
[----:B------:R-:W-:Y:S01]  /*acb0*/  LOP3.LUT P0, RZ, R3, 0x100000, RZ, 0xc0, !PT ;  /* 0x0010000003ff7812 */ /* 0x000fe2000780c0ff */
[----:B------:R-:W-:-:S12]  /*acc0*/  BSSY B0, `(.L_x_1389) ;  /* 0x0000015000007945 */ /* 0x000fd80003800000 */
[----:B------:R-:W-:Y:S05]  /*acd0*/  @!P0 BRA `(.L_x_1390) ;  /* 0x00000000004c8947 */ /* 0x000fea0003800000 */
[----:B------:R-:W-:Y:S01]  /*ace0*/  SHF.R.S32.HI R32, RZ, 0x1f, R2 ;  /* 0x0000001fff207819 */ /* 0x000fe20000011402 */
[----:B------:R-:W-:Y:S01]  /*acf0*/  FFMA.FTZ R38, R35, UR5, R36 ;  /* 0x0000000523267c23 */ /* 0x000fe20008010024 */
[----:B------:R-:W-:-:S03]  /*ad00*/  ULDC.64 UR6, c[0x0][0x288] ;  /* 0x0000a20000067ab9 */ /* 0x000fc60000000a00 */
[----:B------:R-:W-:Y:S01]  /*ad10*/  FFMA.FTZ R38, R33, R46, -R38 ;  /* 0x0000002e21267223 */ /* 0x000fe20000010826 */
[----:B------:R-:W-:Y:S01]  /*ad20*/  IMAD R34, R32, UR6, RZ ;  /* 0x0000000620227c24 */ /* 0x000fe2000f8e02ff */
[----:B------:R-:W-:Y:S02]  /*ad30*/  MOV R32, R42 ;  /* 0x0000002a00207202 */ /* 0x000fe40000000f00 */
[----:B------:R-:W-:Y:S01]  /*ad40*/  MOV R33, R41 ;  /* 0x0000002900217202 */ /* 0x000fe20000000f00 */
[C---:B------:R-:W-:Y:S02]  /*ad50*/  IMAD R35, R2.reuse, UR7, R34 ;  /* 0x0000000702237c24 */ /* 0x040fe4000f8e0222 */
[----:B------:R-:W-:Y:S01]  /*ad60*/  IMAD.WIDE.U32 R32, R2, UR6, R32 ;  /* 0x0000000602207c25 */ /* 0x000fe2000f8e0020 */
[----:B------:R-:W-:-:S04]  /*ad70*/  ULDC.64 UR6, c[0x0][0x210] ;  /* 0x0000840000067ab9 */ /* 0x000fc80000000a00 */
[----:B------:R-:W-:Y:S02]  /*ad80*/  IADD3 R33, R33, R35, RZ ;  /* 0x0000002321217210 */ /* 0x000fe40007ffe0ff */
[----:B------:R-:W-:-:S04]  /*ad90*/  LEA R34, P0, R32, UR6, 0x1 ;  /* 0x0000000620227c11 */ /* 0x000fc8000f8008ff */
[----:B------:R-:W-:Y:S01]  /*ada0*/  LEA.HI.X R35, R32, UR7, R33, 0x1, P0 ;  /* 0x0000000720237c11 */ /* 0x000fe200080f0c21 */
[----:B------:R-:W-:Y:S01]  /*adb0*/  FFMA.FTZ R32, R37, UR5, R36 ;  /* 0x0000000525207c23 */ /* 0x000fe20008010024 */
[----:B------:R-:W-:-:S03]  /*adc0*/  FMUL.FTZ R33, R38, UR23 ;  /* 0x0000001726217c20 */ /* 0x000fc60008410000 */
[----:B------:R-:W-:-:S04]  /*add0*/  FFMA.FTZ R32, R75, R47, -R32 ;  /* 0x0000002f4b207223 */ /* 0x000fc80000010820 */
[----:B------:R-:W-:-:S05]  /*ade0*/  FMUL.FTZ R32, R32, UR23 ;  /* 0x0000001720207c20 */ /* 0x000fca0008410000 */
[----:B------:R-:W-:-:S05]  /*adf0*/  F2FP.F16.F32.PACK_AB R33, R32, R33 ;  /* 0x000000212021723e */ /* 0x000fca00000000ff */
[----:B------:R0:W-:Y:S02]  /*ae00*/  STG.E desc[UR18][R34.64], R33 ;  /* 0x0000002122007986 */ /* 0x0001e4000c101912 */
.L_x_1390:
[----:B------:R-:W-:Y:S05]  /*ae10*/  BSYNC B0 ;  /* 0x0000000000007941 */ /* 0x000fea0003800000 */
.L_x_1389:
[----:B------:R-:W-:Y:S01]  /*ae20*/  ISETP.NE.AND P0, PT, RZ, UR21, PT ;  /* 0x00000015ff007c0c */ /* 0x000fe2000bf05270 */
[--C-:B------:R-:W-:Y:S02]  /*ae30*/  HADD2.F32 R32, -RZ, R4.reuse.H0_H0 ;  /* 0x20000004ff207230 */ /* 0x100fe40000004100 */
[----:B------:R-:W-:-:S03]  /*ae40*/  HADD2.F32 R4, -RZ, R4.H1_H1 ;  /* 0x30000004ff047230 */ /* 0x000fc60000004100 */
[----:B------:R-:W-:Y:S02]  /*ae50*/  FADD.FTZ R32, R32, -UR22 ;  /* 0x8000001620207e21 */ /* 0x000fe40008010000 */
[----:B------:R-:W-:Y:S01]  /*ae60*/  FADD.FTZ R38, R4, -UR22 ;  /* 0x8000001604267e21 */ /* 0x000fe20008010000 */
[--C-:B------:R-:W-:Y:S02]  /*ae70*/  HADD2.F32 R4, -RZ, R88.reuse.H0_H0 ;  /* 0x20000058ff047230 */ /* 0x100fe40000004100 */
[----:B------:R-:W-:Y:S01]  /*ae80*/  FMUL.FTZ R37, R32, UR23 ;  /* 0x0000001720257c20 */ /* 0x000fe20008410000 */
[----:B------:R-:W-:Y:S02]  /*ae90*/  HADD2.F32 R88, -RZ, R88.H1_H1 ;  /* 0x30000058ff587230 */ /* 0x000fe40000004100 */
[----:B------:R-:W-:Y:S01]  /*aea0*/  FMUL.FTZ R38, R38, UR23 ;  /* 0x0000001726267c20 */ /* 0x000fe20008410000 */
[----:B------:R-:W-:Y:S06]  /*aeb0*/  @!P0 BRA `(.L_x_1391) ;  /* 0x0000000000488947 */ /* 0x000fec0003800000 */
[----:B------:R-:W-:-:S04]  /*aec0*/  FFMA.FTZ R32, R37, R46, R44 ;  /* 0x0000002e25207223 */ /* 0x000fc8000001002c */
[----:B0-----:R-:W-:-:S06]  /*aed0*/  FMUL.FTZ R34, R32, -1.4426950216293334961 ;  /* 0xbfb8aa3b20227820 */ /* 0x001fcc0000410000 */
        /* <DEDUP_REMOVED lines=16> */
.L_x_1391:
[----:B------:R-:W-:Y:S01]  /*afe0*/  LOP3.LUT P0, RZ, R3, 0x8000, RZ, 0xc0, !PT ;  /* 0x0000800003ff7812 */ /* 0x000fe2000780c0ff */
[----:B------:R-:W-:-:S12]  /*aff0*/  BSSY B0, `(.L_x_1392) ;  /* 0x0000015000007945 */ /* 0x000fd80003800000 */
[----:B------:R-:W-:Y:S05]  /*b000*/  @!P0 BRA `(.L_x_1393) ;  /* 0x00000000004c8947 */ /* 0x000fea0003800000 */
[----:B------:R-:W-:Y:S01]  /*b010*/  SHF.R.S32.HI R32, RZ, 0x1f, R123 ;  /* 0x0000001fff207819 */ /* 0x000fe2000001147b */
[----:B------:R-:W-:Y:S01]  /*b020*/  ULDC.64 UR6, c[0x0][0x288] ;  /* 0x0000a20000067ab9 */ /* 0x000fe20000000a00 */
[----:B0-----:R-:W-:Y:S01]  /*b030*/  MOV R33, R41 ;  /* 0x0000002900217202 */ /* 0x001fe20000000f00 */
[----:B------:R-:W-:Y:S02]  /*b040*/  FFMA.FTZ R37, R37, UR5, R36 ;  /* 0x0000000525257c23 */ /* 0x000fe40008010024 */
        /* <DEDUP_REMOVED lines=9> */
[----:B------:R-:W-:-:S04]  /*b0e0*/  FFMA.FTZ R33, R38, UR5, R36 ;  /* 0x0000000526217c23 */ /* 0x000fc80008010024 */
[----:B------:R-:W-:Y:S01]  /*b0f0*/  FFMA.FTZ R4, R88, R47, -R33 ;  /* 0x0000002f58047223 */ /* 0x000fe20000010821 */
[----:B------:R-:W-:-:S03]  /*b100*/  FMUL.FTZ R33, R37, UR23 ;  /* 0x0000001725217c20 */ /* 0x000fc60008410000 */
[----:B------:R-:W-:-:S05]  /*b110*/  FMUL.FTZ R4, R4, UR23 ;  /* 0x0000001704047c20 */ /* 0x000fca0008410000 */
[----:B------:R-:W-:-:S05]  /*b120*/  F2FP.F16.F32.PACK_AB R33, R4, R33 ;  /* 0x000000210421723e */ /* 0x000fca00000000ff */
[----:B------:R1:W-:Y:S02]  /*b130*/  STG.E desc[UR18][R34.64], R33 ;  /* 0x0000002122007986 */ /* 0x0003e4000c101912 */
.L_x_1393:
[----:B------:R-:W-:Y:S05]  /*b140*/  BSYNC B0 ;  /* 0x0000000000007941 */ /* 0x000fea0003800000 */
.L_x_1392:
[----:B------:R-:W-:Y:S01]  /*b150*/  ISETP.NE.AND P0, PT, RZ, UR21, PT ;  /* 0x00000015ff007c0c */ /* 0x000fe2000bf05270 */
[--C-:B------:R-:W-:Y:S02]  /*b160*/  HADD2.F32 R4, -RZ, R5.reuse.H0_H0 ;  /* 0x20000005ff047230 */ /* 0x100fe40000004100 */
[----:B------:R-:W-:Y:S02]  /*b170*/  HADD2.F32 R5, -RZ, R5.H1_H1 ;  /* 0x30000005ff057230 */ /* 0x000fe40000004100 */
[--C-:B01----:R-:W-:Y:S02]  /*b180*/  HADD2.F32 R35, -RZ, R92.reuse.H0_H0 ;  /* 0x2000005cff237230 */ /* 0x103fe40000004100 */
[----:B------:R-:W-:Y:S01]  /*b190*/  FADD.FTZ R4, R4, -UR22 ;  /* 0x8000001604047e21 */ /* 0x000fe20008010000 */
[----:B------:R-:W-:Y:S02]  /*b1a0*/  HADD2.F32 R92, -RZ, R92.H1_H1 ;  /* 0x3000005cff5c7230 */ /* 0x000fe40000004100 */
[----:B------:R-:W-:Y:S01]  /*b1b0*/  FADD.FTZ R5, R5, -UR22 ;  /* 0x8000001605057e21 */ /* 0x000fe20008010000 */
[----:B------:R-:W-:-:S03]  /*b1c0*/  FMUL.FTZ R37, R4, UR23 ;  /* 0x0000001704257c20 */ /* 0x000fc60008410000 */
        /* <DEDUP_REMOVED lines=20> */
.L_x_1394:
[----:B------:R-:W-:Y:S01]  /*b310*/  LOP3.LUT P0, RZ, R3, 0x4000, RZ, 0xc0, !PT ;  /* 0x0000400003ff7812 */ /* 0x000fe2000780c0ff */
[----:B------:R-:W-:-:S12]  /*b320*/  BSSY B0, `(.L_x_1395) ;  /* 0x0000015000007945 */ /* 0x000fd80003800000 */
        /* <DEDUP_REMOVED lines=10> */
[----:B------:R-:W-:Y:S01]  /*b3d0*/  FFMA.FTZ R5, R34, UR5, R36 ;  /* 0x0000000522057c23 */ /* 0x000fe20008010024 */
[----:B------:R-:W-:-:S03]  /*b3e0*/  LEA R32, P0, R4, UR6, 0x1 ;  /* 0x0000000604207c11 */ /* 0x000fc6000f8008ff */
[----:B------:R-:W-:Y:S01]  /*b3f0*/  FFMA.FTZ R92, R92, R47, -R5 ;  /* 0x0000002f5c5c7223 */ /* 0x000fe20000010805 */
[----:B------:R-:W-:Y:S01]  /*b400*/  LEA.HI.X R33, R4, UR7, R33, 0x1, P0 ;  /* 0x0000000704217c11 */ /* 0x000fe200080f0c21 */
[----:B------:R-:W-:-:S04]  /*b410*/  FFMA.FTZ R4, R37, UR5, R36 ;  /* 0x0000000525047c23 */ /* 0x000fc80008010024 */
[----:B------:R-:W-:-:S04]  /*b420*/  FFMA.FTZ R4, R35, R46, -R4 ;  /* 0x0000002e23047223 */ /* 0x000fc80000010804 */
[----:B------:R-:W-:Y:S01]  /*b430*/  FMUL.FTZ R5, R4, UR23 ;  /* 0x0000001704057c20 */ /* 0x000fe20008410000 */
[----:B------:R-:W-:-:S05]  /*b440*/  FMUL.FTZ R4, R92, UR23 ;  /* 0x000000175c047c20 */ /* 0x000fca0008410000 */
[----:B------:R-:W-:-:S05]  /*b450*/  F2FP.F16.F32.PACK_AB R5, R4, R5 ;  /* 0x000000050405723e */ /* 0x000fca00000000ff */
[----:B------:R0:W-:Y:S02]  /*b460*/  STG.E desc[UR18][R32.64], R5 ;  /* 0x0000000520007986 */ /* 0x0001e4000c101912 */
.L_x_1396:
[----:B------:R-:W-:Y:S05]  /*b470*/  BSYNC B0 ;  /* 0x0000000000007941 */ /* 0x000fea0003800000 */
.L_x_1395:
[----:B------:R-:W1:Y:S01]  /*b480*/  LDC R34, c[0x0][0x2ac] ;  /* 0x0000ab00ff227b82 */ /* 0x000e620000000800 */
[----:B------:R-:W-:Y:S01]  /*b490*/  ISETP.NE.AND P0, PT, RZ, UR21, PT ;  /* 0x00000015ff007c0c */ /* 0x000fe2000bf05270 */
[--C-:B------:R-:W-:Y:S02]  /*b4a0*/  HADD2.F32 R4, -RZ, R6.reuse.H0_H0 ;  /* 0x20000006ff047230 */ /* 0x100fe40000004100 */
[----:B------:R-:W-:Y:S02]  /*b4b0*/  HADD2.F32 R6, -RZ, R6.H1_H1 ;  /* 0x30000006ff067230 */ /* 0x000fe40000004100 */
[--C-:B------:R-:W-:Y:S02]  /*b4c0*/  HADD2.F32 R35, -RZ, R94.reuse.H0_H0 ;  /* 0x2000005eff237230 */ /* 0x100fe40000004100 */
[----:B------:R-:W-:Y:S01]  /*b4d0*/  FADD.FTZ R4, R4, -UR22 ;  /* 0x8000001604047e21 */ /* 0x000fe20008010000 */
[----:B------:R-:W-:Y:S02]  /*b4e0*/  HADD2.F32 R94, -RZ, R94.H1_H1 ;  /* 0x3000005eff5e7230 */ /* 0x000fe40000004100 */
[----:B------:R-:W-:Y:S01]  /*b4f0*/  FADD.FTZ R6, R6, -UR22 ;  /* 0x8000001606067e21 */ /* 0x000fe20008010000 */
[----:B------:R-:W-:-:S03]  /*b500*/  FMUL.FTZ R37, R4, UR23 ;  /* 0x0000001704257c20 */ /* 0x000fc60008410000 */
[----:B------:R-:W-:Y:S01]  /*b510*/  FMUL.FTZ R6, R6, UR23 ;  /* 0x0000001706067c20 */ /* 0x000fe20008410000 */
[----:B------:R-:W-:Y:S06]  /*b520*/  @!P0 BRA `(.L_x_1397) ;  /* 0x0000000000488947 */ /* 0x000fec0003800000 */
[----:B------:R-:W-:Y:S01]  /*b530*/  FFMA.FTZ R4, R37, R46, R44 ;  /* 0x0000002e25047223 */ /* 0x000fe2000001002c */
[----:B0-----:R-:W-:-:S03]  /*b540*/  FFMA.FTZ R5, R6, R47, R45 ;  /* 0x0000002f06057223 */ /* 0x001fc6000001002d */
        /* <DEDUP_REMOVED lines=11> */
[----:B--2---:R-:W-:Y:S01]  /*b600*/  FADD.FTZ R32, -R59, 1 ;  /* 0x3f8000003b207421 */ /* 0x004fe20000010100 */
[----:B------:R-:W-:Y:S02]  /*b610*/  FMUL.FTZ R94, R94, R59 ;  /* 0x0000003b5e5e7220 */ /* 0x000fe40000410000 */
[----:B------:R-:W-:Y:S01]  /*b620*/  FMUL.FTZ R35, R35, R4 ;  /* 0x0000000423237220 */ /* 0x000fe20000410000 */
[----:B------:R-:W-:-:S04]  /*b630*/  FFMA.FTZ R5, R5, R32, 1 ;  /* 0x3f80000005057423 */ /* 0x000fc80000010020 */
[----:B------:R-:W-:-:S07]  /*b640*/  FMUL.FTZ R94, R94, R5 ;  /* 0x000000055e5e7220 */ /* 0x000fce0000410000 */
.L_x_1397:
[----:B------:R-:W-:Y:S01]  /*b650*/  LOP3.LUT P0, RZ, R3, 0x2000, RZ, 0xc0, !PT ;  /* 0x0000200003ff7812 */ /* 0x000fe2000780c0ff */
[----:B------:R-:W-:-:S12]  /*b660*/  BSSY B0, `(.L_x_1398) ;  /* 0x0000015000007945 */ /* 0x000fd80003800000 */
        /* <DEDUP_REMOVED lines=20> */
.L_x_1399:
[----:B------:R-:W-:Y:S05]  /*b7b0*/  BSYNC B0 ;  /* 0x0000000000007941 */ /* 0x000fea0003800000 */
.L_x_1398:
[----:B------:R-:W-:Y:S01]  /*b7c0*/  ISETP.NE.AND P0, PT, RZ, UR21, PT ;  /* 0x00000015ff007c0c */ /* 0x000fe2000bf05270 */
[--C-:B------:R-:W-:Y:S02]  /*b7d0*/  HADD2.F32 R4, -RZ, R7.reuse.H0_H0 ;  /* 0x20000007ff047230 */ /* 0x100fe40000004100 */
[----:B------:R-:W-:Y:S02]  /*b7e0*/  HADD2.F32 R7, -RZ, R7.H1_H1 ;  /* 0x30000007ff077230 */ /* 0x000fe40000004100 */
[--C-:B0-2---:R-:W-:Y:S02]  /*b7f0*/  HADD2.F32 R33, -RZ, R96.reuse.H0_H0 ;  /* 0x20000060ff217230 */ /* 0x105fe40000004100 */
        /* <DEDUP_REMOVED lines=24> */
.L_x_1400:
        /* <DEDUP_REMOVED lines=22> */
.L_x_1402:
[----:B------:R-:W-:Y:S05]  /*bae0*/  BSYNC B0 ;  /* 0x0000000000007941 */ /* 0x000fea0003800000 */
.L_x_1401:
[----:B------:R-:W-:Y:S01]  /*baf0*/  ISETP.NE.AND P0, PT, RZ, UR21, PT ;  /* 0x00000015ff007c0c */ /* 0x000fe2000bf05270 */
[--C-:B------:R-:W-:Y:S02]  /*bb00*/  HADD2.F32 R4, -RZ, R8.reuse.H0_H0 ;  /* 0x20000008ff047230 */ /* 0x100fe40000004100 */
[----:B------:R-:W-:Y:S02]  /*bb10*/  HADD2.F32 R8, -RZ, R8.H1_H1 ;  /* 0x30000008ff087230 */ /* 0x000fe40000004100 */
[--C-:B------:R-:W-:Y:S02]  /*bb20*/  HADD2.F32 R33, -RZ, R97.reuse.H0_H0 ;  /* 0x20000061ff217230 */ /* 0x100fe40000004100 */
[----:B------:R-:W-:Y:S01]  /*bb30*/  FADD.FTZ R4, R4, -UR22 ;  /* 0x8000001604047e21 */ /* 0x000fe20008010000 */
[----:B------:R-:W-:Y:S02]  /*bb40*/  HADD2.F32 R32, -RZ, R97.H1_H1 ;  /* 0x30000061ff207230 */ /* 0x000fe40000004100 */
[----:B------:R-:W-:Y:S01]  /*bb50*/  FADD.FTZ R38, R8, -UR22 ;  /* 0x8000001608267e21 */ /* 0x000fe20008010000 */
[----:B------:R-:W-:-:S02]  /*bb60*/  HADD2.F32 R8, -RZ, R9.H0_H0 ;  /* 0x20000009ff087230 */ /* 0x000fc40000004100 */
[----:B------:R-:W-:Y:S01]  /*bb70*/  FMUL.FTZ R35, R4, UR23 ;  /* 0x0000001704237c20 */ /* 0x000fe20008410000 */
[----:B------:R-:W-:Y:S02]  /*bb80*/  HADD2.F32 R9, -RZ, R9.H1_H1 ;  /* 0x30000009ff097230 */ /* 0x000fe40000004100 */
[----:B------:R-:W-:Y:S01]  /*bb90*/  FMUL.FTZ R38, R38, UR23 ;  /* 0x0000001726267c20 */ /* 0x000fe20008410000 */
[----:B------:R-:W-:Y:S06]  /*bba0*/  @!P0 BRA `(.L_x_1403) ;  /* 0x0000000000488947 */ /* 0x000fec0003800000 */
[----:B0-----:R-:W-:Y:S01]  /*bbb0*/  FFMA.FTZ R5, R38, R47, R45 ;  /* 0x0000002f26057223 */ /* 0x001fe2000001002d */
        /* <DEDUP_REMOVED lines=17> */
.L_x_1403:
        /* <DEDUP_REMOVED lines=22> */
.L_x_1405:
[----:B------:R-:W-:Y:S05]  /*be30*/  BSYNC B0 ;  /* 0x0000000000007941 */ /* 0x000fea0003800000 */
.L_x_1404:
[----:B------:R-:W-:Y:S01]  /*be40*/  ISETP.NE.AND P0, PT, RZ, UR21, PT ;  /* 0x00000015ff007c0c */ /* 0x000fe2000bf05270 */
[----:B------:R-:W-:Y:S01]  /*be50*/  FADD.FTZ R4, R8, -UR22 ;  /* 0x8000001608047e21 */ /* 0x000fe20008010000 */
[----:B------:R-:W-:Y:S01]  /*be60*/  FADD.FTZ R38, R9, -UR22 ;  /* 0x8000001609267e21 */ /* 0x000fe20008010000 */
[--C-:B------:R-:W-:Y:S02]  /*be70*/  HADD2.F32 R8, -RZ, R10.reuse.H0_H0 ;  /* 0x2000000aff087230 */ /* 0x100fe40000004100 */
[--C-:B------:R-:W-:Y:S02]  /*be80*/  HADD2.F32 R33, -RZ, R95.reuse.H0_H0 ;  /* 0x2000005fff217230 */ /* 0x100fe40000004100 */
[----:B------:R-:W-:Y:S01]  /*be90*/  FMUL.FTZ R9, R4, UR23 ;  /* 0x0000001704097c20 */ /* 0x000fe20008410000 */
[----:B------:R-:W-:Y:S02]  /*bea0*/  HADD2.F32 R32, -RZ, R95.H1_H1 ;  /* 0x3000005fff207230 */ /* 0x000fe40000004100 */
[----:B------:R-:W-:Y:S01]  /*beb0*/  FMUL.FTZ R38, R38, UR23 ;  /* 0x0000001726267c20 */ /* 0x000fe20008410000 */
[----:B------:R-:W-:-:S02]  /*bec0*/  HADD2.F32 R10, -RZ, R10.H1_H1 ;  /* 0x3000000aff0a7230 */ /* 0x000fc40000004100 */
[----:B------:R-:W-:Y:S05]  /*bed0*/  @!P0 BRA `(.L_x_1406) ;  /* 0x0000000000488947 */ /* 0x000fea0003800000 */
[----:B------:R-:W-:Y:S01]  /*bee0*/  FFMA.FTZ R4, R38, R47, R45 ;  /* 0x0000002f26047223 */ /* 0x000fe2000001002d */
[----:B0-2---:R-:W-:-:S03]  /*bef0*/  FFMA.FTZ R5, R9, R46, R44 ;  /* 0x0000002e09057223 */ /* 0x005fc6000001002c */
        /* <DEDUP_REMOVED lines=16> */
.L_x_1406:
[----:B------:R-:W-:Y:S01]  /*c000*/  LOP3.LUT P0, RZ, R3, 0x400, RZ, 0xc0, !PT ;  /* 0x0000040003ff7812 */ /* 0x000fe2000780c0ff */
[----:B------:R-:W-:-:S12]  /*c010*/  BSSY B0, `(.L_x_1407) ;  /* 0x0000015000007945 */ /* 0x000fd80003800000 */
[----:B------:R-:W-:Y:S05]  /*c020*/  @!P0 BRA `(.L_x_1408) ;  /* 0x00000000004c8947 */ /* 0x000fea0003800000 */
[----:B------:R-:W-:Y:S01]  /*c030*/  SHF.R.S32.HI R4, RZ, 0x1f, R118 ;  /* 0x0000001fff047819 */ /* 0x000fe20000011476 */
[----:B------:R-:W-:Y:S01]  /*c040*/  ULDC.64 UR6, c[0x0][0x288] ;  /* 0x0000a20000067ab9 */ /* 0x000fe20000000a00 */
[----:B0-2---:R-:W-:-:S03]  /*c050*/  MOV R5, R41 ;  /* 0x0000002900057202 */ /* 0x005fc60000000f00 */
        /* <DEDUP_REMOVED lines=16> */
.L_x_1408:
[----:B------:R-:W-:Y:S05]  /*c160*/  BSYNC B0 ;  /* 0x0000000000007941 */ /* 0x000fea0003800000 */
.L_x_1407:
[----:B------:R-:W-:Y:S01]  /*c170*/  ISETP.NE.AND P0, PT, RZ, UR21, PT ;  /* 0x00000015ff007c0c */ /* 0x000fe2000bf05270 */
[----:B------:R-:W-:Y:S01]  /*c180*/  FADD.FTZ R33, R8, -UR22 ;  /* 0x8000001608217e21 */ /* 0x000fe20008010000 */
[----:B------:R-:W-:Y:S01]  /*c190*/  FADD.FTZ R10, R10, -UR22 ;  /* 0x800000160a0a7e21 */ /* 0x000fe20008010000 */
[----:B------:R-:W-:Y:S02]  /*c1a0*/  HADD2.F32 R8, -RZ, R11.H0_H0 ;  /* 0x2000000bff087230 */ /* 0x000fe40000004100 */
[--C-:B------:R-:W-:Y:S02]  /*c1b0*/  HADD2.F32 R9, -RZ, R93.reuse.H0_H0 ;  /* 0x2000005dff097230 */ /* 0x100fe40000004100 */
[----:B------:R-:W-:Y:S01]  /*c1c0*/  FMUL.FTZ R33, R33, UR23 ;  /* 0x0000001721217c20 */ /* 0x000fe20008410000 */
[----:B------:R-:W-:Y:S02]  /*c1d0*/  HADD2.F32 R32, -RZ, R93.H1_H1 ;  /* 0x3000005dff207230 */ /* 0x000fe40000004100 */
[----:B------:R-:W-:Y:S01]  /*c1e0*/  FMUL.FTZ R10, R10, UR23 ;  /* 0x000000170a0a7c20 */ /* 0x000fe20008410000 */
[----:B------:R-:W-:-:S02]  /*c1f0*/  HADD2.F32 R11, -RZ, R11.H1_H1 ;  /* 0x3000000bff0b7230 */ /* 0x000fc40000004100 */
[----:B------:R-:W-:Y:S05]  /*c200*/  @!P0 BRA `(.L_x_1409) ;  /* 0x0000000000488947 */ /* 0x000fea0003800000 */
[----:B------:R-:W-:Y:S01]  /*c210*/  FFMA.FTZ R4, R10, R47, R45 ;  /* 0x0000002f0a047223 */ /* 0x000fe2000001002d */
[----:B0-23--:R-:W-:-:S03]  /*c220*/  FFMA.FTZ R5, R33, R46, R44 ;  /* 0x0000002e21057223 */ /* 0x00dfc6000001002c */
        /* <DEDUP_REMOVED lines=16> */
.L_x_1409:
[----:B------:R-:W-:Y:S01]  /*c330*/  LOP3.LUT P0, RZ, R3, 0x200, RZ, 0xc0, !PT ;  /* 0x0000020003ff7812 */ /* 0x000fe2000780c0ff */
[----:B------:R-:W-:-:S12]  /*c340*/  BSSY B0, `(.L_x_1410) ;  /* 0x0000015000007945 */ /* 0x000fd80003800000 */
[----:B------:R-:W-:Y:S05]  /*c350*/  @!P0 BRA `(.L_x_1411) ;  /* 0x00000000004c8947 */ /* 0x000fea0003800000 */
[----:B------:R-:W-:Y:S01]  /*c360*/  SHF.R.S32.HI R4, RZ, 0x1f, R117 ;  /* 0x0000001fff047819 */ /* 0x000fe20000011475 */
[----:B------:R-:W-:Y:S01]  /*c370*/  ULDC.64 UR6, c[0x0][0x288] ;  /* 0x0000a20000067ab9 */ /* 0x000fe20000000a00 */
[----:B0-23--:R-:W-:-:S03]  /*c380*/  MOV R5, R41 ;  /* 0x0000002900057202 */ /* 0x00dfc60000000f00 */
        /* <DEDUP_REMOVED lines=16> */
.L_x_1411:
[----:B------:R-:W-:Y:S05]  /*c490*/  BSYNC B0 ;  /* 0x0000000000007941 */ /* 0x000fea0003800000 */
.L_x_1410:
        /* <DEDUP_REMOVED lines=10> */
[----:B0-234-:R-:W-:Y:S01]  /*c540*/  FFMA.FTZ R5, R32, R47, R45 ;  /* 0x0000002f20057223 */ /* 0x01dfe2000001002d */
        /* <DEDUP_REMOVED lines=17> */
.L_x_1412:
[----:B------:R-:W-:Y:S01]  /*c660*/  LOP3.LUT P0, RZ, R3, 0x100, RZ, 0xc0, !PT ;  /* 0x0000010003ff7812 */ /* 0x000fe2000780c0ff */
[----:B------:R-:W-:-:S12]  /*c670*/  BSSY B0, `(.L_x_1413) ;  /* 0x0000015000007945 */ /* 0x000fd80003800000 */
[----:B------:R-:W-:Y:S05]  /*c680*/  @!P0 BRA `(.L_x_1414) ;  /* 0x00000000004c8947 */ /* 0x000fea0003800000 */
[----:B------:R-:W-:Y:S01]  /*c690*/  SHF.R.S32.HI R4, RZ, 0x1f, R116 ;  /* 0x0000001fff047819 */ /* 0x000fe20000011474 */
[----:B------:R-:W-:Y:S01]  /*c6a0*/  ULDC.64 UR6, c[0x0][0x288] ;  /* 0x0000a20000067ab9 */ /* 0x000fe20000000a00 */
[----:B0-234-:R-:W-:-:S03]  /*c6b0*/  MOV R5, R41 ;  /* 0x0000002900057202 */ /* 0x01dfc60000000f00 */
        /* <DEDUP_REMOVED lines=16> */
.L_x_1414:
[----:B------:R-:W-:Y:S05]  /*c7c0*/  BSYNC B0 ;  /* 0x0000000000007941 */ /* 0x000fea0003800000 */
.L_x_1413:
        /* <DEDUP_REMOVED lines=28> */
.L_x_1415:
        /* <DEDUP_REMOVED lines=22> */
.L_x_1417:
[----:B------:R-:W-:Y:S05]  /*caf0*/  BSYNC B0 ;  /* 0x0000000000007941 */ /* 0x000fea0003800000 */
.L_x_1416:
[----:B------:R-:W-:Y:S01]  /*cb00*/  ISETP.NE.AND P0, PT, RZ, UR21, PT ;  /* 0x00000015ff007c0c */ /* 0x000fe2000bf05270 */
[----:B------:R-:W-:Y:S01]  /*cb10*/  FADD.FTZ R11, R8, -UR22 ;  /* 0x80000016080b7e21 */ /* 0x000fe20008010000 */
[----:B------:R-:W-:Y:S01]  /*cb20*/  FADD.FTZ R10, R17, -UR22 ;  /* 0x80000016110a7e21 */ /* 0x000fe20008010000 */
[----:B------:R-:W-:Y:S02]  /*cb30*/  HADD2.F32 R9, -RZ, R74.H0_H0 ;  /* 0x2000004aff097230 */ /* 0x000fe40000004100 */
[----:B------:R-:W-:Y:S02]  /*cb40*/  HADD2.F32 R8, -RZ, R20.H0_H0 ;  /* 0x20000014ff087230 */ /* 0x000fe40000004100 */
[----:B------:R-:W-:Y:S01]  /*cb50*/  FMUL.FTZ R11, R11, UR23 ;  /* 0x000000170b0b7c20 */ /* 0x000fe20008410000 */
[----:B------:R-:W-:Y:S02]  /*cb60*/  HADD2.F32 R74, -RZ, R74.H1_H1 ;  /* 0x3000004aff4a7230 */ /* 0x000fe40000004100 */
[----:B------:R-:W-:Y:S01]  /*cb70*/  FMUL.FTZ R10, R10, UR23 ;  /* 0x000000170a0a7c20 */ /* 0x000fe20008410000 */
[----:B------:R-:W-:-:S02]  /*cb80*/  HADD2.F32 R20, -RZ, R20.H1_H1 ;  /* 0x30000014ff147230 */ /* 0x000fc40000004100 */
[----:B------:R-:W-:Y:S05]  /*cb90*/  @!P0 BRA `(.L_x_1418) ;  /* 0x0000000000488947 */ /* 0x000fea0003800000 */
[----:B------:R-:W-:Y:S01]  /*cba0*/  FFMA.FTZ R4, R11, R46, R44 ;  /* 0x0000002e0b047223 */ /* 0x000fe2000001002c */
[----:B0-234-:R-:W-:-:S03]  /*cbb0*/  FFMA.FTZ R5, R10, R47, R45 ;  /* 0x0000002f0a057223 */ /* 0x01dfc6000001002d */
        /* <DEDUP_REMOVED lines=16> */
.L_x_1418:
        /* <DEDUP_REMOVED lines=22> */
.L_x_1420:
[----:B------:R-:W-:Y:S05]  /*ce20*/  BSYNC B0 ;  /* 0x0000000000007941 */ /* 0x000fea0003800000 */
.L_x_1419:
        /* <DEDUP_REMOVED lines=28> */
.L_x_1421:
        /* <DEDUP_REMOVED lines=22> */
.L_x_1423:
[----:B------:R-:W-:Y:S05]  /*d150*/  BSYNC B0 ;  /* 0x0000000000007941 */ /* 0x000fea0003800000 */
.L_x_1422:
        /* <DEDUP_REMOVED lines=28> */
.L_x_1424:
        /* <DEDUP_REMOVED lines=22> */
.L_x_1426:
[----:B------:R-:W-:Y:S05]  /*d480*/  BSYNC B0 ;  /* 0x0000000000007941 */ /* 0x000fea0003800000 */
.L_x_1425:
        /* <DEDUP_REMOVED lines=28> */
.L_x_1427:
        /* <DEDUP_REMOVED lines=22> */
.L_x_1429:
[----:B------:R-:W-:Y:S05]  /*d7b0*/  BSYNC B0 ;  /* 0x0000000000007941 */ /* 0x000fea0003800000 */
.L_x_1428:
        /* <DEDUP_REMOVED lines=28> */
.L_x_1430:
        /* <DEDUP_REMOVED lines=22> */
.L_x_1432:
[----:B------:R-:W-:Y:S05]  /*dae0*/  BSYNC B0 ;  /* 0x0000000000007941 */ /* 0x000fea0003800000 */
.L_x_1431:
        /* <DEDUP_REMOVED lines=28> */
.L_x_1433:
        /* <DEDUP_REMOVED lines=22> */
.L_x_1435:
[----:B------:R-:W-:Y:S05]  /*de10*/  BSYNC B0 ;  /* 0x0000000000007941 */ /* 0x000fea0003800000 */
.L_x_1434:
        /* <DEDUP_REMOVED lines=28> */
.L_x_1436:
[----:B------:R-:W-:Y:S04]  /*dfe0*/  BSSY B0, `(.L_x_1437) ;  /* 0x0000015000007945 */ /* 0x000fe80003800000 */
        /* <DEDUP_REMOVED lines=20> */
.L_x_1438:
[----:B------:R-:W-:Y:S05]  /*e130*/  BSYNC B0 ;  /* 0x0000000000007941 */ /* 0x000fea0003800000 */
.L_x_1437:
[----:B------:R-:W-:Y:S01]  /*e140*/  FADD.FTZ R4, R8, -UR22 ;  /* 0x8000001608047e21 */ /* 0x000fe20008010000 */
[----:B------:R-:W-:Y:S01]  /*e150*/  FADD.FTZ R55, R55, -UR22 ;  /* 0x8000001637377e21 */ /* 0x000fe20008010000 */
[--C-:B------:R-:W-:Y:S02]  /*e160*/  HADD2.F32 R9, -RZ, R56.reuse.H0_H0 ;  /* 0x20000038ff097230 */ /* 0x100fe40000004100 */
[--C-:B------:R-:W-:Y:S02]  /*e170*/  HADD2.F32 R8, -RZ, R57.reuse.H0_H0 ;  /* 0x20000039ff087230 */ /* 0x100fe40000004100 */
[----:B------:R-:W-:Y:S01]  /*e180*/  FMUL.FTZ R29, R4, UR23 ;  /* 0x00000017041d7c20 */ /* 0x000fe20008410000 */
[----:B------:R-:W-:Y:S02]  /*e190*/  HADD2.F32 R56, -RZ, R56.H1_H1 ;  /* 0x30000038ff387230 */ /* 0x000fe40000004100 */
[----:B------:R-:W-:Y:S01]  /*e1a0*/  FMUL.FTZ R26, R55, UR23 ;  /* 0x00000017371a7c20 */ /* 0x000fe20008410000 */
[----:B------:R-:W-:Y:S01]  /*e1b0*/  HADD2.F32 R57, -RZ, R57.H1_H1 ;  /* 0x30000039ff397230 */ /* 0x000fe20000004100 */
[----:B------:R-:W-:Y:S06]  /*e1c0*/  @!P6 BRA `(.L_x_1439) ;  /* 0x000000000048e947 */ /* 0x000fec0003800000 */
        /* <DEDUP_REMOVED lines=18> */
.L_x_1439:
        /* <DEDUP_REMOVED lines=21> */
.L_x_1441:
[----:B------:R-:W-:Y:S05]  /*e440*/  BSYNC B0 ;  /* 0x0000000000007941 */ /* 0x000fea0003800000 */
.L_x_1440:
        /* <DEDUP_REMOVED lines=27> */
.L_x_1442:
        /* <DEDUP_REMOVED lines=21> */
.L_x_1444:
[----:B------:R-:W-:Y:S05]  /*e750*/  BSYNC B0 ;  /* 0x0000000000007941 */ /* 0x000fea0003800000 */
.L_x_1443:
        /* <DEDUP_REMOVED lines=27> */
.L_x_1445:
        /* <DEDUP_REMOVED lines=21> */
.L_x_1447:
[----:B------:R-:W-:Y:S05]  /*ea60*/  BSYNC B0 ;  /* 0x0000000000007941 */ /* 0x000fea0003800000 */
.L_x_1446:
        /* <DEDUP_REMOVED lines=27> */
.L_x_1448:
[----:B------:R-:W-:Y:S04]  /*ec20*/  BSSY B0, `(.L_x_1449) ;  /* 0x0000014000007945 */ /* 0x000fe80003800000 */
[----:B------:R-:W-:Y:S05]  /*ec30*/  @!P1 BRA `(.L_x_1450) ;  /* 0x0000000000489947 */ /* 0x000fea0003800000 */
[----:B------:R-:W-:Y:S01]  /*ec40*/  ULDC.64 UR6, c[0x0][0x288] ;  /* 0x0000a20000067ab9 */ /* 0x000fe20000000a00 */
[----:B------:R-:W-:Y:S01]  /*ec50*/  MOV R4, R42 ;  /* 0x0000002a00047202 */ /* 0x000fe20000000f00 */
[----:B0-234-:R-:W-:Y:S01]  /*ec60*/  IMAD R7, R125, UR6, RZ ;  /* 0x000000067d077c24 */ /* 0x01dfe2000f8e02ff */
        /* <DEDUP_REMOVED lines=15> */
.L_x_1450:
[----:B------:R-:W-:Y:S05]  /*ed60*/  BSYNC B0 ;  /* 0x0000000000007941 */ /* 0x000fea0003800000 */
.L_x_1449:
        /* <DEDUP_REMOVED lines=27> */
.L_x_1451:
[----:B------:R-:W-:Y:S01]  /*ef20*/  LOP3.LUT P0, RZ, R3, 0x80000, RZ, 0xc0, !PT ;  /* 0x0008000003ff7812 */ /* 0x000fe2000780c0ff */
[----:B------:R-:W-:-:S12]  /*ef30*/  BSSY B0, `(.L_x_1452) ;  /* 0x0000016000007945 */ /* 0x000fd80003800000 */
[----:B------:R-:W-:Y:S05]  /*ef40*/  @!P0 BRA `(.L_x_1453) ;  /* 0x0000000000508947 */ /* 0x000fea0003800000 */
[----:B0-234-:R-:W-:Y:S01]  /*ef50*/  IADD3 R7, R2, 0xa8, RZ ;  /* 0x000000a802077810 */ /* 0x01dfe20007ffe0ff */
        /* <DEDUP_REMOVED lines=10> */
[----:B------:R-:W-:-:S03]  /*f000*/  FFMA.FTZ R5, R20, UR5, R36 ;  /* 0x0000000514057c23 */ /* 0x000fc60008010024 */
[----:B------:R-:W-:Y:S01]  /*f010*/  LEA.HI.X R7, R4, UR7, R7, 0x1, P0 ;  /* 0x0000000704077c11 */ /* 0x000fe200080f0c07 */
[----:B------:R-:W-:Y:S01]  /*f020*/  FFMA.FTZ R4, R29, UR5, R36 ;  /* 0x000000051d047c23 */ /* 0x000fe20008010024 */
[----:B------:R-:W-:-:S03]  /*f030*/  FFMA.FTZ R66, R66, R47, -R5 ;  /* 0x0000002f42427223 */ /* 0x000fc60000010805 */
[----:B------:R-:W-:-:S04]  /*f040*/  FFMA.FTZ R4, R9, R46, -R4 ;  /* 0x0000002e09047223 */ /* 0x000fc80000010804 */
[----:B------:R-:W-:Y:S01]  /*f050*/  FMUL.FTZ R5, R4, UR23 ;  /* 0x0000001704057c20 */ /* 0x000fe20008410000 */
[----:B------:R-:W-:-:S05]  /*f060*/  FMUL.FTZ R4, R66, UR23 ;  /* 0x0000001742047c20 */ /* 0x000fca0008410000 */
[----:B------:R-:W-:-:S05]  /*f070*/  F2FP.F16.F32.PACK_AB R5, R4, R5 ;  /* 0x000000050405723e */ /* 0x000fca00000000ff */
[----:B------:R0:W-:Y:S02]  /*f080*/  STG.E desc[UR18][R6.64], R5 ;  /* 0x0000000506007986 */ /* 0x0001e4000c101912 */
.L_x_1453:
[----:B------:R-:W-:Y:S05]  /*f090*/  BSYNC B0 ;  /* 0x0000000000007941 */ /* 0x000fea0003800000 */
.L_x_1452:
[----:B------:R-:W-:Y:S01]  /*f0a0*/  ISETP.NE.AND P0, PT, RZ, UR21, PT ;  /* 0x00000015ff007c0c */ /* 0x000fe2000bf05270 */
[----:B------:R-:W-:Y:S01]  /*f0b0*/  FADD.FTZ R23, R23, -UR22 ;  /* 0x8000001617177e21 */ /* 0x000fe20008010000 */
[----:B------:R-:W-:Y:S01]  /*f0c0*/  FADD.FTZ R67, R67, -UR22 ;  /* 0x8000001643437e21 */ /* 0x000fe20008010000 */
[--C-:B------:R-:W-:Y:S02]  /*f0d0*/  HADD2.F32 R9, -RZ, R68.reuse.H0_H0 ;  /* 0x20000044ff097230 */ /* 0x100fe40000004100 */
[----:B------:R-:W-:Y:S02]  /*f0e0*/  HADD2.F32 R68, -RZ, R68.H1_H1 ;  /* 0x30000044ff447230 */ /* 0x000fe40000004100 */
[----:B------:R-:W-:Y:S01]  /*f0f0*/  FMUL.FTZ R23, R23, UR23 ;  /* 0x0000001717177c20 */ /* 0x000fe20008410000 */
[----:B------:R-:W-:Y:S02]  /*f100*/  HADD2.F32 R26, -RZ, R69.H0_H0 ;  /* 0x20000045ff1a7230 */ /* 0x000fe40000004100 */
[----:B------:R-:W-:-:S03]  /*f110*/  FMUL.FTZ R20, R67, UR23 ;  /* 0x0000001743147c20 */ /* 0x000fc60008410000 */
        /* <DEDUP_REMOVED lines=19> */
.L_x_1454:
        /* <DEDUP_REMOVED lines=23> */
.L_x_1456:
[----:B------:R-:W-:Y:S05]  /*f3c0*/  BSYNC B0 ;  /* 0x0000000000007941 */ /* 0x000fea0003800000 */
.L_x_1455:
[----:B------:R-:W-:Y:S01]  /*f3d0*/  ISETP.NE.AND P0, PT, RZ, UR21, PT ;  /* 0x00000015ff007c0c */ /* 0x000fe2000bf05270 */
[----:B------:R-:W-:Y:S01]  /*f3e0*/  HADD2.F32 R69, -RZ, R69.H1_H1 ;  /* 0x30000045ff457230 */ /* 0x000fe20000004100 */
[----:B------:R-:W-:Y:S01]  /*f3f0*/  SHF.R.U32.HI R4, RZ, 0x3, R0 ;  /* 0x00000003ff047819 */ /* 0x000fe20000011600 */
[----:B------:R-:W-:Y:S01]  /*f400*/  FADD.FTZ R26, R26, -UR22 ;  /* 0x800000161a1a7e21 */ /* 0x000fe20008010000 */
[--C-:B------:R-:W-:Y:S02]  /*f410*/  HADD2.F32 R11, -RZ, R70.reuse.H0_H0 ;  /* 0x20000046ff0b7230 */ /* 0x100fe40000004100 */
[----:B------:R-:W-:Y:S01]  /*f420*/  FADD.FTZ R69, R69, -UR22 ;  /* 0x8000001645457e21 */ /* 0x000fe20008010000 */
[----:B------:R-:W-:Y:S02]  /*f430*/  HADD2.F32 R30, -RZ, R71.H0_H0 ;  /* 0x20000047ff1e7230 */ /* 0x000fe40000004100 */
[----:B------:R-:W-:Y:S01]  /*f440*/  FMUL.FTZ R29, R26, UR23 ;  /* 0x000000171a1d7c20 */ /* 0x000fe20008410000 */
[----:B------:R-:W-:-:S02]  /*f450*/  HADD2.F32 R70, -RZ, R70.H1_H1 ;  /* 0x30000046ff467230 */ /* 0x000fc40000004100 */
[----:B------:R-:W-:Y:S01]  /*f460*/  FMUL.FTZ R26, R69, UR23 ;  /* 0x00000017451a7c20 */ /* 0x000fe20008410000 */
[----:B------:R-:W-:Y:S02]  /*f470*/  HADD2.F32 R71, -RZ, R71.H1_H1 ;  /* 0x30000047ff477230 */ /* 0x000fe40000004100 */
[----:B0-234-:R-:W-:Y:S01]  /*f480*/  IMAD.WIDE.U32 R4, R4, 0x24924925, RZ ;  /* 0x2492492504047825 */ /* 0x01dfe200078e00ff */
        /* <DEDUP_REMOVED lines=19> */
.L_x_1457:
        /* <DEDUP_REMOVED lines=23> */
.L_x_1459:
[----:B------:R-:W-:Y:S05]  /*f730*/  BSYNC B0 ;  /* 0x0000000000007941 */ /* 0x000fea0003800000 */
.L_x_1458:
[----:B------:R-:W-:Y:S01]  /*f740*/  ISETP.NE.AND P0, PT, RZ, UR21, PT ;  /* 0x00000015ff007c0c */ /* 0x000fe2000bf05270 */
[----:B------:R-:W-:Y:S01]  /*f750*/  FADD.FTZ R30, R30, -UR22 ;  /* 0x800000161e1e7e21 */ /* 0x000fe20008010000 */
[----:B------:R-:W-:Y:S01]  /*f760*/  FADD.FTZ R71, R71, -UR22 ;  /* 0x8000001647477e21 */ /* 0x000fe20008010000 */
[--C-:B0-----:R-:W-:Y:S02]  /*f770*/  HADD2.F32 R9, -RZ, R72.reuse.H0_H0 ;  /* 0x20000048ff097230 */ /* 0x101fe40000004100 */
[----:B-1----:R-:W-:Y:S02]  /*f780*/  IMAD R34, R34, UR20, R5 ;  /* 0x0000001422227c24 */ /* 0x002fe4000f8e0205 */
[----:B------:R-:W-:Y:S01]  /*f790*/  FMUL.FTZ R23, R30, UR23 ;  /* 0x000000171e177c20 */ /* 0x000fe20008410000 */
[----:B------:R-:W-:Y:S02]  /*f7a0*/  HADD2.F32 R72, -RZ, R72.H1_H1 ;  /* 0x30000048ff487230 */ /* 0x000fe40000004100 */
[----:B------:R-:W-:Y:S01]  /*f7b0*/  FMUL.FTZ R20, R71, UR23 ;  /* 0x0000001747147c20 */ /* 0x000fe20008410000 */
[----:B------:R-:W-:-:S02]  /*f7c0*/  HADD2.F32 R26, -RZ, R12.H0_H0 ;  /* 0x2000000cff1a7230 */ /* 0x000fc40000004100 */
        /* <DEDUP_REMOVED lines=19> */
.L_x_1460:
        /* <DEDUP_REMOVED lines=23> */
.L_x_1462:
[----:B------:R-:W-:Y:S05]  /*fa70*/  BSYNC B0 ;  /* 0x0000000000007941 */ /* 0x000fea0003800000 */
.L_x_1461:
[----:B------:R-:W-:Y:S01]  /*fa80*/  ISETP.NE.AND P6, PT, RZ, UR21, PT ;  /* 0x00000015ff007c0c */ /* 0x000fe2000bfc5270 */
[----:B------:R-:W-:Y:S02]  /*fa90*/  HADD2.F32 R12, -RZ, R12.H1_H1 ;  /* 0x3000000cff0c7230 */ /* 0x000fe40000004100 */
[----:B------:R-:W-:Y:S01]  /*faa0*/  FADD.FTZ R26, R26, -UR22 ;  /* 0x800000161a1a7e21 */ /* 0x000fe20008010000 */
[----:B------:R-:W-:Y:S01]  /*fab0*/  IADD3 R29, R34, 0xc8, RZ ;  /* 0x000000c8221d7810 */ /* 0x000fe20007ffe0ff */
[----:B------:R-:W-:Y:S01]  /*fac0*/  ULDC.64 UR6, c[0x0][0x290] ;  /* 0x0000a40000067ab9 */ /* 0x000fe20000000a00 */
[--C-:B------:R-:W-:Y:S02]  /*fad0*/  HADD2.F32 R9, -RZ, R13.reuse.H0_H0 ;  /* 0x2000000dff097230 */ /* 0x100fe40000004100 */
[----:B------:R-:W-:Y:S01]  /*fae0*/  FADD.FTZ R12, R12, -UR22 ;  /* 0x800000160c0c7e21 */ /* 0x000fe20008010000 */
[----:B------:R-:W-:Y:S01]  /*faf0*/  FMUL.FTZ R23, R26, UR23 ;  /* 0x000000171a177c20 */ /* 0x000fe20008410000 */
[----:B------:R-:W-:Y:S01]  /*fb00*/  HADD2.F32 R8, -RZ, R13.H1_H1 ;  /* 0x3000000dff087230 */ /* 0x000fe20000004100 */
[----:B------:R-:W-:Y:S01]  /*fb10*/  SHF.R.S32.HI R26, RZ, 0x1f, R29 ;  /* 0x0000001fff1a7819 */ /* 0x000fe2000001141d */
        /* <DEDUP_REMOVED lines=20> */
.L_x_1463:
[----:B------:R-:W-:Y:S01]  /*fc60*/  ISETP.GE.U32.AND P0, PT, R29, UR6, PT ;  /* 0x000000061d007c0c */ /* 0x000fe2000bf06070 */
[----:B------:R-:W-:Y:S01]  /*fc70*/  BSSY B0, `(.L_x_1464) ;  /* 0x000001a000007945 */ /* 0x000fe20003800000 */
[--C-:B------:R-:W-:Y:S02]  /*fc80*/  HADD2.F32 R10, -RZ, R15.reuse.H0_H0 ;  /* 0x2000000fff0a7230 */ /* 0x100fe40000004100 */
[----:B------:R-:W-:Y:S01]  /*fc90*/  ISETP.GE.AND.EX P0, PT, R26, UR7, PT, P0 ;  /* 0x000000071a007c0c */ /* 0x000fe2000bf06300 */
[----:B------:R-:W-:-:S03]  /*fca0*/  HADD2.F32 R15, -RZ, R15.H1_H1 ;  /* 0x3000000fff0f7230 */ /* 0x000fc60000004100 */
[----:B------:R-:W-:-:S13]  /*fcb0*/  ISETP.LT.U32.AND P0, PT, R0, 0x1c0, !P0 ;  /* 0x000001c00000780c */ /* 0x000fda0004701070 */
        /* <DEDUP_REMOVED lines=21> */
.L_x_1465:
[----:B------:R-:W-:Y:S05]  /*fe10*/  BSYNC B0 ;  /* 0x0000000000007941 */ /* 0x000fea0003800000 */
.L_x_1464:
[----:B------:R-:W-:Y:S01]  /*fe20*/  FADD.FTZ R10, R10, -UR22 ;  /* 0x800000160a0a7e21 */ /* 0x000fe20008010000 */
[----:B------:R-:W-:Y:S01]  /*fe30*/  IADD3 R20, R34, 0xd0, RZ ;  /* 0x000000d022147810 */ /* 0x000fe20007ffe0ff */
[----:B------:R-:W-:Y:S01]  /*fe40*/  FADD.FTZ R15, R15, -UR22 ;  /* 0x800000160f0f7e21 */ /* 0x000fe20008010000 */
[--C-:B------:R-:W-:Y:S02]  /*fe50*/  HADD2.F32 R9, -RZ, R16.reuse.H0_H0 ;  /* 0x20000010ff097230 */ /* 0x100fe40000004100 */
[----:B------:R-:W-:Y:S01]  /*fe60*/  FMUL.FTZ R17, R10, UR23 ;  /* 0x000000170a117c20 */ /* 0x000fe20008410000 */
[----:B------:R-:W-:Y:S01]  /*fe70*/  HADD2.F32 R16, -RZ, R16.H1_H1 ;  /* 0x30000010ff107230 */ /* 0x000fe20000004100 */
[----:B------:R-:W-:Y:S01]  /*fe80*/  SHF.R.S32.HI R23, RZ, 0x1f, R20 ;  /* 0x0000001fff177819 */ /* 0x000fe20000011414 */
[----:B------:R-:W-:Y:S01]  /*fe90*/  FMUL.FTZ R14, R15, UR23 ;  /* 0x000000170f0e7c20 */ /* 0x000fe20008410000 */
        /* <DEDUP_REMOVED lines=19> */
.L_x_1466:
[----:B------:R-:W-:Y:S01]  /*ffd0*/  ISETP.GE.U32.AND P0, PT, R20, UR6, PT ;  /* 0x0000000614007c0c */ /* 0x000fe2000bf06070 */
[----:B------:R-:W-:Y:S01]  /*ffe0*/  BSSY B0, `(.L_x_1467) ;  /* 0x000001a000007945 */ /* 0x000fe20003800000 */
[--C-:B------:R-:W-:Y:S02]  /*fff0*/  HADD2.F32 R8, -RZ, R18.reuse.H0_H0 ;  /* 0x20000012ff087230 */ /* 0x100fe40000004100 */
[----:B------:R-:W-:Y:S01]  /*10000*/  ISETP.GE.AND.EX P0, PT, R23, UR7, PT, P0 ;  /* 0x0000000717007c0c */ /* 0x000fe2000bf06300 */
[----:B------:R-:W-:-:S03]  /*10010*/  HADD2.F32 R18, -RZ, R18.H1_H1 ;  /* 0x30000012ff127230 */ /* 0x000fc60000004100 */
[----:B------:R-:W-:-:S13]  /*10020*/  ISETP.LT.U32.AND P0, PT, R0, 0x1c0, !P0 ;  /* 0x000001c00000780c */ /* 0x000fda0004701070 */
        /* <DEDUP_REMOVED lines=21> */
.L_x_1468:
[----:B------:R-:W-:Y:S05]  /*10180*/  BSYNC B0 ;  /* 0x0000000000007941 */ /* 0x000fea0003800000 */
.L_x_1467:
        /* <DEDUP_REMOVED lines=27> */
.L_x_1469:
[----:B------:R-:W-:Y:S01]  /*10340*/  ISETP.GE.U32.AND P0, PT, R16, UR6, PT ;  /* 0x0000000610007c0c */ /* 0x000fe2000bf06070 */
[----:B------:R-:W-:Y:S01]  /*10350*/  BSSY B0, `(.L_x_1470) ;  /* 0x000001a000007945 */ /* 0x000fe20003800000 */
[--C-:B------:R-:W-:Y:S02]  /*10360*/  HADD2.F32 R10, -RZ, R21.reuse.H0_H0 ;  /* 0x20000015ff0a7230 */ /* 0x100fe40000004100 */
[----:B------:R-:W-:Y:S01]  /*10370*/  ISETP.GE.AND.EX P0, PT, R19, UR7, PT, P0 ;  /* 0x0000000713007c0c */ /* 0x000fe2000bf06300 */
[----:B------:R-:W-:-:S03]  /*10380*/  HADD2.F32 R21, -RZ, R21.H1_H1 ;  /* 0x30000015ff157230 */ /* 0x000fc60000004100 */
        /* <DEDUP_REMOVED lines=22> */
.L_x_1471:
[----:B------:R-:W-:Y:S05]  /*104f0*/  BSYNC B0 ;  /* 0x0000000000007941 */ /* 0x000fea0003800000 */
.L_x_1470:
        /* <DEDUP_REMOVED lines=27> */
.L_x_1472:
[----:B------:R-:W-:Y:S01]  /*106b0*/  ISETP.GE.U32.AND P0, PT, R16, UR6, PT ;  /* 0x0000000610007c0c */ /* 0x000fe2000bf06070 */
[----:B------:R-:W-:Y:S01]  /*106c0*/  BSSY B0, `(.L_x_1473) ;  /* 0x000001a000007945 */ /* 0x000fe20003800000 */
[--C-:B------:R-:W-:Y:S02]  /*106d0*/  HADD2.F32 R8, -RZ, R24.reuse.H0_H0 ;  /* 0x20000018ff087230 */ /* 0x100fe40000004100 */
[----:B------:R-:W-:Y:S01]  /*106e0*/  ISETP.GE.AND.EX P0, PT, R17, UR7, PT, P0 ;  /* 0x0000000711007c0c */ /* 0x000fe2000bf06300 */
[----:B------:R-:W-:-:S03]  /*106f0*/  HADD2.F32 R24, -RZ, R24.H1_H1 ;  /* 0x30000018ff187230 */ /* 0x000fc60000004100 */
[----:B------:R-:W-:-:S13]  /*10700*/  ISETP.LT.U32.AND P0, PT, R0, 0x1c0, !P0 ;  /* 0x000001c00000780c */ /* 0x000fda0004701070 */
[----:B------:R-:W-:Y:S05]  /*10710*/  @!P0 BRA `(.L_x_1474) ;  /* 0x0000000000508947 */ /* 0x000fea0003800000 */
[----:B0123--:R-:W-:Y:S01]  /*10720*/  IADD3 R7, R2, 0xe0, RZ ;  /* 0x000000e002077810 */ /* 0x00ffe20007ffe0ff */
        /* <DEDUP_REMOVED lines=19> */
.L_x_1474:
[----:B------:R-:W-:Y:S05]  /*10860*/  BSYNC B0 ;  /* 0x0000000000007941 */ /* 0x000fea0003800000 */
.L_x_1473:
        /* <DEDUP_REMOVED lines=10> */
[----:B01234-:R-:W-:-:S03]  /*10910*/  FFMA.FTZ R5, R24, R47, R45 ;  /* 0x0000002f18057223 */ /* 0x01ffc6000001002d */
        /* <DEDUP_REMOVED lines=16> */
.L_x_1475:
[----:B------:R-:W-:Y:S01]  /*10a20*/  ISETP.GE.U32.AND P0, PT, R16, UR6, PT ;  /* 0x0000000610007c0c */ /* 0x000fe2000bf06070 */
[----:B------:R-:W-:Y:S01]  /*10a30*/  BSSY B0, `(.L_x_1476) ;  /* 0x000001a000007945 */ /* 0x000fe20003800000 */
[--C-:B------:R-:W-:Y:S02]  /*10a40*/  HADD2.F32 R10, -RZ, R27.reuse.H0_H0 ;  /* 0x2000001bff0a7230 */ /* 0x100fe40000004100 */
[----:B------:R-:W-:Y:S01]  /*10a50*/  ISETP.GE.AND.EX P0, PT, R18, UR7, PT, P0 ;  /* 0x0000000712007c0c */ /* 0x000fe2000bf06300 */
[----:B------:R-:W-:-:S03]  /*10a60*/  HADD2.F32 R27, -RZ, R27.H1_H1 ;  /* 0x3000001bff1b7230 */ /* 0x000fc60000004100 */
[----:B------:R-:W-:-:S13]  /*10a70*/  ISETP.LT.U32.AND P0, PT, R0, 0x1c0, !P0 ;  /* 0x000001c00000780c */ /* 0x000fda0004701070 */
[----:B------:R-:W-:Y:S05]  /*10a80*/  @!P0 BRA `(.L_x_1477) ;  /* 0x0000000000508947 */ /* 0x000fea0003800000 */
[----:B01234-:R-:W-:Y:S01]  /*10a90*/  IADD3 R5, R2, 0xe8, RZ ;  /* 0x000000e802057810 */ /* 0x01ffe20007ffe0ff */
        /* <DEDUP_REMOVED lines=19> */
.L_x_1477:
[----:B------:R-:W-:Y:S05]  /*10bd0*/  BSYNC B0 ;  /* 0x0000000000007941 */ /* 0x000fea0003800000 */
.L_x_1476:
        /* <DEDUP_REMOVED lines=27> */
.L_x_1478:
        /* <DEDUP_REMOVED lines=27> */
.L_x_1480:
[----:B------:R-:W-:Y:S05]  /*10f40*/  BSYNC B0 ;  /* 0x0000000000007941 */ /* 0x000fea0003800000 */
.L_x_1479:
[----:B------:R-:W-:Y:S01]  /*10f50*/  FADD.FTZ R8, R8, -UR22 ;  /* 0x8000001608087e21 */ /* 0x000fe20008010000 */
[----:B------:R-:W-:Y:S01]  /*10f60*/  FADD.FTZ R48, R48, -UR22 ;  /* 0x8000001630307e21 */ /* 0x000fe20008010000 */
[--C-:B01234-:R-:W-:Y:S01]  /*10f70*/  HADD2.F32 R7, -RZ, R49.reuse.H0_H0 ;  /* 0x20000031ff077230 */ /* 0x11ffe20000004100 */
[----:B------:R-:W-:Y:S01]  /*10f80*/  IADD3 R17, R2, 0xf8, RZ ;  /* 0x000000f802117810 */ /* 0x000fe20007ffe0ff */
[----:B------:R-:W-:Y:S02]  /*10f90*/  HADD2.F32 R6, -RZ, R49.H1_H1 ;  /* 0x30000031ff067230 */ /* 0x000fe40000004100 */
        /* <DEDUP_REMOVED lines=21> */
.L_x_1481:
[----:B------:R-:W-:Y:S01]  /*110f0*/  ISETP.GE.U32.AND P0, PT, R17, UR6, PT ;  /* 0x0000000611007c0c */ /* 0x000fe2000bf06070 */
[----:B------:R-:W-:Y:S03]  /*11100*/  BSSY B0, `(.L_x_1482) ;  /* 0x0000015000007945 */ /* 0x000fe60003800000 */
[----:B------:R-:W-:-:S04]  /*11110*/  ISETP.GE.AND.EX P0, PT, R90, UR7, PT, P0 ;  /* 0x000000075a007c0c */ /* 0x000fc8000bf06300 */
[----:B------:R-:W-:-:S13]  /*11120*/  ISETP.GT.U32.OR P0, PT, R0, 0x1bf, P0 ;  /* 0x000001bf0000780c */ /* 0x000fda0000704470 */
[----:B------:R-:W-:Y:S05]  /*11130*/  @P0 BRA `(.L_x_1483) ;  /* 0x0000000000440947 */ /* 0x000fea0003800000 */
[----:B------:R-:W-:Y:S01]  /*11140*/  ULDC.64 UR6, c[0x0][0x288] ;  /* 0x0000a20000067ab9 */ /* 0x000fe20000000a00 */
[----:B------:R-:W-:Y:S01]  /*11150*/  MOV R40, R42 ;  /* 0x0000002a00287202 */ /* 0x000fe20000000f00 */
[----:B------:R-:W-:Y:S02]  /*11160*/  IMAD R90, R90, UR6, RZ ;  /* 0x000000065a5a7c24 */ /* 0x000fe4000f8e02ff */
[--C-:B------:R-:W-:Y:S01]  /*11170*/  FFMA.FTZ R8, R15, UR5, R36.reuse ;  /* 0x000000050f087c23 */ /* 0x100fe20008010024 */
[----:B------:R-:W-:Y:S01]  /*11180*/  FFMA.FTZ R9, R48, UR5, R36 ;  /* 0x0000000530097c23 */ /* 0x000fe20008010024 */
[----:B------:R-:W-:-:S04]  /*11190*/  IMAD.WIDE.U32 R40, R17, UR6, R40 ;  /* 0x0000000611287c25 */ /* 0x000fc8000f8e0028 */
[----:B------:R-:W-:Y:S01]  /*111a0*/  FFMA.FTZ R8, R7, R46, -R8 ;  /* 0x0000002e07087223 */ /* 0x000fe20000010808 */
[----:B------:R-:W-:Y:S01]  /*111b0*/  FFMA.FTZ R9, R6, R47, -R9 ;  /* 0x0000002f06097223 */ /* 0x000fe20000010809 */
[----:B------:R-:W-:Y:S01]  /*111c0*/  IMAD R5, R17, UR7, R90 ;  /* 0x0000000711057c24 */ /* 0x000fe2000f8e025a */
[----:B------:R-:W-:Y:S01]  /*111d0*/  ULDC.64 UR6, c[0x0][0x210] ;  /* 0x0000840000067ab9 */ /* 0x000fe20000000a00 */
[----:B------:R-:W-:Y:S01]  /*111e0*/  FMUL.FTZ R7, R8, UR23 ;  /* 0x0000001708077c20 */ /* 0x000fe20008410000 */
[----:B------:R-:W-:Y:S01]  /*111f0*/  FMUL.FTZ R6, R9, UR23 ;  /* 0x0000001709067c20 */ /* 0x000fe20008410000 */
[----:B------:R-:W-:Y:S02]  /*11200*/  LEA R4, P0, R40, UR6, 0x1 ;  /* 0x0000000628047c11 */ /* 0x000fe4000f8008ff */
[----:B------:R-:W-:Y:S02]  /*11210*/  IADD3 R5, R41, R5, RZ ;  /* 0x0000000529057210 */ /* 0x000fe40007ffe0ff */
[----:B------:R-:W-:-:S02]  /*11220*/  F2FP.F16.F32.PACK_AB R7, R6, R7 ;  /* 0x000000070607723e */ /* 0x000fc400000000ff */
[----:B------:R-:W-:-:S05]  /*11230*/  LEA.HI.X R5, R40, UR7, R5, 0x1, P0 ;  /* 0x0000000728057c11 */ /* 0x000fca00080f0c05 */
[----:B------:R0:W-:Y:S02]  /*11240*/  STG.E desc[UR18][R4.64], R7 ;  /* 0x0000000704007986 */ /* 0x0001e4000c101912 */
.L_x_1483:
[----:B------:R-:W-:Y:S05]  /*11250*/  BSYNC B0 ;  /* 0x0000000000007941 */ /* 0x000fea0003800000 */
.L_x_1482:
        /* <DEDUP_REMOVED lines=9> */
.L_x_1337:
[----:B------:R-:W1:Y:S01]  /*112f0*/  LDC R6, c[0x0][0xc] ;  /* 0x00000300ff067b82 */ /* 0x000e620000000800 */
[----:B------:R-:W-:Y:S01]  /*11300*/  ISETP.NE.AND P1, PT, R0, RZ, PT ;  /* 0x000000ff0000720c */ /* 0x000fe20003f25270 */
[----:B------:R-:W-:Y:S06]  /*11310*/  BSSY B0, `(.L_x_1485) ;  /* 0x0000011000007945 */ /* 0x000fec0003800000 */
[----:B0-----:R-:W0:Y:S08]  /*11320*/  LDC R7, c[0x0][0x10] ;  /* 0x00000400ff077b82 */ /* 0x001e300000000800 */
[----:B------:R-:W2:Y:S01]  /*11330*/  LDC.64 R2, c[0x0][0x258] ;  /* 0x00009600ff027b82 */ /* 0x000ea20000000a00 */
[----:B-1----:R-:W-:-:S02]  /*11340*/  ISETP.NE.AND P0, PT, R6, 0x1, PT ;  /* 0x000000010600780c */ /* 0x002fc40003f05270 */
[----:B0-----:R-:W-:-:S04]  /*11350*/  SHF.L.U32 R4, R7, 0x1, RZ ;  /* 0x0000000107047819 */ /* 0x001fc800000006ff */
        /* <DEDUP_REMOVED lines=12> */
.L_x_1486:
[----:B------:R-:W-:Y:S05]  /*11420*/  BSYNC B0 ;  /* 0x0000000000007941 */ /* 0x000fea0003800000 */
.L_x_1485:
        /* <DEDUP_REMOVED lines=11> */
.L_x_1488:
[----:B------:R-:W2:Y:S04]  /*114e0*/  LDG.E.STRONG.GPU R5, desc[UR18][R2.64] ;  /* 0x0000001202057981 */ /* 0x000ea8000c1ef900 */
[----:B--2---:R-:W-:Y:S01]  /*114f0*/  CCTL.IVALL ;  /* 0x00000000ff00798f */ /* 0x004fe20002000000 */
[----:B------:R-:W-:Y:S05]  /*11500*/  YIELD ;  /* 0x0000000000007946 */ /* 0x000fea0003800000 */
[----:B------:R-:W-:-:S13]  /*11510*/  ISETP.NE.AND P0, PT, R5, R4, PT ;  /* 0x000000040500720c */ /* 0x000fda0003f05270 */
[----:B------:R-:W-:Y:S05]  /*11520*/  @P0 BRA `(.L_x_1488) ;  /* 0xfffffffc00ec0947 */ /* 0x000fea000383ffff */
.L_x_1487:
[----:B------:R-:W-:Y:S05]  /*11530*/  WARPSYNC.ALL ;  /* 0x0000000000007948 */ /* 0x000fea0003800000 */
[----:B------:R-:W0:Y:S01]  /*11540*/  LDC.64 R22, c[0x0][0x288] ;  /* 0x0000a200ff167b82 */ /* 0x000e220000000a00 */
[----:B------:R-:W-:-:S07]  /*11550*/  SHF.R.S32.HI R4, RZ, 0x1f, R0 ;  /* 0x0000001fff047819 */ /* 0x000fce0000011400 */
[----:B------:R-:W-:Y:S01]  /*11560*/  BAR.SYNC.DEFER_BLOCKING 0x0 ;  /* 0x0000000000007b1d */ /* 0x000fe20000010000 */
[----:B0-----:R-:W-:-:S04]  /*11570*/  LEA.HI R2, P0, R23, R22, RZ, 0x1 ;  /* 0x0000001617027211 */ /* 0x001fc800078108ff */
        /* <DEDUP_REMOVED lines=8> */
[----:B------:R-:W0:Y:S01]  /*11600*/  LDC.64 R14, c[0x0][0x218] ;  /* 0x00008600ff0e7b82 */ /* 0x000e220000000a00 */
[----:B------:R-:W-:Y:S01]  /*11610*/  MOV R7, R4 ;  /* 0x0000000400077202 */ /* 0x000fe20000000f00 */
[----:B------:R-:W-:Y:S01]  /*11620*/  ULDC.64 UR4, c[0x0][0x268] ;  /* 0x00009a0000047ab9 */ /* 0x000fe20000000a00 */
[----:B------:R-:W-:Y:S02]  /*11630*/  IADD3 R5, R3, R5, RZ ;  /* 0x0000000503057210 */ /* 0x000fe40007ffe0ff */
[----:B------:R-:W-:Y:S02]  /*11640*/  SHF.L.U64.HI R23, R22, 0x2, R23 ;  /* 0x0000000216177819 */ /* 0x000fe40000010217 */
[----:B------:R-:W-:Y:S01]  /*11650*/  LEA.HI R2, P0, R5, R2, RZ, 0x1 ;  /* 0x0000000205027211 */ /* 0x000fe200078108ff */
[----:B------:R-:W1:Y:S01]  /*11660*/  LDC.64 R16, c[0x0][0x220] ;  /* 0x00008800ff107b82 */ /* 0x000e620000000a00 */
[----:B------:R-:W-:-:S02]  /*11670*/  SHF.L.U64.HI R31, R25, 0x2, R24 ;  /* 0x00000002191f7819 */ /* 0x000fc40000010218 */
[----:B------:R-:W-:-:S04]  /*11680*/  IADD3.X R5, RZ, R5, RZ, P0, !PT ;  /* 0x00000005ff057210 */ /* 0x000fc800007fe4ff */
[--C-:B------:R-:W-:Y:S02]  /*11690*/  SHF.R.S64 R27, R2, 0x1, R5.reuse ;  /* 0x00000001021b7819 */ /* 0x100fe40000001005 */
[----:B------:R-:W-:-:S04]  /*116a0*/  SHF.R.S32.HI R2, RZ, 0x1, R5 ;  /* 0x00000001ff027819 */ /* 0x000fc80000011405 */
[----:B------:R-:W-:-:S07]  /*116b0*/  SHF.L.U64.HI R29, R27, 0x2, R2 ;  /* 0x000000021b1d7819 */ /* 0x000fce0000010202 */
.L_x_1489:
[----:B------:R-:W-:-:S04]  /*116c0*/  LEA R6, P0, R0, UR4, 0x2 ;  /* 0x0000000400067c11 */ /* 0x000fc8000f8010ff */
[----:B------:R-:W-:Y:S02]  /*116d0*/  LEA.HI.X R7, R0, UR5, R7, 0x2, P0 ;  /* 0x0000000500077c11 */ /* 0x000fe400080f1407 */
[-C--:B------:R-:W-:Y:S02]  /*116e0*/  LEA R8, P0, R25, R6.reuse, 0x2 ;  /* 0x0000000619087211 */ /* 0x080fe400078010ff */
[-C--:B------:R-:W-:Y:S01]  /*116f0*/  LEA R12, P1, R22, R6.reuse, 0x2 ;  /* 0x00000006160c7211 */ /* 0x080fe200078210ff */
[----:B--2---:R2:W3:Y:S01]  /*11700*/  LDG.E R18, desc[UR18][R6.64] ;  /* 0x0000001206127981 */ /* 0x0044e2000c1e1900 */
[----:B------:R-:W-:Y:S02]  /*11710*/  LEA R10, P2, R27, R6, 0x2 ;  /* 0x000000061b0a7211 */ /* 0x000fe400078410ff */
[----:B------:R-:W-:Y:S02]  /*11720*/  IADD3.X R9, R7, R31, RZ, P0, !PT ;  /* 0x0000001f07097210 */ /* 0x000fe400007fe4ff */
[----:B------:R-:W-:-:S02]  /*11730*/  IADD3.X R13, R23, R7, RZ, P1, !PT ;  /* 0x00000007170d7210 */ /* 0x000fc40000ffe4ff */
[----:B------:R-:W-:Y:S01]  /*11740*/  IADD3.X R11, R7, R29, RZ, P2, !PT ;  /* 0x0000001d070b7210 */ /* 0x000fe200017fe4ff */
[----:B------:R-:W3:Y:S04]  /*11750*/  LDG.E R19, desc[UR18][R8.64] ;  /* 0x0000001208137981 */ /* 0x000ee8000c1e1900 */
[----:B------:R-:W4:Y:S04]  /*11760*/  LDG.E R20, desc[UR18][R12.64] ;  /* 0x000000120c147981 */ /* 0x000f28000c1e1900 */
[----:B------:R-:W4:Y:S01]  /*11770*/  LDG.E R21, desc[UR18][R10.64] ;  /* 0x000000120a157981 */ /* 0x000f22000c1e1900 */
[----:B------:R-:W-:-:S02]  /*11780*/  SHF.L.U32 R5, R0, 0x1, RZ ;  /* 0x0000000100057819 */ /* 0x000fc400000006ff */
[----:B------:R-:W-:-:S03]  /*11790*/  IADD3 R0, R0, 0x1c0, RZ ;  /* 0x000001c000007810 */ /* 0x000fc60007ffe0ff */
[----:B0-----:R-:W-:-:S04]  /*117a0*/  IMAD.WIDE R2, R5, 0x4, R14 ;  /* 0x0000000405027825 */ /* 0x001fc800078e020e */
[----:B-1----:R-:W-:Y:S01]  /*117b0*/  IMAD.WIDE R4, R5, 0x4, R16 ;  /* 0x0000000405047825 */ /* 0x002fe200078e0210 */
[----:B------:R-:W-:Y:S02]  /*117c0*/  ISETP.GT.U32.AND P0, PT, R25, R0, PT ;  /* 0x000000001900720c */ /* 0x000fe40003f04070 */
[----:B--2---:R-:W-:-:S04]  /*117d0*/  SHF.R.S32.HI R7, RZ, 0x1f, R0 ;  /* 0x0000001fff077819 */ /* 0x004fc80000011400 */
[----:B------:R-:W-:Y:S01]  /*117e0*/  ISETP.GT.AND.EX P0, PT, R24, R7, PT, P0 ;  /* 0x000000071800720c */ /* 0x000fe20003f04300 */
[----:B---3--:R2:W-:Y:S04]  /*117f0*/  STG.E.64 desc[UR18][R2.64], R18 ;  /* 0x0000001202007986 */ /* 0x0085e8000c101b12 */
[----:B----4-:R2:W-:Y:S08]  /*11800*/  STG.E.64 desc[UR18][R4.64], R20 ;  /* 0x0000001404007986 */ /* 0x0105f0000c101b12 */
[----:B------:R-:W-:Y:S05]  /*11810*/  @P0 BRA `(.L_x_1489) ;  /* 0xfffffffc00a80947 */ /* 0x000fea000383ffff */
[----:B------:R-:W-:Y:S05]  /*11820*/  EXIT ;  /* 0x000000000000794d */ /* 0x000fea0003800000 */
.L_x_1490:
        /* <DEDUP_REMOVED lines=13> */
.L_x_5608:


//--------------------- .text._Z35group_norm_nhwc_bwd_one_pass_kernelI11Fp16IOFp32WLi512ELi112ELi448EEv26Group_norm_nhwc_bwd_params --------------------------
	.section	.text._Z35group_norm_nhwc_bwd_one_pass_kernelI11Fp16IOFp32WLi512ELi112ELi448EEv26Group_norm_nhwc_bwd_params,"ax",@progbits
	.align	128
        .global         _Z35group_norm_nhwc_bwd_one_pass_kernelI11Fp16IOFp32WLi512ELi112ELi448EEv26Group_norm_nhwc_bwd_params
        .type           _Z35group_norm_nhwc_bwd_one_pass_kernelI11Fp16IOFp32WLi512ELi112ELi448EEv26Group_norm_nhwc_bwd_params,@function
        .size           _Z35group_norm_nhwc_bwd_one_pass_kernelI11Fp16IOFp32WLi512ELi112ELi448EEv26Group_norm_nhwc_bwd_params,(.L_x_5609 - _Z35group_norm_nhwc_bwd_one_pass_kernelI11Fp16IOFp32WLi512ELi112ELi448EEv26Group_norm_nhwc_bwd_params)
        .other          _Z35group_norm_nhwc_bwd_one_pass_kernelI11Fp16IOFp32WLi512ELi112ELi448EEv26Group_norm_nhwc_bwd_params,@"STO_CUDA_ENTRY STV_DEFAULT"
_Z35group_norm_nhwc_bwd_one_pass_kernelI11Fp16IOFp32WLi512ELi112ELi448EEv26Group_norm_nhwc_bwd_params:
.text._Z35group_norm_nhwc_bwd_one_pass_kernelI11Fp16IOFp32WLi512ELi112ELi448EEv26Group_norm_nhwc_bwd_params:
        /* <DEDUP_REMOVED lines=32> */
.L_x_1578:
[----:B0-----:R-:W2:Y:S01]  /*0200*/  LDL R5, [R1+0x2c8] ;  /* 0x0002c80001057983 */ /* 0x001ea20000100800 */
[----:B------:R-:W-:-:S03]  /*0210*/  ULDC UR12, c[0x0][0x2a0] ;  /* 0x0000a800000c7ab9 */ /* 0x000fc60000000800 */
[----:B------:R-:W3:Y:S01]  /*0220*/  LDL R4, [R1+0x350] ;  /* 0x0003500001047983 */ /* 0x000ee20000100800 */
[----:B-1----:R-:W-:Y:S01]  /*0230*/  MOV R0, UR12 ;  /* 0x0000000c00007c02 */ /* 0x002fe20008000f00 */
[----:B------:R-:W-:Y:S01]  /*0240*/  UMOV UR6, URZ ;  /* 0x0000003f00067c82 */ /* 0x000fe20008000000 */
[----:B------:R-:W-:Y:S01]  /*0250*/  IABS R3, UR5 ;  /* 0x0000000500037c13 */ /* 0x000fe20008000000 */
[----:B------:R-:W-:Y:S01]  /*0260*/  ULDC.64 UR18, c[0x0][0x290] ;  /* 0x0000a40000127ab9 */ /* 0x000fe20000000a00 */
[----:B------:R-:W-:Y:S01]  /*0270*/  IABS R0, R0 ;  /* 0x0000000000007213 */ /* 0x000fe20000000000 */
[----:B------:R-:W-:Y:S01]  /*0280*/  UISETP.GE.AND UP4, UPT, UR5, URZ, UPT ;  /* 0x0000003f0500728c */ /* 0x000fe2000bf86270 */
[----:B------:R-:W-:Y:S01]  /*0290*/  R2UR UR9, R3 ;  /* 0x00000000030972ca */ /* 0x000fe200000e0000 */
[----:B------:R-:W-:Y:S01]  /*02a0*/  UISETP.NE.AND UP0, UPT, UR12, URZ, UPT ;  /* 0x0000003f0c00728c */ /* 0x000fe2000bf05270 */
[----:B------:R-:W-:Y:S01]  /*02b0*/  R2UR UR16, R0 ;  /* 0x00000000001072ca */ /* 0x000fe200000e0000 */
[----:B------:R-:W-:Y:S01]  /*02c0*/  STL [R1+0x398], R122 ;  /* 0x0003987a01007387 */ /* 0x000fe20000100800 */
[----:B------:R-:W-:-:S02]  /*02d0*/  SHF.R.S32.HI R3, RZ, 0x1f, R123 ;  /* 0x0000001fff037819 */ /* 0x000fc4000001147b */
[C---:B------:R-:W-:Y:S01]  /*02e0*/  ISETP.GE.U32.AND P0, PT, R123.reuse, UR18, PT ;  /* 0x000000127b007c0c */ /* 0x040fe2000bf06070 */
[----:B------:R-:W-:Y:S01]  /*02f0*/  STL [R1+0x39c], R122 ;  /* 0x00039c7a01007387 */ /* 0x000fe20000100800 */
[----:B------:R-:W-:Y:S02]  /*0300*/  IADD3 R9, R123, 0x10, RZ ;  /* 0x000000107b097810 */ /* 0x000fe40007ffe0ff */
[----:B------:R-:W-:Y:S01]  /*0310*/  LOP3.LUT R85, R85, 0xffffffef, RZ, 0xc0, !PT ;  /* 0xffffffef55557812 */ /* 0x000fe200078ec0ff */
[----:B------:R-:W-:Y:S01]  /*0320*/  STL [R1+0x3b0], R122 ;  /* 0x0003b07a01007387 */ /* 0x000fe20000100800 */
[----:B------:R-:W-:Y:S02]  /*0330*/  SHF.R.S32.HI R15, RZ, 0x1f, R9 ;  /* 0x0000001fff0f7819 */ /* 0x000fe40000011409 */
[----:B------:R-:W-:Y:S01]  /*0340*/  IADD3 R13, R123, 0x20, RZ ;  /* 0x000000207b0d7810 */ /* 0x000fe20007ffe0ff */
[----:B------:R-:W0:Y:S01]  /*0350*/  I2F.RP R0, UR16 ;  /* 0x0000001000007d06 */ /* 0x000e220008209400 */
[----:B------:R-:W-:Y:S01]  /*0360*/  LOP3.LUT R12, R12, 0xfffffffd, RZ, 0xc0, !PT ;  /* 0xfffffffd0c0c7812 */ /* 0x000fe200078ec0ff */
[----:B------:R-:W-:Y:S01]  /*0370*/  STL [R1+0x3c0], R122 ;  /* 0x0003c07a01007387 */ /* 0x000fe20000100800 */
[----:B------:R-:W-:-:S02]  /*0380*/  ISETP.GE.U32.AND P2, PT, R13, UR18, PT ;  /* 0x000000120d007c0c */ /* 0x000fc4000bf46070 */
[----:B------:R-:W-:Y:S01]  /*0390*/  LOP3.LUT R84, R84, 0xfffffffb, RZ, 0xc0, !PT ;  /* 0xfffffffb54547812 */ /* 0x000fe200078ec0ff */
[----:B------:R-:W-:Y:S04]  /*03a0*/  STL [R1+0x3c4], R122 ;  /* 0x0003c47a01007387 */ /* 0x000fe80000100800 */
[----:B------:R-:W-:Y:S04]  /*03b0*/  STL [R1+0x3c8], R122 ;  /* 0x0003c87a01007387 */ /* 0x000fe80000100800 */
[----:B------:R-:W-:Y:S01]  /*03c0*/  STL [R1+0x3d8], R122 ;  /* 0x0003d87a01007387 */ /* 0x000fe20000100800 */
[----:B0-----:R-:W0:Y:S03]  /*03d0*/  MUFU.RCP R0, R0 ;  /* 0x0000000000007308 */ /* 0x001e260000001000 */
[----:B------:R-:W-:Y:S04]  /*03e0*/  STL [R1+0x3dc], R122 ;  /* 0x0003dc7a01007387 */ /* 0x000fe80000100800 */
[----:B------:R-:W-:Y:S04]  /*03f0*/  STL [R1+0x3e0], R122 ;  /* 0x0003e07a01007387 */ /* 0x000fe80000100800 */
[----:B------:R-:W-:Y:S04]  /*0400*/  STL [R1+0x3f0], R122 ;  /* 0x0003f07a01007387 */ /* 0x000fe80000100800 */
[----:B------:R-:W-:Y:S01]  /*0410*/  STL [R1+0x3f4], R122 ;  /* 0x0003f47a01007387 */ /* 0x000fe20000100800 */
[----:B0-----:R-:W-:-:S03]  /*0420*/  IADD3 R2, R0, 0xffffffe, RZ ;  /* 0x0ffffffe00027810 */ /* 0x001fc60007ffe0ff */
[----:B------:R-:W-:Y:S03]  /*0430*/  STL [R1+0x3f8], R122 ;  /* 0x0003f87a01007387 */ /* 0x000fe60000100800 */
[----:B------:R-:W0:Y:S01]  /*0440*/  F2I.FTZ.U32.TRUNC.NTZ R2, R2 ;  /* 0x0000000200027305 */ /* 0x000e22000021f000 */
[----:B------:R-:W-:Y:S04]  /*0450*/  STL [R1+0x408], R122 ;  /* 0x0004087a01007387 */ /* 0x000fe80000100800 */
[----:B------:R-:W-:Y:S04]  /*0460*/  STL [R1+0x40c], R122 ;  /* 0x00040c7a01007387 */ /* 0x000fe80000100800 */
[----:B------:R-:W-:Y:S01]  /*0470*/  STL [R1+0x410], R122 ;  /* 0x0004107a01007387 */ /* 0x000fe20000100800 */
        /* <DEDUP_REMOVED lines=29> */
[----:B------:R-:W-:Y:S02]  /*0650*/  IADD3 R5, R123, 0x8, RZ ;  /* 0x000000087b057810 */ /* 0x000fe40007ffe0ff */
[----:B------:R-:W-:Y:S02]  /*0660*/  ISETP.GE.OR.EX P3, PT, R3, UR19, P1, P0 ;  /* 0x0000001303007c0c */ /* 0x000fe40008f66700 */
[----:B------:R-:W-:Y:S02]  /*0670*/  ISETP.GE.U32.AND P0, PT, R5, UR18, PT ;  /* 0x0000001205007c0c */ /* 0x000fe4000bf06070 */
[----:B------:R-:W-:Y:S02]  /*0680*/  SHF.R.S32.HI R7, RZ, 0x1f, R5 ;  /* 0x0000001fff077819 */ /* 0x000fe40000011405 */
[----:B---3--:R-:W-:-:S02]  /*0690*/  SHF.R.S32.HI R0, RZ, 0x1f, R4 ;  /* 0x0000001fff007819 */ /* 0x008fc40000011404 */
[----:B------:R-:W-:Y:S02]  /*06a0*/  ISETP.GE.OR.EX P6, PT, R7, UR19, P1, P0 ;  /* 0x0000001307007c0c */ /* 0x000fe40008fc6700 */
[----:B------:R-:W-:-:S03]  /*06b0*/  IADD3 R66, P0, R4, UR12, RZ ;  /* 0x0000000c04427c10 */ /* 0x000fc6000ff1e0ff */
[----:B------:R-:W0:Y:S01]  /*06c0*/  @!P3 LDC.64 R18, c[0x0][0x288] ;  /* 0x0000a200ff12bb82 */ /* 0x000e220000000a00 */
[----:B------:R-:W-:Y:S02]  /*06d0*/  LEA.HI.X.SX32 R67, R11, R0, 0x1, P0 ;  /* 0x000000000b437211 */ /* 0x000fe400000f0eff */
[----:B------:R-:W-:Y:S02]  /*06e0*/  MOV R11, UR16 ;  /* 0x00000010000b7c02 */ /* 0x000fe40008000f00 */
[----:B------:R-:W-:Y:S02]  /*06f0*/  ISETP.GE.U32.AND P0, PT, R9, UR18, PT ;  /* 0x0000001209007c0c */ /* 0x000fe4000bf06070 */
[----:B------:R-:W-:Y:S01]  /*0700*/  @P3 LOP3.LUT R85, R85, 0x10, RZ, 0xfc, !PT ;  /* 0x0000001055553812 */ /* 0x000fe200078efcff */
[----:B------:R-:W1:Y:S01]  /*0710*/  @!P6 LDC.64 R20, c[0x0][0x288] ;  /* 0x0000a200ff14eb82 */ /* 0x000e620000000a00 */
[----:B------:R-:W-:Y:S01]  /*0720*/  IMAD.WIDE.U32 R66, R11, UR7, R66 ;  /* 0x000000070b427c25 */ /* 0x000fe2000f8e0042 */
[----:B------:R-:W-:-:S02]  /*0730*/  ISETP.GE.OR.EX P5, PT, R15, UR19, P1, P0 ;  /* 0x000000130f007c0c */ /* 0x000fc40008fa6700 */
[----:B------:R-:W-:Y:S02]  /*0740*/  IADD3 R11, R123, 0x18, RZ ;  /* 0x000000187b0b7810 */ /* 0x000fe40007ffe0ff */
[----:B------:R-:W-:Y:S02]  /*0750*/  LOP3.LUT R85, R85, 0xfffffff7, RZ, 0xc0, !PT ;  /* 0xfffffff755557812 */ /* 0x000fe400078ec0ff */
[----:B------:R-:W2:Y:S01]  /*0760*/  @!P3 LDC.64 R22, c[0x0][0x230] ;  /* 0x00008c00ff16bb82 */ /* 0x000ea20000000a00 */
[----:B------:R-:W-:Y:S02]  /*0770*/  ISETP.GE.U32.AND P0, PT, R11, UR18, PT ;  /* 0x000000120b007c0c */ /* 0x000fe4000bf06070 */
[----:B------:R-:W-:Y:S02]  /*0780*/  SHF.R.S32.HI R17, RZ, 0x1f, R11 ;  /* 0x0000001fff117819 */ /* 0x000fe4000001140b */
[----:B------:R-:W-:Y:S02]  /*0790*/  @P6 LOP3.LUT R85, R85, 0x8, RZ, 0xfc, !PT ;  /* 0x0000000855556812 */ /* 0x000fe400078efcff */
[----:B------:R-:W-:Y:S01]  /*07a0*/  IADD3 R65, R67, UR6, RZ ;  /* 0x0000000643417c10 */ /* 0x000fe2000fffe0ff */
[----:B0-----:R-:W-:Y:S01]  /*07b0*/  @!P3 IMAD R0, R3, R18, RZ ;  /* 0x000000120300b224 */ /* 0x001fe200078e02ff */
[----:B------:R-:W-:Y:S01]  /*07c0*/  @!P3 MOV R64, R66 ;  /* 0x000000420040b202 */ /* 0x000fe20000000f00 */
[----:B------:R-:W0:Y:S01]  /*07d0*/  @!P3 LDC.64 R24, c[0x0][0x228] ;  /* 0x00008a00ff18bb82 */ /* 0x000e220000000a00 */
[----:B------:R-:W-:Y:S01]  /*07e0*/  ISETP.GE.OR.EX P4, PT, R17, UR19, P1, P0 ;  /* 0x0000001311007c0c */ /* 0x000fe20008f86700 */
[----:B------:R-:W-:Y:S01]  /*07f0*/  @!P3 IMAD R19, R123, R19, R0 ;  /* 0x000000137b13b224 */ /* 0x000fe200078e0200 */
[----:B------:R-:W-:Y:S01]  /*0800*/  LOP3.LUT R85, R85, 0xfffffffb, RZ, 0xc0, !PT ;  /* 0xfffffffb55557812 */ /* 0x000fe200078ec0ff */
[----:B------:R-:W-:Y:S01]  /*0810*/  @!P3 IMAD.WIDE.U32 R2, R123, R18, R64 ;  /* 0x000000127b02b225 */ /* 0x000fe200078e0040 */
[----:B------:R-:W-:Y:S01]  /*0820*/  @!P6 MOV R6, R66 ;  /* 0x000000420006e202 */ /* 0x000fe20000000f00 */
[----:B------:R-:W-:Y:S01]  /*0830*/  ULDC.64 UR6, c[0x0][0x290] ;  /* 0x0000a40000067ab9 */ /* 0x000fe20000000a00 */
[----:B------:R-:W-:Y:S01]  /*0840*/  @P5 LOP3.LUT R85, R85, 0x4, RZ, 0xfc, !PT ;  /* 0x0000000455555812 */ /* 0x000fe200078efcff */
[----:B-1----:R-:W-:Y:S01]  /*0850*/  @!P6 IMAD R4, R7, R20, RZ ;  /* 0x000000140704e224 */ /* 0x002fe200078e02ff */
[----:B------:R-:W-:Y:S01]  /*0860*/  @!P3 IADD3 R19, R3, R19, RZ ;  /* 0x000000130313b210 */ /* 0x000fe20007ffe0ff */
[----:B------:R-:W1:Y:S01]  /*0870*/  @!P5 LDC.64 R28, c[0x0][0x288] ;  /* 0x0000a200ff1cdb82 */ /* 0x000e620000000a00 */
[----:B------:R-:W-:Y:S01]  /*0880*/  LOP3.LUT R85, R85, 0xfffffffd, RZ, 0xc0, !PT ;  /* 0xfffffffd55557812 */ /* 0x000fe200078ec0ff */
[----:B------:R-:W-:Y:S01]  /*0890*/  @!P6 IMAD R21, R5, R21, R4 ;  /* 0x000000150515e224 */ /* 0x000fe200078e0204 */
[----:B------:R-:W-:-:S02]  /*08a0*/  @!P3 SHF.L.U32 R3, R2, 0x1, RZ ;  /* 0x000000010203b819 */ /* 0x000fc400000006ff */
[----:B------:R-:W-:Y:S02]  /*08b0*/  @!P3 SHF.L.U64.HI R0, R2, 0x1, R19 ;  /* 0x000000010200b819 */ /* 0x000fe40000010213 */
[----:B------:R-:W-:Y:S01]  /*08c0*/  SHF.R.S32.HI R19, RZ, 0x1f, R13 ;  /* 0x0000001fff137819 */ /* 0x000fe2000001140d */
[----:B------:R-:W3:Y:S01]  /*08d0*/  @!P6 LDC.64 R114, c[0x0][0x230] ;  /* 0x00008c00ff72eb82 */ /* 0x000ee20000000a00 */
[----:B------:R-:W-:Y:S02]  /*08e0*/  @P4 LOP3.LUT R85, R85, 0x2, RZ, 0xfc, !PT ;  /* 0x0000000255554812 */ /* 0x000fe400078efcff */
[----:B--2---:R-:W-:Y:S02]  /*08f0*/  @!P3 IADD3 R4, P0, R3, R22, RZ ;  /* 0x000000160304b210 */ /* 0x004fe40007f1e0ff */
[----:B------:R-:W-:Y:S02]  /*0900*/  ISETP.GE.OR.EX P3, PT, R19, UR19, P1, P2 ;  /* 0x0000001313007c0c */ /* 0x000fe40008f66720 */
[----:B------:R-:W-:Y:S01]  /*0910*/  LOP3.LUT P2, RZ, R85, 0x10, RZ, 0xc0, !PT ;  /* 0x0000001055ff7812 */ /* 0x000fe2000784c0ff */
[----:B------:R-:W2:Y:S01]  /*0920*/  @!P6 LDC.64 R26, c[0x0][0x228] ;  /* 0x00008a00ff1aeb82 */ /* 0x000ea20000000a00 */
[----:B------:R-:W-:-:S02]  /*0930*/  @!P6 MOV R7, R65 ;  /* 0x000000410007e202 */ /* 0x000fc40000000f00 */
[----:B------:R-:W-:Y:S01]  /*0940*/  LOP3.LUT R85, R85, 0xfffffffe, RZ, 0xc0, !PT ;  /* 0xfffffffe55557812 */ /* 0x000fe200078ec0ff */
[----:B------:R-:W-:-:S04]  /*0950*/  @!P6 IMAD.WIDE.U32 R6, R5, R20, R6 ;  /* 0x000000140506e225 */ /* 0x000fc800078e0006 */
[----:B------:R-:W4:Y:S02]  /*0960*/  @!P4 LDC.64 R30, c[0x0][0x288] ;  /* 0x0000a200ff1ecb82 */ /* 0x000f240000000a00 */
[----:B------:R-:W-:Y:S02]  /*0970*/  @!P3 MOV R14, R66 ;  /* 0x00000042000eb202 */ /* 0x000fe40000000f00 */
[C---:B------:R-:W-:Y:S02]  /*0980*/  @!P2 IADD3.X R5, R0.reuse, R23, RZ, P0, !PT ;  /* 0x000000170005a210 */ /* 0x040fe400007fe4ff */
[----:B0-----:R-:W-:Y:S02]  /*0990*/  @!P2 IADD3 R2, P0, R3, R24, RZ ;  /* 0x000000180302a210 */ /* 0x001fe40007f1e0ff */
[----:B------:R-:W-:Y:S01]  /*09a0*/  @!P6 IADD3 R7, R7, R21, RZ ;  /* 0x000000150707e210 */ /* 0x000fe20007ffe0ff */
[----:B------:R-:W0:Y:S01]  /*09b0*/  @!P5 LDC.64 R22, c[0x0][0x228] ;  /* 0x00008a00ff16db82 */ /* 0x000e220000000a00 */
[----:B------:R-:W-:-:S02]  /*09c0*/  @!P2 IADD3.X R3, R0, R25, RZ, P0, !PT ;  /* 0x000000190003a210 */ /* 0x000fc400007fe4ff */
[C---:B------:R-:W-:Y:S02]  /*09d0*/  @!P6 SHF.L.U32 R113, R6.reuse, 0x1, RZ ;  /* 0x000000010671e819 */ /* 0x040fe400000006ff */
[----:B------:R-:W-:Y:S01]  /*09e0*/  @!P6 SHF.L.U64.HI R0, R6, 0x1, R7 ;  /* 0x000000010600e819 */ /* 0x000fe20000010207 */
[----:B-1----:R-:W-:Y:S01]  /*09f0*/  @!P5 IMAD R6, R15, R28, RZ ;  /* 0x0000001c0f06d224 */ /* 0x002fe200078e02ff */
[----:B---3--:R-:W-:Y:S01]  /*0a00*/  @!P6 IADD3 R114, P0, R113, R114, RZ ;  /* 0x000000727172e210 */ /* 0x008fe20007f1e0ff */
[----:B------:R-:W1:Y:S01]  /*0a10*/  @!P5 LDC.64 R20, c[0x0][0x230] ;  /* 0x00008c00ff14db82 */ /* 0x000e620000000a00 */
[----:B------:R-:W-:Y:S01]  /*0a20*/  @!P5 MOV R7, R65 ;  /* 0x000000410007d202 */ /* 0x000fe20000000f00 */
[----:B------:R-:W-:Y:S01]  /*0a30*/  @!P5 IMAD R15, R9, R29, R6 ;  /* 0x0000001d090fd224 */ /* 0x000fe200078e0206 */
[----:B------:R-:W-:Y:S02]  /*0a40*/  @!P5 MOV R6, R66 ;  /* 0x000000420006d202 */ /* 0x000fe40000000f00 */
[----:B------:R-:W-:-:S02]  /*0a50*/  @!P6 IADD3.X R115, R0, R115, RZ, P0, !PT ;  /* 0x000000730073e210 */ /* 0x000fc400007fe4ff */
[----:B--2---:R-:W-:Y:S01]  /*0a60*/  @!P6 IADD3 R112, P0, R113, R26, RZ ;  /* 0x0000001a7170e210 */ /* 0x004fe20007f1e0ff */
[----:B------:R-:W2:Y:S01]  /*0a70*/  @!P3 LDC.64 R32, c[0x0][0x288] ;  /* 0x0000a200ff20bb82 */ /* 0x000ea20000000a00 */
[----:B------:R-:W-:Y:S01]  /*0a80*/  @!P5 IMAD.WIDE.U32 R6, R9, R28, R6 ;  /* 0x0000001c0906d225 */ /* 0x000fe200078e0006 */
[----:B------:R-:W-:Y:S02]  /*0a90*/  @!P4 MOV R9, R65 ;  /* 0x000000410009c202 */ /* 0x000fe40000000f00 */
[----:B------:R-:W-:Y:S01]  /*0aa0*/  @!P6 IADD3.X R113, R0, R27, RZ, P0, !PT ;  /* 0x0000001b0071e210 */ /* 0x000fe200007fe4ff */
[----:B----4-:R-:W-:Y:S01]  /*0ab0*/  @!P4 IMAD R8, R17, R30, RZ ;  /* 0x0000001e1108c224 */ /* 0x010fe200078e02ff */
[----:B------:R-:W-:Y:S02]  /*0ac0*/  @!P5 IADD3 R7, R7, R15, RZ ;  /* 0x0000000f0707d210 */ /* 0x000fe40007ffe0ff */
[----:B------:R-:W3:Y:S01]  /*0ad0*/  @!P4 LDC.64 R24, c[0x0][0x230] ;  /* 0x00008c00ff18cb82 */ /* 0x000ee20000000a00 */
[----:B------:R-:W-:Y:S01]  /*0ae0*/  @!P5 SHF.L.U32 R111, R6, 0x1, RZ ;  /* 0x00000001066fd819 */ /* 0x000fe200000006ff */
[----:B------:R-:W-:Y:S01]  /*0af0*/  @!P4 IMAD R15, R11, R31, R8 ;  /* 0x0000001f0b0fc224 */ /* 0x000fe200078e0208 */
[----:B------:R-:W-:-:S02]  /*0b00*/  @!P4 MOV R8, R66 ;  /* 0x000000420008c202 */ /* 0x000fc40000000f00 */
[----:B------:R-:W-:Y:S02]  /*0b10*/  @!P5 SHF.L.U64.HI R0, R6, 0x1, R7 ;  /* 0x000000010600d819 */ /* 0x000fe40000010207 */
[----:B------:R-:W-:Y:S01]  /*0b20*/  @P3 LOP3.LUT R85, R85, 0x1, RZ, 0xfc, !PT ;  /* 0x0000000155553812 */ /* 0x000fe200078efcff */
[----:B------:R-:W4:Y:S01]  /*0b30*/  @!P4 LDC.64 R26, c[0x0][0x228] ;  /* 0x00008a00ff1acb82 */ /* 0x000f220000000a00 */
[----:B-1----:R-:W-:Y:S01]  /*0b40*/  @!P5 IADD3 R6, P0, R111, R20, RZ ;  /* 0x000000146f06d210 */ /* 0x002fe20007f1e0ff */
[----:B------:R-:W-:Y:S01]  /*0b50*/  @!P4 IMAD.WIDE.U32 R8, R11, R30, R8 ;  /* 0x0000001e0b08c225 */ /* 0x000fe200078e0008 */
[----:B------:R-:W-:Y:S02]  /*0b60*/  LOP3.LUT R85, R85, 0xfffffeff, RZ, 0xc0, !PT ;  /* 0xfffffeff55557812 */ /* 0x000fe400078ec0ff */
[----:B------:R-:W-:Y:S02]  /*0b70*/  @!P5 IADD3.X R7, R0, R21, RZ, P0, !PT ;  /* 0x000000150007d210 */ /* 0x000fe400007fe4ff */
[----:B------:R-:W-:Y:S01]  /*0b80*/  @!P4 IADD3 R11, R9, R15, RZ ;  /* 0x0000000f090bc210 */ /* 0x000fe20007ffe0ff */
[----:B------:R-:W1:Y:S01]  /*0b90*/  @!P3 LDC.64 R108, c[0x0][0x230] ;  /* 0x00008c00ff6cbb82 */ /* 0x000e620000000a00 */
[----:B0-----:R-:W-:Y:S01]  /*0ba0*/  @!P5 IADD3 R110, P0, R111, R22, RZ ;  /* 0x000000166f6ed210 */ /* 0x001fe20007f1e0ff */
[----:B--2---:R-:W-:Y:S01]  /*0bb0*/  @!P3 IMAD R10, R19, R32, RZ ;  /* 0x00000020130ab224 */ /* 0x004fe200078e02ff */
[----:B------:R-:W-:-:S02]  /*0bc0*/  @!P3 MOV R15, R65 ;  /* 0x00000041000fb202 */ /* 0x000fc40000000f00 */
[----:B------:R-:W-:Y:S01]  /*0bd0*/  @!P4 SHF.L.U32 R9, R8, 0x1, RZ ;  /* 0x000000010809c819 */ /* 0x000fe200000006ff */
[C---:B------:R-:W-:Y:S01]  /*0be0*/  @!P3 IMAD R17, R13.reuse, R33, R10 ;  /* 0x000000210d11b224 */ /* 0x040fe200078e020a */
[----:B------:R-:W-:Y:S01]  /*0bf0*/  @!P5 IADD3.X R111, R0, R23, RZ, P0, !PT ;  /* 0x00000017006fd210 */ /* 0x000fe200007fe4ff */
[----:B------:R-:W0:Y:S01]  /*0c00*/  @!P3 LDC.64 R20, c[0x0][0x228] ;  /* 0x00008a00ff14bb82 */ /* 0x000e220000000a00 */
[----:B------:R-:W-:Y:S01]  /*0c10*/  @!P4 SHF.L.U64.HI R0, R8, 0x1, R11 ;  /* 0x000000010800c819 */ /* 0x000fe2000001020b */
[----:B------:R-:W-:Y:S01]  /*0c20*/  @!P3 IMAD.WIDE.U32 R14, R13, R32, R14 ;  /* 0x000000200d0eb225 */ /* 0x000fe200078e000e */
[----:B---3--:R-:W-:-:S04]  /*0c30*/  @!P4 IADD3 R10, P0, R9, R24, RZ ;  /* 0x00000018090ac210 */ /* 0x008fc80007f1e0ff */
[----:B------:R-:W-:Y:S02]  /*0c40*/  @!P4 IADD3.X R11, R0, R25, RZ, P0, !PT ;  /* 0x00000019000bc210 */ /* 0x000fe400007fe4ff */
[----:B----4-:R-:W-:Y:S02]  /*0c50*/  @!P4 IADD3 R8, P0, R9, R26, RZ ;  /* 0x0000001a0908c210 */ /* 0x010fe40007f1e0ff */
[----:B------:R-:W-:Y:S02]  /*0c60*/  @!P3 IADD3 R13, R15, R17, RZ ;  /* 0x000000110f0db210 */ /* 0x000fe40007ffe0ff */
[----:B------:R-:W-:Y:S02]  /*0c70*/  @!P3 SHF.L.U32 R17, R14, 0x1, RZ ;  /* 0x000000010e11b819 */ /* 0x000fe400000006ff */
[----:B------:R-:W-:Y:S02]  /*0c80*/  @!P4 IADD3.X R9, R0, R27, RZ, P0, !PT ;  /* 0x0000001b0009c210 */ /* 0x000fe400007fe4ff */
[----:B------:R-:W-:-:S02]  /*0c90*/  @!P3 SHF.L.U64.HI R14, R14, 0x1, R13 ;  /* 0x000000010e0eb819 */ /* 0x000fc4000001020d */
[----:B-1----:R-:W-:Y:S02]  /*0ca0*/  @!P3 IADD3 R108, P0, R17, R108, RZ ;  /* 0x0000006c116cb210 */ /* 0x002fe40007f1e0ff */
[----:B------:R-:W-:Y:S02]  /*0cb0*/  IADD3 R13, R123, 0x28, RZ ;  /* 0x000000287b0d7810 */ /* 0x000fe40007ffe0ff */
[C---:B------:R-:W-:Y:S02]  /*0cc0*/  @!P3 IADD3.X R109, R14.reuse, R109, RZ, P0, !PT ;  /* 0x0000006d0e6db210 */ /* 0x040fe400007fe4ff */
[----:B0-----:R-:W-:Y:S02]  /*0cd0*/  @!P3 IADD3 R16, P0, R17, R20, RZ ;  /* 0x000000141110b210 */ /* 0x001fe40007f1e0ff */
[----:B------:R-:W-:Y:S02]  /*0ce0*/  SHF.R.S32.HI R15, RZ, 0x1f, R13 ;  /* 0x0000001fff0f7819 */ /* 0x000fe4000001140d */
[----:B------:R-:W-:-:S02]  /*0cf0*/  @!P3 IADD3.X R17, R14, R21, RZ, P0, !PT ;  /* 0x000000150e11b210 */ /* 0x000fc400007fe4ff */
        /* <DEDUP_REMOVED lines=12> */
[----:B------:R-:W0:Y:S01]  /*0dc0*/  @!P0 LDC.64 R18, c[0x0][0x228] ;  /* 0x00008a00ff128b82 */ /* 0x000e220000000a00 */
[C---:B------:R-:W-:Y:S02]  /*0dd0*/  @!P0 SHF.L.U32 R105, R14.reuse, 0x1, RZ ;  /* 0x000000010e698819 */ /* 0x040fe400000006ff */
[----:B------:R-:W-:Y:S02]  /*0de0*/  @!P0 SHF.L.U64.HI R14, R14, 0x1, R13 ;  /* 0x000000010e0e8819 */ /* 0x000fe4000001020d */
[----:B-1----:R-:W-:Y:S02]  /*0df0*/  @!P0 IADD3 R106, P2, R105, R106, RZ ;  /* 0x0000006a696a8210 */ /* 0x002fe40007f5e0ff */
[----:B------:R-:W-:Y:S02]  /*0e00*/  IADD3 R13, R123, 0x30, RZ ;  /* 0x000000307b0d7810 */ /* 0x000fe40007ffe0ff */
[----:B------:R-:W-:-:S02]  /*0e10*/  @!P0 IADD3.X R107, R14, R107, RZ, P2, !PT ;  /* 0x0000006b0e6b8210 */ /* 0x000fc400017fe4ff */
        /* <DEDUP_REMOVED lines=70> */
[----:B------:R-:W-:-:S05]  /*1280*/  @P5 LOP3.LUT R12, R12, 0x10, RZ, 0xfc, !PT ;  /* 0x000000100c0c5812 */ /* 0x000fca00078efcff */
        /* <DEDUP_REMOVED lines=18> */
[----:B------:R-:W-:-:S07]  /*13b0*/  @!P6 MOV R24, R66 ;  /* 0x000000420018e202 */ /* 0x000fce0000000f00 */
        /* <DEDUP_REMOVED lines=73> */
[----:B------:R-:W-:Y:S02]  /*1850*/  IADD3 R13, R123, 0x70, RZ ;  /* 0x000000707b0d7810 */ /* 0x000fe40007ffe0ff */
[----:B------:R-:W-:-:S02]  /*1860*/  @!P2 IADD3.X R91, R30, R91, RZ, P0, !PT ;  /* 0x0000005b1e5ba210 */ /* 0x000fc400007fe4ff */
[----:B--2---:R-:W-:Y:S02]  /*1870*/  @!P2 IADD3 R32, P0, R33, R34, RZ ;  /* 0x000000222120a210 */ /* 0x004fe40007f1e0ff */
[----:B------:R-:W-:Y:S02]  /*1880*/  SHF.R.S32.HI R31, RZ, 0x1f, R13 ;  /* 0x0000001fff1f7819 */ /* 0x000fe4000001140d */
        /* <DEDUP_REMOVED lines=227> */
[C---:B------:R-:W-:Y:S02]  /*26c0*/  @!P2 IADD3.X R69, R0.reuse, R69, RZ, P0, !PT ;  /* 0x000000450045a210 */ /* 0x040fe400007fe4ff */
        /* <DEDUP_REMOVED lines=18> */
[----:B-1----:R-:W-:-:S04]  /*27f0*/  @!P2 IADD3 R42, P0, R13, R46, RZ ;  /* 0x0000002e0d2aa210 */ /* 0x002fc80007f1e0ff */
[C---:B------:R-:W-:Y:S02]  /*2800*/  @!P2 IADD3.X R43, R52.reuse, R47, RZ, P0, !PT ;  /* 0x0000002f342ba210 */ /* 0x040fe400007fe4ff */
[----:B------:R-:W0:Y:S02]  /*2810*/  @!P2 LDC.64 R46, c[0x0][0x228] ;  /* 0x00008a00ff2eab82 */ /* 0x000e240000000a00 */
[----:B0-----:R-:W-:Y:S02]  /*2820*/  @!P2 IADD3 R46, P0, R13, R46, RZ ;  /* 0x0000002e0d2ea210 */ /* 0x001fe40007f1e0ff */
[----:B------:R-:W-:Y:S02]  /*2830*/  IADD3 R13, R123, 0xd0, RZ ;  /* 0x000000d07b0d7810 */ /* 0x000fe40007ffe0ff */
[----:B------:R-:W-:Y:S02]  /*2840*/  @!P2 IADD3.X R47, R52, R47, RZ, P0, !PT ;  /* 0x0000002f342fa210 */ /* 0x000fe400007fe4ff */
[----:B------:R-:W-:-:S02]  /*2850*/  SHF.R.S32.HI R117, RZ, 0x1f, R13 ;  /* 0x0000001fff757819 */ /* 0x000fc4000001140d */
        /* <DEDUP_REMOVED lines=15> */
[----:B-1----:R-:W-:-:S04]  /*2950*/  @!P2 IADD3 R124, P0, R0, R124, RZ ;  /* 0x0000007c007ca210 */ /* 0x002fc80007f1e0ff */
[----:B------:R-:W-:Y:S02]  /*2960*/  @!P2 IADD3.X R125, R116, R125, RZ, P0, !PT ;  /* 0x0000007d747da210 */ /* 0x000fe400007fe4ff */
        /* <DEDUP_REMOVED lines=8> */
[----:B0-----:R-:W-:Y:S02]  /*29f0*/  @!P2 MOV R118, R66 ;  /* 0x000000420076a202 */ /* 0x001fe40000000f00 */
        /* <DEDUP_REMOVED lines=9> */
[----:B------:R-:W1:Y:S01]  /*2a90*/  @!P2 LDC.64 R116, c[0x0][0x228] ;  /* 0x00008a00ff74ab82 */ /* 0x000e620000000a00 */
[----:B0-----:R-:W-:Y:S02]  /*2aa0*/  @!P2 IADD3 R52, P0, R13, R52, RZ ;  /* 0x000000340d34a210 */ /* 0x001fe40007f1e0ff */
[----:B------:R-:W-:-:S04]  /*2ab0*/  @!P2 SHF.L.U64.HI R0, R118, 0x1, R0 ;  /* 0x000000017600a819 */ /* 0x000fc80000010200 */
[----:B------:R-:W-:-:S05]  /*2ac0*/  @!P2 IADD3.X R53, R0, R53, RZ, P0, !PT ;  /* 0x000000350035a210 */ /* 0x000fca00007fe4ff */
[----:B------:R-:W-:Y:S01]  /*2ad0*/  STL.64 [R1+0x400], R52 ;  /* 0x0004003401007387 */ /* 0x000fe20000100a00 */
[----:B-1----:R-:W-:-:S04]  /*2ae0*/  @!P2 IADD3 R120, P0, R13, R116, RZ ;  /* 0x000000740d78a210 */ /* 0x002fc80007f1e0ff */
[----:B------:R-:W-:Y:S02]  /*2af0*/  @!P2 IADD3.X R121, R0, R117, RZ, P0, !PT ;  /* 0x000000750079a210 */ /* 0x000fe400007fe4ff */
[----:B------:R-:W-:-:S03]  /*2b00*/  IADD3 R0, R123, 0xe0, RZ ;  /* 0x000000e07b007810 */ /* 0x000fc60007ffe0ff */
[----:B------:R0:W-:Y:S01]  /*2b10*/  @!P2 STL.64 [R1+0x238], R120 ;  /* 0x000238780100a387 */ /* 0x0001e20000100a00 */
[----:B------:R-:W-:Y:S02]  /*2b20*/  SHF.R.S32.HI R13, RZ, 0x1f, R0 ;  /* 0x0000001fff0d7819 */ /* 0x000fe40000011400 */
[----:B------:R-:W-:-:S04]  /*2b30*/  ISETP.GE.U32.AND P0, PT, R0, UR18, PT ;  /* 0x0000001200007c0c */ /* 0x000fc8000bf06070 */
        /* <DEDUP_REMOVED lines=137> */
[----:B------:R-:W-:-:S02]  /*33d0*/  ISETP.GE.OR.EX P4, PT, R13, UR19, P1, P0 ;  /* 0x000000130d007c0c */ /* 0x000fc40008f86700 */
[C---:B------:R-:W-:Y:S02]  /*33e0*/  LOP3.LUT P0, RZ, R85.reuse, 0x10, RZ, 0xc0, !PT ;  /* 0x0000001055ff7812 */ /* 0x040fe4000780c0ff */
[----:B------:R-:W-:-:S09]  /*33f0*/  LOP3.LUT R85, R85, 0xdfffffff, RZ, 0xc0, !PT ;  /* 0xdfffffff55557812 */ /* 0x000fd200078ec0ff */
        /* <DEDUP_REMOVED lines=8> */
[----:B------:R-:W-:Y:S02]  /*3480*/  @!P4 SHF.L.U32 R0, R120, 0x1, RZ ;  /* 0x000000017800c819 */ /* 0x000fe400000006ff */
[----:B------:R-:W-:Y:S02]  /*3490*/  IADD3 R13, R123, 0x118, RZ ;  /* 0x000001187b0d7810 */ /* 0x000fe40007ffe0ff */
[----:B------:R-:W-:Y:S02]  /*34a0*/  @!P4 IADD3 R117, R121, R117, RZ ;  /* 0x000000757975c210 */ /* 0x000fe40007ffe0ff */
[----:B0-----:R-:W-:Y:S02]  /*34b0*/  @!P4 IADD3 R52, P2, R0, R118, RZ ;  /* 0x000000760034c210 */ /* 0x001fe40007f5e0ff */
[----:B------:R-:W-:Y:S02]  /*34c0*/  @!P4 SHF.L.U64.HI R120, R120, 0x1, R117 ;  /* 0x000000017878c819 */ /* 0x000fe40000010275 */
[----:B------:R-:W0:Y:S02]  /*34d0*/  @!P4 LDC.64 R116, c[0x0][0x228] ;  /* 0x00008a00ff74cb82 */ /* 0x000e240000000a00 */
[----:B------:R-:W-:-:S02]  /*34e0*/  @!P4 IADD3.X R53, R120, R119, RZ, P2, !PT ;  /* 0x000000777835c210 */ /* 0x000fc400017fe4ff */
[----:B------:R-:W-:-:S03]  /*34f0*/  LOP3.LUT P2, RZ, R85, 0x8, RZ, 0xc0, !PT ;  /* 0x0000000855ff7812 */ /* 0x000fc6000784c0ff */
[----:B------:R0:W-:Y:S02]  /*3500*/  @!P4 STL.64 [R1+0x288], R52 ;  /* 0x000288340100c387 */ /* 0x0001e40000100a00 */
[----:B0-----:R-:W-:Y:S02]  /*3510*/  @!P4 IADD3 R52, P3, R0, R116, RZ ;  /* 0x000000740034c210 */ /* 0x001fe40007f7e0ff */
[----:B------:R-:W-:Y:S02]  /*3520*/  SHF.R.S32.HI R0, RZ, 0x1f, R13 ;  /* 0x0000001fff007819 */ /* 0x000fe4000001140d */
[----:B------:R-:W-:Y:S02]  /*3530*/  @!P4 IADD3.X R53, R120, R117, RZ, P3, !PT ;  /* 0x000000757835c210 */ /* 0x000fe40001ffe4ff */
[----:B------:R-:W-:Y:S02]  /*3540*/  ISETP.GE.U32.AND P3, PT, R13, UR18, PT ;  /* 0x000000120d007c0c */ /* 0x000fe4000bf66070 */
[----:B------:R-:W-:-:S02]  /*3550*/  MOV R120, R52 ;  /* 0x0000003400787202 */ /* 0x000fc40000000f00 */
[----:B------:R-:W-:Y:S02]  /*3560*/  ISETP.GE.OR.EX P5, PT, R0, UR19, P1, P3 ;  /* 0x0000001300007c0c */ /* 0x000fe40008fa6730 */
[----:B------:R-:W-:-:S11]  /*3570*/  MOV R121, R53 ;  /* 0x0000003500797202 */ /* 0x000fd60000000f00 */
[----:B------:R-:W0:Y:S01]  /*3580*/  @!P5 LDC.64 R118, c[0x0][0x288] ;  /* 0x0000a200ff76db82 */ /* 0x000e220000000a00 */
[----:B------:R-:W-:Y:S02]  /*3590*/  @!P5 MOV R116, R66 ;  /* 0x000000420074d202 */ /* 0x000fe40000000f00 */
[----:B------:R-:W-:Y:S02]  /*35a0*/  @!P5 MOV R117, R65 ;  /* 0x000000410075d202 */ /* 0x000fe40000000f00 */
[----:B------:R-:W-:Y:S01]  /*35b0*/  @P5 LOP3.LUT R84, R84, 0x4, RZ, 0xfc, !PT ;  /* 0x0000000454545812 */ /* 0x000fe200078efcff */
[----:B0-----:R-:W-:-:S04]  /*35c0*/  @!P5 IMAD R0, R0, R118, RZ ;  /* 0x000000760000d224 */ /* 0x001fc800078e02ff */
[C---:B------:R-:W-:Y:S02]  /*35d0*/  @!P5 IMAD R0, R13.reuse, R119, R0 ;  /* 0x000000770d00d224 */ /* 0x040fe400078e0200 */
[----:B------:R-:W-:Y:S02]  /*35e0*/  @!P5 IMAD.WIDE.U32 R118, R13, R118, R116 ;  /* 0x000000760d76d225 */ /* 0x000fe400078e0074 */
[----:B------:R-:W0:Y:S03]  /*35f0*/  @!P5 LDC.64 R116, c[0x0][0x230] ;  /* 0x00008c00ff74db82 */ /* 0x000e260000000a00 */
[----:B------:R-:W-:-:S04]  /*3600*/  @!P5 IADD3 R0, R119, R0, RZ ;  /* 0x000000007700d210 */ /* 0x000fc80007ffe0ff */
[C---:B------:R-:W-:Y:S02]  /*3610*/  @!P5 SHF.L.U64.HI R0, R118.reuse, 0x1, R0 ;  /* 0x000000017600d819 */ /* 0x040fe40000010200 */
[----:B------:R-:W-:-:S04]  /*3620*/  @!P5 SHF.L.U32 R118, R118, 0x1, RZ ;  /* 0x000000017676d819 */ /* 0x000fc800000006ff */
[----:B0-----:R-:W-:-:S04]  /*3630*/  @!P5 IADD3 R52, P3, R118, R116, RZ ;  /* 0x000000747634d210 */ /* 0x001fc80007f7e0ff */
[----:B------:R-:W-:Y:S02]  /*3640*/  @!P5 IADD3.X R53, R0, R117, RZ, P3, !PT ;  /* 0x000000750035d210 */ /* 0x000fe40001ffe4ff */
[----:B------:R-:W0:Y:S01]  /*3650*/  @!P5 LDC.64 R116, c[0x0][0x228] ;  /* 0x00008a00ff74db82 */ /* 0x000e220000000a00 */
[----:B------:R-:W-:Y:S02]  /*3660*/  LOP3.LUT P3, RZ, R85, 0x4, RZ, 0xc0, !PT ;  /* 0x0000000455ff7812 */ /* 0x000fe4000786c0ff */
[----:B0-----:R-:W-:-:S04]  /*3670*/  @!P5 IADD3 R118, P4, R118, R116, RZ ;  /* 0x000000747676d210 */ /* 0x001fc80007f9e0ff */
[----:B------:R-:W-:Y:S01]  /*3680*/  @!P5 IADD3.X R119, R0, R117, RZ, P4, !PT ;  /* 0x000000750077d210 */ /* 0x000fe200027fe4ff */
[----:B------:R-:W-:-:S10]  /*3690*/  HFMA2.MMA R0, -RZ, RZ, 0, 0 ;  /* 0x00000000ff007435 */ /* 0x000fd400000001ff */
[----:B------:R0:W2:Y:S02]  /*36a0*/  @!P0 LDG.E R0, desc[UR10][R4.64] ;  /* 0x0000000a04008981 */ /* 0x0000a4000c1e1900 */
[----:B0-----:R-:W-:Y:S02]  /*36b0*/  IADD3 R5, R123, 0x120, RZ ;  /* 0x000001207b057810 */ /* 0x001fe40007ffe0ff */
[----:B------:R-:W-:Y:S02]  /*36c0*/  MOV R4, RZ ;  /* 0x000000ff00047202 */ /* 0x000fe40000000f00 */
[----:B------:R-:W-:Y:S02]  /*36d0*/  SHF.R.S32.HI R13, RZ, 0x1f, R5 ;  /* 0x0000001fff0d7819 */ /* 0x000fe40000011405 */
[----:B------:R-:W-:Y:S02]  /*36e0*/  ISETP.GE.U32.AND P4, PT, R5, UR18, PT ;  /* 0x0000001205007c0c */ /* 0x000fe4000bf86070 */
[----:B------:R0:W3:Y:S01]  /*36f0*/  @!P0 LDG.E R4, desc[UR10][R2.64] ;  /* 0x0000000a02048981 */ /* 0x0000e2000c1e1900 */
[----:B------:R-:W-:-:S02]  /*3700*/  LOP3.LUT P0, RZ, R85, 0x2, RZ, 0xc0, !PT ;  /* 0x0000000255ff7812 */ /* 0x000fc4000780c0ff */
[----:B------:R-:W-:Y:S02]  /*3710*/  ISETP.GE.OR.EX P5, PT, R13, UR19, P1, P4 ;  /* 0x000000130d007c0c */ /* 0x000fe40008fa6740 */
[----:B0-----:R-:W-:-:S06]  /*3720*/  CS2R R2, SRZ ;  /* 0x0000000000027805 */ /* 0x001fcc000001ff00 */
[----:B------:R0:W4:Y:S04]  /*3730*/  @!P2 LDG.E R2, desc[UR10][R112.64] ;  /* 0x0000000a7002a981 */ /* 0x000128000c1e1900 */
[----:B------:R1:W4:Y:S01]  /*3740*/  @!P2 LDG.E R3, desc[UR10][R114.64] ;  /* 0x0000000a7203a981 */ /* 0x000322000c1e1900 */
[----:B------:R-:W-:-:S04]  /*3750*/  LOP3.LUT R84, R84, 0xfffffffd, RZ, 0xc0, !PT ;  /* 0xfffffffd54547812 */ /* 0x000fc800078ec0ff */
[----:B------:R-:W-:Y:S01]  /*3760*/  @P5 LOP3.LUT R84, R84, 0x2, RZ, 0xfc, !PT ;  /* 0x0000000254545812 */ /* 0x000fe200078efcff */
[----:B0-----:R-:W0:Y:S01]  /*3770*/  @!P5 LDC.64 R112, c[0x0][0x288] ;  /* 0x0000a200ff70db82 */ /* 0x001e220000000a00 */
[----:B-1----:R-:W-:Y:S02]  /*3780*/  @!P5 MOV R114, R66 ;  /* 0x000000420072d202 */ /* 0x002fe40000000f00 */
[----:B------:R-:W-:Y:S01]  /*3790*/  @!P5 MOV R115, R65 ;  /* 0x000000410073d202 */ /* 0x000fe20000000f00 */
[-C--:B0-----:R-:W-:Y:S02]  /*37a0*/  @!P5 IMAD R13, R13, R112.reuse, RZ ;  /* 0x000000700d0dd224 */ /* 0x081fe400078e02ff */
[----:B------:R-:W-:-:S04]  /*37b0*/  @!P5 IMAD.WIDE.U32 R114, R5, R112, R114 ;  /* 0x000000700572d225 */ /* 0x000fc800078e0072 */
[----:B------:R-:W-:Y:S02]  /*37c0*/  @!P5 IMAD R13, R5, R113, R13 ;  /* 0x00000071050dd224 */ /* 0x000fe400078e020d */
[----:B------:R-:W0:Y:S03]  /*37d0*/  @!P5 LDC.64 R112, c[0x0][0x230] ;  /* 0x00008c00ff70db82 */ /* 0x000e260000000a00 */
[----:B------:R-:W-:-:S04]  /*37e0*/  @!P5 IADD3 R5, R115, R13, RZ ;  /* 0x0000000d7305d210 */ /* 0x000fc80007ffe0ff */
[C---:B------:R-:W-:Y:S02]  /*37f0*/  @!P5 SHF.L.U64.HI R5, R114.reuse, 0x1, R5 ;  /* 0x000000017205d819 */ /* 0x040fe40000010205 */
[----:B------:R-:W-:-:S04]  /*3800*/  @!P5 SHF.L.U32 R114, R114, 0x1, RZ ;  /* 0x000000017272d819 */ /* 0x000fc800000006ff */
[----:B0-----:R-:W-:-:S04]  /*3810*/  @!P5 IADD3 R116, P2, R114, R112, RZ ;  /* 0x000000707274d210 */ /* 0x001fc80007f5e0ff */
[----:B------:R-:W-:Y:S02]  /*3820*/  @!P5 IADD3.X R117, R5, R113, RZ, P2, !PT ;  /* 0x000000710575d210 */ /* 0x000fe400017fe4ff */
[----:B------:R-:W0:Y:S01]  /*3830*/  @!P5 LDC.64 R112, c[0x0][0x228] ;  /* 0x00008a00ff70db82 */ /* 0x000e220000000a00 */
[----:B------:R-:W-:Y:S02]  /*3840*/  IADD3 R13, R123, 0x128, RZ ;  /* 0x000001287b0d7810 */ /* 0x000fe40007ffe0ff */
[----:B0-----:R-:W-:-:S04]  /*3850*/  @!P5 IADD3 R114, P4, R114, R112, RZ ;  /* 0x000000707272d210 */ /* 0x001fc80007f9e0ff */
[----:B------:R-:W-:Y:S01]  /*3860*/  @!P5 IADD3.X R115, R5, R113, RZ, P4, !PT ;  /* 0x000000710573d210 */ /* 0x000fe200027fe4ff */
[----:B------:R-:W-:-:S10]  /*3870*/  HFMA2.MMA R5, -RZ, RZ, 0, 0 ;  /* 0x00000000ff057435 */ /* 0x000fd400000001ff */
[----:B------:R0:W4:Y:S02]  /*3880*/  @!P3 LDG.E R5, desc[UR10][R6.64] ;  /* 0x0000000a0605b981 */ /* 0x000124000c1e1900 */
[----:B0-----:R-:W-:-:S06]  /*3890*/  CS2R R6, SRZ ;  /* 0x0000000000067805 */ /* 0x001fcc000001ff00 */
[----:B------:R0:W4:Y:S01]  /*38a0*/  @!P3 LDG.E R6, desc[UR10][R110.64] ;  /* 0x0000000a6e06b981 */ /* 0x000122000c1e1900 */
[----:B------:R-:W-:-:S03]  /*38b0*/  ISETP.GE.U32.AND P3, PT, R13, UR18, PT ;  /* 0x000000120d007c0c */ /* 0x000fc6000bf66070 */
[----:B------:R1:W4:Y:S01]  /*38c0*/  @!P0 LDG.E R7, desc[UR10][R10.64] ;  /* 0x0000000a0a078981 */ /* 0x000322000c1e1900 */
[----:B0-----:R-:W-:-:S04]  /*38d0*/  SHF.R.S32.HI R110, RZ, 0x1f, R13 ;  /* 0x0000001fff6e7819 */ /* 0x001fc8000001140d */
[----:B------:R-:W-:Y:S02]  /*38e0*/  ISETP.GE.OR.EX P3, PT, R110, UR19, P1, P3 ;  /* 0x000000136e007c0c */ /* 0x000fe40008f66730 */
[----:B-1----:R-:W-:-:S06]  /*38f0*/  MOV R10, RZ ;  /* 0x000000ff000a7202 */ /* 0x002fcc0000000f00 */
[----:B------:R0:W4:Y:S05]  /*3900*/  @!P0 LDG.E R10, desc[UR10][R8.64] ;  /* 0x0000000a080a8981 */ /* 0x00012a000c1e1900 */
[----:B0-----:R-:W0:Y:S01]  /*3910*/  @!P3 LDC.64 R8, c[0x0][0x288] ;  /* 0x0000a200ff08bb82 */ /* 0x001e220000000a00 */
[----:B------:R-:W-:Y:S01]  /*3920*/  @!P3 MOV R111, R65 ;  /* 0x00000041006fb202 */ /* 0x000fe20000000f00 */
[----:B------:R1:W-:Y:S01]  /*3930*/  @!P5 STL.64 [R1+0x240], R116 ;  /* 0x000240740100d387 */ /* 0x0003e20000100a00 */
[----:B0-----:R-:W-:-:S04]  /*3940*/  @!P3 IMAD R110, R110, R8, RZ ;  /* 0x000000086e6eb224 */ /* 0x001fc800078e02ff */
[----:B------:R-:W-:Y:S01]  /*3950*/  @!P3 IMAD R9, R13, R9, R110 ;  /* 0x000000090d09b224 */ /* 0x000fe200078e026e */
[----:B------:R-:W-:-:S05]  /*3960*/  @!P3 MOV R110, R66 ;  /* 0x00000042006eb202 */ /* 0x000fca0000000f00 */
[----:B------:R-:W-:Y:S01]  /*3970*/  @!P3 IMAD.WIDE.U32 R110, R13, R8, R110 ;  /* 0x000000080d6eb225 */ /* 0x000fe200078e006e */
[----:B-1----:R-:W-:Y:S02]  /*3980*/  MOV R116, R120 ;  /* 0x0000007800747202 */ /* 0x002fe40000000f00 */
[----:B------:R-:W-:Y:S02]  /*3990*/  MOV R117, R121 ;  /* 0x0000007900757202 */ /* 0x000fe40000000f00 */
[----:B------:R-:W-:Y:S01]  /*39a0*/  @!P3 IADD3 R9, R111, R9, RZ ;  /* 0x000000096f09b210 */ /* 0x000fe20007ffe0ff */
[----:B------:R-:W0:Y:S03]  /*39b0*/  @!P3 LDC.64 R120, c[0x0][0x230] ;  /* 0x00008c00ff78bb82 */ /* 0x000e260000000a00 */
[----:B------:R-:W-:-:S05]  /*39c0*/  @!P3 SHF.L.U64.HI R11, R110, 0x1, R9 ;  /* 0x000000016e0bb819 */ /* 0x000fca0000010209 */
[----:B------:R-:W1:Y:S01]  /*39d0*/  @!P3 LDC.64 R8, c[0x0][0x228] ;  /* 0x00008a00ff08bb82 */ /* 0x000e620000000a00 */
[----:B------:R-:W-:Y:S01]  /*39e0*/  @!P3 SHF.L.U32 R110, R110, 0x1, RZ ;  /* 0x000000016e6eb819 */ /* 0x000fe200000006ff */
[----:B------:R1:W-:Y:S01]  /*39f0*/  @!P5 STL.64 [R1+0x230], R114 ;  /* 0x000230720100d387 */ /* 0x0003e20000100a00 */
[----:B------:R-:W-:Y:S02]  /*3a00*/  LOP3.LUT P2, RZ, R85, 0x1, RZ, 0xc0, !PT ;  /* 0x0000000155ff7812 */ /* 0x000fe4000784c0ff */
[----:B0-----:R-:W-:-:S04]  /*3a10*/  @!P3 IADD3 R120, P0, R110, R120, RZ ;  /* 0x000000786e78b210 */ /* 0x001fc80007f1e0ff */
[----:B------:R-:W-:Y:S02]  /*3a20*/  @!P3 IADD3.X R121, R11, R121, RZ, P0, !PT ;  /* 0x000000790b79b210 */ /* 0x000fe400007fe4ff */
[----:B-1----:R-:W-:-:S04]  /*3a30*/  @!P3 IADD3 R114, P0, R110, R8, RZ ;  /* 0x000000086e72b210 */ /* 0x002fc80007f1e0ff */
[----:B------:R-:W-:Y:S02]  /*3a40*/  @!P3 IADD3.X R115, R11, R9, RZ, P0, !PT ;  /* 0x000000090b73b210 */ /* 0x000fe400007fe4ff */
[----:B------:R-:W-:Y:S02]  /*3a50*/  CS2R R8, SRZ ;  /* 0x0000000000087805 */ /* 0x000fe4000001ff00 */
[----:B------:R-:W-:-:S04]  /*3a60*/  IADD3 R13, R123, 0x130, RZ ;  /* 0x000001307b0d7810 */ /* 0x000fc80007ffe0ff */
[----:B------:R-:W2:Y:S04]  /*3a70*/  @!P2 LDG.E R9, desc[UR10][R108.64] ;  /* 0x0000000a6c09a981 */ /* 0x000ea8000c1e1900 */
[----:B------:R0:W2:Y:S01]  /*3a80*/  @!P2 LDG.E R8, desc[UR10][R16.64] ;  /* 0x0000000a1008a981 */ /* 0x0000a2000c1e1900 */
[----:B------:R-:W-:Y:S02]  /*3a90*/  ISETP.GE.U32.AND P2, PT, R13, UR18, PT ;  /* 0x000000120d007c0c */ /* 0x000fe4000bf46070 */
[----:B------:R-:W-:Y:S02]  /*3aa0*/  LOP3.LUT P0, RZ, R12, 0x2, RZ, 0xc0, !PT ;  /* 0x000000020cff7812 */ /* 0x000fe4000780c0ff */
[----:B0-----:R-:W-:-:S04]  /*3ab0*/  SHF.R.S32.HI R17, RZ, 0x1f, R13 ;  /* 0x0000001fff117819 */ /* 0x001fc8000001140d */
[----:B------:R-:W-:Y:S02]  /*3ac0*/  ISETP.GE.OR.EX P2, PT, R17, UR19, P1, P2 ;  /* 0x0000001311007c0c */ /* 0x000fe40008f46720 */
[----:B------:R-:W-:-:S06]  /*3ad0*/  MOV R11, RZ ;  /* 0x000000ff000b7202 */ /* 0x000fcc0000000f00 */
[----:B------:R0:W4:Y:S05]  /*3ae0*/  @!P0 LDG.E R11, desc[UR10][R104.64] ;  /* 0x0000000a680b8981 */ /* 0x00012a000c1e1900 */
[----:B0-----:R-:W0:Y:S01]  /*3af0*/  @!P2 LDC.64 R104, c[0x0][0x288] ;  /* 0x0000a200ff68ab82 */ /* 0x001e220000000a00 */
[----:B------:R-:W-:-:S10]  /*3b00*/  HFMA2.MMA R16, -RZ, RZ, 0, 0 ;  /* 0x00000000ff107435 */ /* 0x000fd400000001ff */
[----:B------:R1:W4:Y:S01]  /*3b10*/  @!P0 LDG.E R16, desc[UR10][R106.64] ;  /* 0x0000000a6a108981 */ /* 0x000322000c1e1900 */
[----:B------:R-:W-:Y:S02]  /*3b20*/  LOP3.LUT R84, R84, 0xfffffffe, RZ, 0xc0, !PT ;  /* 0xfffffffe54547812 */ /* 0x000fe400078ec0ff */
[----:B-1----:R-:W-:Y:S02]  /*3b30*/  @!P2 MOV R106, R66 ;  /* 0x00000042006aa202 */ /* 0x002fe40000000f00 */
[----:B------:R-:W-:Y:S01]  /*3b40*/  @!P2 MOV R107, R65 ;  /* 0x00000041006ba202 */ /* 0x000fe20000000f00 */
[----:B0-----:R-:W-:-:S04]  /*3b50*/  @!P2 IMAD R17, R17, R104, RZ ;  /* 0x000000681111a224 */ /* 0x001fc800078e02ff */
[C---:B------:R-:W-:Y:S02]  /*3b60*/  @!P2 IMAD R17, R13.reuse, R105, R17 ;  /* 0x000000690d11a224 */ /* 0x040fe400078e0211 */
[----:B------:R-:W-:Y:S02]  /*3b70*/  @!P2 IMAD.WIDE.U32 R106, R13, R104, R106 ;  /* 0x000000680d6aa225 */ /* 0x000fe400078e006a */
[----:B------:R-:W0:Y:S01]  /*3b80*/  @!P2 LDC.64 R104, c[0x0][0x230] ;  /* 0x00008c00ff68ab82 */ /* 0x000e220000000a00 */
[----:B------:R-:W-:-:S04]  /*3b90*/  @P3 LOP3.LUT R84, R84, 0x1, RZ, 0xfc, !PT ;  /* 0x0000000154543812 */ /* 0x000fc800078efcff */
[----:B------:R-:W-:Y:S02]  /*3ba0*/  LOP3.LUT R84, R84, 0xffffffbf, RZ, 0xc0, !PT ;  /* 0xffffffbf54547812 */ /* 0x000fe400078ec0ff */
[----:B------:R-:W-:Y:S02]  /*3bb0*/  @!P2 IADD3 R13, R107, R17, RZ ;  /* 0x000000116b0da210 */ /* 0x000fe40007ffe0ff */
[----:B------:R-:W-:Y:S02]  /*3bc0*/  @P2 LOP3.LUT R84, R84, 0x40, RZ, 0xfc, !PT ;  /* 0x0000004054542812 */ /* 0x000fe400078efcff */
[----:B------:R-:W-:Y:S02]  /*3bd0*/  @!P2 SHF.L.U64.HI R13, R106, 0x1, R13 ;  /* 0x000000016a0da819 */ /* 0x000fe4000001020d */
[----:B------:R-:W-:Y:S02]  /*3be0*/  LOP3.LUT R84, R84, 0xdfffffff, RZ, 0xc0, !PT ;  /* 0xdfffffff54547812 */ /* 0x000fe400078ec0ff */
[----:B------:R-:W-:-:S02]  /*3bf0*/  @!P2 SHF.L.U32 R106, R106, 0x1, RZ ;  /* 0x000000016a6aa819 */ /* 0x000fc400000006ff */
[----:B------:R-:W-:Y:S02]  /*3c00*/  @P0 LOP3.LUT R84, R84, 0x20000000, RZ, 0xfc, !PT ;  /* 0x2000000054540812 */ /* 0x000fe400078efcff */
[----:B0-----:R-:W-:-:S04]  /*3c10*/  @!P2 IADD3 R112, P0, R106, R104, RZ ;  /* 0x000000686a70a210 */ /* 0x001fc80007f1e0ff */
[----:B------:R-:W-:Y:S02]  /*3c20*/  @!P2 IADD3.X R113, R13, R105, RZ, P0, !PT ;  /* 0x000000690d71a210 */ /* 0x000fe400007fe4ff */
[----:B------:R-:W0:Y:S01]  /*3c30*/  @!P2 LDC.64 R104, c[0x0][0x228] ;  /* 0x00008a00ff68ab82 */ /* 0x000e220000000a00 */
[----:B------:R0:W-:Y:S04]  /*3c40*/  STL.64 [R1+0x380], R120 ;  /* 0x0003807801007387 */ /* 0x0001e80000100a00 */
[----:B------:R-:W-:Y:S01]  /*3c50*/  @!P2 STL.64 [R1+0x218], R112 ;  /* 0x000218700100a387 */ /* 0x000fe20000100a00 */
[C---:B------:R-:W-:Y:S02]  /*3c60*/  LOP3.LUT P5, RZ, R12.reuse, 0x10, RZ, 0xc0, !PT ;  /* 0x000000100cff7812 */ /* 0x040fe400078ac0ff */
[----:B------:R-:W-:-:S02]  /*3c70*/  LOP3.LUT P4, RZ, R12, 0x8, RZ, 0xc0, !PT ;  /* 0x000000080cff7812 */ /* 0x000fc4000788c0ff */
[----:B------:R-:W-:Y:S02]  /*3c80*/  LOP3.LUT P3, RZ, R12, 0x4, RZ, 0xc0, !PT ;  /* 0x000000040cff7812 */ /* 0x000fe4000786c0ff */
[----:B0-----:R-:W-:-:S04]  /*3c90*/  @!P2 IADD3 R120, P0, R106, R104, RZ ;  /* 0x000000686a78a210 */ /* 0x001fc80007f1e0ff */
[----:B------:R-:W-:Y:S02]  /*3ca0*/  @!P2 IADD3.X R121, R13, R105, RZ, P0, !PT ;  /* 0x000000690d79a210 */ /* 0x000fe400007fe4ff */
[----:B------:R-:W-:Y:S02]  /*3cb0*/  LOP3.LUT P2, RZ, R12, 0x1, RZ, 0xc0, !PT ;  /* 0x000000010cff7812 */ /* 0x000fe4000784c0ff */
[----:B------:R-:W-:Y:S02]  /*3cc0*/  CS2R R12, SRZ ;  /* 0x00000000000c7805 */ /* 0x000fe4000001ff00 */
[----:B------:R-:W-:Y:S02]  /*3cd0*/  IADD3 R17, R123, 0x138, RZ ;  /* 0x000001387b117810 */ /* 0x000fe40007ffe0ff */
[----:B------:R-:W-:Y:S02]  /*3ce0*/  LOP3.LUT R84, R84, 0xf7ffffff, RZ, 0xc0, !PT ;  /* 0xf7ffffff54547812 */ /* 0x000fe400078ec0ff */
[----:B------:R-:W4:Y:S05]  /*3cf0*/  @!P3 LDG.E R13, desc[UR10][R22.64] ;  /* 0x0000000a160db981 */ /* 0x000f2a000c1e1900 */
[----:B------:R0:W4:Y:S01]  /*3d00*/  @!P2 LDG.E R12, desc[UR10][R14.64] ;  /* 0x0000000a0e0ca981 */ /* 0x000122000c1e1900 */
[----:B------:R-:W-:-:S02]  /*3d10*/  ISETP.GE.U32.AND P0, PT, R17, UR18, PT ;  /* 0x0000001211007c0c */ /* 0x000fc4000bf06070 */
[----:B0-----:R-:W-:Y:S02]  /*3d20*/  CS2R R14, SRZ ;  /* 0x00000000000e7805 */ /* 0x001fe4000001ff00 */
[----:B------:R-:W-:-:S04]  /*3d30*/  @P2 LOP3.LUT R84, R84, 0x8000000, RZ, 0xfc, !PT ;  /* 0x0800000054542812 */ /* 0x000fc800078efcff */
[----:B------:R0:W4:Y:S04]  /*3d40*/  @!P2 LDG.E R15, desc[UR10][R102.64] ;  /* 0x0000000a660fa981 */ /* 0x000128000c1e1900 */
[----:B------:R1:W4:Y:S01]  /*3d50*/  @!P3 LDG.E R14, desc[UR10][R72.64] ;  /* 0x0000000a480eb981 */ /* 0x000322000c1e1900 */
[----:B0-----:R-:W-:-:S04]  /*3d60*/  SHF.R.S32.HI R102, RZ, 0x1f, R17 ;  /* 0x0000001fff667819 */ /* 0x001fc80000011411 */
[----:B------:R-:W-:-:S13]  /*3d70*/  ISETP.GE.OR.EX P2, PT, R102, UR19, P1, P0 ;  /* 0x0000001366007c0c */ /* 0x000fda0008f46700 */
[----:B------:R-:W0:Y:S01]  /*3d80*/  @!P2 LDC.64 R22, c[0x0][0x288] ;  /* 0x0000a200ff16ab82 */ /* 0x000e220000000a00 */
[----:B-1----:R-:W-:Y:S02]  /*3d90*/  @!P2 MOV R72, R66 ;  /* 0x000000420048a202 */ /* 0x002fe40000000f00 */
[----:B------:R-:W-:Y:S02]  /*3da0*/  @!P2 MOV R73, R65 ;  /* 0x000000410049a202 */ /* 0x000fe40000000f00 */
[----:B------:R-:W-:Y:S01]  /*3db0*/  MOV R103, R115 ;  /* 0x0000007300677202 */ /* 0x000fe20000000f00 */
[----:B0-----:R-:W-:-:S04]  /*3dc0*/  @!P2 IMAD R102, R102, R22, RZ ;  /* 0x000000166666a224 */ /* 0x001fc800078e02ff */
[C---:B------:R-:W-:Y:S02]  /*3dd0*/  @!P2 IMAD R102, R17.reuse, R23, R102 ;  /* 0x000000171166a224 */ /* 0x040fe400078e0266 */
[----:B------:R-:W-:Y:S02]  /*3de0*/  @!P2 IMAD.WIDE.U32 R22, R17, R22, R72 ;  /* 0x000000161116a225 */ /* 0x000fe400078e0048 */
[----:B------:R-:W0:Y:S03]  /*3df0*/  @!P2 LDC.64 R72, c[0x0][0x230] ;  /* 0x00008c00ff48ab82 */ /* 0x000e260000000a00 */
[----:B------:R-:W-:Y:S02]  /*3e00*/  @!P2 IADD3 R17, R23, R102, RZ ;  /* 0x000000661711a210 */ /* 0x000fe40007ffe0ff */
[----:B------:R-:W-:-:S03]  /*3e10*/  MOV R102, R114 ;  /* 0x0000007200667202 */ /* 0x000fc60000000f00 */
[----:B------:R-:W1:Y:S01]  /*3e20*/  @!P2 LDC.64 R114, c[0x0][0x228] ;  /* 0x00008a00ff72ab82 */ /* 0x000e620000000a00 */
[C---:B------:R-:W-:Y:S02]  /*3e30*/  @!P2 SHF.L.U64.HI R17, R22.reuse, 0x1, R17 ;  /* 0x000000011611a819 */ /* 0x040fe40000010211 */
[----:B------:R-:W-:-:S04]  /*3e40*/  @!P2 SHF.L.U32 R22, R22, 0x1, RZ ;  /* 0x000000011616a819 */ /* 0x000fc800000006ff */
[----:B0-----:R-:W-:-:S04]  /*3e50*/  @!P2 IADD3 R72, P0, R22, R72, RZ ;  /* 0x000000481648a210 */ /* 0x001fc80007f1e0ff */
[----:B------:R-:W-:Y:S02]  /*3e60*/  @!P2 IADD3.X R73, R17, R73, RZ, P0, !PT ;  /* 0x000000491149a210 */ /* 0x000fe400007fe4ff */
[----:B-1----:R-:W-:-:S04]  /*3e70*/  @!P2 IADD3 R114, P0, R22, R114, RZ ;  /* 0x000000721672a210 */ /* 0x002fc80007f1e0ff */
[----:B------:R-:W-:Y:S02]  /*3e80*/  @!P2 IADD3.X R115, R17, R115, RZ, P0, !PT ;  /* 0x000000731173a210 */ /* 0x000fe400007fe4ff */
[----:B------:R-:W-:Y:S02]  /*3e90*/  MOV R17, RZ ;  /* 0x000000ff00117202 */ /* 0x000fe40000000f00 */
[----:B------:R-:W-:-:S04]  /*3ea0*/  LOP3.LUT R84, R84, 0xffffffdf, RZ, 0xc0, !PT ;  /* 0xffffffdf54547812 */ /* 0x000fc800078ec0ff */
[----:B------:R0:W4:Y:S01]  /*3eb0*/  @!P4 LDG.E R17, desc[UR10][R18.64] ;  /* 0x0000000a1211c981 */ /* 0x000122000c1e1900 */
[----:B------:R-:W-:Y:S02]  /*3ec0*/  @P2 LOP3.LUT R84, R84, 0x20, RZ, 0xfc, !PT ;  /* 0x0000002054542812 */ /* 0x000fe400078efcff */
[----:B0-----:R-:W-:Y:S01]  /*3ed0*/  IADD3 R19, R123, 0x140, RZ ;  /* 0x000001407b137810 */ /* 0x001fe20007ffe0ff */
[----:B------:R-:W-:-:S03]  /*3ee0*/  HFMA2.MMA R18, -RZ, RZ, 0, 0 ;  /* 0x00000000ff127435 */ /* 0x000fc600000001ff */
[----:B------:R-:W-:Y:S02]  /*3ef0*/  SHF.R.S32.HI R23, RZ, 0x1f, R19 ;  /* 0x0000001fff177819 */ /* 0x000fe40000011413 */
[----:B------:R-:W-:-:S04]  /*3f00*/  ISETP.GE.U32.AND P0, PT, R19, UR18, PT ;  /* 0x0000001213007c0c */ /* 0x000fc8000bf06070 */
[----:B------:R-:W-:Y:S01]  /*3f10*/  ISETP.GE.OR.EX P2, PT, R23, UR19, P1, P0 ;  /* 0x0000001317007c0c */ /* 0x000fe20008f46700 */
[----:B------:R0:W4:Y:S02]  /*3f20*/  @!P5 LDG.E R18, desc[UR10][R20.64] ;  /* 0x0000000a1412d981 */ /* 0x000124000c1e1900 */
[----:B0-----:R-:W-:-:S06]  /*3f30*/  MOV R21, RZ ;  /* 0x000000ff00157202 */ /* 0x001fcc0000000f00 */
[----:B------:R0:W4:Y:S04]  /*3f40*/  @!P5 LDG.E R21, desc[UR10][R98.64] ;  /* 0x0000000a6215d981 */ /* 0x000128000c1e1900 */
[----:B0-----:R-:W0:Y:S01]  /*3f50*/  @!P2 LDC.64 R98, c[0x0][0x288] ;  /* 0x0000a200ff62ab82 */ /* 0x001e220000000a00 */
[----:B------:R-:W-:-:S10]  /*3f60*/  HFMA2.MMA R22, -RZ, RZ, 0, 0 ;  /* 0x00000000ff167435 */ /* 0x000fd400000001ff */
[----:B------:R1:W4:Y:S02]  /*3f70*/  @!P4 LDG.E R22, desc[UR10][R100.64] ;  /* 0x0000000a6416c981 */ /* 0x000324000c1e1900 */
[----:B-1----:R-:W-:Y:S02]  /*3f80*/  @!P2 MOV R100, R66 ;  /* 0x000000420064a202 */ /* 0x002fe40000000f00 */
[----:B------:R-:W-:Y:S01]  /*3f90*/  @!P2 MOV R101, R65 ;  /* 0x000000410065a202 */ /* 0x000fe20000000f00 */
[----:B0-----:R-:W-:-:S04]  /*3fa0*/  @!P2 IMAD R20, R23, R98, RZ ;  /* 0x000000621714a224 */ /* 0x001fc800078e02ff */
[C---:B------:R-:W-:Y:S02]  /*3fb0*/  @!P2 IMAD R20, R19.reuse, R99, R20 ;  /* 0x000000631314a224 */ /* 0x040fe400078e0214 */
[----:B------:R-:W-:Y:S02]  /*3fc0*/  @!P2 IMAD.WIDE.U32 R100, R19, R98, R100 ;  /* 0x000000621364a225 */ /* 0x000fe400078e0064 */
[----:B------:R-:W0:Y:S03]  /*3fd0*/  @!P2 LDC.64 R98, c[0x0][0x230] ;  /* 0x00008c00ff62ab82 */ /* 0x000e260000000a00 */
[----:B------:R-:W-:Y:S01]  /*3fe0*/  @!P2 IADD3 R19, R101, R20, RZ ;  /* 0x000000146513a210 */ /* 0x000fe20007ffe0ff */
[----:B------:R1:W-:Y:S03]  /*3ff0*/  STL.64 [R1+0x390], R120 ;  /* 0x0003907801007387 */ /* 0x0003e60000100a00 */
[----:B------:R-:W-:-:S02]  /*4000*/  @!P2 SHF.L.U64.HI R19, R100, 0x1, R19 ;  /* 0x000000016413a819 */ /* 0x000fc40000010213 */
[----:B------:R-:W-:Y:S02]  /*4010*/  @!P2 SHF.L.U32 R100, R100, 0x1, RZ ;  /* 0x000000016464a819 */ /* 0x000fe400000006ff */
[----:B-1----:R-:W-:Y:S02]  /*4020*/  MOV R120, R118 ;  /* 0x0000007600787202 */ /* 0x002fe40000000f00 */
[----:B------:R-:W-:Y:S02]  /*4030*/  MOV R121, R119 ;  /* 0x0000007700797202 */ /* 0x000fe40000000f00 */
[----:B0-----:R-:W-:-:S04]  /*4040*/  @!P2 IADD3 R118, P0, R100, R98, RZ ;  /* 0x000000626476a210 */ /* 0x001fc80007f1e0ff */
[----:B------:R-:W-:Y:S02]  /*4050*/  @!P2 IADD3.X R119, R19, R99, RZ, P0, !PT ;  /* 0x000000631377a210 */ /* 0x000fe400007fe4ff */
[----:B------:R-:W0:Y:S01]  /*4060*/  @!P2 LDC.64 R98, c[0x0][0x228] ;  /* 0x00008a00ff62ab82 */ /* 0x000e220000000a00 */
[----:B------:R-:W-:Y:S01]  /*4070*/  LOP3.LUT R84, R84, 0xefffffff, RZ, 0xc0, !PT ;  /* 0xefffffff54547812 */ /* 0x000fe200078ec0ff */
[----:B--2---:R1:W-:Y:S03]  /*4080*/  STL.64 [R1+0x3e8], R8 ;  /* 0x0003e80801007387 */ /* 0x0043e60000100a00 */
[----:B------:R-:W-:-:S04]  /*4090*/  @P3 LOP3.LUT R84, R84, 0x10000000, RZ, 0xfc, !PT ;  /* 0x1000000054543812 */ /* 0x000fc800078efcff */
[----:B------:R-:W-:Y:S02]  /*40a0*/  LOP3.LUT R84, R84, 0xfbffffff, RZ, 0xc0, !PT ;  /* 0xfbffffff54547812 */ /* 0x000fe400078ec0ff */
[----:B-1----:R-:W-:Y:S02]  /*40b0*/  MOV R8, R116 ;  /* 0x0000007400087202 */ /* 0x002fe40000000f00 */
[----:B------:R-:W-:Y:S02]  /*40c0*/  MOV R9, R117 ;  /* 0x0000007500097202 */ /* 0x000fe40000000f00 */
[----:B------:R-:W-:Y:S01]  /*40d0*/  @P4 LOP3.LUT R84, R84, 0x4000000, RZ, 0xfc, !PT ;  /* 0x0400000054544812 */ /* 0x000fe200078efcff */
[----:B------:R-:W-:Y:S01]  /*40e0*/  HFMA2.MMA R20, -RZ, RZ, 0, 0 ;  /* 0x00000000ff147435 */ /* 0x000fe200000001ff */
[----:B0-----:R-:W-:-:S04]  /*40f0*/  @!P2 IADD3 R116, P0, R100, R98, RZ ;  /* 0x000000626474a210 */ /* 0x001fc80007f1e0ff */
[----:B------:R-:W-:-:S05]  /*4100*/  @!P2 IADD3.X R117, R19, R99, RZ, P0, !PT ;  /* 0x000000631375a210 */ /* 0x000fca00007fe4ff */
[----:B------:R-:W2:Y:S01]  /*4110*/  @!P6 LDG.E R20, desc[UR10][R96.64] ;  /* 0x0000000a6014e981 */ /* 0x000ea2000c1e1900 */
[----:B------:R-:W-:Y:S02]  /*4120*/  MOV R19, RZ ;  /* 0x000000ff00137202 */ /* 0x000fe40000000f00 */
[----:B------:R-:W-:-:S04]  /*4130*/  LOP3.LUT R84, R84, 0xffffffef, RZ, 0xc0, !PT ;  /* 0xffffffef54547812 */ /* 0x000fc800078ec0ff */
[----:B------:R-:W-:Y:S01]  /*4140*/  @P2 LOP3.LUT R84, R84, 0x10, RZ, 0xfc, !PT ;  /* 0x0000001054542812 */ /* 0x000fe200078efcff */
[----:B------:R0:W2:Y:S03]  /*4150*/  @!P6 LDG.E R19, desc[UR10][R28.64] ;  /* 0x0000000a1c13e981 */ /* 0x0000a6000c1e1900 */
[----:B------:R-:W-:Y:S02]  /*4160*/  LOP3.LUT R84, R84, 0xbfffffff, RZ, 0xc0, !PT ;  /* 0xbfffffff54547812 */ /* 0x000fe400078ec0ff */
[----:B0-----:R-:W-:-:S04]  /*4170*/  IADD3 R29, R123, 0x148, RZ ;  /* 0x000001487b1d7810 */ /* 0x001fc80007ffe0ff */
[----:B------:R-:W-:Y:S02]  /*4180*/  SHF.R.S32.HI R96, RZ, 0x1f, R29 ;  /* 0x0000001fff607819 */ /* 0x000fe4000001141d */
[----:B------:R-:W-:Y:S02]  /*4190*/  ISETP.GE.U32.AND P4, PT, R29, UR18, PT ;  /* 0x000000121d007c0c */ /* 0x000fe4000bf86070 */
[----:B------:R-:W-:Y:S02]  /*41a0*/  LOP3.LUT P3, RZ, R85, 0x100, RZ, 0xc0, !PT ;  /* 0x0000010055ff7812 */ /* 0x000fe4000786c0ff */
[----:B------:R-:W-:Y:S02]  /*41b0*/  @P5 LOP3.LUT R84, R84, 0x40000000, RZ, 0xfc, !PT ;  /* 0x4000000054545812 */ /* 0x000fe400078efcff */
[----:B------:R-:W-:Y:S02]  /*41c0*/  ISETP.GE.OR.EX P5, PT, R96, UR19, P1, P4 ;  /* 0x0000001360007c0c */ /* 0x000fe40008fa6740 */
[----:B------:R-:W-:-:S07]  /*41d0*/  MOV R23, RZ ;  /* 0x000000ff00177202 */ /* 0x000fce0000000f00 */
[----:B------:R0:W2:Y:S01]  /*41e0*/  @!P3 LDG.E R23, desc[UR10][R24.64] ;  /* 0x0000000a1817b981 */ /* 0x0000a2000c1e1900 */
[----:B------:R-:W-:-:S03]  /*41f0*/  HFMA2.MMA R28, -RZ, RZ, 0, 0 ;  /* 0x00000000ff1c7435 */ /* 0x000fc600000001ff */
[----:B------:R-:W1:Y:S07]  /*4200*/  @!P5 LDC.64 R108, c[0x0][0x230] ;  /* 0x00008c00ff6cdb82 */ /* 0x000e6e0000000a00 */
[----:B------:R3:W2:Y:S01]  /*4210*/  @!P3 LDG.E R28, desc[UR10][R94.64] ;  /* 0x0000000a5e1cb981 */ /* 0x0006a2000c1e1900 */
[----:B0-----:R-:W0:Y:S01]  /*4220*/  @!P5 LDC.64 R24, c[0x0][0x288] ;  /* 0x0000a200ff18db82 */ /* 0x001e220000000a00 */
[----:B---3--:R-:W-:Y:S02]  /*4230*/  @!P5 MOV R94, R66 ;  /* 0x00000042005ed202 */ /* 0x008fe40000000f00 */
[----:B------:R-:W-:Y:S01]  /*4240*/  @!P5 MOV R95, R65 ;  /* 0x00000041005fd202 */ /* 0x000fe20000000f00 */
[----:B0-----:R-:W-:-:S02]  /*4250*/  @!P5 IMAD R96, R96, R24, RZ ;  /* 0x000000186060d224 */ /* 0x001fc400078e02ff */
[----:B------:R-:W-:-:S04]  /*4260*/  @!P5 IMAD.WIDE.U32 R94, R29, R24, R94 ;  /* 0x000000181d5ed225 */ /* 0x000fc800078e005e */
[----:B------:R-:W-:-:S05]  /*4270*/  @!P5 IMAD R25, R29, R25, R96 ;  /* 0x000000191d19d224 */ /* 0x000fca00078e0260 */
[----:B------:R-:W-:-:S04]  /*4280*/  @!P5 IADD3 R25, R95, R25, RZ ;  /* 0x000000195f19d210 */ /* 0x000fc80007ffe0ff */
[C---:B------:R-:W-:Y:S02]  /*4290*/  @!P5 SHF.L.U64.HI R29, R94.reuse, 0x1, R25 ;  /* 0x000000015e1dd819 */ /* 0x040fe40000010219 */
[----:B------:R-:W0:Y:S01]  /*42a0*/  @!P5 LDC.64 R24, c[0x0][0x228] ;  /* 0x00008a00ff18db82 */ /* 0x000e220000000a00 */
[----:B------:R-:W-:Y:S02]  /*42b0*/  @!P5 SHF.L.U32 R94, R94, 0x1, RZ ;  /* 0x000000015e5ed819 */ /* 0x000fe400000006ff */
[----:B------:R-:W-:Y:S02]  /*42c0*/  LOP3.LUT P2, RZ, R85, 0x80, RZ, 0xc0, !PT ;  /* 0x0000008055ff7812 */ /* 0x000fe4000784c0ff */
[----:B------:R-:W-:Y:S02]  /*42d0*/  LOP3.LUT R84, R84, 0x7fffffff, RZ, 0xc0, !PT ;  /* 0x7fffffff54547812 */ /* 0x000fe400078ec0ff */
[----:B-1----:R-:W-:Y:S02]  /*42e0*/  @!P5 IADD3 R108, P3, R94, R108, RZ ;  /* 0x0000006c5e6cd210 */ /* 0x002fe40007f7e0ff */
[----:B------:R-:W-:-:S02]  /*42f0*/  @P6 LOP3.LUT R84, R84, 0x80000000, RZ, 0xfc, !PT ;  /* 0x8000000054546812 */ /* 0x000fc400078efcff */
[----:B0-----:R-:W-:-:S04]  /*4300*/  @!P5 IADD3 R112, P4, R94, R24, RZ ;  /* 0x000000185e70d210 */ /* 0x001fc80007f9e0ff */
[C---:B------:R-:W-:Y:S02]  /*4310*/  @!P5 IADD3.X R113, R29.reuse, R25, RZ, P4, !PT ;  /* 0x000000191d71d210 */ /* 0x040fe400027fe4ff */
[----:B------:R-:W-:Y:S02]  /*4320*/  CS2R R24, SRZ ;  /* 0x0000000000187805 */ /* 0x000fe4000001ff00 */
[----:B------:R-:W-:-:S04]  /*4330*/  @!P5 IADD3.X R109, R29, R109, RZ, P3, !PT ;  /* 0x0000006d1d6dd210 */ /* 0x000fc80001ffe4ff */
[----:B------:R0:W3:Y:S01]  /*4340*/  @!P2 LDG.E R24, desc[UR10][R26.64] ;  /* 0x0000000a1a18a981 */ /* 0x0000e2000c1e1900 */
[----:B------:R-:W-:Y:S02]  /*4350*/  IADD3 R29, R123, 0x150, RZ ;  /* 0x000001507b1d7810 */ /* 0x000fe40007ffe0ff */
[----:B------:R-:W-:Y:S02]  /*4360*/  LOP3.LUT R84, R84, 0xfffffdff, RZ, 0xc0, !PT ;  /* 0xfffffdff54547812 */ /* 0x000fe400078ec0ff */
[----:B0-----:R-:W-:Y:S02]  /*4370*/  CS2R R26, SRZ ;  /* 0x00000000001a7805 */ /* 0x001fe4000001ff00 */
[----:B------:R-:W-:-:S04]  /*4380*/  ISETP.GE.U32.AND P4, PT, R29, UR18, PT ;  /* 0x000000121d007c0c */ /* 0x000fc8000bf86070 */
[----:B------:R0:W3:Y:S01]  /*4390*/  @!P2 LDG.E R27, desc[UR10][R92.64] ;  /* 0x0000000a5c1ba981 */ /* 0x0000e2000c1e1900 */
[----:B------:R-:W-:Y:S02]  /*43a0*/  LOP3.LUT P0, RZ, R85, 0x40, RZ, 0xc0, !PT ;  /* 0x0000004055ff7812 */ /* 0x000fe4000780c0ff */
[----:B------:R-:W-:Y:S02]  /*43b0*/  @P5 LOP3.LUT R84, R84, 0x200, RZ, 0xfc, !PT ;  /* 0x0000020054545812 */ /* 0x000fe400078efcff */
[----:B0-----:R-:W-:-:S04]  /*43c0*/  SHF.R.S32.HI R92, RZ, 0x1f, R29 ;  /* 0x0000001fff5c7819 */ /* 0x001fc8000001141d */
[----:B------:R-:W-:-:S05]  /*43d0*/  ISETP.GE.OR.EX P5, PT, R92, UR19, P1, P4 ;  /* 0x000000135c007c0c */ /* 0x000fca0008fa6740 */
[----:B------:R0:W3:Y:S04]  /*43e0*/  @!P0 LDG.E R25, desc[UR10][R32.64] ;  /* 0x0000000a20198981 */ /* 0x0000e8000c1e1900 */
[----:B------:R1:W3:Y:S04]  /*43f0*/  @!P0 LDG.E R26, desc[UR10][R90.64] ;  /* 0x0000000a5a1a8981 */ /* 0x0002e8000c1e1900 */
[----:B0-----:R-:W0:Y:S01]  /*4400*/  @!P5 LDC.64 R32, c[0x0][0x288] ;  /* 0x0000a200ff20db82 */ /* 0x001e220000000a00 */
[----:B-1----:R-:W-:Y:S02]  /*4410*/  @!P5 MOV R90, R66 ;  /* 0x00000042005ad202 */ /* 0x002fe40000000f00 */
[----:B------:R-:W-:-:S05]  /*4420*/  @!P5 MOV R91, R65 ;  /* 0x00000041005bd202 */ /* 0x000fca0000000f00 */
[----:B------:R-:W1:Y:S01]  /*4430*/  @!P5 LDC.64 R106, c[0x0][0x228] ;  /* 0x00008a00ff6adb82 */ /* 0x000e620000000a00 */
[-C--:B0-----:R-:W-:Y:S02]  /*4440*/  @!P5 IMAD R92, R92, R32.reuse, RZ ;  /* 0x000000205c5cd224 */ /* 0x081fe400078e02ff */
[----:B------:R-:W-:-:S04]  /*4450*/  @!P5 IMAD.WIDE.U32 R90, R29, R32, R90 ;  /* 0x000000201d5ad225 */ /* 0x000fc800078e005a */
[----:B------:R-:W-:Y:S02]  /*4460*/  @!P5 IMAD R92, R29, R33, R92 ;  /* 0x000000211d5cd224 */ /* 0x000fe400078e025c */
[----:B------:R-:W0:Y:S03]  /*4470*/  @!P5 LDC.64 R32, c[0x0][0x230] ;  /* 0x00008c00ff20db82 */ /* 0x000e260000000a00 */
[----:B------:R-:W-:-:S04]  /*4480*/  @!P5 IADD3 R29, R91, R92, RZ ;  /* 0x0000005c5b1dd210 */ /* 0x000fc80007ffe0ff */
[C---:B------:R-:W-:Y:S02]  /*4490*/  @!P5 SHF.L.U64.HI R29, R90.reuse, 0x1, R29 ;  /* 0x000000015a1dd819 */ /* 0x040fe4000001021d */
[----:B------:R-:W-:Y:S02]  /*44a0*/  @!P5 SHF.L.U32 R90, R90, 0x1, RZ ;  /* 0x000000015a5ad819 */ /* 0x000fe400000006ff */
[----:B------:R-:W-:Y:S02]  /*44b0*/  LOP3.LUT P3, RZ, R85, 0x800, RZ, 0xc0, !PT ;  /* 0x0000080055ff7812 */ /* 0x000fe4000786c0ff */
[----:B-1----:R-:W-:-:S04]  /*44c0*/  @!P5 IADD3 R106, P4, R90, R106, RZ ;  /* 0x0000006a5a6ad210 */ /* 0x002fc80007f9e0ff */
[----:B------:R-:W-:Y:S02]  /*44d0*/  @!P5 IADD3.X R107, R29, R107, RZ, P4, !PT ;  /* 0x0000006b1d6bd210 */ /* 0x000fe400027fe4ff */
[----:B0-----:R-:W-:-:S04]  /*44e0*/  @!P5 IADD3 R110, P0, R90, R32, RZ ;  /* 0x000000205a6ed210 */ /* 0x001fc80007f1e0ff */
[----:B------:R-:W-:Y:S01]  /*44f0*/  @!P5 IADD3.X R111, R29, R33, RZ, P0, !PT ;  /* 0x000000211d6fd210 */ /* 0x000fe200007fe4ff */
[----:B------:R-:W-:Y:S01]  /*4500*/  HFMA2.MMA R29, -RZ, RZ, 0, 0 ;  /* 0x00000000ff1d7435 */ /* 0x000fe200000001ff */
[----:B------:R-:W-:Y:S02]  /*4510*/  CS2R R32, SRZ ;  /* 0x0000000000207805 */ /* 0x000fe4000001ff00 */
[----:B------:R-:W-:-:S04]  /*4520*/  LOP3.LUT P2, RZ, R85, 0x400, RZ, 0xc0, !PT ;  /* 0x0000040055ff7812 */ /* 0x000fc8000784c0ff */
[----:B------:R-:W3:Y:S04]  /*4530*/  @!P3 LDG.E R33, desc[UR10][R88.64] ;  /* 0x0000000a5821b981 */ /* 0x000ee8000c1e1900 */
[----:B------:R0:W3:Y:S05]  /*4540*/  @!P3 LDG.E R29, desc[UR10][R30.64] ;  /* 0x0000000a1e1db981 */ /* 0x0000ea000c1e1900 */
[----:B------:R1:W3:Y:S01]  /*4550*/  @!P2 LDG.E R32, desc[UR10][R34.64] ;  /* 0x0000000a2220a981 */ /* 0x0002e2000c1e1900 */
[----:B0-----:R-:W-:-:S04]  /*4560*/  IADD3 R31, R123, 0x158, RZ ;  /* 0x000001587b1f7810 */ /* 0x001fc80007ffe0ff */
[----:B------:R-:W-:Y:S02]  /*4570*/  SHF.R.S32.HI R88, RZ, 0x1f, R31 ;  /* 0x0000001fff587819 */ /* 0x000fe4000001141f */
[----:B------:R-:W-:-:S04]  /*4580*/  ISETP.GE.U32.AND P3, PT, R31, UR18, PT ;  /* 0x000000121f007c0c */ /* 0x000fc8000bf66070 */
[----:B------:R-:W-:-:S13]  /*4590*/  ISETP.GE.OR.EX P4, PT, R88, UR19, P1, P3 ;  /* 0x0000001358007c0c */ /* 0x000fda0008f86730 */
[----:B-1----:R-:W0:Y:S01]  /*45a0*/  @!P4 LDC.64 R34, c[0x0][0x288] ;  /* 0x0000a200ff22cb82 */ /* 0x002e220000000a00 */
[----:B------:R-:W-:-:S06]  /*45b0*/  MOV R30, RZ ;  /* 0x000000ff001e7202 */ /* 0x000fcc0000000f00 */
[----:B------:R1:W3:Y:S01]  /*45c0*/  @!P2 LDG.E R30, desc[UR10][R50.64] ;  /* 0x0000000a321ea981 */ /* 0x0002e2000c1e1900 */
[----:B------:R-:W4:Y:S01]  /*45d0*/  @!P4 LDC.64 R104, c[0x0][0x230] ;  /* 0x00008c00ff68cb82 */ /* 0x000f220000000a00 */
[----:B-1----:R-:W-:Y:S02]  /*45e0*/  @!P4 MOV R50, R66 ;  /* 0x000000420032c202 */ /* 0x002fe40000000f00 */
[----:B------:R-:W-:Y:S01]  /*45f0*/  @!P4 MOV R51, R65 ;  /* 0x000000410033c202 */ /* 0x000fe20000000f00 */
[-C--:B0-----:R-:W-:Y:S02]  /*4600*/  @!P4 IMAD R88, R88, R34.reuse, RZ ;  /* 0x000000225858c224 */ /* 0x081fe400078e02ff */
[----:B------:R-:W-:-:S04]  /*4610*/  @!P4 IMAD.WIDE.U32 R50, R31, R34, R50 ;  /* 0x000000221f32c225 */ /* 0x000fc800078e0032 */
[----:B------:R-:W-:Y:S01]  /*4620*/  @!P4 IMAD R35, R31, R35, R88 ;  /* 0x000000231f23c224 */ /* 0x000fe200078e0258 */
[----:B------:R-:W-:-:S04]  /*4630*/  @!P4 SHF.L.U32 R34, R50, 0x1, RZ ;  /* 0x000000013222c819 */ /* 0x000fc800000006ff */
[----:B------:R-:W-:-:S04]  /*4640*/  @!P4 IADD3 R31, R51, R35, RZ ;  /* 0x00000023331fc210 */ /* 0x000fc80007ffe0ff */
[----:B------:R-:W-:Y:S02]  /*4650*/  @!P4 SHF.L.U64.HI R31, R50, 0x1, R31 ;  /* 0x00000001321fc819 */ /* 0x000fe4000001021f */
[----:B------:R-:W0:Y:S01]  /*4660*/  @!P4 LDC.64 R50, c[0x0][0x228] ;  /* 0x00008a00ff32cb82 */ /* 0x000e220000000a00 */
[----:B----4-:R-:W-:-:S04]  /*4670*/  @!P4 IADD3 R104, P2, R34, R104, RZ ;  /* 0x000000682268c210 */ /* 0x010fc80007f5e0ff */
[----:B------:R-:W-:Y:S02]  /*4680*/  @!P4 IADD3.X R105, R31, R105, RZ, P2, !PT ;  /* 0x000000691f69c210 */ /* 0x000fe400017fe4ff */
[----:B------:R-:W-:Y:S02]  /*4690*/  LOP3.LUT P0, RZ, R85, 0x200, RZ, 0xc0, !PT ;  /* 0x0000020055ff7812 */ /* 0x000fe4000780c0ff */
[----:B------:R-:W-:-:S04]  /*46a0*/  LOP3.LUT R84, R84, 0xfffffeff, RZ, 0xc0, !PT ;  /* 0xfffffeff54547812 */ /* 0x000fc800078ec0ff */
[----:B------:R-:W-:Y:S02]  /*46b0*/  @P5 LOP3.LUT R84, R84, 0x100, RZ, 0xfc, !PT ;  /* 0x0000010054545812 */ /* 0x000fe400078efcff */
[----:B0-----:R-:W-:-:S04]  /*46c0*/  @!P4 IADD3 R50, P2, R34, R50, RZ ;  /* 0x000000322232c210 */ /* 0x001fc80007f5e0ff */
[----:B------:R-:W-:Y:S01]  /*46d0*/  @!P4 IADD3.X R51, R31, R51, RZ, P2, !PT ;  /* 0x000000331f33c210 */ /* 0x000fe200017fe4ff */
[----:B------:R-:W-:Y:S01]  /*46e0*/  HFMA2.MMA R31, -RZ, RZ, 0, 0 ;  /* 0x00000000ff1f7435 */ /* 0x000fe200000001ff */
[----:B------:R-:W-:Y:S02]  /*46f0*/  CS2R R34, SRZ ;  /* 0x0000000000227805 */ /* 0x000fe4000001ff00 */
[----:B------:R-:W-:-:S04]  /*4700*/  LOP3.LUT R84, R84, 0xffffff7f, RZ, 0xc0, !PT ;  /* 0xffffff7f54547812 */ /* 0x000fc800078ec0ff */
[----:B------:R-:W-:Y:S01]  /*4710*/  @P4 LOP3.LUT R84, R84, 0x80, RZ, 0xfc, !PT ;  /* 0x0000008054544812 */ /* 0x000fe200078efcff */
[----:B------:R-:W4:Y:S04]  /*4720*/  @!P0 LDG.E R35, desc[UR10][R86.64] ;  /* 0x0000000a56238981 */ /* 0x000f28000c1e1900 */
[----:B------:R0:W4:Y:S01]  /*4730*/  @!P0 LDG.E R31, desc[UR10][R36.64] ;  /* 0x0000000a241f8981 */ /* 0x000122000c1e1900 */
[----:B------:R-:W-:Y:S02]  /*4740*/  LOP3.LUT P3, RZ, R85, 0x4000, RZ, 0xc0, !PT ;  /* 0x0000400055ff7812 */ /* 0x000fe4000786c0ff */
[----:B0-----:R-:W-:-:S04]  /*4750*/  IADD3 R37, R123, 0x160, RZ ;  /* 0x000001607b257810 */ /* 0x001fc80007ffe0ff */
[----:B------:R-:W-:-:S07]  /*4760*/  SHF.R.S32.HI R86, RZ, 0x1f, R37 ;  /* 0x0000001fff567819 */ /* 0x000fce0000011425 */
[----:B------:R0:W4:Y:S01]  /*4770*/  @!P3 LDG.E R34, desc[UR10][R58.64] ;  /* 0x0000000a3a22b981 */ /* 0x000122000c1e1900 */
[----:B------:R-:W-:-:S04]  /*4780*/  ISETP.GE.U32.AND P4, PT, R37, UR6, PT ;  /* 0x0000000625007c0c */ /* 0x000fc8000bf86070 */
[----:B------:R-:W-:-:S13]  /*4790*/  ISETP.GE.OR.EX P5, PT, R86, UR7, P1, P4 ;  /* 0x0000000756007c0c */ /* 0x000fda0008fa6740 */
[----:B0-----:R-:W0:Y:S01]  /*47a0*/  @!P5 LDC.64 R58, c[0x0][0x288] ;  /* 0x0000a200ff3adb82 */ /* 0x001e220000000a00 */
[----:B------:R-:W-:-:S06]  /*47b0*/  MOV R36, RZ ;  /* 0x000000ff00247202 */ /* 0x000fcc0000000f00 */
[----:B------:R1:W4:Y:S02]  /*47c0*/  @!P3 LDG.E R36, desc[UR10][R60.64] ;  /* 0x0000000a3c24b981 */ /* 0x000324000c1e1900 */
[----:B-1----:R-:W-:Y:S02]  /*47d0*/  @!P5 MOV R60, R66 ;  /* 0x00000042003cd202 */ /* 0x002fe40000000f00 */
[----:B------:R-:W-:Y:S01]  /*47e0*/  @!P5 MOV R61, R65 ;  /* 0x00000041003dd202 */ /* 0x000fe20000000f00 */
[-C--:B0-----:R-:W-:Y:S02]  /*47f0*/  @!P5 IMAD R86, R86, R58.reuse, RZ ;  /* 0x0000003a5656d224 */ /* 0x081fe400078e02ff */
[----:B------:R-:W-:-:S04]  /*4800*/  @!P5 IMAD.WIDE.U32 R60, R37, R58, R60 ;  /* 0x0000003a253cd225 */ /* 0x000fc800078e003c */
[----:B------:R-:W-:Y:S02]  /*4810*/  @!P5 IMAD R86, R37, R59, R86 ;  /* 0x0000003b2556d224 */ /* 0x000fe400078e0256 */
[----:B------:R-:W0:Y:S03]  /*4820*/  @!P5 LDC.64 R58, c[0x0][0x230] ;  /* 0x00008c00ff3adb82 */ /* 0x000e260000000a00 */
[----:B------:R-:W-:Y:S02]  /*4830*/  @!P5 IADD3 R37, R61, R86, RZ ;  /* 0x000000563d25d210 */ /* 0x000fe40007ffe0ff */
[C---:B------:R-:W-:Y:S02]  /*4840*/  @!P5 SHF.L.U32 R86, R60.reuse, 0x1, RZ ;  /* 0x000000013c56d819 */ /* 0x040fe400000006ff */
[----:B------:R-:W-:Y:S02]  /*4850*/  @!P5 SHF.L.U64.HI R37, R60, 0x1, R37 ;  /* 0x000000013c25d819 */ /* 0x000fe40000010225 */
[----:B------:R-:W1:Y:S01]  /*4860*/  @!P5 LDC.64 R60, c[0x0][0x228] ;  /* 0x00008a00ff3cdb82 */ /* 0x000e620000000a00 */
[----:B------:R-:W-:-:S02]  /*4870*/  LOP3.LUT P2, RZ, R85, 0x2000, RZ, 0xc0, !PT ;  /* 0x0000200055ff7812 */ /* 0x000fc4000784c0ff */
[----:B0-----:R-:W-:-:S04]  /*4880*/  @!P5 IADD3 R58, P3, R86, R58, RZ ;  /* 0x0000003a563ad210 */ /* 0x001fc80007f7e0ff */
[----:B------:R-:W-:Y:S02]  /*4890*/  @!P5 IADD3.X R59, R37, R59, RZ, P3, !PT ;  /* 0x0000003b253bd210 */ /* 0x000fe40001ffe4ff */
[----:B-1----:R-:W-:-:S04]  /*48a0*/  @!P5 IADD3 R60, P4, R86, R60, RZ ;  /* 0x0000003c563cd210 */ /* 0x002fc80007f9e0ff */
[----:B------:R-:W-:Y:S01]  /*48b0*/  @!P5 IADD3.X R61, R37, R61, RZ, P4, !PT ;  /* 0x0000003d253dd210 */ /* 0x000fe200027fe4ff */
[----:B------:R-:W-:-:S10]  /*48c0*/  HFMA2.MMA R37, -RZ, RZ, 0, 0 ;  /* 0x00000000ff257435 */ /* 0x000fd400000001ff */
[----:B------:R0:W4:Y:S02]  /*48d0*/  @!P2 LDG.E R37, desc[UR10][R38.64] ;  /* 0x0000000a2625a981 */ /* 0x000124000c1e1900 */
[----:B0-----:R-:W-:Y:S02]  /*48e0*/  CS2R R38, SRZ ;  /* 0x0000000000267805 */ /* 0x001fe4000001ff00 */
[----:B------:R-:W-:-:S04]  /*48f0*/  LOP3.LUT R84, R84, 0xffffbfff, RZ, 0xc0, !PT ;  /* 0xffffbfff54547812 */ /* 0x000fc800078ec0ff */
[----:B------:R0:W4:Y:S01]  /*4900*/  @!P2 LDG.E R38, desc[UR10][R82.64] ;  /* 0x0000000a5226a981 */ /* 0x000122000c1e1900 */
[----:B------:R-:W-:Y:S02]  /*4910*/  LOP3.LUT P0, RZ, R85, 0x1000, RZ, 0xc0, !PT ;  /* 0x0000100055ff7812 */ /* 0x000fe4000780c0ff */
[----:B------:R-:W-:Y:S02]  /*4920*/  @P5 LOP3.LUT R84, R84, 0x4000, RZ, 0xfc, !PT ;  /* 0x0000400054545812 */ /* 0x000fe400078efcff */
[----:B0-----:R-:W-:-:S04]  /*4930*/  IADD3 R83, R123, 0x168, RZ ;  /* 0x000001687b537810 */ /* 0x001fc80007ffe0ff */
[----:B------:R-:W-:-:S05]  /*4940*/  SHF.R.S32.HI R86, RZ, 0x1f, R83 ;  /* 0x0000001fff567819 */ /* 0x000fca0000011453 */
[----:B------:R-:W4:Y:S01]  /*4950*/  @!P0 LDG.E R39, desc[UR10][R80.64] ;  /* 0x0000000a50278981 */ /* 0x000f22000c1e1900 */
[----:B------:R-:W-:-:S04]  /*4960*/  ISETP.GE.U32.AND P4, PT, R83, UR6, PT ;  /* 0x0000000653007c0c */ /* 0x000fc8000bf86070 */
[----:B------:R-:W-:Y:S02]  /*4970*/  ISETP.GE.OR.EX P5, PT, R86, UR7, P1, P4 ;  /* 0x0000000756007c0c */ /* 0x000fe40008fa6740 */
[----:B------:R-:W-:-:S06]  /*4980*/  MOV R82, RZ ;  /* 0x000000ff00527202 */ /* 0x000fcc0000000f00 */
[----:B------:R0:W4:Y:S05]  /*4990*/  @!P0 LDG.E R82, desc[UR10][R78.64] ;  /* 0x0000000a4e528981 */ /* 0x00012a000c1e1900 */
[----:B0-----:R-:W0:Y:S01]  /*49a0*/  @!P5 LDC.64 R78, c[0x0][0x288] ;  /* 0x0000a200ff4edb82 */ /* 0x001e220000000a00 */
[----:B------:R-:W-:Y:S02]  /*49b0*/  @!P5 MOV R80, R66 ;  /* 0x000000420050d202 */ /* 0x000fe40000000f00 */
        /* <DEDUP_REMOVED lines=9> */
[----:B------:R-:W-:-:S04]  /*4a50*/  IADD3 R87, R123, 0x170, RZ ;  /* 0x000001707b577810 */ /* 0x000fc80007ffe0ff */
[----:B------:R-:W-:Y:S02]  /*4a60*/  SHF.R.S32.HI R88, RZ, 0x1f, R87 ;  /* 0x0000001fff587819 */ /* 0x000fe40000011457 */
[----:B------:R-:W-:Y:S02]  /*4a70*/  LOP3.LUT P3, RZ, R85, 0x40000, RZ, 0xc0, !PT ;  /* 0x0004000055ff7812 */ /* 0x000fe4000786c0ff */
[C---:B0-----:R-:W-:Y:S02]  /*4a80*/  @!P5 IADD3 R78, P0, R86.reuse, R78, RZ ;  /* 0x0000004e564ed210 */ /* 0x041fe40007f1e0ff */
[----:B-1----:R-:W-:-:S04]  /*4a90*/  @!P5 IADD3 R80, P4, R86, R80, RZ ;  /* 0x000000505650d210 */ /* 0x002fc80007f9e0ff */
[----:B------:R-:W-:Y:S02]  /*4aa0*/  @!P5 IADD3.X R81, R83, R81, RZ, P4, !PT ;  /* 0x000000515351d210 */ /* 0x000fe400027fe4ff */
[----:B------:R-:W-:Y:S02]  /*4ab0*/  ISETP.GE.U32.AND P4, PT, R87, UR6, PT ;  /* 0x0000000657007c0c */ /* 0x000fe4000bf86070 */
[----:B------:R-:W-:Y:S02]  /*4ac0*/  @!P5 IADD3.X R79, R83, R79, RZ, P0, !PT ;  /* 0x0000004f534fd210 */ /* 0x000fe400007fe4ff */
[----:B------:R-:W-:Y:S01]  /*4ad0*/  ISETP.GE.OR.EX P4, PT, R88, UR7, P1, P4 ;  /* 0x0000000758007c0c */ /* 0x000fe20008f86740 */
[----:B------:R-:W-:-:S10]  /*4ae0*/  HFMA2.MMA R83, -RZ, RZ, 0, 0 ;  /* 0x00000000ff537435 */ /* 0x000fd400000001ff */
[----:B------:R0:W4:Y:S01]  /*4af0*/  @!P3 LDG.E R83, desc[UR10][R54.64] ;  /* 0x0000000a3653b981 */ /* 0x000122000c1e1900 */
[----:B------:R-:W-:Y:S01]  /*4b00*/  LOP3.LUT P2, RZ, R85, 0x20000, RZ, 0xc0, !PT ;  /* 0x0002000055ff7812 */ /* 0x000fe2000784c0ff */
[----:B0-----:R-:W0:Y:S01]  /*4b10*/  @!P4 LDC.64 R54, c[0x0][0x288] ;  /* 0x0000a200ff36cb82 */ /* 0x001e220000000a00 */
[----:B------:R-:W-:-:S06]  /*4b20*/  MOV R86, RZ ;  /* 0x000000ff00567202 */ /* 0x000fcc0000000f00 */
[----:B------:R1:W4:Y:S02]  /*4b30*/  @!P3 LDG.E R86, desc[UR10][R62.64] ;  /* 0x0000000a3e56b981 */ /* 0x000324000c1e1900 */
[----:B-1----:R-:W-:-:S06]  /*4b40*/  CS2R R62, SRZ ;  /* 0x00000000003e7805 */ /* 0x002fcc000001ff00 */
[----:B------:R1:W4:Y:S04]  /*4b50*/  @!P2 LDG.E R63, desc[UR10][R56.64] ;  /* 0x0000000a383fa981 */ /* 0x000328000c1e1900 */
[----:B------:R0:W4:Y:S01]  /*4b60*/  @!P2 LDG.E R62, desc[UR10][R70.64] ;  /* 0x0000000a463ea981 */ /* 0x000122000c1e1900 */
        /* <DEDUP_REMOVED lines=11> */
[----:B------:R-:W-:Y:S02]  /*4c20*/  LOP3.LUT R84, R84, 0xffffdfff, RZ, 0xc0, !PT ;  /* 0xffffdfff54547812 */ /* 0x000fe400078ec0ff */
[----:B0-----:R-:W-:-:S04]  /*4c30*/  @!P4 IADD3 R54, P2, R71, R54, RZ ;  /* 0x000000364736c210 */ /* 0x001fc80007f5e0ff */
[----:B------:R-:W-:Y:S02]  /*4c40*/  @!P4 IADD3.X R55, R70, R55, RZ, P2, !PT ;  /* 0x000000374637c210 */ /* 0x000fe400017fe4ff */
[----:B-1----:R-:W-:-:S04]  /*4c50*/  @!P4 IADD3 R56, P2, R71, R56, RZ ;  /* 0x000000384738c210 */ /* 0x002fc80007f5e0ff */
[----:B------:R-:W-:Y:S02]  /*4c60*/  @!P4 IADD3.X R57, R70, R57, RZ, P2, !PT ;  /* 0x000000394639c210 */ /* 0x000fe400017fe4ff */
[----:B------:R-:W-:Y:S02]  /*4c70*/  CS2R R70, SRZ ;  /* 0x0000000000467805 */ /* 0x000fe4000001ff00 */
[----:B------:R-:W-:-:S04]  /*4c80*/  @P5 LOP3.LUT R84, R84, 0x2000, RZ, 0xfc, !PT ;  /* 0x0000200054545812 */ /* 0x000fc800078efcff */
[----:B------:R-:W-:Y:S01]  /*4c90*/  LOP3.LUT R84, R84, 0xffffefff, RZ, 0xc0, !PT ;  /* 0xffffefff54547812 */ /* 0x000fe200078ec0ff */
[----:B------:R0:W4:Y:S03]  /*4ca0*/  @!P0 LDG.E R70, desc[UR10][R76.64] ;  /* 0x0000000a4c468981 */ /* 0x000126000c1e1900 */
[----:B------:R-:W-:Y:S01]  /*4cb0*/  @P4 LOP3.LUT R84, R84, 0x1000, RZ, 0xfc, !PT ;  /* 0x0000100054544812 */ /* 0x000fe200078efcff */
[----:B------:R1:W4:Y:S01]  /*4cc0*/  @!P0 LDG.E R71, desc[UR10][R74.64] ;  /* 0x0000000a4a478981 */ /* 0x000322000c1e1900 */
[----:B0-----:R-:W-:-:S04]  /*4cd0*/  IADD3 R76, R123, 0x178, RZ ;  /* 0x000001787b4c7810 */ /* 0x001fc80007ffe0ff */
[----:B------:R-:W-:Y:S02]  /*4ce0*/  SHF.R.S32.HI R77, RZ, 0x1f, R76 ;  /* 0x0000001fff4d7819 */ /* 0x000fe4000001144c */
[----:B------:R-:W-:Y:S02]  /*4cf0*/  ISETP.GE.U32.AND P4, PT, R76, UR6, PT ;  /* 0x000000064c007c0c */ /* 0x000fe4000bf86070 */
[----:B------:R-:W-:Y:S02]  /*4d00*/  LOP3.LUT P3, RZ, R85, 0x200000, RZ, 0xc0, !PT ;  /* 0x0020000055ff7812 */ /* 0x000fe4000786c0ff */
[----:B------:R-:W-:Y:S02]  /*4d10*/  ISETP.GE.OR.EX P4, PT, R77, UR7, P1, P4 ;  /* 0x000000074d007c0c */ /* 0x000fe40008f86740 */
[----:B-1----:R-:W-:-:S09]  /*4d20*/  CS2R R74, SRZ ;  /* 0x00000000004a7805 */ /* 0x002fd2000001ff00 */
[----:B------:R0:W4:Y:S04]  /*4d30*/  @!P3 LDG.E R75, desc[UR10][R40.64] ;  /* 0x0000000a284bb981 */ /* 0x000128000c1e1900 */
[----:B------:R1:W4:Y:S01]  /*4d40*/  @!P3 LDG.E R74, desc[UR10][R48.64] ;  /* 0x0000000a304ab981 */ /* 0x000322000c1e1900 */
[----:B0-----:R-:W0:Y:S01]  /*4d50*/  @!P4 LDC.64 R40, c[0x0][0x288] ;  /* 0x0000a200ff28cb82 */ /* 0x001e220000000a00 */
        /* <DEDUP_REMOVED lines=14> */
[----:B------:R-:W-:Y:S02]  /*4e40*/  @!P4 IADD3.X R49, R76, R49, RZ, P3, !PT ;  /* 0x000000314c31c210 */ /* 0x000fe40001ffe4ff */
[----:B------:R-:W-:Y:S02]  /*4e50*/  CS2R R76, SRZ ;  /* 0x00000000004c7805 */ /* 0x000fe4000001ff00 */
[----:B------:R-:W-:-:S04]  /*4e60*/  IADD3 R87, R123, 0x180, RZ ;  /* 0x000001807b577810 */ /* 0x000fc80007ffe0ff */
[----:B------:R0:W4:Y:S02]  /*4e70*/  @!P2 LDG.E R76, desc[UR10][R68.64] ;  /* 0x0000000a444ca981 */ /* 0x000124000c1e1900 */
[----:B0-----:R-:W-:Y:S02]  /*4e80*/  CS2R R68, SRZ ;  /* 0x0000000000447805 */ /* 0x001fe4000001ff00 */
[----:B------:R-:W-:-:S04]  /*4e90*/  LOP3.LUT P0, RZ, R85, 0x80000, RZ, 0xc0, !PT ;  /* 0x0008000055ff7812 */ /* 0x000fc8000780c0ff */
[----:B------:R0:W4:Y:S01]  /*4ea0*/  @!P2 LDG.E R68, desc[UR10][R44.64] ;  /* 0x0000000a2c44a981 */ /* 0x000122000c1e1900 */
[----:B------:R-:W-:-:S08]  /*4eb0*/  ISETP.GE.U32.AND P2, PT, R87, UR6, PT ;  /* 0x0000000657007c0c */ /* 0x000fd0000bf46070 */
[----:B------:R1:W4:Y:S01]  /*4ec0*/  @!P0 LDG.E R69, desc[UR10][R42.64] ;  /* 0x0000000a2a458981 */ /* 0x000322000c1e1900 */
[----:B0-----:R-:W-:-:S03]  /*4ed0*/  SHF.R.S32.HI R44, RZ, 0x1f, R87 ;  /* 0x0000001fff2c7819 */ /* 0x001fc60000011457 */
[----:B------:R0:W4:Y:S01]  /*4ee0*/  @!P0 LDG.E R77, desc[UR10][R46.64] ;  /* 0x0000000a2e4d8981 */ /* 0x000122000c1e1900 */
[----:B------:R-:W-:-:S13]  /*4ef0*/  ISETP.GE.OR.EX P6, PT, R44, UR7, P1, P2 ;  /* 0x000000072c007c0c */ /* 0x000fda0008fc6720 */
[----:B-1----:R-:W0:Y:S01]  /*4f00*/  @!P6 LDC.64 R42, c[0x0][0x288] ;  /* 0x0000a200ff2aeb82 */ /* 0x002e220000000a00 */
[----:B------:R-:W-:Y:S01]  /*4f10*/  @!P6 MOV R45, R65 ;  /* 0x00000041002de202 */ /* 0x000fe20000000f00 */
        /* <DEDUP_REMOVED lines=8> */
[----:B------:R-:W1:Y:S01]  /*4fa0*/  @!P6 LDC.64 R44, c[0x0][0x228] ;  /* 0x00008a00ff2ceb82 */ /* 0x000e620000000a00 */
[----:B------:R-:W-:-:S04]  /*4fb0*/  LOP3.LUT R84, R84, 0xfffff7ff, RZ, 0xc0, !PT ;  /* 0xfffff7ff54547812 */ /* 0x000fc800078ec0ff */
[----:B------:R-:W-:Y:S02]  /*4fc0*/  @P4 LOP3.LUT R84, R84, 0x800, RZ, 0xfc, !PT ;  /* 0x0000080054544812 */ /* 0x000fe400078efcff */
[----:B------:R-:W-:Y:S02]  /*4fd0*/  LOP3.LUT P4, RZ, R85, 0x10, RZ, 0xc0, !PT ;  /* 0x0000001055ff7812 */ /* 0x000fe4000788c0ff */
[----:B------:R-:W-:Y:S02]  /*4fe0*/  PRMT R122, RZ, 0x7610, R122 ;  /* 0x00007610ff7a7816 */ /* 0x000fe4000000007a */
[C---:B0-----:R-:W-:Y:S02]  /*4ff0*/  @!P6 IADD3 R42, P0, R47.reuse, R42, RZ ;  /* 0x0000002a2f2ae210 */ /* 0x041fe40007f1e0ff */
[----:B-1----:R-:W-:-:S07]  /*5000*/  @!P6 IADD3 R44, P5, R47, R44, RZ ;  /* 0x0000002c2f2ce210 */ /* 0x002fce0007fbe0ff */
[----:B------:R-:W-:-:S04]  /*5010*/  @!P4 SHF.R.U32.HI R47, RZ, 0x10, R0 ;  /* 0x00000010ff2fc819 */ /* 0x000fc80000011600 */
[----:B------:R-:W-:-:S05]  /*5020*/  @!P4 PRMT R122, R47, 0x7610, R122 ;  /* 0x000076102f7ac816 */ /* 0x000fca000000007a */
[----:B------:R0:W-:Y:S04]  /*5030*/  STL.S16 [R1+0x2dc], R122 ;  /* 0x0002dc7a01007387 */ /* 0x0001e80000100600 */
[----:B0-----:R-:W2:Y:S01]  /*5040*/  LDL.LU R122, [R1+0x410] ;  /* 0x00041000017a7983 */ /* 0x001ea20000300800 */
[----:B------:R-:W-:Y:S02]  /*5050*/  @!P4 SHF.R.U32.HI R47, RZ, 0x10, R4 ;  /* 0x00000010ff2fc819 */ /* 0x000fe40000011604 */
[----:B--2---:R-:W-:-:S04]  /*5060*/  PRMT R122, RZ, 0x7610, R122 ;  /* 0x00007610ff7a7816 */ /* 0x004fc8000000007a */
[----:B------:R-:W-:-:S05]  /*5070*/  @!P4 PRMT R122, R47, 0x7610, R122 ;  /* 0x000076102f7ac816 */ /* 0x000fca000000007a */
[----:B------:R0:W-:Y:S04]  /*5080*/  STL.S16 [R1+0x2da], R122 ;  /* 0x0002da7a01007387 */ /* 0x0001e80000100600 */
[----:B0-----:R-:W2:Y:S04]  /*5090*/  LDL.LU R122, [R1+0x40c] ;  /* 0x00040c00017a7983 */ /* 0x001ea80000300800 */
[----:B------:R0:W-:Y:S02]  /*50a0*/  STL.64 [R1+0x370], R72 ;  /* 0x0003704801007387 */ /* 0x0001e40000100a00 */
[----:B0-----:R-:W-:-:S02]  /*50b0*/  MOV R72, R52 ;  /* 0x0000003400487202 */ /* 0x001fc40000000f00 */
[----:B------:R-:W-:Y:S02]  /*50c0*/  MOV R73, R53 ;  /* 0x0000003500497202 */ /* 0x000fe40000000f00 */
[----:B------:R-:W3:Y:S01]  /*50d0*/  LDL.LU.64 R52, [R1+0x280] ;  /* 0x0002800001347983 */ /* 0x000ee20000300a00 */
[----:B--2---:R-:W-:-:S04]  /*50e0*/  PRMT R122, RZ, 0x7610, R122 ;  /* 0x00007610ff7a7816 */ /* 0x004fc8000000007a */
[----:B------:R-:W-:-:S05]  /*50f0*/  @!P4 PRMT R122, R0, 0x7610, R122 ;  /* 0x00007610007ac816 */ /* 0x000fca000000007a */
[----:B------:R0:W-:Y:S04]  /*5100*/  STL.S16 [R1+0x2d6], R122 ;  /* 0x0002d67a01007387 */ /* 0x0001e80000100600 */
[----:B0-----:R-:W2:Y:S01]  /*5110*/  LDL.LU R122, [R1+0x408] ;  /* 0x00040800017a7983 */ /* 0x001ea20000300800 */
[----:B------:R-:W-:-:S03]  /*5120*/  LOP3.LUT P3, RZ, R85, 0x1000000, RZ, 0xc0, !PT ;  /* 0x0100000055ff7812 */ /* 0x000fc6000786c0ff */
[----:B------:R0:W-:Y:S02]  /*5130*/  STL [R1+0x10], R0 ;  /* 0x0000100001007387 */ /* 0x0001e40000100800 */
[----:B0-----:R-:W-:Y:S02]  /*5140*/  MOV R0, RZ ;  /* 0x000000ff00007202 */ /* 0x001fe40000000f00 */
[----:B------:R-:W-:-:S06]  /*5150*/  LOP3.LUT P2, RZ, R85, 0x8, RZ, 0xc0, !PT ;  /* 0x0000000855ff7812 */ /* 0x000fcc000784c0ff */
[----:B---3--:R-:W3:Y:S01]  /*5160*/  @!P3 LDG.E R0, desc[UR10][R52.64] ;  /* 0x0000000a3400b981 */ /* 0x008ee2000c1e1900 */
[----:B------:R-:W-:-:S03]  /*5170*/  PRMT R47, RZ, 0x7610, R47 ;  /* 0x00007610ff2f7816 */ /* 0x000fc6000000002f */
[----:B------:R0:W-:Y:S04]  /*5180*/  STL.64 [R1+0x3a0], R118 ;  /* 0x0003a07601007387 */ /* 0x0001e80000100a00 */
[----:B------:R-:W4:Y:S01]  /*5190*/  LDL.LU.64 R52, [R1+0x400] ;  /* 0x0004000001347983 */ /* 0x000f220000300a00 */
[----:B------:R-:W-:-:S03]  /*51a0*/  @!P4 PRMT R47, R4, 0x7610, R47 ;  /* 0x00007610042fc816 */ /* 0x000fc6000000002f */
[----:B0-----:R-:W3:Y:S04]  /*51b0*/  LDL.LU.64 R118, [R1+0x238] ;  /* 0x0002380001767983 */ /* 0x001ee80000300a00 */
[----:B------:R0:W-:Y:S02]  /*51c0*/  STL.S16 [R1+0x2d8], R47 ;  /* 0x0002d82f01007387 */ /* 0x0001e40000100600 */
[----:B0-----:R-:W-:Y:S02]  /*51d0*/  @!P2 SHF.R.U32.HI R47, RZ, 0x10, R3 ;  /* 0x00000010ff2fa819 */ /* 0x001fe40000011603 */
[----:B--2---:R-:W-:-:S04]  /*51e0*/  PRMT R122, RZ, 0x7610, R122 ;  /* 0x00007610ff7a7816 */ /* 0x004fc8000000007a */
[----:B------:R-:W-:-:S05]  /*51f0*/  @!P2 PRMT R122, R47, 0x7610, R122 ;  /* 0x000076102f7aa816 */ /* 0x000fca000000007a */
[----:B------:R0:W-:Y:S04]  /*5200*/  STL.S16 [R1+0x2d4], R122 ;  /* 0x0002d47a01007387 */ /* 0x0001e80000100600 */
[----:B0-----:R-:W2:Y:S01]  /*5210*/  LDL.LU R122, [R1+0x3f8] ;  /* 0x0003f800017a7983 */ /* 0x001ea20000300800 */
[----:B------:R-:W-:-:S03]  /*5220*/  @!P2 SHF.R.U32.HI R47, RZ, 0x10, R2 ;  /* 0x00000010ff2fa819 */ /* 0x000fc60000011602 */
[----:B------:R0:W-:Y:S01]  /*5230*/  STL.64 [R1+0x3d0], R116 ;  /* 0x0003d07401007387 */ /* 0x0001e20000100a00 */
[----:B------:R-:W-:Y:S02]  /*5240*/  @!P6 IADD3.X R43, R46, R43, RZ, P0, !PT ;  /* 0x0000002b2e2be210 */ /* 0x000fe400007fe4ff */
[----:B------:R-:W-:Y:S02]  /*5250*/  LOP3.LUT P0, RZ, R85, 0x800000, RZ, 0xc0, !PT ;  /* 0x0080000055ff7812 */ /* 0x000fe4000780c0ff */
[----:B0-----:R-:W-:-:S04]  /*5260*/  PRMT R117, RZ, 0x7610, R117 ;  /* 0x00007610ff757816 */ /* 0x001fc80000000075 */
[----:B------:R-:W-:Y:S01]  /*5270*/  @!P2 PRMT R117, R47, 0x7610, R117 ;  /* 0x000076102f75a816 */ /* 0x000fe20000000075 */
[----:B------:R-:W-:Y:S01]  /*5280*/  HFMA2.MMA R47, -RZ, RZ, 0, 0 ;  /* 0x00000000ff2f7435 */ /* 0x000fe200000001ff */
[----:B------:R-:W-:-:S04]  /*5290*/  PRMT R87, RZ, 0x7610, R87 ;  /* 0x00007610ff577816 */ /* 0x000fc80000000057 */
[----:B------:R-:W-:-:S05]  /*52a0*/  @!P2 PRMT R87, R2, 0x7610, R87 ;  /* 0x000076100257a816 */ /* 0x000fca0000000057 */
[----:B----4-:R0:W4:Y:S01]  /*52b0*/  @!P0 LDG.E R47, desc[UR10][R52.64] ;  /* 0x0000000a342f8981 */ /* 0x010122000c1e1900 */
[----:B------:R-:W-:Y:S02]  /*52c0*/  @!P6 IADD3.X R45, R46, R45, RZ, P5, !PT ;  /* 0x0000002d2e2de210 */ /* 0x000fe40002ffe4ff */
[----:B------:R-:W-:Y:S01]  /*52d0*/  LOP3.LUT R84, R84, 0xfffffbff, RZ, 0xc0, !PT ;  /* 0xfffffbff54547812 */ /* 0x000fe200078ec0ff */
[----:B------:R1:W-:Y:S01]  /*52e0*/  STL.S16 [R1+0x2d0], R87 ;  /* 0x0002d05701007387 */ /* 0x0003e20000100600 */
[----:B0-----:R-:W-:Y:S02]  /*52f0*/  MOV R52, RZ ;  /* 0x000000ff00347202 */ /* 0x001fe40000000f00 */
[----:B------:R-:W-:Y:S02]  /*5300*/  IADD3 R53, R123, 0x188, RZ ;  /* 0x000001887b357810 */ /* 0x000fe40007ffe0ff */
[----:B------:R-:W-:Y:S02]  /*5310*/  LOP3.LUT P5, RZ, R85, 0x4, RZ, 0xc0, !PT ;  /* 0x0000000455ff7812 */ /* 0x000fe400078ac0ff */
[----:B---3--:R-:W3:Y:S01]  /*5320*/  @!P0 LDG.E R52, desc[UR10][R118.64] ;  /* 0x0000000a76348981 */ /* 0x008ee2000c1e1900 */
[----:B-1----:R-:W-:-:S02]  /*5330*/  SHF.R.S32.HI R87, RZ, 0x1f, R53 ;  /* 0x0000001fff577819 */ /* 0x002fc40000011435 */
[----:B------:R-:W-:Y:S02]  /*5340*/  ISETP.GE.U32.AND P0, PT, R53, UR6, PT ;  /* 0x0000000635007c0c */ /* 0x000fe4000bf06070 */
[----:B------:R-:W-:Y:S02]  /*5350*/  @P6 LOP3.LUT R84, R84, 0x400, RZ, 0xfc, !PT ;  /* 0x0000040054546812 */ /* 0x000fe400078efcff */
[----:B------:R-:W-:Y:S02]  /*5360*/  ISETP.GE.OR.EX P6, PT, R87, UR7, P1, P0 ;  /* 0x0000000757007c0c */ /* 0x000fe40008fc6700 */
[----:B------:R-:W-:Y:S01]  /*5370*/  LOP3.LUT P0, RZ, R85, 0x2, RZ, 0xc0, !PT ;  /* 0x0000000255ff7812 */ /* 0x000fe2000780c0ff */
[----:B------:R0:W-:Y:S01]  /*5380*/  STL [R1+0x110], R4 ;  /* 0x0001100401007387 */ /* 0x0001e20000100800 */
[----:B------:R-:W-:-:S03]  /*5390*/  PRMT R116, RZ, 0x7610, R116 ;  /* 0x00007610ff747816 */ /* 0x000fc60000000074 */
[----:B------:R1:W-:Y:S01]  /*53a0*/  STL [R1+0x114], R2 ;  /* 0x0001140201007387 */ /* 0x0003e20000100800 */
[----:B------:R-:W-:-:S03]  /*53b0*/  @!P5 PRMT R116, R6, 0x7610, R116 ;  /* 0x000076100674d816 */ /* 0x000fc60000000074 */
[----:B------:R1:W-:Y:S01]  /*53c0*/  STL [R1+0x118], R6 ;  /* 0x0001180601007387 */ /* 0x0003e20000100800 */
[----:B0-----:R-:W-:-:S03]  /*53d0*/  PRMT R4, RZ, 0x7610, R4 ;  /* 0x00007610ff047816 */ /* 0x001fc60000000004 */
[----:B------:R-:W-:Y:S01]  /*53e0*/  STL.64 [R1+0x378], R114 ;  /* 0x0003787201007387 */ /* 0x000fe20000100a00 */
[----:B-1----:R-:W-:-:S03]  /*53f0*/  @!P5 SHF.R.U32.HI R2, RZ, 0x10, R5 ;  /* 0x00000010ff02d819 */ /* 0x002fc60000011605 */
[----:B------:R0:W-:Y:S01]  /*5400*/  STL.64 [R1+0x388], R114 ;  /* 0x0003887201007387 */ /* 0x0001e20000100a00 */
[----:B------:R-:W-:Y:S02]  /*5410*/  @!P5 PRMT R4, R2, 0x7610, R4 ;  /* 0x000076100204d816 */ /* 0x000fe40000000004 */
[----:B------:R-:W-:Y:S01]  /*5420*/  @!P5 SHF.R.U32.HI R2, RZ, 0x10, R6 ;  /* 0x00000010ff02d819 */ /* 0x000fe20000011606 */
[----:B------:R-:W-:Y:S01]  /*5430*/  STL [R1+0x14], R3 ;  /* 0x0000140301007387 */ /* 0x000fe20000100800 */
[----:B------:R-:W-:-:S03]  /*5440*/  @!P0 SHF.R.U32.HI R6, RZ, 0x10, R7 ;  /* 0x00000010ff068819 */ /* 0x000fc60000011607 */
[----:B------:R-:W4:Y:S01]  /*5450*/  LDL.LU.64 R118, [R1+0x2a0] ;  /* 0x0002a00001767983 */ /* 0x000f220000300a00 */
[----:B0-----:R-:W-:Y:S02]  /*5460*/  PRMT R115, RZ, 0x7610, R115 ;  /* 0x00007610ff737816 */ /* 0x001fe40000000073 */
[----:B------:R-:W-:Y:S02]  /*5470*/  PRMT R114, RZ, 0x7610, R114 ;  /* 0x00007610ff727816 */ /* 0x000fe40000000072 */
[----:B------:R-:W-:Y:S02]  /*5480*/  @!P2 PRMT R115, R3, 0x7610, R115 ;  /* 0x000076100373a816 */ /* 0x000fe40000000073 */
[----:B------:R-:W-:-:S03]  /*5490*/  @!P5 PRMT R114, R5, 0x7610, R114 ;  /* 0x000076100572d816 */ /* 0x000fc60000000072 */
[----:B------:R0:W-:Y:S04]  /*54a0*/  STL.S16 [R1+0x2ce], R115 ;  /* 0x0002ce7301007387 */ /* 0x0001e80000100600 */
[----:B------:R1:W-:Y:S01]  /*54b0*/  STL.S16 [R1+0x2e0], R114 ;  /* 0x0002e07201007387 */ /* 0x0003e20000100600 */
[----:B0-----:R-:W-:Y:S02]  /*54c0*/  MOV R115, R73 ;  /* 0x0000004900737202 */ /* 0x001fe40000000f00 */
[----:B------:R-:W-:Y:S02]  /*54d0*/  MOV R73, R121 ;  /* 0x0000007900497202 */ /* 0x000fe40000000f00 */
[----:B-1----:R-:W-:Y:S02]  /*54e0*/  MOV R114, R72 ;  /* 0x0000004800727202 */ /* 0x002fe40000000f00 */
[----:B------:R-:W-:-:S02]  /*54f0*/  MOV R72, R120 ;  /* 0x0000007800487202 */ /* 0x000fc40000000f00 */
[----:B------:R-:W-:Y:S02]  /*5500*/  MOV R120, R8 ;  /* 0x0000000800787202 */ /* 0x000fe40000000f00 */
[----:B------:R-:W-:Y:S02]  /*5510*/  MOV R121, R9 ;  /* 0x0000000900797202 */ /* 0x000fe40000000f00 */
[----:B------:R-:W3:Y:S01]  /*5520*/  LDL.LU.64 R8, [R1+0x2c0] ;  /* 0x0002c00001087983 */ /* 0x000ee20000300a00 */
[----:B--2---:R-:W-:-:S04]  /*5530*/  PRMT R122, RZ, 0x7610, R122 ;  /* 0x00007610ff7a7816 */ /* 0x004fc8000000007a */
[----:B------:R-:W-:-:S05]  /*5540*/  @!P0 PRMT R122, R6, 0x7610, R122 ;  /* 0x00007610067a8816 */ /* 0x000fca000000007a */
[----:B------:R0:W-:Y:S04]  /*5550*/  STL.S16 [R1+0x286], R122 ;  /* 0x0002867a01007387 */ /* 0x0001e80000100600 */
[----:B0-----:R-:W2:Y:S01]  /*5560*/  LDL.LU R122, [R1+0x3f4] ;  /* 0x0003f400017a7983 */ /* 0x001ea20000300800 */
[----:B------:R-:W-:-:S04]  /*5570*/  PRMT R3, RZ, 0x7610, R3 ;  /* 0x00007610ff037816 */ /* 0x000fc80000000003 */
[----:B------:R-:W-:-:S05]  /*5580*/  @!P5 PRMT R3, R2, 0x7610, R3 ;  /* 0x000076100203d816 */ /* 0x000fca0000000003 */
[----:B------:R0:W-:Y:S02]  /*5590*/  STL.S16 [R1+0x2de], R3 ;  /* 0x0002de0301007387 */ /* 0x0001e40000100600 */
[----:B0-----:R-:W0:Y:S02]  /*55a0*/  @!P6 LDC.64 R2, c[0x0][0x288] ;  /* 0x0000a200ff02eb82 */ /* 0x001e240000000a00 */
[----:B------:R1:W-:Y:S04]  /*55b0*/  STL [R1+0x18], R5 ;  /* 0x0000180501007387 */ /* 0x0003e80000100800 */
[----:B------:R1:W-:Y:S02]  /*55c0*/  STL.S16 [R1+0x2e2], R4 ;  /* 0x0002e20401007387 */ /* 0x0003e40000100600 */
[----:B-1----:R-:W-:-:S02]  /*55d0*/  @!P6 MOV R5, R65 ;  /* 0x000000410005e202 */ /* 0x002fc40000000f00 */
[----:B------:R-:W-:Y:S01]  /*55e0*/  @!P6 MOV R4, R66 ;  /* 0x000000420004e202 */ /* 0x000fe20000000f00 */
[----:B0-----:R-:W-:-:S04]  /*55f0*/  @!P6 IMAD R87, R87, R2, RZ ;  /* 0x000000025757e224 */ /* 0x001fc800078e02ff */
[----:B------:R-:W-:-:S04]  /*5600*/  @!P6 IMAD.WIDE.U32 R4, R53, R2, R4 ;  /* 0x000000023504e225 */ /* 0x000fc800078e0004 */
[----:B------:R-:W-:-:S05]  /*5610*/  @!P6 IMAD R3, R53, R3, R87 ;  /* 0x000000033503e224 */ /* 0x000fca00078e0257 */
[----:B------:R-:W-:-:S04]  /*5620*/  @!P6 IADD3 R3, R5, R3, RZ ;  /* 0x000000030503e210 */ /* 0x000fc80007ffe0ff */
[C---:B------:R-:W-:Y:S02]  /*5630*/  @!P6 SHF.L.U64.HI R53, R4.reuse, 0x1, R3 ;  /* 0x000000010435e819 */ /* 0x040fe40000010203 */
[----:B------:R-:W0:Y:S01]  /*5640*/  @!P6 LDC.64 R2, c[0x0][0x230] ;  /* 0x00008c00ff02eb82 */ /* 0x000e220000000a00 */
[----:B------:R-:W-:-:S07]  /*5650*/  @!P6 SHF.L.U32 R87, R4, 0x1, RZ ;  /* 0x000000010457e819 */ /* 0x000fce00000006ff */
[----:B------:R-:W1:Y:S01]  /*5660*/  @!P6 LDC.64 R4, c[0x0][0x228] ;  /* 0x00008a00ff04eb82 */ /* 0x000e620000000a00 */
[----:B------:R-:W-:Y:S02]  /*5670*/  LOP3.LUT P4, RZ, R85, 0x400000, RZ, 0xc0, !PT ;  /* 0x0040000055ff7812 */ /* 0x000fe4000788c0ff */
[----:B0-----:R-:W-:-:S04]  /*5680*/  @!P6 IADD3 R2, P2, R87, R2, RZ ;  /* 0x000000025702e210 */ /* 0x001fc80007f5e0ff */
[----:B------:R-:W-:Y:S02]  /*5690*/  @!P6 IADD3.X R3, R53, R3, RZ, P2, !PT ;  /* 0x000000033503e210 */ /* 0x000fe400017fe4ff */
[----:B-1----:R-:W-:-:S04]  /*56a0*/  @!P6 IADD3 R4, P2, R87, R4, RZ ;  /* 0x000000045704e210 */ /* 0x002fc80007f5e0ff */
[----:B------:R-:W-:Y:S02]  /*56b0*/  @!P6 IADD3.X R5, R53, R5, RZ, P2, !PT ;  /* 0x000000053505e210 */ /* 0x000fe400017fe4ff */
[----:B------:R-:W-:-:S04]  /*56c0*/  PRMT R53, RZ, 0x7610, R53 ;  /* 0x00007610ff357816 */ /* 0x000fc80000000035 */
[----:B------:R-:W-:Y:S02]  /*56d0*/  @!P0 PRMT R53, R10, 0x7610, R53 ;  /* 0x000076100a358816 */ /* 0x000fe40000000035 */
[----:B------:R-:W-:-:S03]  /*56e0*/  @!P0 SHF.R.U32.HI R6, RZ, 0x10, R10 ;  /* 0x00000010ff068819 */ /* 0x000fc6000001160a */
[----:B------:R0:W-:Y:S02]  /*56f0*/  STL.S16 [R1+0x284], R53 ;  /* 0x0002843501007387 */ /* 0x0001e40000100600 */
[----:B0-----:R-:W-:-:S06]  /*5700*/  MOV R53, RZ ;  /* 0x000000ff00357202 */ /* 0x001fcc0000000f00 */
[----:B---3--:R0:W3:Y:S04]  /*5710*/  @!P4 LDG.E R53, desc[UR10][R8.64] ;  /* 0x0000000a0835c981 */ /* 0x0080e8000c1e1900 */
[----:B------:R-:W3:Y:S01]  /*5720*/  LDL.LU.64 R8, [R1+0x3e8] ;  /* 0x0003e80001087983 */ /* 0x000ee20000300a00 */
[----:B--2---:R-:W-:-:S04]  /*5730*/  PRMT R122, RZ, 0x7610, R122 ;  /* 0x00007610ff7a7816 */ /* 0x004fc8000000007a */
[----:B------:R-:W-:-:S05]  /*5740*/  @!P0 PRMT R122, R6, 0x7610, R122 ;  /* 0x00007610067a8816 */ /* 0x000fca000000007a */
[----:B------:R1:W-:Y:S04]  /*5750*/  STL.S16 [R1+0x2a2], R122 ;  /* 0x0002a27a01007387 */ /* 0x0003e80000100600 */
[----:B-1----:R-:W2:Y:S01]  /*5760*/  LDL.LU R122, [R1+0x3f0] ;  /* 0x0003f000017a7983 */ /* 0x002ea20000300800 */
[----:B------:R-:W-:-:S03]  /*5770*/  HFMA2.MMA R87, -RZ, RZ, 0, 0 ;  /* 0x00000000ff577435 */ /* 0x000fc600000001ff */
[----:B------:R-:W-:Y:S04]  /*5780*/  STL.S16 [R1+0x2d2], R117 ;  /* 0x0002d27501007387 */ /* 0x000fe80000100600 */
[----:B------:R1:W-:Y:S04]  /*5790*/  STL.S16 [R1+0x2cc], R116 ;  /* 0x0002cc7401007387 */ /* 0x0003e80000100600 */
[----:B----4-:R-:W4:Y:S04]  /*57a0*/  @!P4 LDG.E R87, desc[UR10][R118.64] ;  /* 0x0000000a7657c981 */ /* 0x010f28000c1e1900 */
[----:B-1----:R-:W4:Y:S04]  /*57b0*/  LDL.LU.64 R116, [R1+0x278] ;  /* 0x0002780001747983 */ /* 0x002f280000300a00 */
[----:B------:R-:W4:Y:S01]  /*57c0*/  LDL.LU.64 R118, [R1+0x268] ;  /* 0x0002680001767983 */ /* 0x000f220000300a00 */
[----:B------:R-:W-:Y:S01]  /*57d0*/  HFMA2.MMA R46, -RZ, RZ, 0, 0 ;  /* 0x00000000ff2e7435 */ /* 0x000fe200000001ff */
[----:B------:R-:W-:-:S09]  /*57e0*/  PRMT R6, RZ, 0x7610, R6 ;  /* 0x00007610ff067816 */ /* 0x000fd20000000006 */
[----:B------:R1:W4:Y:S01]  /*57f0*/  @!P3 LDG.E R46, desc[UR10][R124.64] ;  /* 0x0000000a7c2eb981 */ /* 0x000322000c1e1900 */
[----:B------:R-:W-:Y:S02]  /*5800*/  LOP3.LUT P3, RZ, R85, 0x1, RZ, 0xc0, !PT ;  /* 0x0000000155ff7812 */ /* 0x000fe4000786c0ff */
[----:B------:R-:W-:-:S05]  /*5810*/  @!P0 PRMT R6, R7, 0x7610, R6 ;  /* 0x0000761007068816 */ /* 0x000fca0000000006 */
[----:B------:R3:W-:Y:S06]  /*5820*/  STL.S16 [R1+0x282], R6 ;  /* 0x0002820601007387 */ /* 0x0007ec0000100600 */
[----:B---3--:R-:W-:Y:S02]  /*5830*/  @!P3 SHF.R.U32.HI R6, RZ, 0x10, R9 ;  /* 0x00000010ff06b819 */ /* 0x008fe40000011609 */
[----:B--2---:R-:W-:-:S04]  /*5840*/  PRMT R122, RZ, 0x7610, R122 ;  /* 0x00007610ff7a7816 */ /* 0x004fc8000000007a */
[----:B------:R-:W-:-:S05]  /*5850*/  @!P3 PRMT R122, R6, 0x7610, R122 ;  /* 0x00007610067ab816 */ /* 0x000fca000000007a */
[----:B------:R2:W-:Y:S04]  /*5860*/  STL.S16 [R1+0x2a4], R122 ;  /* 0x0002a47a01007387 */ /* 0x0005e80000100600 */
[----:B--2---:R-:W2:Y:S01]  /*5870*/  LDL.LU R122, [R1+0x3e0] ;  /* 0x0003e000017a7983 */ /* 0x004ea20000300800 */
[----:B------:R-:W-:Y:S02]  /*5880*/  LOP3.LUT R84, R84, 0xfffffff7, RZ, 0xc0, !PT ;  /* 0xfffffff754547812 */ /* 0x000fe400078ec0ff */
[----:B------:R-:W-:Y:S02]  /*5890*/  PRMT R89, RZ, 0x7610, R89 ;  /* 0x00007610ff597816 */ /* 0x000fe40000000059 */
[----:B------:R-:W-:Y:S02]  /*58a0*/  @!P3 SHF.R.U32.HI R6, RZ, 0x10, R8 ;  /* 0x00000010ff06b819 */ /* 0x000fe40000011608 */
[----:B------:R-:W-:-:S02]  /*58b0*/  PRMT R88, RZ, 0x7610, R88 ;  /* 0x00007610ff587816 */ /* 0x000fc40000000058 */
[----:B------:R-:W-:Y:S02]  /*58c0*/  @P6 LOP3.LUT R84, R84, 0x8, RZ, 0xfc, !PT ;  /* 0x0000000854546812 */ /* 0x000fe400078efcff */
[----:B------:R-:W-:Y:S02]  /*58d0*/  LOP3.LUT P2, RZ, R85, 0x10000000, RZ, 0xc0, !PT ;  /* 0x1000000055ff7812 */ /* 0x000fe4000784c0ff */
[----:B------:R-:W-:Y:S02]  /*58e0*/  @!P3 PRMT R89, R6, 0x7610, R89 ;  /* 0x000076100659b816 */ /* 0x000fe40000000059 */
[----:B------:R-:W-:Y:S02]  /*58f0*/  @!P3 PRMT R88, R9, 0x7610, R88 ;  /* 0x000076100958b816 */ /* 0x000fe40000000058 */
[----:B------:R-:W-:Y:S01]  /*5900*/  LOP3.LUT P0, RZ, R84, 0x20000000, RZ, 0xc0, !PT ;  /* 0x2000000054ff7812 */ /* 0x000fe2000780c0ff */
[----:B------:R-:W-:Y:S01]  /*5910*/  STL.S16 [R1+0x2c0], R89 ;  /* 0x0002c05901007387 */ /* 0x000fe20000100600 */
[----:B------:R-:W-:-:S03]  /*5920*/  PRMT R6, RZ, 0x7610, R6 ;  /* 0x00007610ff067816 */ /* 0x000fc60000000006 */
[----:B------:R3:W-:Y:S01]  /*5930*/  STL.S16 [R1+0x280], R88 ;  /* 0x0002805801007387 */ /* 0x0007e20000100600 */
[----:B------:R-:W-:-:S03]  /*5940*/  @!P3 PRMT R6, R8, 0x7610, R6 ;  /* 0x000076100806b816 */ /* 0x000fc60000000006 */
[----:B------:R0:W-:Y:S01]  /*5950*/  STL [R1+0x11c], R10 ;  /* 0x00011c0a01007387 */ /* 0x0001e20000100800 */
[----:B---3--:R-:W-:-:S03]  /*5960*/  CS2R R88, SRZ ;  /* 0x0000000000587805 */ /* 0x008fc6000001ff00 */
[----:B------:R3:W-:Y:S01]  /*5970*/  STL [R1+0x120], R8 ;  /* 0x0001200801007387 */ /* 0x0007e20000100800 */
[----:B0-----:R-:W-:-:S03]  /*5980*/  IADD3 R10, R123, 0x190, RZ ;  /* 0x000001907b0a7810 */ /* 0x001fc60007ffe0ff */
[----:B----4-:R-:W4:Y:S04]  /*5990*/  @!P2 LDG.E R88, desc[UR10][R116.64] ;  /* 0x0000000a7458a981 */ /* 0x010f28000c1e1900 */
[----:B------:R-:W4:Y:S01]  /*59a0*/  @!P2 LDG.E R89, desc[UR10][R118.64] ;  /* 0x0000000a7659a981 */ /* 0x000f22000c1e1900 */
[----:B---3--:R-:W-:Y:S02]  /*59b0*/  SHF.R.S32.HI R8, RZ, 0x1f, R10 ;  /* 0x0000001fff087819 */ /* 0x008fe4000001140a */
[----:B------:R-:W-:Y:S01]  /*59c0*/  ISETP.GE.U32.AND P2, PT, R10, UR6, PT ;  /* 0x000000060a007c0c */ /* 0x000fe2000bf46070 */
[----:B------:R0:W-:Y:S04]  /*59d0*/  STL.64 [R1+0x3a8], R100 ;  /* 0x0003a86401007387 */ /* 0x0001e80000100a00 */
[----:B------:R3:W-:Y:S01]  /*59e0*/  STL.S16 [R1+0x2a6], R6 ;  /* 0x0002a60601007387 */ /* 0x0007e20000100600 */
[----:B------:R-:W-:-:S03]  /*59f0*/  ISETP.GE.OR.EX P3, PT, R8, UR7, P1, P2 ;  /* 0x0000000708007c0c */ /* 0x000fc60008f66720 */
[----:B------:R1:W-:Y:S01]  /*5a00*/  STL [R1+0x1c], R7 ;  /* 0x00001c0701007387 */ /* 0x0003e20000100800 */
[----:B0-----:R-:W-:-:S03]  /*5a10*/  PRMT R100, RZ, 0x7610, R100 ;  /* 0x00007610ff647816 */ /* 0x001fc60000000064 */
[----:B------:R-:W-:Y:S01]  /*5a20*/  STL [R1+0x24], R16 ;  /* 0x0000241001007387 */ /* 0x000fe20000100800 */
[----:B---3--:R-:W-:-:S03]  /*5a30*/  @!P0 SHF.R.U32.HI R6, RZ, 0x10, R16 ;  /* 0x00000010ff068819 */ /* 0x008fc60000011610 */
[----:B------:R-:W-:Y:S01]  /*5a40*/  STL [R1+0x20], R9 ;  /* 0x0000200901007387 */ /* 0x000fe20000100800 */
[----:B------:R-:W-:Y:S02]  /*5a50*/  @!P0 PRMT R100, R6, 0x7610, R100 ;  /* 0x0000761006648816 */ /* 0x000fe40000000064 */
[----:B-1----:R-:W-:Y:S01]  /*5a60*/  PRMT R7, RZ, 0x7610, R7 ;  /* 0x00007610ff077816 */ /* 0x002fe20000000007 */
[----:B------:R-:W3:Y:S01]  /*5a70*/  LDL.LU.64 R118, [R1+0x298] ;  /* 0x0002980001767983 */ /* 0x000ee20000300a00 */
[----:B------:R-:W-:Y:S02]  /*5a80*/  @!P0 SHF.R.U32.HI R6, RZ, 0x10, R11 ;  /* 0x00000010ff068819 */ /* 0x000fe4000001160b */
[----:B------:R-:W-:Y:S01]  /*5a90*/  PRMT R90, RZ, 0x7610, R90 ;  /* 0x00007610ff5a7816 */ /* 0x000fe2000000005a */
[----:B------:R-:W4:Y:S01]  /*5aa0*/  LDL.LU.64 R116, [R1+0x2b8] ;  /* 0x0002b80001747983 */ /* 0x000f220000300a00 */
[----:B------:R-:W-:-:S05]  /*5ab0*/  @!P0 PRMT R7, R6, 0x7610, R7 ;  /* 0x0000761006078816 */ /* 0x000fca0000000007 */
[----:B------:R0:W-:Y:S02]  /*5ac0*/  STL.S16 [R1+0x2c4], R7 ;  /* 0x0002c40701007387 */ /* 0x0001e40000100600 */
[----:B0-----:R-:W0:Y:S01]  /*5ad0*/  @!P3 LDC.64 R6, c[0x0][0x288] ;  /* 0x0000a200ff06bb82 */ /* 0x001e220000000a00 */
[----:B------:R-:W-:Y:S02]  /*5ae0*/  PRMT R101, RZ, 0x7610, R101 ;  /* 0x00007610ff657816 */ /* 0x000fe40000000065 */
[----:B------:R-:W-:Y:S02]  /*5af0*/  @!P3 MOV R9, R65 ;  /* 0x000000410009b202 */ /* 0x000fe40000000f00 */
[----:B------:R-:W-:Y:S01]  /*5b00*/  @!P0 PRMT R101, R16, 0x7610, R101 ;  /* 0x0000761010658816 */ /* 0x000fe20000000065 */
[----:B0-----:R-:W-:Y:S01]  /*5b10*/  @!P3 IMAD R16, R8, R6, RZ ;  /* 0x000000060810b224 */ /* 0x001fe200078e02ff */
[----:B------:R-:W-:-:S03]  /*5b20*/  @!P3 MOV R8, R66 ;  /* 0x000000420008b202 */ /* 0x000fc60000000f00 */
[C---:B------:R-:W-:Y:S02]  /*5b30*/  @!P3 IMAD R7, R10.reuse, R7, R16 ;  /* 0x000000070a07b224 */ /* 0x040fe400078e0210 */
[----:B------:R-:W-:-:S05]  /*5b40*/  @!P3 IMAD.WIDE.U32 R8, R10, R6, R8 ;  /* 0x000000060a08b225 */ /* 0x000fca00078e0008 */
[----:B------:R-:W-:-:S04]  /*5b50*/  @!P3 IADD3 R7, R9, R7, RZ ;  /* 0x000000070907b210 */ /* 0x000fc80007ffe0ff */
[C---:B------:R-:W-:Y:S02]  /*5b60*/  @!P3 SHF.L.U64.HI R10, R8.reuse, 0x1, R7 ;  /* 0x00000001080ab819 */ /* 0x040fe40000010207 */
[----:B------:R-:W0:Y:S01]  /*5b70*/  @!P3 LDC.64 R6, c[0x0][0x230] ;  /* 0x00008c00ff06bb82 */ /* 0x000e220000000a00 */
[----:B------:R-:W-:-:S07]  /*5b80*/  @!P3 SHF.L.U32 R16, R8, 0x1, RZ ;  /* 0x000000010810b819 */ /* 0x000fce00000006ff */
[----:B------:R-:W1:Y:S01]  /*5b90*/  @!P3 LDC.64 R8, c[0x0][0x228] ;  /* 0x00008a00ff08bb82 */ /* 0x000e620000000a00 */
[----:B0-----:R-:W-:-:S04]  /*5ba0*/  @!P3 IADD3 R6, P2, R16, R6, RZ ;  /* 0x000000061006b210 */ /* 0x001fc80007f5e0ff */
[----:B------:R-:W-:Y:S02]  /*5bb0*/  @!P3 IADD3.X R7, R10, R7, RZ, P2, !PT ;  /* 0x000000070a07b210 */ /* 0x000fe400017fe4ff */
[----:B-1----:R-:W-:-:S04]  /*5bc0*/  @!P3 IADD3 R8, P2, R16, R8, RZ ;  /* 0x000000081008b210 */ /* 0x002fc80007f5e0ff */
[----:B------:R-:W-:Y:S02]  /*5bd0*/  @!P3 IADD3.X R9, R10, R9, RZ, P2, !PT ;  /* 0x000000090a09b210 */ /* 0x000fe400017fe4ff */
[----:B------:R-:W-:-:S13]  /*5be0*/  LOP3.LUT P2, RZ, R84, 0x8000000, RZ, 0xc0, !PT ;  /* 0x0800000054ff7812 */ /* 0x000fda000784c0ff */
[----:B------:R-:W-:Y:S02]  /*5bf0*/  @!P2 SHF.R.U32.HI R10, RZ, 0x10, R12 ;  /* 0x00000010ff0aa819 */ /* 0x000fe4000001160c */
[----:B--2---:R-:W-:-:S04]  /*5c00*/  PRMT R122, RZ, 0x7610, R122 ;  /* 0x00007610ff7a7816 */ /* 0x004fc8000000007a */
[----:B------:R-:W-:-:S05]  /*5c10*/  @!P2 PRMT R122, R10, 0x7610, R122 ;  /* 0x000076100a7aa816 */ /* 0x000fca000000007a */
[----:B------:R0:W-:Y:S04]  /*5c20*/  STL.S16 [R1+0x27a], R122 ;  /* 0x00027a7a01007387 */ /* 0x0001e80000100600 */
[----:B0-----:R-:W2:Y:S01]  /*5c30*/  LDL.LU R122, [R1+0x3dc] ;  /* 0x0003dc00017a7983 */ /* 0x001ea20000300800 */
[----:B------:R-:W-:Y:S02]  /*5c40*/  @!P2 SHF.R.U32.HI R10, RZ, 0x10, R15 ;  /* 0x00000010ff0aa819 */ /* 0x000fe4000001160f */
[----:B------:R-:W-:Y:S02]  /*5c50*/  @!P0 PRMT R90, R11, 0x7610, R90 ;  /* 0x000076100b5a8816 */ /* 0x000fe4000000005a */
[----:B------:R-:W-:-:S03]  /*5c60*/  LOP3.LUT P4, RZ, R85, 0x8000000, RZ, 0xc0, !PT ;  /* 0x0800000055ff7812 */ /* 0x000fc6000788c0ff */
[----:B------:R0:W-:Y:S02]  /*5c70*/  STL.S16 [R1+0x27e], R90 ;  /* 0x00027e5a01007387 */ /* 0x0001e40000100600 */
[----:B0-----:R-:W-:Y:S02]  /*5c80*/  HFMA2.MMA R90, -RZ, RZ, 0, 0 ;  /* 0x00000000ff5a7435 */ /* 0x001fe400000001ff */
[----:B------:R-:W-:Y:S04]  /*5c90*/  STL.S16 [R1+0x2a0], R101 ;  /* 0x0002a06501007387 */ /* 0x000fe80000100600 */
[----:B------:R0:W-:Y:S04]  /*5ca0*/  STL.S16 [R1+0x2c2], R100 ;  /* 0x0002c26401007387 */ /* 0x0001e80000100600 */
[----:B0-----:R-:W4:Y:S04]  /*5cb0*/  LDL.LU.64 R100, [R1+0x270] ;  /* 0x0002700001647983 */ /* 0x001f280000300a00 */
[----:B---3--:R-:W3:Y:S04]  /*5cc0*/  @!P4 LDG.E R90, desc[UR10][R118.64] ;  /* 0x0000000a765ac981 */ /* 0x008ee8000c1e1900 */
[----:B------:R-:W3:Y:S01]  /*5cd0*/  LDL.LU.64 R118, [R1+0x260] ;  /* 0x0002600001767983 */ /* 0x000ee20000300a00 */
[----:B--2---:R-:W-:-:S04]  /*5ce0*/  PRMT R122, RZ, 0x7610, R122 ;  /* 0x00007610ff7a7816 */ /* 0x004fc8000000007a */
[----:B------:R-:W-:-:S05]  /*5cf0*/  @!P2 PRMT R122, R10, 0x7610, R122 ;  /* 0x000076100a7aa816 */ /* 0x000fca000000007a */
[----:B------:R0:W-:Y:S04]  /*5d00*/  STL.S16 [R1+0x27c], R122 ;  /* 0x00027c7a01007387 */ /* 0x0001e80000100600 */
[----:B0-----:R-:W2:Y:S01]  /*5d10*/  LDL.LU R122, [R1+0x3d8] ;  /* 0x0003d800017a7983 */ /* 0x001ea20000300800 */
[----:B------:R-:W-:-:S04]  /*5d20*/  LOP3.LUT R85, R85, 0xfdffffff, RZ, 0xc0, !PT ;  /* 0xfdffffff55557812 */ /* 0x000fc800078ec0ff */
[----:B------:R-:W-:Y:S02]  /*5d30*/  @P3 LOP3.LUT R85, R85, 0x2000000, RZ, 0xfc, !PT ;  /* 0x0200000055553812 */ /* 0x000fe400078efcff */
[----:B------:R-:W-:Y:S02]  /*5d40*/  LOP3.LUT P3, RZ, R84, 0x10000000, RZ, 0xc0, !PT ;  /* 0x1000000054ff7812 */ /* 0x000fe4000786c0ff */
[----:B------:R-:W-:-:S04]  /*5d50*/  PRMT R10, RZ, 0x7610, R10 ;  /* 0x00007610ff0a7816 */ /* 0x000fc8000000000a */
[----:B------:R-:W-:-:S05]  /*5d60*/  @!P2 PRMT R10, R12, 0x7610, R10 ;  /* 0x000076100c0aa816 */ /* 0x000fca000000000a */
[----:B------:R0:W-:Y:S02]  /*5d70*/  STL.S16 [R1+0x26c], R10 ;  /* 0x00026c0a01007387 */ /* 0x0001e40000100600 */
[----:B0-----:R-:W-:Y:S02]  /*5d80*/  @!P3 SHF.R.U32.HI R10, RZ, 0x10, R14 ;  /* 0x00000010ff0ab819 */ /* 0x001fe4000001160e */
[----:B------:R-:W-:-:S04]  /*5d90*/  PRMT R91, RZ, 0x7610, R91 ;  /* 0x00007610ff5b7816 */ /* 0x000fc8000000005b */
[----:B------:R-:W-:Y:S02]  /*5da0*/  @!P2 PRMT R91, R15, 0x7610, R91 ;  /* 0x000076100f5ba816 */ /* 0x000fe4000000005b */
[----:B------:R-:W-:-:S03]  /*5db0*/  PRMT R93, RZ, 0x7610, R93 ;  /* 0x00007610ff5d7816 */ /* 0x000fc6000000005d */
[----:B------:R0:W-:Y:S01]  /*5dc0*/  STL.S16 [R1+0x26e], R91 ;  /* 0x00026e5b01007387 */ /* 0x0001e20000100600 */
[----:B------:R-:W-:Y:S02]  /*5dd0*/  PRMT R92, RZ, 0x7610, R92 ;  /* 0x00007610ff5c7816 */ /* 0x000fe4000000005c */
[----:B------:R-:W-:Y:S02]  /*5de0*/  @!P3 PRMT R93, R14, 0x7610, R93 ;  /* 0x000076100e5db816 */ /* 0x000fe4000000005d */
[----:B------:R-:W-:Y:S02]  /*5df0*/  LOP3.LUT P0, RZ, R85, 0x4000000, RZ, 0xc0, !PT ;  /* 0x0400000055ff7812 */ /* 0x000fe4000780c0ff */
[----:B0-----:R-:W-:Y:S01]  /*5e00*/  MOV R91, RZ ;  /* 0x000000ff005b7202 */ /* 0x001fe20000000f00 */
[----:B------:R0:W-:Y:S01]  /*5e10*/  STL.S16 [R1+0x278], R93 ;  /* 0x0002785d01007387 */ /* 0x0001e20000100600 */
[----:B------:R-:W-:-:S04]  /*5e20*/  @!P3 PRMT R92, R13, 0x7610, R92 ;  /* 0x000076100d5cb816 */ /* 0x000fc8000000005c */
[----:B----4-:R-:W4:Y:S01]  /*5e30*/  @!P4 LDG.E R91, desc[UR10][R116.64] ;  /* 0x0000000a745bc981 */ /* 0x010f22000c1e1900 */
[----:B------:R-:W-:Y:S01]  /*5e40*/  LOP3.LUT P4, RZ, R84, 0x4000000, RZ, 0xc0, !PT ;  /* 0x0400000054ff7812 */ /* 0x000fe2000788c0ff */
[----:B0-----:R-:W-:Y:S02]  /*5e50*/  HFMA2.MMA R93, -RZ, RZ, 0, 0 ;  /* 0x00000000ff5d7435 */ /* 0x001fe400000001ff */
[----:B------:R0:W-:Y:S04]  /*5e60*/  STL.S16 [R1+0x29a], R92 ;  /* 0x00029a5c01007387 */ /* 0x0001e80000100600 */
[----:B------:R1:W-:Y:S04]  /*5e70*/  STL [R1+0x2c], R14 ;  /* 0x00002c0e01007387 */ /* 0x0003e80000100800 */
[----:B------:R3:W-:Y:S01]  /*5e80*/  STL.64 [R1+0x3b8], R98 ;  /* 0x0003b86201007387 */ /* 0x0007e20000100a00 */
[----:B0-----:R-:W-:-:S03]  /*5e90*/  MOV R92, RZ ;  /* 0x000000ff005c7202 */ /* 0x001fc60000000f00 */
[----:B------:R0:W-:Y:S01]  /*5ea0*/  STL [R1+0x128], R15 ;  /* 0x0001280f01007387 */ /* 0x0001e20000100800 */
[----:B-1----:R-:W-:-:S03]  /*5eb0*/  IADD3 R14, R123, 0x198, RZ ;  /* 0x000001987b0e7810 */ /* 0x002fc60007ffe0ff */
[----:B------:R-:W4:Y:S01]  /*5ec0*/  @!P0 LDG.E R93, desc[UR10][R100.64] ;  /* 0x0000000a645d8981 */ /* 0x000f22000c1e1900 */
[----:B---3--:R-:W-:-:S03]  /*5ed0*/  PRMT R99, RZ, 0x7610, R99 ;  /* 0x00007610ff637816 */ /* 0x008fc60000000063 */
[----:B------:R-:W3:Y:S01]  /*5ee0*/  @!P0 LDG.E R92, desc[UR10][R118.64] ;  /* 0x0000000a765c8981 */ /* 0x000ee2000c1e1900 */
[----:B--2---:R-:W-:-:S03]  /*5ef0*/  PRMT R122, RZ, 0x7610, R122 ;  /* 0x00007610ff7a7816 */ /* 0x004fc6000000007a */
[----:B------:R-:W-:Y:S01]  /*5f00*/  STL [R1+0x28], R12 ;  /* 0x0000280c01007387 */ /* 0x000fe20000100800 */
[----:B------:R-:W-:-:S03]  /*5f10*/  @!P3 PRMT R122, R10, 0x7610, R122 ;  /* 0x000076100a7ab816 */ /* 0x000fc6000000007a */
[----:B------:R-:W-:Y:S04]  /*5f20*/  STL [R1+0x124], R11 ;  /* 0x0001240b01007387 */ /* 0x000fe80000100800 */
[----:B------:R1:W-:Y:S01]  /*5f30*/  STL.S16 [R1+0x298], R122 ;  /* 0x0002987a01007387 */ /* 0x0003e20000100600 */
[----:B0-----:R-:W-:-:S03]  /*5f40*/  SHF.R.S32.HI R15, RZ, 0x1f, R14 ;  /* 0x0000001fff0f7819 */ /* 0x001fc6000001140e */
[----:B------:R-:W-:Y:S01]  /*5f50*/  STL [R1+0x12c], R13 ;  /* 0x00012c0d01007387 */ /* 0x000fe20000100800 */
[----:B------:R-:W-:-:S03]  /*5f60*/  LOP3.LUT P5, RZ, R84, 0x40000000, RZ, 0xc0, !PT ;  /* 0x4000000054ff7812 */ /* 0x000fc600078ac0ff */
[----:B------:R-:W2:Y:S04]  /*5f70*/  LDL.LU.64 R118, [R1+0x290] ;  /* 0x0002900001767983 */ /* 0x000ea80000300a00 */
[----:B-1----:R-:W4:Y:S01]  /*5f80*/  LDL.LU R122, [R1+0x3c8] ;  /* 0x0003c800017a7983 */ /* 0x002f220000300800 */
[----:B------:R-:W-:Y:S02]  /*5f90*/  @!P3 SHF.R.U32.HI R10, RZ, 0x10, R13 ;  /* 0x00000010ff0ab819 */ /* 0x000fe4000001160d */
[----:B------:R-:W-:Y:S01]  /*5fa0*/  ISETP.GE.U32.AND P0, PT, R14, UR6, PT ;  /* 0x000000060e007c0c */ /* 0x000fe2000bf06070 */
[----:B------:R-:W-:Y:S01]  /*5fb0*/  STL [R1+0x30], R22 ;  /* 0x0000301601007387 */ /* 0x000fe20000100800 */
[----:B------:R-:W-:Y:S02]  /*5fc0*/  @!P3 PRMT R99, R10, 0x7610, R99 ;  /* 0x000076100a63b816 */ /* 0x000fe40000000063 */
[----:B------:R-:W-:Y:S01]  /*5fd0*/  PRMT R12, RZ, 0x7610, R12 ;  /* 0x00007610ff0c7816 */ /* 0x000fe2000000000c */
[----:B------:R-:W3:Y:S01]  /*5fe0*/  LDL.LU.64 R100, [R1+0x258] ;  /* 0x0002580001647983 */ /* 0x000ee20000300a00 */
[----:B------:R-:W-:-:S02]  /*5ff0*/  @!P4 SHF.R.U32.HI R10, RZ, 0x10, R22 ;  /* 0x00000010ff0ac819 */ /* 0x000fc40000011616 */
[----:B------:R-:W-:Y:S01]  /*6000*/  ISETP.GE.OR.EX P2, PT, R15, UR7, P1, P0 ;  /* 0x000000070f007c0c */ /* 0x000fe20008f46700 */
[----:B------:R-:W-:Y:S01]  /*6010*/  STL [R1+0x34], R18 ;  /* 0x0000341201007387 */ /* 0x000fe20000100800 */
[----:B------:R-:W-:Y:S02]  /*6020*/  @!P4 PRMT R12, R10, 0x7610, R12 ;  /* 0x000076100a0cc816 */ /* 0x000fe4000000000c */
[----:B------:R-:W-:Y:S02]  /*6030*/  PRMT R11, RZ, 0x7610, R11 ;  /* 0x00007610ff0b7816 */ /* 0x000fe4000000000b */
[----:B------:R-:W-:Y:S02]  /*6040*/  PRMT R95, RZ, 0x7610, R95 ;  /* 0x00007610ff5f7816 */ /* 0x000fe4000000005f */
[----:B------:R-:W-:Y:S01]  /*6050*/  PRMT R96, RZ, 0x7610, R96 ;  /* 0x00007610ff607816 */ /* 0x000fe20000000060 */
[----:B------:R-:W-:Y:S01]  /*6060*/  STL [R1+0x138], R19 ;  /* 0x0001381301007387 */ /* 0x000fe20000100800 */
[----:B------:R-:W-:-:S02]  /*6070*/  @!P4 SHF.R.U32.HI R10, RZ, 0x10, R17 ;  /* 0x00000010ff0ac819 */ /* 0x000fc40000011611 */
[----:B------:R-:W-:Y:S01]  /*6080*/  LOP3.LUT P6, RZ, R84, 0x80000000, RZ, 0xc0, !PT ;  /* 0x8000000054ff7812 */ /* 0x000fe200078cc0ff */
[----:B------:R-:W-:Y:S01]  /*6090*/  STL [R1+0x130], R17 ;  /* 0x0001301101007387 */ /* 0x000fe20000100800 */
[----:B------:R-:W-:Y:S02]  /*60a0*/  @!P4 PRMT R11, R10, 0x7610, R11 ;  /* 0x000076100a0bc816 */ /* 0x000fe4000000000b */
[----:B------:R-:W-:Y:S02]  /*60b0*/  PRMT R16, RZ, 0x7610, R16 ;  /* 0x00007610ff107816 */ /* 0x000fe40000000010 */
[----:B------:R-:W-:Y:S01]  /*60c0*/  PRMT R94, RZ, 0x7610, R94 ;  /* 0x00007610ff5e7816 */ /* 0x000fe2000000005e */
[----:B------:R0:W-:Y:S01]  /*60d0*/  STL.S16 [R1+0x274], R11 ;  /* 0x0002740b01007387 */ /* 0x0001e20000100600 */
[----:B------:R-:W-:-:S03]  /*60e0*/  PRMT R97, RZ, 0x7610, R97 ;  /* 0x00007610ff617816 */ /* 0x000fc60000000061 */
[----:B------:R-:W-:Y:S04]  /*60f0*/  STL [R1+0x3c], R28 ;  /* 0x00003c1c01007387 */ /* 0x000fe80000100800 */
[----:B------:R-:W-:Y:S01]  /*6100*/  STL [R1+0x13c], R23 ;  /* 0x00013c1701007387 */ /* 0x000fe20000100800 */
[----:B0-----:R-:W0:Y:S01]  /*6110*/  @!P2 LDC.64 R10, c[0x0][0x288] ;  /* 0x0000a200ff0aab82 */ /* 0x001e220000000a00 */
[----:B------:R-:W-:Y:S02]  /*6120*/  @!P2 MOV R13, R65 ;  /* 0x00000041000da202 */ /* 0x000fe40000000f00 */
[----:B------:R1:W-:Y:S04]  /*6130*/  STL.S16 [R1+0x272], R12 ;  /* 0x0002720c01007387 */ /* 0x0003e80000100600 */
[----:B------:R-:W-:Y:S04]  /*6140*/  STL [R1+0x40], R24 ;  /* 0x0000401801007387 */ /* 0x000fe80000100800 */
[----:B------:R-:W-:Y:S01]  /*6150*/  STL [R1+0x144], R25 ;  /* 0x0001441901007387 */ /* 0x000fe20000100800 */
[----:B-1----:R-:W-:-:S03]  /*6160*/  @!P2 MOV R12, R66 ;  /* 0x00000042000ca202 */ /* 0x002fc60000000f00 */
[----:B------:R-:W-:Y:S04]  /*6170*/  STL [R1+0x38], R20 ;  /* 0x0000381401007387 */ /* 0x000fe80000100800 */
[----:B------:R-:W-:Y:S01]  /*6180*/  STL [R1+0x134], R21 ;  /* 0x0001341501007387 */ /* 0x000fe20000100800 */
[----:B------:R-:W-:-:S03]  /*6190*/  PRMT R125, RZ, 0x7610, R125 ;  /* 0x00007610ff7d7816 */ /* 0x000fc6000000007d */
[----:B------:R-:W-:Y:S01]  /*61a0*/  STL [R1+0x148], R29 ;  /* 0x0001481d01007387 */ /* 0x000fe20000100800 */
[-C--:B0-----:R-:W-:Y:S02]  /*61b0*/  @!P2 IMAD R15, R15, R10.reuse, RZ ;  /* 0x0000000a0f0fa224 */ /* 0x081fe400078e02ff */
[C---:B------:R-:W-:Y:S01]  /*61c0*/  @!P2 IMAD.WIDE.U32 R12, R14.reuse, R10, R12 ;  /* 0x0000000a0e0ca225 */ /* 0x040fe200078e000c */
[----:B------:R-:W3:Y:S03]  /*61d0*/  LDL.LU.64 R116, [R1+0x3d0] ;  /* 0x0003d00001747983 */ /* 0x000ee60000300a00 */
[----:B------:R-:W-:-:S05]  /*61e0*/  @!P2 IMAD R11, R14, R11, R15 ;  /* 0x0000000b0e0ba224 */ /* 0x000fca00078e020f */
        /* <DEDUP_REMOVED lines=9> */
[----:B------:R-:W-:Y:S02]  /*6280*/  @!P5 SHF.R.U32.HI R14, RZ, 0x10, R18 ;  /* 0x00000010ff0ed819 */ /* 0x000fe40000011612 */
[----:B----4-:R-:W-:-:S04]  /*6290*/  PRMT R122, RZ, 0x7610, R122 ;  /* 0x00007610ff7a7816 */ /* 0x010fc8000000007a */
[----:B------:R-:W-:-:S05]  /*62a0*/  @!P5 PRMT R122, R14, 0x7610, R122 ;  /* 0x000076100e7ad816 */ /* 0x000fca000000007a */
[----:B------:R0:W-:Y:S04]  /*62b0*/  STL.S16 [R1+0x268], R122 ;  /* 0x0002687a01007387 */ /* 0x0001e80000100600 */
[----:B0-----:R-:W4:Y:S01]  /*62c0*/  LDL.LU R122, [R1+0x3c4] ;  /* 0x0003c400017a7983 */ /* 0x001f220000300800 */
[----:B------:R-:W-:Y:S02]  /*62d0*/  @!P5 SHF.R.U32.HI R14, RZ, 0x10, R21 ;  /* 0x00000010ff0ed819 */ /* 0x000fe40000011615 */
[----:B------:R-:W-:-:S04]  /*62e0*/  PRMT R98, RZ, 0x7610, R98 ;  /* 0x00007610ff627816 */ /* 0x000fc80000000062 */
[----:B------:R-:W-:Y:S02]  /*62f0*/  @!P4 PRMT R98, R22, 0x7610, R98 ;  /* 0x000076101662c816 */ /* 0x000fe40000000062 */
[----:B------:R-:W-:-:S04]  /*6300*/  PRMT R22, RZ, 0x7610, R22 ;  /* 0x00007610ff167816 */ /* 0x000fc80000000016 */
[----:B------:R-:W-:Y:S02]  /*6310*/  @!P4 PRMT R22, R17, 0x7610, R22 ;  /* 0x000076101116c816 */ /* 0x000fe40000000016 */
[----:B------:R-:W-:-:S03]  /*6320*/  LOP3.LUT P3, RZ, R85, 0x80000000, RZ, 0xc0, !PT ;  /* 0x8000000055ff7812 */ /* 0x000fc6000786c0ff */
[----:B------:R0:W-:Y:S02]  /*6330*/  STL.S16 [R1+0x266], R22 ;  /* 0x0002661601007387 */ /* 0x0001e40000100600 */
[----:B0-----:R-:W-:-:S10]  /*6340*/  HFMA2.MMA R22, -RZ, RZ, 0, 0 ;  /* 0x00000000ff167435 */ /* 0x001fd400000001ff */
[----:B--2---:R-:W2:Y:S04]  /*6350*/  @!P3 LDG.E R22, desc[UR10][R118.64] ;  /* 0x0000000a7616b981 */ /* 0x004ea8000c1e1900 */
[----:B------:R-:W2:Y:S01]  /*6360*/  LDL.LU.64 R118, [R1+0x250] ;  /* 0x0002500001767983 */ /* 0x000ea20000300a00 */
[----:B----4-:R-:W-:-:S04]  /*6370*/  PRMT R122, RZ, 0x7610, R122 ;  /* 0x00007610ff7a7816 */ /* 0x010fc8000000007a */
[----:B------:R-:W-:-:S05]  /*6380*/  @!P5 PRMT R122, R14, 0x7610, R122 ;  /* 0x000076100e7ad816 */ /* 0x000fca000000007a */
[----:B------:R0:W-:Y:S04]  /*6390*/  STL.S16 [R1+0x26a], R122 ;  /* 0x00026a7a01007387 */ /* 0x0001e80000100600 */
[----:B0-----:R-:W4:Y:S01]  /*63a0*/  LDL.LU R122, [R1+0x3c0] ;  /* 0x0003c000017a7983 */ /* 0x001f220000300800 */
[----:B------:R-:W-:-:S04]  /*63b0*/  PRMT R14, RZ, 0x7610, R14 ;  /* 0x00007610ff0e7816 */ /* 0x000fc8000000000e */
[----:B------:R-:W-:-:S05]  /*63c0*/  @!P5 PRMT R14, R18, 0x7610, R14 ;  /* 0x00007610120ed816 */ /* 0x000fca000000000e */
[----:B------:R0:W-:Y:S02]  /*63d0*/  STL.S16 [R1+0x260], R14 ;  /* 0x0002600e01007387 */ /* 0x0001e40000100600 */
[----:B0-----:R-:W-:Y:S02]  /*63e0*/  @!P6 SHF.R.U32.HI R14, RZ, 0x10, R20 ;  /* 0x00000010ff0ee819 */ /* 0x001fe40000011614 */
[----:B------:R-:W-:Y:S04]  /*63f0*/  STL.S16 [R1+0x29c], R99 ;  /* 0x00029c6301007387 */ /* 0x000fe80000100600 */
[----:B------:R0:W-:Y:S04]  /*6400*/  STL.S16 [R1+0x270], R98 ;  /* 0x0002706201007387 */ /* 0x0001e80000100600 */
[----:B0-----:R-:W2:Y:S01]  /*6410*/  LDL.LU.64 R98, [R1+0x2b0] ;  /* 0x0002b00001627983 */ /* 0x001ea20000300a00 */
[----:B------:R-:W-:-:S02]  /*6420*/  LOP3.LUT R85, R85, 0xffff7fff, RZ, 0xc0, !PT ;  /* 0xffff7fff55557812 */ /* 0x000fc400078ec0ff */
[----:B------:R-:W-:Y:S02]  /*6430*/  PRMT R18, RZ, 0x7610, R18 ;  /* 0x00007610ff127816 */ /* 0x000fe40000000012 */
[----:B------:R-:W-:Y:S02]  /*6440*/  @P2 LOP3.LUT R85, R85, 0x8000, RZ, 0xfc, !PT ;  /* 0x0000800055552812 */ /* 0x000fe400078efcff */
[----:B------:R-:W-:Y:S02]  /*6450*/  @!P6 PRMT R95, R20, 0x7610, R95 ;  /* 0x00007610145fe816 */ /* 0x000fe4000000005f */
[----:B------:R-:W-:Y:S02]  /*6460*/  @!P6 PRMT R18, R19, 0x7610, R18 ;  /* 0x000076101312e816 */ /* 0x000fe40000000012 */
[----:B------:R-:W-:Y:S01]  /*6470*/  LOP3.LUT P2, RZ, R85, 0x40000000, RZ, 0xc0, !PT ;  /* 0x4000000055ff7812 */ /* 0x000fe2000784c0ff */
[----:B------:R0:W-:Y:S04]  /*6480*/  STL.S16 [R1+0x264], R95 ;  /* 0x0002645f01007387 */ /* 0x0001e80000100600 */
[----:B------:R1:W-:Y:S01]  /*6490*/  STL.S16 [R1+0x290], R18 ;  /* 0x0002901201007387 */ /* 0x0003e20000100600 */
[----:B0-----:R-:W-:Y:S01]  /*64a0*/  HFMA2.MMA R95, -RZ, RZ, 0, 0 ;  /* 0x00000000ff5f7435 */ /* 0x001fe200000001ff */
[----:B-1----:R-:W-:-:S04]  /*64b0*/  IADD3 R18, R123, 0x1a0, RZ ;  /* 0x000001a07b127810 */ /* 0x002fc80007ffe0ff */
[----:B------:R-:W-:-:S05]  /*64c0*/  ISETP.GE.U32.AND P0, PT, R18, UR6, PT ;  /* 0x0000000612007c0c */ /* 0x000fca000bf06070 */
[----:B---3--:R-:W3:Y:S01]  /*64d0*/  @!P2 LDG.E R95, desc[UR10][R100.64] ;  /* 0x0000000a645fa981 */ /* 0x008ee2000c1e1900 */
[----:B------:R-:W-:Y:S02]  /*64e0*/  PRMT R15, RZ, 0x7610, R15 ;  /* 0x00007610ff0f7816 */ /* 0x000fe4000000000f */
[----:B----4-:R-:W-:Y:S01]  /*64f0*/  PRMT R122, RZ, 0x7610, R122 ;  /* 0x00007610ff7a7816 */ /* 0x010fe2000000007a */
[----:B------:R-:W4:Y:S03]  /*6500*/  LDL.LU.64 R100, [R1+0x3a8] ;  /* 0x0003a80001647983 */ /* 0x000f260000300a00 */
[----:B------:R-:W-:-:S05]  /*6510*/  @!P6 PRMT R122, R14, 0x7610, R122 ;  /* 0x000076100e7ae816 */ /* 0x000fca000000007a */
[----:B------:R0:W-:Y:S04]  /*6520*/  STL.S16 [R1+0x276], R122 ;  /* 0x0002767a01007387 */ /* 0x0001e80000100600 */
[----:B0-----:R-:W3:Y:S01]  /*6530*/  LDL.LU R122, [R1+0x3b0] ;  /* 0x0003b000017a7983 */ /* 0x001ee20000300800 */
[----:B------:R-:W-:-:S04]  /*6540*/  @!P6 SHF.R.U32.HI R14, RZ, 0x10, R19 ;  /* 0x00000010ff0ee819 */ /* 0x000fc80000011613 */
[----:B------:R-:W-:Y:S02]  /*6550*/  @!P6 PRMT R96, R14, 0x7610, R96 ;  /* 0x000076100e60e816 */ /* 0x000fe40000000060 */
[----:B------:R-:W-:-:S03]  /*6560*/  LOP3.LUT P6, RZ, R85, 0x100, RZ, 0xc0, !PT ;  /* 0x0000010055ff7812 */ /* 0x000fc600078cc0ff */
[----:B------:R0:W-:Y:S01]  /*6570*/  STL.S16 [R1+0x292], R96 ;  /* 0x0002926001007387 */ /* 0x0001e20000100600 */
[----:B------:R-:W-:Y:S02]  /*6580*/  SHF.R.S32.HI R19, RZ, 0x1f, R18 ;  /* 0x0000001fff137819 */ /* 0x000fe40000011412 */
[----:B0-----:R-:W-:-:S07]  /*6590*/  MOV R96, RZ ;  /* 0x000000ff00607202 */ /* 0x001fce0000000f00 */
[----:B------:R-:W-:Y:S01]  /*65a0*/  @!P6 SHF.R.U32.HI R14, RZ, 0x10, R28 ;  /* 0x00000010ff0ee819 */ /* 0x000fe2000001161c */
[----:B--2---:R-:W2:Y:S01]  /*65b0*/  @!P2 LDG.E R96, desc[UR10][R118.64] ;  /* 0x0000000a7660a981 */ /* 0x004ea2000c1e1900 */
[----:B------:R-:W-:Y:S02]  /*65c0*/  ISETP.GE.OR.EX P2, PT, R19, UR7, P1, P0 ;  /* 0x0000000713007c0c */ /* 0x000fe40008f46700 */
[----:B------:R-:W-:Y:S02]  /*65d0*/  @!P6 PRMT R16, R14, 0x7610, R16 ;  /* 0x000076100e10e816 */ /* 0x000fe40000000010 */
[----:B------:R-:W-:-:S04]  /*65e0*/  @!P6 SHF.R.U32.HI R14, RZ, 0x10, R23 ;  /* 0x00000010ff0ee819 */ /* 0x000fc80000011617 */
[----:B------:R-:W-:Y:S01]  /*65f0*/  @!P6 PRMT R15, R14, 0x7610, R15 ;  /* 0x000076100e0fe816 */ /* 0x000fe2000000000f */
[----:B------:R-:W4:Y:S04]  /*6600*/  LDL.LU.64 R118, [R1+0x288] ;  /* 0x0002880001767983 */ /* 0x000f280000300a00 */
[----:B------:R0:W-:Y:S02]  /*6610*/  STL.S16 [R1+0x294], R15 ;  /* 0x0002940f01007387 */ /* 0x0001e40000100600 */
[----:B0-----:R-:W0:Y:S01]  /*6620*/  @!P2 LDC.64 R14, c[0x0][0x288] ;  /* 0x0000a200ff0eab82 */ /* 0x001e220000000a00 */
[----:B------:R-:W-:-:S04]  /*6630*/  PRMT R17, RZ, 0x7610, R17 ;  /* 0x00007610ff117816 */ /* 0x000fc80000000011 */
[----:B------:R-:W-:Y:S01]  /*6640*/  @!P6 PRMT R17, R28, 0x7610, R17 ;  /* 0x000076101c11e816 */ /* 0x000fe20000000011 */
[----:B------:R1:W-:Y:S04]  /*6650*/  STL.S16 [R1+0x25e], R16 ;  /* 0x00025e1001007387 */ /* 0x0003e80000100600 */
[----:B------:R1:W-:Y:S02]  /*6660*/  STL.S16 [R1+0x25c], R17 ;  /* 0x00025c1101007387 */ /* 0x0003e40000100600 */
[----:B-1----:R-:W-:Y:S02]  /*6670*/  @!P2 MOV R16, R66 ;  /* 0x000000420010a202 */ /* 0x002fe40000000f00 */
[----:B------:R-:W-:Y:S01]  /*6680*/  @!P2 MOV R17, R65 ;  /* 0x000000410011a202 */ /* 0x000fe20000000f00 */
[----:B0-----:R-:W-:-:S02]  /*6690*/  @!P2 IMAD R19, R19, R14, RZ ;  /* 0x0000000e1313a224 */ /* 0x001fc400078e02ff */
[----:B------:R-:W-:-:S04]  /*66a0*/  @!P2 IMAD.WIDE.U32 R16, R18, R14, R16 ;  /* 0x0000000e1210a225 */ /* 0x000fc800078e0010 */
[----:B------:R-:W-:-:S05]  /*66b0*/  @!P2 IMAD R15, R18, R15, R19 ;  /* 0x0000000f120fa224 */ /* 0x000fca00078e0213 */
[----:B------:R-:W-:-:S04]  /*66c0*/  @!P2 IADD3 R15, R17, R15, RZ ;  /* 0x0000000f110fa210 */ /* 0x000fc80007ffe0ff */
[C---:B------:R-:W-:Y:S02]  /*66d0*/  @!P2 SHF.L.U64.HI R18, R16.reuse, 0x1, R15 ;  /* 0x000000011012a819 */ /* 0x040fe4000001020f */
[----:B------:R-:W0:Y:S01]  /*66e0*/  @!P2 LDC.64 R14, c[0x0][0x230] ;  /* 0x00008c00ff0eab82 */ /* 0x000e220000000a00 */
[----:B------:R-:W-:-:S07]  /*66f0*/  @!P2 SHF.L.U32 R19, R16, 0x1, RZ ;  /* 0x000000011013a819 */ /* 0x000fce00000006ff */
[----:B------:R-:W1:Y:S01]  /*6700*/  @!P2 LDC.64 R16, c[0x0][0x228] ;  /* 0x00008a00ff10ab82 */ /* 0x000e620000000a00 */
[----:B------:R-:W-:Y:S02]  /*6710*/  @!P5 PRMT R94, R21, 0x7610, R94 ;  /* 0x00007610155ed816 */ /* 0x000fe4000000005e */
[----:B------:R-:W-:Y:S02]  /*6720*/  LOP3.LUT P5, RZ, R85, 0x80, RZ, 0xc0, !PT ;  /* 0x0000008055ff7812 */ /* 0x000fe400078ac0ff */
[----:B0-----:R-:W-:-:S04]  /*6730*/  @!P2 IADD3 R14, P0, R19, R14, RZ ;  /* 0x0000000e130ea210 */ /* 0x001fc80007f1e0ff */
[----:B------:R-:W-:Y:S02]  /*6740*/  @!P2 IADD3.X R15, R18, R15, RZ, P0, !PT ;  /* 0x0000000f120fa210 */ /* 0x000fe400007fe4ff */
[----:B-1----:R-:W-:-:S04]  /*6750*/  @!P2 IADD3 R16, P0, R19, R16, RZ ;  /* 0x000000101310a210 */ /* 0x002fc80007f1e0ff */
[----:B------:R-:W-:Y:S02]  /*6760*/  @!P2 IADD3.X R17, R18, R17, RZ, P0, !PT ;  /* 0x000000111211a210 */ /* 0x000fe400007fe4ff */
[----:B------:R-:W-:Y:S01]  /*6770*/  @!P5 SHF.R.U32.HI R18, RZ, 0x10, R24 ;  /* 0x00000010ff12d819 */ /* 0x000fe20000011618 */
[----:B------:R0:W-:Y:S02]  /*6780*/  STL.S16 [R1+0x262], R94 ;  /* 0x0002625e01007387 */ /* 0x0001e40000100600 */
[----:B0-----:R-:W-:-:S06]  /*6790*/  MOV R94, RZ ;  /* 0x000000ff005e7202 */ /* 0x001fcc0000000f00 */
[----:B------:R0:W2:Y:S04]  /*67a0*/  @!P3 LDG.E R94, desc[UR10][R98.64] ;  /* 0x0000000a625eb981 */ /* 0x0000a8000c1e1900 */
[----:B------:R-:W0:Y:S01]  /*67b0*/  LDL.LU.64 R98, [R1+0x3b8] ;  /* 0x0003b80001627983 */ /* 0x000e220000300a00 */
[----:B---3--:R-:W-:-:S04]  /*67c0*/  PRMT R122, RZ, 0x7610, R122 ;  /* 0x00007610ff7a7816 */ /* 0x008fc8000000007a */
[----:B------:R-:W-:-:S05]  /*67d0*/  @!P5 PRMT R122, R18, 0x7610, R122 ;  /* 0x00007610127ad816 */ /* 0x000fca000000007a */
[----:B------:R1:W-:Y:S04]  /*67e0*/  STL.S16 [R1+0x258], R122 ;  /* 0x0002587a01007387 */ /* 0x0003e80000100600 */
[----:B-1----:R-:W3:Y:S01]  /*67f0*/  LDL.LU R122, [R1+0x39c] ;  /* 0x00039c00017a7983 */ /* 0x002ee20000300800 */
[----:B------:R-:W-:Y:S02]  /*6800*/  @!P5 SHF.R.U32.HI R18, RZ, 0x10, R27 ;  /* 0x00000010ff12d819 */ /* 0x000fe4000001161b */
[C---:B------:R-:W-:Y:S02]  /*6810*/  LOP3.LUT P3, RZ, R85.reuse, 0x40, RZ, 0xc0, !PT ;  /* 0x0000004055ff7812 */ /* 0x040fe4000786c0ff */
[C---:B------:R-:W-:Y:S02]  /*6820*/  LOP3.LUT P4, RZ, R85.reuse, 0x20000000, RZ, 0xc0, !PT ;  /* 0x2000000055ff7812 */ /* 0x040fe4000788c0ff */
[----:B------:R-:W-:-:S04]  /*6830*/  LOP3.LUT R85, R85, 0xffffffdf, RZ, 0xc0, !PT ;  /* 0xffffffdf55557812 */ /* 0x000fc800078ec0ff */
[----:B------:R-:W-:Y:S02]  /*6840*/  @P2 LOP3.LUT R85, R85, 0x20, RZ, 0xfc, !PT ;  /* 0x0000002055552812 */ /* 0x000fe400078efcff */
[----:B------:R-:W-:Y:S02]  /*6850*/  LOP3.LUT P2, RZ, R84, 0x4, RZ, 0xc0, !PT ;  /* 0x0000000454ff7812 */ /* 0x000fe4000784c0ff */
[----:B0-----:R-:W-:Y:S02]  /*6860*/  PRMT R98, RZ, 0x7610, R98 ;  /* 0x00007610ff627816 */ /* 0x001fe40000000062 */
[----:B------:R-:W-:-:S04]  /*6870*/  PRMT R28, RZ, 0x7610, R28 ;  /* 0x00007610ff1c7816 */ /* 0x000fc8000000001c */
[----:B------:R-:W-:Y:S02]  /*6880*/  @!P6 PRMT R28, R23, 0x7610, R28 ;  /* 0x00007610171ce816 */ /* 0x000fe4000000001c */
[----:B------:R-:W-:Y:S02]  /*6890*/  PRMT R23, RZ, 0x7610, R23 ;  /* 0x00007610ff177816 */ /* 0x000fe40000000017 */
[----:B---3--:R-:W-:-:S04]  /*68a0*/  PRMT R122, RZ, 0x7610, R122 ;  /* 0x00007610ff7a7816 */ /* 0x008fc8000000007a */
[----:B------:R-:W-:Y:S02]  /*68b0*/  @!P5 PRMT R122, R18, 0x7610, R122 ;  /* 0x00007610127ad816 */ /* 0x000fe4000000007a */
[----:B------:R-:W-:-:S04]  /*68c0*/  PRMT R18, RZ, 0x7610, R18 ;  /* 0x00007610ff127816 */ /* 0x000fc80000000012 */
[----:B------:R-:W-:-:S05]  /*68d0*/  @!P5 PRMT R18, R24, 0x7610, R18 ;  /* 0x000076101812d816 */ /* 0x000fca0000000012 */
[----:B------:R0:W-:Y:S02]  /*68e0*/  STL.S16 [R1+0x252], R18 ;  /* 0x0002521201007387 */ /* 0x0001e40000100600 */
[----:B0-----:R-:W-:-:S04]  /*68f0*/  @!P3 SHF.R.U32.HI R18, RZ, 0x10, R26 ;  /* 0x00000010ff12b819 */ /* 0x001fc8000001161a */
[----:B------:R-:W-:Y:S02]  /*6900*/  @!P3 PRMT R98, R18, 0x7610, R98 ;  /* 0x000076101262b816 */ /* 0x000fe40000000062 */
[----:B------:R-:W-:-:S04]  /*6910*/  @!P3 SHF.R.U32.HI R18, RZ, 0x10, R25 ;  /* 0x00000010ff12b819 */ /* 0x000fc80000011619 */
[----:B------:R-:W-:-:S05]  /*6920*/  @!P3 PRMT R97, R18, 0x7610, R97 ;  /* 0x000076101261b816 */ /* 0x000fca0000000061 */
[----:B------:R0:W-:Y:S02]  /*6930*/  STL.S16 [R1+0x28c], R97 ;  /* 0x00028c6101007387 */ /* 0x0001e40000100600 */
[----:B0-----:R-:W-:-:S10]  /*6940*/  HFMA2.MMA R97, -RZ, RZ, 0, 0 ;  /* 0x00000000ff617435 */ /* 0x001fd400000001ff */
[----:B------:R-:W3:Y:S04]  /*6950*/  @!P2 LDG.E R97, desc[UR10][R114.64] ;  /* 0x0000000a7261a981 */ /* 0x000ee8000c1e1900 */
[----:B------:R-:W2:Y:S01]  /*6960*/  LDL.LU.64 R114, [R1+0x240] ;  /* 0x0002400001727983 */ /* 0x000ea20000300a00 */
[----:B------:R-:W-:-:S05]  /*6970*/  @!P5 PRMT R23, R27, 0x7610, R23 ;  /* 0x000076101b17d816 */ /* 0x000fca0000000017 */
[----:B------:R0:W-:Y:S02]  /*6980*/  STL.S16 [R1+0x254], R23 ;  /* 0x0002541701007387 */ /* 0x0001e40000100600 */
[----:B0-----:R-:W-:-:S06]  /*6990*/  MOV R23, RZ ;  /* 0x000000ff00177202 */ /* 0x001fcc0000000f00 */
[----:B------:R-:W3:Y:S04]  /*69a0*/  @!P4 LDG.E R23, desc[UR10][R120.64] ;  /* 0x0000000a7817c981 */ /* 0x000ee8000c1e1900 */
[----:B------:R-:W3:Y:S01]  /*69b0*/  LDL.LU.64 R120, [R1+0x390] ;  /* 0x0003900001787983 */ /* 0x000ee20000300a00 */
[----:B------:R-:W-:-:S04]  /*69c0*/  PRMT R24, RZ, 0x7610, R24 ;  /* 0x00007610ff187816 */ /* 0x000fc80000000018 */
[----:B------:R-:W-:Y:S02]  /*69d0*/  @!P3 PRMT R24, R26, 0x7610, R24 ;  /* 0x000076101a18b816 */ /* 0x000fe40000000018 */
[----:B------:R-:W-:-:S03]  /*69e0*/  PRMT R18, RZ, 0x7610, R18 ;  /* 0x00007610ff127816 */ /* 0x000fc60000000012 */
[----:B------:R0:W-:Y:S01]  /*69f0*/  STL.S16 [R1+0x250], R24 ;  /* 0x0002501801007387 */ /* 0x0001e20000100600 */
[----:B------:R-:W-:Y:S02]  /*6a00*/  @!P3 PRMT R18, R25, 0x7610, R18 ;  /* 0x000076101912b816 */ /* 0x000fe40000000012 */
[----:B0-----:R-:W-:-:S04]  /*6a10*/  IADD3 R24, R123, 0x1a8, RZ ;  /* 0x000001a87b187810 */ /* 0x001fc80007ffe0ff */
[----:B------:R-:W-:Y:S02]  /*6a20*/  SHF.R.S32.HI R25, RZ, 0x1f, R24 ;  /* 0x0000001fff197819 */ /* 0x000fe40000011418 */
[----:B------:R-:W-:-:S04]  /*6a30*/  ISETP.GE.U32.AND P0, PT, R24, UR6, PT ;  /* 0x0000000618007c0c */ /* 0x000fc8000bf06070 */
[----:B------:R-:W-:Y:S02]  /*6a40*/  ISETP.GE.OR.EX P6, PT, R25, UR7, P1, P0 ;  /* 0x0000000719007c0c */ /* 0x000fe40008fc6700 */
[----:B------:R-:W-:Y:S01]  /*6a50*/  LOP3.LUT P0, RZ, R85, 0x800, RZ, 0xc0, !PT ;  /* 0x0000080055ff7812 */ /* 0x000fe2000780c0ff */
[----:B------:R0:W-:Y:S01]  /*6a60*/  STL.S16 [R1+0x28a], R18 ;  /* 0x00028a1201007387 */ /* 0x0001e20000100600 */
[----:B------:R-:W-:Y:S02]  /*6a70*/  PRMT R20, RZ, 0x7610, R20 ;  /* 0x00007610ff147816 */ /* 0x000fe40000000014 */
[----:B------:R-:W-:-:S09]  /*6a80*/  PRMT R19, RZ, 0x7610, R19 ;  /* 0x00007610ff137816 */ /* 0x000fd20000000013 */
[----:B0-----:R-:W-:-:S04]  /*6a90*/  @!P0 SHF.R.U32.HI R18, RZ, 0x10, R33 ;  /* 0x00000010ff128819 */ /* 0x001fc80000011621 */
[----:B------:R-:W-:Y:S02]  /*6aa0*/  @!P0 PRMT R20, R18, 0x7610, R20 ;  /* 0x0000761012148816 */ /* 0x000fe40000000014 */
[----:B------:R-:W-:-:S04]  /*6ab0*/  @!P0 SHF.R.U32.HI R18, RZ, 0x10, R29 ;  /* 0x00000010ff128819 */ /* 0x000fc8000001161d */
[----:B------:R-:W-:-:S05]  /*6ac0*/  @!P0 PRMT R19, R18, 0x7610, R19 ;  /* 0x0000761012138816 */ /* 0x000fca0000000013 */
[----:B------:R0:W-:Y:S02]  /*6ad0*/  STL.S16 [R1+0x24c], R19 ;  /* 0x00024c1301007387 */ /* 0x0001e40000100600 */
[----:B0-----:R-:W0:Y:S01]  /*6ae0*/  @!P6 LDC.64 R18, c[0x0][0x288] ;  /* 0x0000a200ff12eb82 */ /* 0x001e220000000a00 */
[----:B------:R-:W-:-:S04]  /*6af0*/  PRMT R21, RZ, 0x7610, R21 ;  /* 0x00007610ff157816 */ /* 0x000fc80000000015 */
[----:B------:R-:W-:Y:S01]  /*6b00*/  @!P0 PRMT R21, R33, 0x7610, R21 ;  /* 0x0000761021158816 */ /* 0x000fe20000000015 */
[----:B------:R1:W-:Y:S04]  /*6b10*/  STL.S16 [R1+0x24a], R20 ;  /* 0x00024a1401007387 */ /* 0x0003e80000100600 */
[----:B------:R4:W-:Y:S01]  /*6b20*/  STL.S16 [R1+0x248], R21 ;  /* 0x0002481501007387 */ /* 0x0009e20000100600 */
[----:B-1----:R-:W-:Y:S02]  /*6b30*/  @!P6 MOV R20, R66 ;  /* 0x000000420014e202 */ /* 0x002fe40000000f00 */
[----:B----4-:R-:W-:Y:S01]  /*6b40*/  @!P6 MOV R21, R65 ;  /* 0x000000410015e202 */ /* 0x010fe20000000f00 */
[-C--:B0-----:R-:W-:Y:S02]  /*6b50*/  @!P6 IMAD R25, R25, R18.reuse, RZ ;  /* 0x000000121919e224 */ /* 0x081fe400078e02ff */
[----:B------:R-:W-:-:S04]  /*6b60*/  @!P6 IMAD.WIDE.U32 R20, R24, R18, R20 ;  /* 0x000000121814e225 */ /* 0x000fc800078e0014 */
[----:B------:R-:W-:-:S05]  /*6b70*/  @!P6 IMAD R19, R24, R19, R25 ;  /* 0x000000131813e224 */ /* 0x000fca00078e0219 */
[----:B------:R-:W-:-:S04]  /*6b80*/  @!P6 IADD3 R19, R21, R19, RZ ;  /* 0x000000131513e210 */ /* 0x000fc80007ffe0ff */
[C---:B------:R-:W-:Y:S02]  /*6b90*/  @!P6 SHF.L.U64.HI R24, R20.reuse, 0x1, R19 ;  /* 0x000000011418e819 */ /* 0x040fe40000010213 */
[----:B------:R-:W0:Y:S01]  /*6ba0*/  @!P6 LDC.64 R18, c[0x0][0x230] ;  /* 0x00008c00ff12eb82 */ /* 0x000e220000000a00 */
[----:B------:R-:W-:-:S07]  /*6bb0*/  @!P6 SHF.L.U32 R25, R20, 0x1, RZ ;  /* 0x000000011419e819 */ /* 0x000fce00000006ff */
[----:B------:R-:W1:Y:S01]  /*6bc0*/  @!P6 LDC.64 R20, c[0x0][0x228] ;  /* 0x00008a00ff14eb82 */ /* 0x000e620000000a00 */
[----:B------:R4:W-:Y:S04]  /*6bd0*/  STL.S16 [R1+0x256], R28 ;  /* 0x0002561c01007387 */ /* 0x0009e80000100600 */
[----:B------:R4:W-:Y:S02]  /*6be0*/  STL.S16 [R1+0x288], R98 ;  /* 0x0002886201007387 */ /* 0x0009e40000100600 */
[----:B----4-:R-:W-:Y:S01]  /*6bf0*/  HFMA2.MMA R28, -RZ, RZ, 0, 0 ;  /* 0x00000000ff1c7435 */ /* 0x010fe200000001ff */
[----:B------:R-:W-:Y:S02]  /*6c00*/  MOV R98, RZ ;  /* 0x000000ff00627202 */ /* 0x000fe40000000f00 */
[----:B0-----:R-:W-:-:S07]  /*6c10*/  @!P6 IADD3 R18, P0, R25, R18, RZ ;  /* 0x000000121912e210 */ /* 0x001fce0007f1e0ff */
[----:B------:R-:W4:Y:S01]  /*6c20*/  @!P4 LDG.E R28, desc[UR10][R118.64] ;  /* 0x0000000a761cc981 */ /* 0x000f22000c1e1900 */
[----:B------:R-:W-:-:S03]  /*6c30*/  LOP3.LUT P4, RZ, R85, 0x400, RZ, 0xc0, !PT ;  /* 0x0000040055ff7812 */ /* 0x000fc6000788c0ff */
[----:B------:R0:W4:Y:S01]  /*6c40*/  @!P2 LDG.E R98, desc[UR10][R72.64] ;  /* 0x0000000a4862a981 */ /* 0x000122000c1e1900 */
[C---:B------:R-:W-:Y:S02]  /*6c50*/  LOP3.LUT P2, RZ, R85.reuse, 0x200, RZ, 0xc0, !PT ;  /* 0x0000020055ff7812 */ /* 0x040fe4000784c0ff */
[----:B------:R-:W-:Y:S02]  /*6c60*/  LOP3.LUT R85, R85, 0xffffffef, RZ, 0xc0, !PT ;  /* 0xffffffef55557812 */ /* 0x000fe400078ec0ff */
[C---:B------:R-:W-:Y:S02]  /*6c70*/  @!P6 IADD3.X R19, R24.reuse, R19, RZ, P0, !PT ;  /* 0x000000131813e210 */ /* 0x040fe400007fe4ff */
[----:B------:R-:W-:Y:S01]  /*6c80*/  PRMT R99, RZ, 0x7610, R99 ;  /* 0x00007610ff637816 */ /* 0x000fe20000000063 */
[----:B------:R0:W-:Y:S01]  /*6c90*/  STL.S16 [R1+0x25a], R122 ;  /* 0x00025a7a01007387 */ /* 0x0001e20000100600 */
[----:B-1----:R-:W-:Y:S02]  /*6ca0*/  @!P6 IADD3 R20, P0, R25, R20, RZ ;  /* 0x000000141914e210 */ /* 0x002fe40007f1e0ff */
[----:B------:R-:W-:Y:S01]  /*6cb0*/  @P6 LOP3.LUT R85, R85, 0x10, RZ, 0xfc, !PT ;  /* 0x0000001055556812 */ /* 0x000fe200078efcff */
[----:B------:R-:W4:Y:S01]  /*6cc0*/  LDL.LU.64 R118, [R1+0x3a0] ;  /* 0x0003a00001767983 */ /* 0x000f220000300a00 */
[----:B------:R-:W-:-:S02]  /*6cd0*/  @!P6 IADD3.X R21, R24, R21, RZ, P0, !PT ;  /* 0x000000151815e210 */ /* 0x000fc400007fe4ff */
[----:B------:R-:W-:Y:S02]  /*6ce0*/  LOP3.LUT P0, RZ, R85, 0x800, RZ, 0xc0, !PT ;  /* 0x0000080055ff7812 */ /* 0x000fe4000780c0ff */
[----:B------:R-:W-:Y:S01]  /*6cf0*/  LOP3.LUT P3, RZ, R84, 0x2, RZ, 0xc0, !PT ;  /* 0x0000000254ff7812 */ /* 0x000fe2000786c0ff */
[----:B0-----:R-:W4:Y:S10]  /*6d00*/  LDL.LU R122, [R1+0x398] ;  /* 0x00039800017a7983 */ /* 0x001f340000300800 */
[----:B------:R-:W-:Y:S01]  /*6d10*/  @!P0 PRMT R125, R29, 0x7610, R125 ;  /* 0x000076101d7d8816 */ /* 0x000fe2000000007d */
[----:B------:R-:W-:-:S10]  /*6d20*/  HFMA2.MMA R29, -RZ, RZ, 0, 0 ;  /* 0x00000000ff1d7435 */ /* 0x000fd400000001ff */
[----:B--2---:R0:W2:Y:S04]  /*6d30*/  @!P3 LDG.E R29, desc[UR10][R114.64] ;  /* 0x0000000a721db981 */ /* 0x0040a8000c1e1900 */
[----:B------:R-:W0:Y:S01]  /*6d40*/  LDL.LU.64 R114, [R1+0x388] ;  /* 0x0003880001727983 */ /* 0x000e220000300a00 */
[----:B------:R-:W-:Y:S02]  /*6d50*/  MOV R72, R102 ;  /* 0x0000006600487202 */ /* 0x000fe40000000f00 */
[----:B------:R-:W-:Y:S02]  /*6d60*/  MOV R73, R103 ;  /* 0x0000006700497202 */ /* 0x000fe40000000f00 */
[----:B---3--:R-:W-:Y:S02]  /*6d70*/  MOV R102, R120 ;  /* 0x0000007800667202 */ /* 0x008fe40000000f00 */
[----:B------:R-:W-:-:S02]  /*6d80*/  MOV R103, R121 ;  /* 0x0000007900677202 */ /* 0x000fc40000000f00 */
[----:B------:R-:W3:Y:S01]  /*6d90*/  LDL.LU.64 R120, [R1+0x230] ;  /* 0x0002300001787983 */ /* 0x000ee20000300a00 */
[----:B------:R-:W-:Y:S02]  /*6da0*/  @!P4 SHF.R.U32.HI R24, RZ, 0x10, R30 ;  /* 0x00000010ff18c819 */ /* 0x000fe4000001161e */
[----:B0-----:R-:W-:-:S04]  /*6db0*/  PRMT R115, RZ, 0x7610, R115 ;  /* 0x00007610ff737816 */ /* 0x001fc80000000073 */
[----:B------:R-:W-:Y:S02]  /*6dc0*/  @!P4 PRMT R115, R24, 0x7610, R115 ;  /* 0x000076101873c816 */ /* 0x000fe40000000073 */
[----:B------:R-:W-:-:S04]  /*6dd0*/  @!P4 SHF.R.U32.HI R24, RZ, 0x10, R32 ;  /* 0x00000010ff18c819 */ /* 0x000fc80000011620 */
[----:B------:R-:W-:Y:S02]  /*6de0*/  @!P4 PRMT R99, R24, 0x7610, R99 ;  /* 0x000076101863c816 */ /* 0x000fe40000000063 */
[----:B------:R-:W-:-:S04]  /*6df0*/  PRMT R24, RZ, 0x7610, R24 ;  /* 0x00007610ff187816 */ /* 0x000fc80000000018 */
[----:B------:R-:W-:Y:S02]  /*6e00*/  @!P4 PRMT R24, R32, 0x7610, R24 ;  /* 0x000076102018c816 */ /* 0x000fe40000000018 */
[----:B------:R-:W-:-:S03]  /*6e10*/  PRMT R114, RZ, 0x7610, R114 ;  /* 0x00007610ff727816 */ /* 0x000fc60000000072 */
[----:B------:R0:W-:Y:S02]  /*6e20*/  STL.S16 [R1+0x23a], R24 ;  /* 0x00023a1801007387 */ /* 0x0001e40000100600 */
[----:B0-----:R-:W-:-:S04]  /*6e30*/  @!P2 SHF.R.U32.HI R24, RZ, 0x10, R35 ;  /* 0x00000010ff18a819 */ /* 0x001fc80000011623 */
[----:B------:R-:W-:Y:S01]  /*6e40*/  @!P2 PRMT R114, R24, 0x7610, R114 ;  /* 0x000076101872a816 */ /* 0x000fe20000000072 */
[----:B------:R-:W-:Y:S04]  /*6e50*/  STL.S16 [R1+0x238], R115 ;  /* 0x0002387301007387 */ /* 0x000fe80000100600 */
[----:B------:R0:W-:Y:S04]  /*6e60*/  STL.S16 [R1+0x242], R114 ;  /* 0x0002427201007387 */ /* 0x0001e80000100600 */
[----:B0-----:R-:W4:Y:S04]  /*6e70*/  LDL.LU.64 R114, [R1+0x218] ;  /* 0x0002180001727983 */ /* 0x001f280000300a00 */
[----:B------:R0:W-:Y:S02]  /*6e80*/  STL.S16 [R1+0x240], R99 ;  /* 0x0002406301007387 */ /* 0x0001e40000100600 */
[----:B0-----:R-:W-:-:S06]  /*6e90*/  MOV R99, RZ ;  /* 0x000000ff00637202 */ /* 0x001fcc0000000f00 */
[----:B---3--:R-:W3:Y:S04]  /*6ea0*/  @!P3 LDG.E R99, desc[UR10][R120.64] ;  /* 0x0000000a7863b981 */ /* 0x008ee8000c1e1900 */
[----:B------:R-:W2:Y:S01]  /*6eb0*/  LDL.LU.64 R120, [R1+0x380] ;  /* 0x0003800001787983 */ /* 0x000ea20000300a00 */
[----:B------:R-:W-:Y:S02]  /*6ec0*/  PRMT R101, RZ, 0x7610, R101 ;  /* 0x00007610ff657816 */ /* 0x000fe40000000065 */
[----:B------:R-:W-:Y:S02]  /*6ed0*/  @!P2 SHF.R.U32.HI R24, RZ, 0x10, R31 ;  /* 0x00000010ff18a819 */ /* 0x000fe4000001161f */
[----:B------:R-:W-:Y:S02]  /*6ee0*/  PRMT R100, RZ, 0x7610, R100 ;  /* 0x00007610ff647816 */ /* 0x000fe40000000064 */
[----:B------:R-:W-:-:S02]  /*6ef0*/  LOP3.LUT P5, RZ, R84, 0x1, RZ, 0xc0, !PT ;  /* 0x0000000154ff7812 */ /* 0x000fc400078ac0ff */
[----:B------:R-:W-:Y:S02]  /*6f00*/  LOP3.LUT R84, R84, 0xff7fffff, RZ, 0xc0, !PT ;  /* 0xff7fffff54547812 */ /* 0x000fe400078ec0ff */
[----:B------:R-:W-:Y:S02]  /*6f10*/  @!P2 PRMT R101, R24, 0x7610, R101 ;  /* 0x000076101865a816 */ /* 0x000fe40000000065 */
[----:B------:R-:W-:Y:S02]  /*6f20*/  @!P2 PRMT R100, R35, 0x7610, R100 ;  /* 0x000076102364a816 */ /* 0x000fe40000000064 */
[----:B------:R-:W-:Y:S02]  /*6f30*/  PRMT R125, R125, 0x5410, RZ ;  /* 0x000054107d7d7816 */ /* 0x000fe400000000ff */
[----:B------:R-:W-:Y:S01]  /*6f40*/  @P6 LOP3.LUT R84, R84, 0x800000, RZ, 0xfc, !PT ;  /* 0x0080000054546812 */ /* 0x000fe200078efcff */
[----:B------:R-:W-:Y:S01]  /*6f50*/  STL.S16 [R1+0x246], R101 ;  /* 0x0002466501007387 */ /* 0x000fe20000100600 */
[----:B------:R-:W-:-:S03]  /*6f60*/  @!P4 PRMT R125, R125, 0x5410, R30 ;  /* 0x000054107d7dc816 */ /* 0x000fc6000000001e */
[----:B------:R0:W-:Y:S01]  /*6f70*/  STL.S16 [R1+0x23e], R100 ;  /* 0x00023e6401007387 */ /* 0x0001e20000100600 */
[----:B------:R-:W-:Y:S02]  /*6f80*/  LOP3.LUT P4, RZ, R84, 0x40, RZ, 0xc0, !PT ;  /* 0x0000004054ff7812 */ /* 0x000fe4000788c0ff */
[----:B0-----:R-:W-:-:S06]  /*6f90*/  CS2R R100, SRZ ;  /* 0x0000000000647805 */ /* 0x001fcc000001ff00 */
[----:B------:R0:W3:Y:S02]  /*6fa0*/  @!P5 LDG.E R100, desc[UR10][R72.64] ;  /* 0x0000000a4864d981 */ /* 0x0000e4000c1e1900 */
[----:B0-----:R-:W-:Y:S02]  /*6fb0*/  MOV R72, R102 ;  /* 0x0000006600487202 */ /* 0x001fe40000000f00 */
[----:B------:R-:W-:Y:S02]  /*6fc0*/  MOV R73, R103 ;  /* 0x0000006700497202 */ /* 0x000fe40000000f00 */
[----:B------:R-:W-:-:S06]  /*6fd0*/  CS2R R102, SRZ ;  /* 0x0000000000667805 */ /* 0x000fcc000001ff00 */
[----:B------:R-:W3:Y:S04]  /*6fe0*/  @!P4 LDG.E R103, desc[UR10][R72.64] ;  /* 0x0000000a4867c981 */ /* 0x000ee8000c1e1900 */
[----:B------:R-:W3:Y:S01]  /*6ff0*/  LDL.LU.64 R72, [R1+0x370] ;  /* 0x0003700001487983 */ /* 0x000ee20000300a00 */
[----:B------:R-:W-:-:S03]  /*7000*/  LOP3.LUT R84, R84, 0xfeffffff, RZ, 0xc0, !PT ;  /* 0xfeffffff54547812 */ /* 0x000fc600078ec0ff */
[----:B------:R0:W-:Y:S01]  /*7010*/  STL [R1+0x4c], R30 ;  /* 0x00004c1e01007387 */ /* 0x0001e20000100800 */
[----:B------:R-:W-:Y:S02]  /*7020*/  @P5 LOP3.LUT R84, R84, 0x1000000, RZ, 0xfc, !PT ;  /* 0x0100000054545812 */ /* 0x000fe400078efcff */
[----:B0-----:R-:W-:-:S04]  /*7030*/  PRMT R30, RZ, 0x7610, R30 ;  /* 0x00007610ff1e7816 */ /* 0x001fc8000000001e */
[----:B------:R-:W-:Y:S01]  /*7040*/  @!P2 PRMT R30, R31, 0x7610, R30 ;  /* 0x000076101f1ea816 */ /* 0x000fe2000000001e */
[----:B------:R-:W-:Y:S04]  /*7050*/  STL [R1+0x150], R31 ;  /* 0x0001501f01007387 */ /* 0x000fe80000100800 */
[----:B------:R0:W-:Y:S04]  /*7060*/  STL.S16 [R1+0x244], R30 ;  /* 0x0002441e01007387 */ /* 0x0001e80000100600 */
[----:B------:R1:W-:Y:S01]  /*7070*/  STL [R1+0x44], R26 ;  /* 0x0000441a01007387 */ /* 0x0003e20000100800 */
[----:B0-----:R-:W-:-:S04]  /*7080*/  IADD3 R30, R123, 0x1b0, RZ ;  /* 0x000001b07b1e7810 */ /* 0x001fc80007ffe0ff */
[----:B------:R-:W-:Y:S02]  /*7090*/  SHF.R.S32.HI R31, RZ, 0x1f, R30 ;  /* 0x0000001fff1f7819 */ /* 0x000fe4000001141e */
[----:B------:R-:W-:Y:S02]  /*70a0*/  ISETP.GE.U32.AND P0, PT, R30, UR6, PT ;  /* 0x000000061e007c0c */ /* 0x000fe4000bf06070 */
[----:B-1----:R-:W-:Y:S02]  /*70b0*/  PRMT R26, RZ, 0x7610, R26 ;  /* 0x00007610ff1a7816 */ /* 0x002fe4000000001a */
[----:B------:R-:W-:Y:S02]  /*70c0*/  ISETP.GE.OR.EX P6, PT, R31, UR7, P1, P0 ;  /* 0x000000071f007c0c */ /* 0x000fe40008fc6700 */
[----:B------:R-:W-:Y:S01]  /*70d0*/  PRMT R25, RZ, 0x7610, R25 ;  /* 0x00007610ff197816 */ /* 0x000fe20000000019 */
[----:B------:R0:W-:Y:S02]  /*70e0*/  STL [R1+0x140], R27 ;  /* 0x0001401b01007387 */ /* 0x0001e40000100800 */
[----:B0-----:R-:W-:-:S02]  /*70f0*/  PRMT R27, RZ, 0x7610, R27 ;  /* 0x00007610ff1b7816 */ /* 0x001fc4000000001b */
[----:B----4-:R-:W4:Y:S04]  /*7100*/  @!P4 LDG.E R102, desc[UR10][R114.64] ;  /* 0x0000000a7266c981 */ /* 0x010f28000c1e1900 */
[----:B------:R-:W4:Y:S04]  /*7110*/  LDL.LU.64 R114, [R1+0x378] ;  /* 0x0003780001727983 */ /* 0x000f280000300a00 */
[----:B--2---:R0:W2:Y:S01]  /*7120*/  @!P5 LDG.E R101, desc[UR10][R120.64] ;  /* 0x0000000a7865d981 */ /* 0x0040a2000c1e1900 */
[----:B------:R-:W-:-:S13]  /*7130*/  LOP3.LUT P5, RZ, R85, 0x4000, RZ, 0xc0, !PT ;  /* 0x0000400055ff7812 */ /* 0x000fda00078ac0ff */
[----:B------:R-:W-:-:S04]  /*7140*/  @!P5 SHF.R.U32.HI R24, RZ, 0x10, R36 ;  /* 0x00000010ff18d819 */ /* 0x000fc80000011624 */
[----:B------:R-:W-:Y:S02]  /*7150*/  @!P5 PRMT R26, R24, 0x7610, R26 ;  /* 0x00007610181ad816 */ /* 0x000fe4000000001a */
[----:B------:R-:W-:-:S04]  /*7160*/  @!P5 SHF.R.U32.HI R24, RZ, 0x10, R34 ;  /* 0x00000010ff18d819 */ /* 0x000fc80000011622 */
[----:B------:R-:W-:-:S05]  /*7170*/  @!P5 PRMT R25, R24, 0x7610, R25 ;  /* 0x000076101819d816 */ /* 0x000fca0000000019 */
[----:B------:R1:W-:Y:S02]  /*7180*/  STL.S16 [R1+0x24e], R25 ;  /* 0x00024e1901007387 */ /* 0x0003e40000100600 */
[----:B-1----:R-:W1:Y:S01]  /*7190*/  @!P6 LDC.64 R24, c[0x0][0x288] ;  /* 0x0000a200ff18eb82 */ /* 0x002e620000000a00 */
[----:B------:R-:W-:Y:S01]  /*71a0*/  @!P5 PRMT R27, R36, 0x7610, R27 ;  /* 0x00007610241bd816 */ /* 0x000fe2000000001b */
[----:B------:R0:W-:Y:S04]  /*71b0*/  STL.S16 [R1+0x222], R26 ;  /* 0x0002221a01007387 */ /* 0x0001e80000100600 */
[----:B------:R0:W-:Y:S02]  /*71c0*/  STL.S16 [R1+0x220], R27 ;  /* 0x0002201b01007387 */ /* 0x0001e40000100600 */
[----:B0-----:R-:W-:-:S02]  /*71d0*/  @!P6 MOV R26, R66 ;  /* 0x00000042001ae202 */ /* 0x001fc40000000f00 */
[----:B------:R-:W-:Y:S01]  /*71e0*/  @!P6 MOV R27, R65 ;  /* 0x00000041001be202 */ /* 0x000fe20000000f00 */
[-C--:B-1----:R-:W-:Y:S02]  /*71f0*/  @!P6 IMAD R31, R31, R24.reuse, RZ ;  /* 0x000000181f1fe224 */ /* 0x082fe400078e02ff */
[----:B------:R-:W-:-:S04]  /*7200*/  @!P6 IMAD.WIDE.U32 R26, R30, R24, R26 ;  /* 0x000000181e1ae225 */ /* 0x000fc800078e001a */
[----:B------:R-:W-:-:S05]  /*7210*/  @!P6 IMAD R25, R30, R25, R31 ;  /* 0x000000191e19e224 */ /* 0x000fca00078e021f */
[----:B------:R-:W-:-:S04]  /*7220*/  @!P6 IADD3 R25, R27, R25, RZ ;  /* 0x000000191b19e210 */ /* 0x000fc80007ffe0ff */
[C---:B------:R-:W-:Y:S02]  /*7230*/  @!P6 SHF.L.U64.HI R30, R26.reuse, 0x1, R25 ;  /* 0x000000011a1ee819 */ /* 0x040fe40000010219 */
[----:B------:R-:W0:Y:S01]  /*7240*/  @!P6 LDC.64 R24, c[0x0][0x230] ;  /* 0x00008c00ff18eb82 */ /* 0x000e220000000a00 */
[----:B------:R-:W-:-:S07]  /*7250*/  @!P6 SHF.L.U32 R31, R26, 0x1, RZ ;  /* 0x000000011a1fe819 */ /* 0x000fce00000006ff */
[----:B------:R-:W1:Y:S01]  /*7260*/  @!P6 LDC.64 R26, c[0x0][0x228] ;  /* 0x00008a00ff1aeb82 */ /* 0x000e620000000a00 */
[C---:B------:R-:W-:Y:S02]  /*7270*/  LOP3.LUT P3, RZ, R85.reuse, 0x2000, RZ, 0xc0, !PT ;  /* 0x0000200055ff7812 */ /* 0x040fe4000786c0ff */
[----:B------:R-:W-:Y:S02]  /*7280*/  LOP3.LUT P2, RZ, R85, 0x1000, RZ, 0xc0, !PT ;  /* 0x0000100055ff7812 */ /* 0x000fe4000784c0ff */
[----:B------:R-:W-:Y:S02]  /*7290*/  PRMT R121, R121, 0x5410, RZ ;  /* 0x0000541079797816 */ /* 0x000fe400000000ff */
[----:B0-----:R-:W-:-:S04]  /*72a0*/  @!P6 IADD3 R24, P0, R31, R24, RZ ;  /* 0x000000181f18e210 */ /* 0x001fc80007f1e0ff */
[C---:B------:R-:W-:Y:S02]  /*72b0*/  @!P6 IADD3.X R25, R30.reuse, R25, RZ, P0, !PT ;  /* 0x000000191e19e210 */ /* 0x040fe400007fe4ff */
[----:B-1----:R-:W-:Y:S02]  /*72c0*/  @!P6 IADD3 R26, P0, R31, R26, RZ ;  /* 0x0000001a1f1ae210 */ /* 0x002fe40007f1e0ff */
[----:B------:R-:W-:Y:S02]  /*72d0*/  PRMT R120, RZ, 0x7610, R120 ;  /* 0x00007610ff787816 */ /* 0x000fe40000000078 */
[----:B------:R-:W-:Y:S02]  /*72e0*/  @!P6 IADD3.X R27, R30, R27, RZ, P0, !PT ;  /* 0x0000001b1e1be210 */ /* 0x000fe400007fe4ff */
[----:B------:R-:W-:Y:S02]  /*72f0*/  @!P3 SHF.R.U32.HI R30, RZ, 0x10, R37 ;  /* 0x00000010ff1eb819 */ /* 0x000fe40000011625 */
[----:B------:R-:W-:-:S02]  /*7300*/  @!P5 PRMT R120, R34, 0x7610, R120 ;  /* 0x000076102278d816 */ /* 0x000fc40000000078 */
[----:B------:R-:W-:Y:S02]  /*7310*/  @!P3 PRMT R121, R121, 0x5410, R30 ;  /* 0x000054107979b816 */ /* 0x000fe4000000001e */
[----:B------:R-:W-:Y:S02]  /*7320*/  PRMT R124, R124, 0x5410, RZ ;  /* 0x000054107c7c7816 */ /* 0x000fe400000000ff */
[----:B------:R-:W-:Y:S02]  /*7330*/  @!P3 SHF.R.U32.HI R30, RZ, 0x10, R38 ;  /* 0x00000010ff1eb819 */ /* 0x000fe40000011626 */
[----:B------:R-:W-:Y:S01]  /*7340*/  LOP3.LUT R85, R85, 0xfffffff7, RZ, 0xc0, !PT ;  /* 0xfffffff755557812 */ /* 0x000fe200078ec0ff */
[----:B------:R0:W-:Y:S01]  /*7350*/  STL [R1+0x54], R36 ;  /* 0x0000542401007387 */ /* 0x0001e20000100800 */
[----:B------:R-:W-:Y:S02]  /*7360*/  @!P3 PRMT R124, R124, 0x5410, R30 ;  /* 0x000054107c7cb816 */ /* 0x000fe4000000001e */
[----:B------:R-:W-:Y:S01]  /*7370*/  PRMT R120, R120, 0x5410, RZ ;  /* 0x0000541078787816 */ /* 0x000fe200000000ff */
[----:B------:R1:W-:Y:S01]  /*7380*/  STL [R1+0x154], R34 ;  /* 0x0001542201007387 */ /* 0x0003e20000100800 */
[----:B------:R-:W-:-:S02]  /*7390*/  PRMT R122, R122, 0x5410, RZ ;  /* 0x000054107a7a7816 */ /* 0x000fc400000000ff */
[----:B------:R-:W-:Y:S02]  /*73a0*/  @P6 LOP3.LUT R85, R85, 0x8, RZ, 0xfc, !PT ;  /* 0x0000000855556812 */ /* 0x000fe400078efcff */
[----:B------:R-:W-:Y:S02]  /*73b0*/  @!P2 SHF.R.U32.HI R30, RZ, 0x10, R39 ;  /* 0x00000010ff1ea819 */ /* 0x000fe40000011627 */
[----:B0-----:R-:W-:Y:S02]  /*73c0*/  PRMT R36, RZ, 0x7610, R36 ;  /* 0x00007610ff247816 */ /* 0x001fe40000000024 */
[----:B-1----:R-:W-:Y:S01]  /*73d0*/  PRMT R34, RZ, 0x7610, R34 ;  /* 0x00007610ff227816 */ /* 0x002fe20000000022 */
[----:B------:R0:W-:Y:S01]  /*73e0*/  STL [R1+0x50], R35 ;  /* 0x0000502301007387 */ /* 0x0001e20000100800 */
[----:B------:R-:W-:Y:S02]  /*73f0*/  @!P3 PRMT R120, R120, 0x5410, R37 ;  /* 0x000054107878b816 */ /* 0x000fe40000000025 */
[----:B------:R-:W-:-:S02]  /*7400*/  @!P3 PRMT R122, R122, 0x5410, R38 ;  /* 0x000054107a7ab816 */ /* 0x000fc40000000026 */
[----:B------:R-:W-:Y:S02]  /*7410*/  LOP3.LUT P3, RZ, R85, 0x40000, RZ, 0xc0, !PT ;  /* 0x0004000055ff7812 */ /* 0x000fe4000786c0ff */
[----:B------:R-:W-:Y:S02]  /*7420*/  @!P2 PRMT R36, R30, 0x7610, R36 ;  /* 0x000076101e24a816 */ /* 0x000fe40000000024 */
[----:B------:R-:W-:Y:S02]  /*7430*/  @!P2 SHF.R.U32.HI R30, RZ, 0x10, R82 ;  /* 0x00000010ff1ea819 */ /* 0x000fe40000011652 */
[----:B0-----:R-:W-:Y:S02]  /*7440*/  PRMT R35, RZ, 0x7610, R35 ;  /* 0x00007610ff237816 */ /* 0x001fe40000000023 */
[----:B------:R-:W-:Y:S02]  /*7450*/  @!P2 PRMT R34, R82, 0x7610, R34 ;  /* 0x000076105222a816 */ /* 0x000fe40000000022 */
[----:B------:R-:W-:-:S03]  /*7460*/  @!P2 PRMT R35, R30, 0x7610, R35 ;  /* 0x000076101e23a816 */ /* 0x000fc60000000023 */
[----:B------:R0:W-:Y:S01]  /*7470*/  STL.S16 [R1+0x214], R34 ;  /* 0x0002142201007387 */ /* 0x0001e20000100600 */
[----:B------:R-:W-:-:S03]  /*7480*/  PRMT R124, RZ, 0x7610, R124 ;  /* 0x00007610ff7c7816 */ /* 0x000fc6000000007c */
[----:B------:R1:W-:Y:S01]  /*7490*/  STL.S16 [R1+0x216], R35 ;  /* 0x0002162301007387 */ /* 0x0003e20000100600 */
[----:B0-----:R-:W-:-:S03]  /*74a0*/  IADD3 R34, R123, 0x1b8, RZ ;  /* 0x000001b87b227810 */ /* 0x001fc60007ffe0ff */
[----:B------:R0:W-:Y:S01]  /*74b0*/  STL [R1+0x14c], R32 ;  /* 0x00014c2001007387 */ /* 0x0001e20000100800 */
[----:B------:R-:W-:Y:S02]  /*74c0*/  @!P3 SHF.R.U32.HI R30, RZ, 0x10, R83 ;  /* 0x00000010ff1eb819 */ /* 0x000fe40000011653 */
[----:B-1----:R-:W-:Y:S02]  /*74d0*/  SHF.R.S32.HI R35, RZ, 0x1f, R34 ;  /* 0x0000001fff237819 */ /* 0x002fe40000011422 */
[----:B------:R-:W-:Y:S02]  /*74e0*/  ISETP.GE.U32.AND P0, PT, R34, UR6, PT ;  /* 0x0000000622007c0c */ /* 0x000fe4000bf06070 */
[----:B------:R-:W-:Y:S02]  /*74f0*/  @!P2 PRMT R124, R39, 0x7610, R124 ;  /* 0x00007610277ca816 */ /* 0x000fe4000000007c */
[----:B0-----:R-:W-:Y:S02]  /*7500*/  PRMT R32, RZ, 0x7610, R32 ;  /* 0x00007610ff207816 */ /* 0x001fe40000000020 */
[----:B------:R-:W-:-:S02]  /*7510*/  ISETP.GE.OR.EX P2, PT, R35, UR7, P1, P0 ;  /* 0x0000000723007c0c */ /* 0x000fc40008f46700 */
[----:B------:R-:W-:Y:S02]  /*7520*/  @!P3 PRMT R32, R30, 0x7610, R32 ;  /* 0x000076101e20b816 */ /* 0x000fe40000000020 */
[----:B------:R-:W-:Y:S02]  /*7530*/  PRMT R31, RZ, 0x7610, R31 ;  /* 0x00007610ff1f7816 */ /* 0x000fe4000000001f */
[----:B------:R-:W-:-:S04]  /*7540*/  @!P3 SHF.R.U32.HI R30, RZ, 0x10, R86 ;  /* 0x00000010ff1eb819 */ /* 0x000fc80000011656 */
[----:B------:R-:W-:-:S05]  /*7550*/  @!P3 PRMT R31, R30, 0x7610, R31 ;  /* 0x000076101e1fb816 */ /* 0x000fca000000001f */
[----:B------:R0:W-:Y:S02]  /*7560*/  STL.S16 [R1+0x21a], R31 ;  /* 0x00021a1f01007387 */ /* 0x0001e40000100600 */
[----:B0-----:R-:W0:Y:S02]  /*7570*/  @!P2 LDC.64 R30, c[0x0][0x288] ;  /* 0x0000a200ff1eab82 */ /* 0x001e240000000a00 */
[----:B------:R1:W-:Y:S02]  /*7580*/  STL [R1+0x48], R33 ;  /* 0x0000482101007387 */ /* 0x0003e40000100800 */
[----:B-1----:R-:W-:-:S04]  /*7590*/  PRMT R33, RZ, 0x7610, R33 ;  /* 0x00007610ff217816 */ /* 0x002fc80000000021 */
[----:B------:R-:W-:Y:S01]  /*75a0*/  @!P3 PRMT R33, R83, 0x7610, R33 ;  /* 0x000076105321b816 */ /* 0x000fe20000000021 */
[----:B------:R1:W-:Y:S04]  /*75b0*/  STL.S16 [R1+0x218], R32 ;  /* 0x0002182001007387 */ /* 0x0003e80000100600 */
[----:B------:R3:W-:Y:S01]  /*75c0*/  STL.S16 [R1+0x210], R33 ;  /* 0x0002102101007387 */ /* 0x0007e20000100600 */
[----:B0-----:R-:W-:Y:S01]  /*75d0*/  @!P2 IMAD R35, R35, R30, RZ ;  /* 0x0000001e2323a224 */ /* 0x001fe200078e02ff */
[----:B-1----:R-:W-:Y:S02]  /*75e0*/  @!P2 MOV R32, R66 ;  /* 0x000000420020a202 */ /* 0x002fe40000000f00 */
[----:B---3--:R-:W-:Y:S01]  /*75f0*/  @!P2 MOV R33, R65 ;  /* 0x000000410021a202 */ /* 0x008fe20000000f00 */
[----:B------:R-:W-:-:S02]  /*7600*/  @!P2 IMAD R31, R34, R31, R35 ;  /* 0x0000001f221fa224 */ /* 0x000fc400078e0223 */
[----:B------:R-:W-:-:S05]  /*7610*/  @!P2 IMAD.WIDE.U32 R32, R34, R30, R32 ;  /* 0x0000001e2220a225 */ /* 0x000fca00078e0020 */
[----:B------:R-:W-:Y:S02]  /*7620*/  @!P2 IADD3 R31, R33, R31, RZ ;  /* 0x0000001f211fa210 */ /* 0x000fe40007ffe0ff */
[----:B------:R-:W-:Y:S02]  /*7630*/  LOP3.LUT P6, RZ, R84, 0x20, RZ, 0xc0, !PT ;  /* 0x0000002054ff7812 */ /* 0x000fe400078cc0ff */
[C---:B------:R-:W-:Y:S02]  /*7640*/  @!P2 SHF.L.U64.HI R34, R32.reuse, 0x1, R31 ;  /* 0x000000012022a819 */ /* 0x040fe4000001021f */
[----:B------:R-:W0:Y:S01]  /*7650*/  @!P2 LDC.64 R30, c[0x0][0x230] ;  /* 0x00008c00ff1eab82 */ /* 0x000e220000000a00 */
[----:B------:R1:W-:Y:S01]  /*7660*/  STL [R1+0x158], R38 ;  /* 0x0001582601007387 */ /* 0x0003e20000100800 */
[----:B------:R-:W-:-:S06]  /*7670*/  @!P2 SHF.L.U32 R35, R32, 0x1, RZ ;  /* 0x000000012023a819 */ /* 0x000fcc00000006ff */
[----:B------:R-:W3:Y:S01]  /*7680*/  @!P2 LDC.64 R32, c[0x0][0x228] ;  /* 0x00008a00ff20ab82 */ /* 0x000ee20000000a00 */
[----:B-1----:R-:W-:Y:S01]  /*7690*/  HFMA2.MMA R38, -RZ, RZ, 0, 0 ;  /* 0x00000000ff267435 */ /* 0x002fe200000001ff */
[C---:B------:R-:W-:Y:S02]  /*76a0*/  LOP3.LUT P5, RZ, R84.reuse, 0x10, RZ, 0xc0, !PT ;  /* 0x0000001054ff7812 */ /* 0x040fe400078ac0ff */
[----:B------:R-:W-:-:S07]  /*76b0*/  LOP3.LUT R84, R84, 0xfdffffff, RZ, 0xc0, !PT ;  /* 0xfdffffff54547812 */ /* 0x000fce00078ec0ff */
[----:B------:R1:W2:Y:S01]  /*76c0*/  @!P6 LDG.E R38, desc[UR10][R72.64] ;  /* 0x0000000a4826e981 */ /* 0x0002a2000c1e1900 */
[----:B------:R-:W-:Y:S02]  /*76d0*/  @P6 LOP3.LUT R84, R84, 0x2000000, RZ, 0xfc, !PT ;  /* 0x0200000054546812 */ /* 0x000fe400078efcff */
[----:B-1----:R-:W-:Y:S02]  /*76e0*/  CS2R R72, SRZ ;  /* 0x0000000000487805 */ /* 0x002fe4000001ff00 */
[----:B0-----:R-:W-:-:S04]  /*76f0*/  @!P2 IADD3 R30, P0, R35, R30, RZ ;  /* 0x0000001e231ea210 */ /* 0x001fc80007f1e0ff */
[----:B----4-:R0:W4:Y:S01]  /*7700*/  @!P6 LDG.E R72, desc[UR10][R114.64] ;  /* 0x0000000a7248e981 */ /* 0x010122000c1e1900 */
[----:B------:R-:W-:Y:S02]  /*7710*/  LOP3.LUT P6, RZ, R85, 0x20000, RZ, 0xc0, !PT ;  /* 0x0002000055ff7812 */ /* 0x000fe400078cc0ff */
[C---:B------:R-:W-:Y:S01]  /*7720*/  @!P2 IADD3.X R31, R34.reuse, R31, RZ, P0, !PT ;  /* 0x0000001f221fa210 */ /* 0x040fe200007fe4ff */
[----:B------:R1:W-:Y:S01]  /*7730*/  STL [R1+0x5c], R39 ;  /* 0x00005c2701007387 */ /* 0x0003e20000100800 */
[----:B---3--:R-:W-:Y:S02]  /*7740*/  @!P2 IADD3 R32, P0, R35, R32, RZ ;  /* 0x000000202320a210 */ /* 0x008fe40007f1e0ff */
[C---:B------:R-:W-:Y:S01]  /*7750*/  LOP3.LUT P4, RZ, R85.reuse, 0x10000, RZ, 0xc0, !PT ;  /* 0x0001000055ff7812 */ /* 0x040fe2000788c0ff */
[----:B------:R-:W-:Y:S01]  /*7760*/  STL [R1+0x15c], R82 ;  /* 0x00015c5201007387 */ /* 0x000fe20000100800 */
[----:B------:R-:W-:Y:S02]  /*7770*/  LOP3.LUT R85, R85, 0xfffffffb, RZ, 0xc0, !PT ;  /* 0xfffffffb55557812 */ /* 0x000fe400078ec0ff */
[----:B0-----:R-:W-:Y:S01]  /*7780*/  PRMT R114, RZ, 0x7610, R114 ;  /* 0x00007610ff727816 */ /* 0x001fe20000000072 */
[----:B------:R0:W-:Y:S01]  /*7790*/  STL [R1+0x60], R83 ;  /* 0x0000605301007387 */ /* 0x0001e20000100800 */
[----:B-1----:R-:W-:Y:S01]  /*77a0*/  HFMA2.MMA R39, -RZ, RZ, 0, 0 ;  /* 0x00000000ff277435 */ /* 0x002fe200000001ff */
[----:B------:R-:W-:-:S02]  /*77b0*/  @!P2 IADD3.X R33, R34, R33, RZ, P0, !PT ;  /* 0x000000212221a210 */ /* 0x000fc400007fe4ff */
[----:B------:R1:W-:Y:S01]  /*77c0*/  STL [R1+0x64], R62 ;  /* 0x0000643e01007387 */ /* 0x0003e20000100800 */
[----:B------:R-:W-:Y:S02]  /*77d0*/  PRMT R115, R115, 0x5410, RZ ;  /* 0x0000541073737816 */ /* 0x000fe400000000ff */
[----:B------:R-:W-:Y:S01]  /*77e0*/  @!P6 SHF.R.U32.HI R34, RZ, 0x10, R62 ;  /* 0x00000010ff22e819 */ /* 0x000fe2000001163e */
[----:B------:R-:W3:Y:S01]  /*77f0*/  @!P5 LDG.E R73, desc[UR10][R116.64] ;  /* 0x0000000a7449d981 */ /* 0x000ee2000c1e1900 */
[----:B------:R-:W-:Y:S02]  /*7800*/  @P2 LOP3.LUT R85, R85, 0x4, RZ, 0xfc, !PT ;  /* 0x0000000455552812 */ /* 0x000fe400078efcff */
[----:B------:R-:W-:Y:S01]  /*7810*/  @!P3 PRMT R114, R86, 0x7610, R114 ;  /* 0x000076105672b816 */ /* 0x000fe20000000072 */
[----:B------:R0:W3:Y:S01]  /*7820*/  @!P5 LDG.E R39, desc[UR10][R118.64] ;  /* 0x0000000a7627d981 */ /* 0x0000e2000c1e1900 */
[----:B------:R-:W-:Y:S02]  /*7830*/  LOP3.LUT P2, RZ, R84, 0x200, RZ, 0xc0, !PT ;  /* 0x0000020054ff7812 */ /* 0x000fe4000784c0ff */
[----:B------:R-:W-:-:S02]  /*7840*/  @!P6 PRMT R115, R115, 0x5410, R34 ;  /* 0x000054107373e816 */ /* 0x000fc40000000022 */
[----:B------:R-:W-:Y:S02]  /*7850*/  @!P6 SHF.R.U32.HI R34, RZ, 0x10, R63 ;  /* 0x00000010ff22e819 */ /* 0x000fe4000001163f */
[----:B------:R-:W-:Y:S02]  /*7860*/  PRMT R114, R114, 0x5410, RZ ;  /* 0x0000541072727816 */ /* 0x000fe400000000ff */
[----:B0-----:R-:W-:Y:S02]  /*7870*/  PRMT R119, RZ, 0x7610, R119 ;  /* 0x00007610ff777816 */ /* 0x001fe40000000077 */
[----:B------:R-:W-:Y:S02]  /*7880*/  LOP3.LUT P3, RZ, R85, 0x200000, RZ, 0xc0, !PT ;  /* 0x0020000055ff7812 */ /* 0x000fe4000786c0ff */
[----:B------:R-:W-:Y:S02]  /*7890*/  CS2R R82, SRZ ;  /* 0x0000000000527805 */ /* 0x000fe4000001ff00 */
[----:B------:R-:W-:-:S02]  /*78a0*/  @!P6 PRMT R119, R34, 0x7610, R119 ;  /* 0x000076102277e816 */ /* 0x000fc40000000077 */
[----:B------:R-:W-:Y:S02]  /*78b0*/  PRMT R118, R118, 0x5410, RZ ;  /* 0x0000541076767816 */ /* 0x000fe400000000ff */
[----:B------:R-:W-:Y:S01]  /*78c0*/  @!P6 PRMT R114, R114, 0x5410, R62 ;  /* 0x000054107272e816 */ /* 0x000fe2000000003e */
[----:B------:R0:W-:Y:S01]  /*78d0*/  STL [R1+0x164], R63 ;  /* 0x0001643f01007387 */ /* 0x0001e20000100800 */
[----:B------:R-:W-:Y:S02]  /*78e0*/  PRMT R117, RZ, 0x7610, R117 ;  /* 0x00007610ff757816 */ /* 0x000fe40000000075 */
[----:B------:R-:W-:Y:S01]  /*78f0*/  @!P4 SHF.R.U32.HI R34, RZ, 0x10, R70 ;  /* 0x00000010ff22c819 */ /* 0x000fe20000011646 */
[----:B------:R0:W3:Y:S01]  /*7900*/  @!P2 LDG.E R82, desc[UR10][R108.64] ;  /* 0x0000000a6c52a981 */ /* 0x0000e2000c1e1900 */
[----:B-1----:R-:W-:Y:S02]  /*7910*/  IADD3 R62, R123, 0x1c0, RZ ;  /* 0x000001c07b3e7810 */ /* 0x002fe40007ffe0ff */
[----:B------:R-:W-:Y:S01]  /*7920*/  @!P6 PRMT R118, R118, 0x5410, R63 ;  /* 0x000054107676e816 */ /* 0x000fe2000000003f */
[----:B------:R1:W3:Y:S01]  /*7930*/  @!P2 LDG.E R83, desc[UR10][R112.64] ;  /* 0x0000000a7053a981 */ /* 0x0002e2000c1e1900 */
[----:B------:R-:W-:-:S02]  /*7940*/  @!P4 PRMT R117, R34, 0x7610, R117 ;  /* 0x000076102275c816 */ /* 0x000fc40000000075 */
[----:B0-----:R-:W-:Y:S02]  /*7950*/  SHF.R.S32.HI R63, RZ, 0x1f, R62 ;  /* 0x0000001fff3f7819 */ /* 0x001fe4000001143e */
[----:B------:R-:W-:Y:S02]  /*7960*/  ISETP.GE.U32.AND P0, PT, R62, UR6, PT ;  /* 0x000000063e007c0c */ /* 0x000fe4000bf06070 */
[----:B------:R-:W-:Y:S02]  /*7970*/  PRMT R119, R119, 0x5410, RZ ;  /* 0x0000541077777816 */ /* 0x000fe400000000ff */
[----:B------:R-:W-:Y:S02]  /*7980*/  @!P4 SHF.R.U32.HI R34, RZ, 0x10, R71 ;  /* 0x00000010ff22c819 */ /* 0x000fe40000011647 */
[----:B------:R-:W-:Y:S02]  /*7990*/  PRMT R109, RZ, 0x5410, RZ ;  /* 0x00005410ff6d7816 */ /* 0x000fe400000000ff */
[----:B------:R-:W-:-:S02]  /*79a0*/  ISETP.GE.OR.EX P2, PT, R63, UR7, P1, P0 ;  /* 0x000000073f007c0c */ /* 0x000fc40008f46700 */
[----:B------:R-:W-:Y:S02]  /*79b0*/  @!P4 PRMT R119, R119, 0x5410, R34 ;  /* 0x000054107777c816 */ /* 0x000fe40000000022 */
[----:B------:R-:W-:Y:S02]  /*79c0*/  @!P3 SHF.R.U32.HI R34, RZ, 0x10, R74 ;  /* 0x00000010ff22b819 */ /* 0x000fe4000001164a */
[----:B------:R-:W-:Y:S02]  /*79d0*/  @!P3 PRMT R109, R74, 0x7610, R109 ;  /* 0x000076104a6db816 */ /* 0x000fe4000000006d */
[----:B-1----:R-:W-:Y:S02]  /*79e0*/  PRMT R112, R112, 0x5410, RZ ;  /* 0x0000541070707816 */ /* 0x002fe400000000ff */
[----:B------:R-:W-:Y:S02]  /*79f0*/  @!P3 PRMT R109, R109, 0x5410, R34 ;  /* 0x000054106d6db816 */ /* 0x000fe40000000022 */
[----:B------:R-:W-:-:S04]  /*7a00*/  @!P3 SHF.R.U32.HI R34, RZ, 0x10, R75 ;  /* 0x00000010ff22b819 */ /* 0x000fc8000001164b */
[----:B------:R-:W-:Y:S02]  /*7a10*/  @!P3 PRMT R112, R112, 0x5410, R34 ;  /* 0x000054107070b816 */ /* 0x000fe40000000022 */
[----:B------:R-:W0:Y:S01]  /*7a20*/  @!P2 LDC.64 R34, c[0x0][0x288] ;  /* 0x0000a200ff22ab82 */ /* 0x000e220000000a00 */
[----:B------:R1:W-:Y:S04]  /*7a30*/  STL [R1+0x58], R37 ;  /* 0x0000582501007387 */ /* 0x0003e80000100800 */
[----:B------:R1:W-:Y:S02]  /*7a40*/  STL.S16 [R1+0x212], R36 ;  /* 0x0002122401007387 */ /* 0x0003e40000100600 */
[----:B-1----:R-:W-:Y:S02]  /*7a50*/  @!P2 MOV R37, R65 ;  /* 0x000000410025a202 */ /* 0x002fe40000000f00 */
        /* <DEDUP_REMOVED lines=10> */
[----:B------:R-:W-:Y:S02]  /*7b00*/  PRMT R116, R116, 0x5410, RZ ;  /* 0x0000541074747816 */ /* 0x000fe400000000ff */
[----:B------:R-:W-:Y:S01]  /*7b10*/  PRMT R117, R117, 0x5410, RZ ;  /* 0x0000541075757816 */ /* 0x000fe200000000ff */
[----:B------:R0:W-:Y:S01]  /*7b20*/  STL [R1+0x160], R86 ;  /* 0x0001605601007387 */ /* 0x0001e20000100800 */
[----:B------:R-:W-:Y:S02]  /*7b30*/  @!P4 PRMT R116, R116, 0x5410, R70 ;  /* 0x000054107474c816 */ /* 0x000fe40000000046 */
[----:B------:R-:W-:Y:S02]  /*7b40*/  @!P4 PRMT R117, R117, 0x5410, R71 ;  /* 0x000054107575c816 */ /* 0x000fe40000000047 */
[----:B0-----:R-:W-:-:S02]  /*7b50*/  @!P2 IADD3 R34, P0, R63, R34, RZ ;  /* 0x000000223f22a210 */ /* 0x001fc40007f1e0ff */
[----:B------:R-:W-:Y:S02]  /*7b60*/  PRMT R86, RZ, 0x7610, R86 ;  /* 0x00007610ff567816 */ /* 0x000fe40000000056 */
[----:B------:R-:W-:Y:S02]  /*7b70*/  @!P2 IADD3.X R35, R62, R35, RZ, P0, !PT ;  /* 0x000000233e23a210 */ /* 0x000fe400007fe4ff */
[----:B------:R-:W-:Y:S02]  /*7b80*/  LOP3.LUT P5, RZ, R84, 0x100, RZ, 0xc0, !PT ;  /* 0x0000010054ff7812 */ /* 0x000fe400078ac0ff */
[----:B-1----:R-:W-:Y:S02]  /*7b90*/  @!P2 IADD3 R36, P0, R63, R36, RZ ;  /* 0x000000243f24a210 */ /* 0x002fe40007f1e0ff */
[----:B------:R-:W-:Y:S01]  /*7ba0*/  LOP3.LUT P4, RZ, R85, 0x80000, RZ, 0xc0, !PT ;  /* 0x0008000055ff7812 */ /* 0x000fe2000788c0ff */
[----:B------:R0:W-:Y:S01]  /*7bb0*/  STL [R1+0x16c], R75 ;  /* 0x00016c4b01007387 */ /* 0x0001e20000100800 */
[----:B------:R-:W-:-:S02]  /*7bc0*/  @!P2 IADD3.X R37, R62, R37, RZ, P0, !PT ;  /* 0x000000253e25a210 */ /* 0x000fc400007fe4ff */
[----:B------:R-:W-:Y:S02]  /*7bd0*/  @!P3 PRMT R86, R75, 0x7610, R86 ;  /* 0x000076104b56b816 */ /* 0x000fe40000000056 */
[----:B------:R-:W-:Y:S01]  /*7be0*/  @!P6 SHF.R.U32.HI R62, RZ, 0x10, R76 ;  /* 0x00000010ff3ee819 */ /* 0x000fe2000001164c */
[----:B------:R-:W-:Y:S01]  /*7bf0*/  STL [R1+0x68], R70 ;  /* 0x0000684601007387 */ /* 0x000fe20000100800 */
[----:B0-----:R-:W-:-:S03]  /*7c00*/  PRMT R75, RZ, 0x7610, R75 ;  /* 0x00007610ff4b7816 */ /* 0x001fc6000000004b */
[----:B------:R0:W-:Y:S01]  /*7c10*/  STL [R1+0x168], R71 ;  /* 0x0001684701007387 */ /* 0x0001e20000100800 */
[----:B------:R-:W-:Y:S02]  /*7c20*/  LOP3.LUT R85, R85, 0xfffffffd, RZ, 0xc0, !PT ;  /* 0xfffffffd55557812 */ /* 0x000fe400078ec0ff */
[----:B------:R-:W-:Y:S02]  /*7c30*/  @!P6 PRMT R75, R62, 0x7610, R75 ;  /* 0x000076103e4be816 */ /* 0x000fe4000000004b */
[----:B------:R-:W-:Y:S02]  /*7c40*/  PRMT R108, R108, 0x5410, RZ ;  /* 0x000054106c6c7816 */ /* 0x000fe400000000ff */
[----:B------:R-:W-:Y:S02]  /*7c50*/  @!P6 SHF.R.U32.HI R62, RZ, 0x10, R68 ;  /* 0x00000010ff3ee819 */ /* 0x000fe40000011644 */
[----:B0-----:R-:W-:Y:S02]  /*7c60*/  CS2R R70, SRZ ;  /* 0x0000000000467805 */ /* 0x001fe4000001ff00 */
[----:B------:R-:W-:-:S02]  /*7c70*/  PRMT R86, R86, 0x5410, RZ ;  /* 0x0000541056567816 */ /* 0x000fc400000000ff */
[----:B------:R-:W-:Y:S02]  /*7c80*/  @P2 LOP3.LUT R85, R85, 0x2, RZ, 0xfc, !PT ;  /* 0x0000000255552812 */ /* 0x000fe400078efcff */
[----:B------:R-:W-:Y:S01]  /*7c90*/  @!P6 PRMT R108, R108, 0x5410, R62 ;  /* 0x000054106c6ce816 */ /* 0x000fe2000000003e */
[----:B------:R0:W3:Y:S01]  /*7ca0*/  @!P5 LDG.E R71, desc[UR10][R106.64] ;  /* 0x0000000a6a47d981 */ /* 0x0000e2000c1e1900 */
[----:B------:R-:W-:Y:S02]  /*7cb0*/  LOP3.LUT P2, RZ, R84, 0x80, RZ, 0xc0, !PT ;  /* 0x0000008054ff7812 */ /* 0x000fe4000784c0ff */
[----:B------:R-:W-:Y:S01]  /*7cc0*/  @!P4 SHF.R.U32.HI R62, RZ, 0x10, R69 ;  /* 0x00000010ff3ec819 */ /* 0x000fe20000011645 */
[----:B------:R1:W-:Y:S01]  /*7cd0*/  STL [R1+0x170], R68 ;  /* 0x0001704401007387 */ /* 0x0003e20000100800 */
[----:B------:R-:W-:-:S03]  /*7ce0*/  @!P6 PRMT R86, R86, 0x5410, R68 ;  /* 0x000054105656e816 */ /* 0x000fc60000000044 */
[----:B------:R1:W3:Y:S01]  /*7cf0*/  @!P5 LDG.E R70, desc[UR10][R110.64] ;  /* 0x0000000a6e46d981 */ /* 0x0002e2000c1e1900 */
[----:B0-----:R-:W-:Y:S02]  /*7d00*/  PRMT R107, R107, 0x5410, RZ ;  /* 0x000054106b6b7816 */ /* 0x001fe400000000ff */
[----:B------:R-:W-:Y:S01]  /*7d10*/  PRMT R106, RZ, 0x7610, R106 ;  /* 0x00007610ff6a7816 */ /* 0x000fe2000000006a */
[----:B-1----:R-:W-:Y:S01]  /*7d20*/  HFMA2.MMA R68, -RZ, RZ, 0, 0 ;  /* 0x00000000ff447435 */ /* 0x002fe200000001ff */
[----:B------:R-:W-:Y:S01]  /*7d30*/  @!P4 PRMT R107, R107, 0x5410, R62 ;  /* 0x000054106b6bc816 */ /* 0x000fe2000000003e */
[----:B------:R0:W-:Y:S01]  /*7d40*/  STL [R1+0x74], R69 ;  /* 0x0000744501007387 */ /* 0x0001e20000100800 */
[----:B------:R-:W-:Y:S02]  /*7d50*/  @!P4 SHF.R.U32.HI R62, RZ, 0x10, R77 ;  /* 0x00000010ff3ec819 */ /* 0x000fe4000001164d */
[----:B------:R-:W-:Y:S01]  /*7d60*/  PRMT R110, R110, 0x5410, RZ ;  /* 0x000054106e6e7816 */ /* 0x000fe200000000ff */
[----:B------:R1:W-:Y:S01]  /*7d70*/  STL [R1+0x6c], R74 ;  /* 0x00006c4a01007387 */ /* 0x0003e20000100800 */
[----:B------:R-:W-:-:S02]  /*7d80*/  @!P4 PRMT R106, R69, 0x7610, R106 ;  /* 0x00007610456ac816 */ /* 0x000fc4000000006a */
[----:B------:R-:W-:Y:S01]  /*7d90*/  LOP3.LUT P3, RZ, R85, 0x1000000, RZ, 0xc0, !PT ;  /* 0x0100000055ff7812 */ /* 0x000fe2000786c0ff */
[----:B------:R-:W3:Y:S01]  /*7da0*/  @!P2 LDG.E R68, desc[UR10][R104.64] ;  /* 0x0000000a6844a981 */ /* 0x000ee2000c1e1900 */
[----:B0-----:R-:W-:Y:S02]  /*7db0*/  IADD3 R69, R123, 0x1c8, RZ ;  /* 0x000001c87b457810 */ /* 0x001fe40007ffe0ff */
[----:B------:R-:W-:Y:S02]  /*7dc0*/  @!P4 PRMT R110, R110, 0x5410, R62 ;  /* 0x000054106e6ec816 */ /* 0x000fe4000000003e */
[----:B-1----:R-:W-:Y:S02]  /*7dd0*/  MOV R74, RZ ;  /* 0x000000ff004a7202 */ /* 0x002fe40000000f00 */
[----:B------:R-:W-:Y:S02]  /*7de0*/  SHF.R.S32.HI R62, RZ, 0x1f, R69 ;  /* 0x0000001fff3e7819 */ /* 0x000fe40000011445 */
[----:B------:R-:W-:-:S02]  /*7df0*/  ISETP.GE.U32.AND P0, PT, R69, UR6, PT ;  /* 0x0000000645007c0c */ /* 0x000fc4000bf06070 */
[----:B------:R0:W3:Y:S02]  /*7e00*/  @!P2 LDG.E R74, desc[UR10][R50.64] ;  /* 0x0000000a324aa981 */ /* 0x0000e4000c1e1900 */
[----:B------:R-:W-:Y:S02]  /*7e10*/  ISETP.GE.OR.EX P2, PT, R62, UR7, P1, P0 ;  /* 0x000000073e007c0c */ /* 0x000fe40008f46700 */
[----:B------:R-:W-:Y:S02]  /*7e20*/  PRMT R111, RZ, 0x7610, R111 ;  /* 0x00007610ff6f7816 */ /* 0x000fe4000000006f */
[----:B0-----:R-:W-:-:S04]  /*7e30*/  @!P3 SHF.R.U32.HI R50, RZ, 0x10, R46 ;  /* 0x00000010ff32b819 */ /* 0x001fc8000001162e */
[----:B------:R-:W-:-:S05]  /*7e40*/  @!P3 PRMT R111, R50, 0x7610, R111 ;  /* 0x00007610326fb816 */ /* 0x000fca000000006f */
[----:B------:R-:W0:Y:S01]  /*7e50*/  @!P2 LDC.64 R50, c[0x0][0x288] ;  /* 0x0000a200ff32ab82 */ /* 0x000e220000000a00 */
[----:B------:R-:W-:Y:S01]  /*7e60*/  PRMT R106, R106, 0x5410, RZ ;  /* 0x000054106a6a7816 */ /* 0x000fe200000000ff */
[----:B------:R1:W-:Y:S01]  /*7e70*/  STL [R1+0x78], R46 ;  /* 0x0000782e01007387 */ /* 0x0003e20000100800 */
[----:B------:R-:W-:Y:S02]  /*7e80*/  PRMT R113, RZ, 0x7610, R113 ;  /* 0x00007610ff717816 */ /* 0x000fe40000000071 */
[----:B------:R-:W-:Y:S02]  /*7e90*/  @!P3 PRMT R106, R106, 0x5410, R46 ;  /* 0x000054106a6ab816 */ /* 0x000fe4000000002e */
[----:B-1----:R-:W-:Y:S02]  /*7ea0*/  @!P3 SHF.R.U32.HI R46, RZ, 0x10, R0 ;  /* 0x00000010ff2eb819 */ /* 0x002fe40000011600 */
[----:B------:R-:W-:Y:S02]  /*7eb0*/  @!P2 MOV R63, R65 ;  /* 0x00000041003fa202 */ /* 0x000fe40000000f00 */
[----:B------:R-:W-:Y:S01]  /*7ec0*/  @!P3 PRMT R113, R46, 0x7610, R113 ;  /* 0x000076102e71b816 */ /* 0x000fe20000000071 */
        /* <DEDUP_REMOVED lines=9> */
[----:B------:R-:W-:-:S04]  /*7f60*/  PRMT R75, R75, 0x5410, RZ ;  /* 0x000054104b4b7816 */ /* 0x000fc800000000ff */
[----:B------:R-:W-:Y:S02]  /*7f70*/  @!P6 PRMT R75, R75, 0x5410, R76 ;  /* 0x000054104b4be816 */ /* 0x000fe4000000004c */
[----:B------:R-:W-:Y:S02]  /*7f80*/  LOP3.LUT P6, RZ, R85, 0x800000, RZ, 0xc0, !PT ;  /* 0x0080000055ff7812 */ /* 0x000fe400078cc0ff */
[----:B------:R-:W-:Y:S02]  /*7f90*/  PRMT R110, RZ, 0x7610, R110 ;  /* 0x00007610ff6e7816 */ /* 0x000fe4000000006e */
[----:B------:R-:W-:Y:S02]  /*7fa0*/  PRMT R105, R105, 0x5410, RZ ;  /* 0x0000541069697816 */ /* 0x000fe400000000ff */
[----:B0-----:R-:W-:Y:S02]  /*7fb0*/  @!P2 IADD3 R50, P0, R69, R50, RZ ;  /* 0x000000324532a210 */ /* 0x001fe40007f1e0ff */
[----:B------:R-:W-:-:S02]  /*7fc0*/  LOP3.LUT P5, RZ, R84, 0x4000, RZ, 0xc0, !PT ;  /* 0x0000400054ff7812 */ /* 0x000fc400078ac0ff */
[C---:B------:R-:W-:Y:S01]  /*7fd0*/  @!P2 IADD3.X R51, R46.reuse, R51, RZ, P0, !PT ;  /* 0x000000332e33a210 */ /* 0x040fe200007fe4ff */
[----:B------:R0:W-:Y:S01]  /*7fe0*/  STL [R1+0x178], R0 ;  /* 0x0001780001007387 */ /* 0x0001e20000100800 */
[----:B------:R-:W-:Y:S02]  /*7ff0*/  @!P4 PRMT R110, R77, 0x7610, R110 ;  /* 0x000076104d6ec816 */ /* 0x000fe4000000006e */
[----:B------:R-:W-:Y:S02]  /*8000*/  @!P3 PRMT R105, R105, 0x5410, R0 ;  /* 0x000054106969b816 */ /* 0x000fe40000000000 */
[----:B-1----:R-:W-:Y:S02]  /*8010*/  @!P2 IADD3 R62, P0, R69, R62, RZ ;  /* 0x0000003e453ea210 */ /* 0x002fe40007f1e0ff */
[----:B------:R-:W-:Y:S01]  /*8020*/  LOP3.LUT P4, RZ, R85, 0x400000, RZ, 0xc0, !PT ;  /* 0x0040000055ff7812 */ /* 0x000fe2000788c0ff */
[----:B0-----:R-:W-:Y:S01]  /*8030*/  HFMA2.MMA R0, -RZ, RZ, 0, 0 ;  /* 0x00000000ff007435 */ /* 0x001fe200000001ff */
[----:B------:R-:W-:-:S02]  /*8040*/  @!P2 IADD3.X R63, R46, R63, RZ, P0, !PT ;  /* 0x0000003f2e3fa210 */ /* 0x000fc400007fe4ff */
[----:B------:R-:W-:Y:S02]  /*8050*/  PRMT R105, RZ, 0x7610, R105 ;  /* 0x00007610ff697816 */ /* 0x000fe40000000069 */
[----:B------:R-:W-:Y:S02]  /*8060*/  @!P6 SHF.R.U32.HI R46, RZ, 0x10, R47 ;  /* 0x00000010ff2ee819 */ /* 0x000fe4000001162f */
[----:B------:R-:W-:Y:S02]  /*8070*/  PRMT R69, R69, 0x5410, RZ ;  /* 0x0000541045457816 */ /* 0x000fe400000000ff */
[----:B------:R-:W-:Y:S01]  /*8080*/  @!P6 PRMT R105, R46, 0x7610, R105 ;  /* 0x000076102e69e816 */ /* 0x000fe20000000069 */
[----:B------:R0:W3:Y:S01]  /*8090*/  @!P5 LDG.E R0, desc[UR10][R58.64] ;  /* 0x0000000a3a00d981 */ /* 0x0000e2000c1e1900 */
[----:B------:R-:W-:-:S03]  /*80a0*/  @!P6 SHF.R.U32.HI R46, RZ, 0x10, R52 ;  /* 0x00000010ff2ee819 */ /* 0x000fc60000011634 */
[----:B------:R1:W-:Y:S01]  /*80b0*/  STL [R1+0x70], R76 ;  /* 0x0000704c01007387 */ /* 0x0003e20000100800 */
[----:B------:R-:W-:Y:S02]  /*80c0*/  @!P6 PRMT R69, R69, 0x5410, R46 ;  /* 0x000054104545e816 */ /* 0x000fe4000000002e */
[----:B------:R-:W-:Y:S02]  /*80d0*/  @!P4 SHF.R.U32.HI R46, RZ, 0x10, R87 ;  /* 0x00000010ff2ec819 */ /* 0x000fe40000011657 */
[----:B0-----:R-:W-:Y:S02]  /*80e0*/  MOV R58, RZ ;  /* 0x000000ff003a7202 */ /* 0x001fe40000000f00 */
[----:B------:R-:W-:Y:S02]  /*80f0*/  PRMT R59, RZ, 0x7610, R59 ;  /* 0x00007610ff3b7816 */ /* 0x000fe4000000003b */
[----:B-1----:R-:W-:Y:S02]  /*8100*/  PRMT R76, RZ, 0x7610, R76 ;  /* 0x00007610ff4c7816 */ /* 0x002fe4000000004c */
[----:B------:R-:W-:Y:S01]  /*8110*/  LOP3.LUT R85, R85, 0xfffffffe, RZ, 0xc0, !PT ;  /* 0xfffffffe55557812 */ /* 0x000fe200078ec0ff */
[----:B------:R0:W3:Y:S01]  /*8120*/  @!P5 LDG.E R58, desc[UR10][R60.64] ;  /* 0x0000000a3c3ad981 */ /* 0x0000e2000c1e1900 */
[----:B------:R-:W-:-:S02]  /*8130*/  @!P4 PRMT R76, R46, 0x7610, R76 ;  /* 0x000076102e4cc816 */ /* 0x000fc4000000004c */
[----:B------:R-:W-:Y:S02]  /*8140*/  @!P4 SHF.R.U32.HI R46, RZ, 0x10, R53 ;  /* 0x00000010ff2ec819 */ /* 0x000fe40000011635 */
[----:B------:R-:W-:Y:S02]  /*8150*/  @!P4 PRMT R59, R53, 0x7610, R59 ;  /* 0x00007610353bc816 */ /* 0x000fe4000000003b */
[----:B------:R-:W-:Y:S02]  /*8160*/  @P2 LOP3.LUT R85, R85, 0x1, RZ, 0xfc, !PT ;  /* 0x0000000155552812 */ /* 0x000fe400078efcff */
[----:B0-----:R-:W-:Y:S02]  /*8170*/  PRMT R60, RZ, 0x7610, R60 ;  /* 0x00007610ff3c7816 */ /* 0x001fe4000000003c */
[----:B------:R-:W-:Y:S01]  /*8180*/  LOP3.LUT P2, RZ, R84, 0x2000, RZ, 0xc0, !PT ;  /* 0x0000200054ff7812 */ /* 0x000fe2000784c0ff */
[----:B------:R0:W-:Y:S01]  /*8190*/  STL.S16 [R1+0x21e], R59 ;  /* 0x00021e3b01007387 */ /* 0x0001e20000100600 */
[----:B------:R-:W-:-:S02]  /*81a0*/  @!P4 PRMT R60, R46, 0x7610, R60 ;  /* 0x000076102e3cc816 */ /* 0x000fc4000000003c */
[----:B------:R-:W-:Y:S02]  /*81b0*/  LOP3.LUT P3, RZ, R85, 0x10000000, RZ, 0xc0, !PT ;  /* 0x1000000055ff7812 */ /* 0x000fe4000786c0ff */
[----:B------:R-:W-:Y:S01]  /*81c0*/  PRMT R104, RZ, 0x5410, RZ ;  /* 0x00005410ff687816 */ /* 0x000fe200000000ff */
[----:B------:R1:W-:Y:S01]  /*81d0*/  STL.S16 [R1+0x28e], R60 ;  /* 0x00028e3c01007387 */ /* 0x0003e20000100600 */
[----:B0-----:R-:W-:Y:S01]  /*81e0*/  HFMA2.MMA R59, -RZ, RZ, 0, 0 ;  /* 0x00000000ff3b7435 */ /* 0x001fe200000001ff */
[----:B------:R-:W-:Y:S02]  /*81f0*/  IADD3 R61, R123, 0x1d0, RZ ;  /* 0x000001d07b3d7810 */ /* 0x000fe40007ffe0ff */
[----:B-1----:R-:W-:Y:S02]  /*8200*/  MOV R60, RZ ;  /* 0x000000ff003c7202 */ /* 0x002fe40000000f00 */
[----:B------:R-:W-:Y:S01]  /*8210*/  @!P6 PRMT R104, R104, 0x5410, R47 ;  /* 0x000054106868e816 */ /* 0x000fe2000000002f */
[----:B------:R0:W-:Y:S03]  /*8220*/  STL.S16 [R1+0x21c], R76 ;  /* 0x00021c4c01007387 */ /* 0x0001e60000100600 */
[----:B------:R-:W-:Y:S01]  /*8230*/  @!P3 SHF.R.U32.HI R46, RZ, 0x10, R88 ;  /* 0x00000010ff2eb819 */ /* 0x000fe20000011658 */
[----:B------:R-:W3:Y:S01]  /*8240*/  @!P2 LDG.E R59, desc[UR10][R78.64] ;  /* 0x0000000a4e3ba981 */ /* 0x000ee2000c1e1900 */
[----:B------:R-:W-:-:S03]  /*8250*/  @!P6 PRMT R104, R52, 0x7610, R104 ;  /* 0x000076103468e816 */ /* 0x000fc60000000068 */
[----:B------:R1:W3:Y:S01]  /*8260*/  @!P2 LDG.E R60, desc[UR10][R80.64] ;  /* 0x0000000a503ca981 */ /* 0x0002e2000c1e1900 */
[----:B------:R-:W-:Y:S02]  /*8270*/  ISETP.GE.U32.AND P2, PT, R61, UR6, PT ;  /* 0x000000063d007c0c */ /* 0x000fe4000bf46070 */
[----:B0-----:R-:W-:Y:S01]  /*8280*/  SHF.R.S32.HI R76, RZ, 0x1f, R61 ;  /* 0x0000001fff4c7819 */ /* 0x001fe2000001143d */
[----:B------:R0:W-:Y:S03]  /*8290*/  STL [R1+0x17c], R52 ;  /* 0x00017c3401007387 */ /* 0x0001e60000100800 */
[----:B------:R-:W-:Y:S01]  /*82a0*/  ISETP.GE.OR.EX P2, PT, R76, UR7, P1, P2 ;  /* 0x000000074c007c0c */ /* 0x000fe20008f46720 */
[----:B------:R2:W-:Y:S01]  /*82b0*/  STL [R1+0x7c], R47 ;  /* 0x00007c2f01007387 */ /* 0x0005e20000100800 */
[----:B0-----:R-:W-:-:S04]  /*82c0*/  PRMT R52, RZ, 0x7610, R52 ;  /* 0x00007610ff347816 */ /* 0x001fc80000000034 */
[----:B------:R-:W-:Y:S02]  /*82d0*/  @!P3 PRMT R52, R46, 0x7610, R52 ;  /* 0x000076102e34b816 */ /* 0x000fe40000000034 */
[----:B--2---:R-:W-:Y:S02]  /*82e0*/  PRMT R47, RZ, 0x7610, R47 ;  /* 0x00007610ff2f7816 */ /* 0x004fe4000000002f */
[----:B------:R-:W-:-:S04]  /*82f0*/  @!P3 SHF.R.U32.HI R46, RZ, 0x10, R89 ;  /* 0x00000010ff2eb819 */ /* 0x000fc80000011659 */
[----:B------:R-:W-:-:S05]  /*8300*/  @!P3 PRMT R47, R46, 0x7610, R47 ;  /* 0x000076102e2fb816 */ /* 0x000fca000000002f */
[----:B------:R0:W-:Y:S02]  /*8310*/  STL.S16 [R1+0x29e], R47 ;  /* 0x00029e2f01007387 */ /* 0x0001e40000100600 */
[----:B0-----:R-:W0:Y:S02]  /*8320*/  @!P2 LDC.64 R46, c[0x0][0x288] ;  /* 0x0000a200ff2eab82 */ /* 0x001e240000000a00 */
[----:B------:R2:W-:Y:S04]  /*8330*/  STL [R1+0x180], R53 ;  /* 0x0001803501007387 */ /* 0x0005e80000100800 */
[----:B------:R4:W-:Y:S01]  /*8340*/  STL.S16 [R1+0x296], R52 ;  /* 0x0002963401007387 */ /* 0x0009e20000100600 */
[----:B--2---:R-:W-:Y:S02]  /*8350*/  @!P2 MOV R53, R65 ;  /* 0x000000410035a202 */ /* 0x004fe40000000f00 */
[----:B----4-:R-:W-:Y:S01]  /*8360*/  @!P2 MOV R52, R66 ;  /* 0x000000420034a202 */ /* 0x010fe20000000f00 */
[----:B0-----:R-:W-:-:S04]  /*8370*/  @!P2 IMAD R76, R76, R46, RZ ;  /* 0x0000002e4c4ca224 */ /* 0x001fc800078e02ff */
[----:B------:R-:W-:-:S04]  /*8380*/  @!P2 IMAD.WIDE.U32 R52, R61, R46, R52 ;  /* 0x0000002e3d34a225 */ /* 0x000fc800078e0034 */
[----:B------:R-:W-:-:S05]  /*8390*/  @!P2 IMAD R47, R61, R47, R76 ;  /* 0x0000002f3d2fa224 */ /* 0x000fca00078e024c */
[----:B------:R-:W-:-:S04]  /*83a0*/  @!P2 IADD3 R47, R53, R47, RZ ;  /* 0x0000002f352fa210 */ /* 0x000fc80007ffe0ff */
[C---:B------:R-:W-:Y:S02]  /*83b0*/  @!P2 SHF.L.U64.HI R61, R52.reuse, 0x1, R47 ;  /* 0x00000001343da819 */ /* 0x040fe4000001022f */
[----:B------:R-:W0:Y:S01]  /*83c0*/  @!P2 LDC.64 R46, c[0x0][0x230] ;  /* 0x00008c00ff2eab82 */ /* 0x000e220000000a00 */
[----:B------:R-:W-:-:S07]  /*83d0*/  @!P2 SHF.L.U32 R76, R52, 0x1, RZ ;  /* 0x00000001344ca819 */ /* 0x000fce00000006ff */
[----:B------:R-:W2:Y:S01]  /*83e0*/  @!P2 LDC.64 R52, c[0x0][0x228] ;  /* 0x00008a00ff34ab82 */ /* 0x000ea20000000a00 */
[----:B------:R-:W-:Y:S02]  /*83f0*/  LOP3.LUT P5, RZ, R84, 0x1000, RZ, 0xc0, !PT ;  /* 0x0000100054ff7812 */ /* 0x000fe400078ac0ff */
[----:B0-----:R-:W-:-:S04]  /*8400*/  @!P2 IADD3 R46, P0, R76, R46, RZ ;  /* 0x0000002e4c2ea210 */ /* 0x001fc80007f1e0ff */
[----:B------:R-:W-:Y:S02]  /*8410*/  @!P2 IADD3.X R47, R61, R47, RZ, P0, !PT ;  /* 0x0000002f3d2fa210 */ /* 0x000fe400007fe4ff */
[----:B--2---:R-:W-:-:S04]  /*8420*/  @!P2 IADD3 R52, P0, R76, R52, RZ ;  /* 0x000000344c34a210 */ /* 0x004fc80007f1e0ff */
[----:B------:R-:W-:Y:S02]  /*8430*/  @!P2 IADD3.X R53, R61, R53, RZ, P0, !PT ;  /* 0x000000353d35a210 */ /* 0x000fe400007fe4ff */
[----:B------:R-:W-:Y:S01]  /*8440*/  LOP3.LUT P0, RZ, R85, 0x8000000, RZ, 0xc0, !PT ;  /* 0x0800000055ff7812 */ /* 0x000fe2000780c0ff */
[----:B------:R-:W-:Y:S01]  /*8450*/  HFMA2.MMA R61, -RZ, RZ, 0, 0 ;  /* 0x00000000ff3d7435 */ /* 0x000fe200000001ff */
[----:B-1----:R-:W-:Y:S02]  /*8460*/  PRMT R80, R80, 0x5410, RZ ;  /* 0x0000541050507816 */ /* 0x002fe400000000ff */
[----:B------:R-:W-:Y:S02]  /*8470*/  PRMT R69, RZ, 0x7610, R69 ;  /* 0x00007610ff457816 */ /* 0x000fe40000000045 */
[----:B------:R-:W-:Y:S02]  /*8480*/  @!P3 PRMT R80, R80, 0x5410, R89 ;  /* 0x000054105050b816 */ /* 0x000fe40000000059 */
[----:B------:R-:W-:-:S02]  /*8490*/  @!P4 PRMT R69, R87, 0x7610, R69 ;  /* 0x000076105745c816 */ /* 0x000fc40000000045 */
[----:B------:R-:W-:Y:S01]  /*84a0*/  LOP3.LUT P4, RZ, R85, 0x4000000, RZ, 0xc0, !PT ;  /* 0x0400000055ff7812 */ /* 0x000fe2000788c0ff */
[----:B------:R0:W2:Y:S01]  /*84b0*/  @!P5 LDG.E R61, desc[UR10][R54.64] ;  /* 0x0000000a363dd981 */ /* 0x0000a2000c1e1900 */
[----:B------:R-:W-:Y:S02]  /*84c0*/  PRMT R80, RZ, 0x7610, R80 ;  /* 0x00007610ff507816 */ /* 0x000fe40000000050 */
[----:B------:R-:W-:Y:S02]  /*84d0*/  PRMT R78, R78, 0x5410, RZ ;  /* 0x000054104e4e7816 */ /* 0x000fe400000000ff */
[----:B0-----:R-:W-:-:S04]  /*84e0*/  @!P0 SHF.R.U32.HI R54, RZ, 0x10, R90 ;  /* 0x00000010ff368819 */ /* 0x001fc8000001165a */
[----:B------:R-:W-:Y:S02]  /*84f0*/  @!P0 PRMT R80, R54, 0x7610, R80 ;  /* 0x0000761036508816 */ /* 0x000fe40000000050 */
[----:B------:R-:W-:Y:S01]  /*8500*/  @!P0 SHF.R.U32.HI R54, RZ, 0x10, R91 ;  /* 0x00000010ff368819 */ /* 0x000fe2000001165b */
[----:B------:R0:W-:Y:S01]  /*8510*/  STL [R1+0x174], R77 ;  /* 0x0001744d01007387 */ /* 0x0001e20000100800 */
[----:B------:R-:W-:Y:S02]  /*8520*/  LOP3.LUT R84, R84, 0xffdfffff, RZ, 0xc0, !PT ;  /* 0xffdfffff54547812 */ /* 0x000fe400078ec0ff */
[----:B------:R-:W-:Y:S02]  /*8530*/  @!P0 PRMT R78, R78, 0x5410, R54 ;  /* 0x000054104e4e8816 */ /* 0x000fe40000000036 */
[----:B------:R-:W-:Y:S02]  /*8540*/  MOV R54, RZ ;  /* 0x000000ff00367202 */ /* 0x000fe40000000f00 */
[----:B------:R-:W-:-:S02]  /*8550*/  @!P4 SHF.R.U32.HI R55, RZ, 0x10, R93 ;  /* 0x00000010ff37c819 */ /* 0x000fc4000001165d */
[----:B0-----:R-:W-:Y:S02]  /*8560*/  PRMT R77, RZ, 0x7610, R77 ;  /* 0x00007610ff4d7816 */ /* 0x001fe4000000004d */
[----:B------:R0:W4:Y:S01]  /*8570*/  @!P5 LDG.E R54, desc[UR10][R56.64] ;  /* 0x0000000a3836d981 */ /* 0x000122000c1e1900 */
[----:B------:R-:W-:Y:S02]  /*8580*/  PRMT R113, R113, 0x5410, RZ ;  /* 0x0000541071717816 */ /* 0x000fe400000000ff */
[----:B------:R-:W-:Y:S02]  /*8590*/  @P2 LOP3.LUT R84, R84, 0x200000, RZ, 0xfc, !PT ;  /* 0x0020000054542812 */ /* 0x000fe400078efcff */
[----:B------:R-:W-:Y:S02]  /*85a0*/  @!P4 PRMT R77, R55, 0x7610, R77 ;  /* 0x00007610374dc816 */ /* 0x000fe4000000004d */
[----:B------:R-:W-:Y:S02]  /*85b0*/  @!P4 SHF.R.U32.HI R55, RZ, 0x10, R92 ;  /* 0x00000010ff37c819 */ /* 0x000fe4000001165c */
[----:B------:R-:W-:-:S02]  /*85c0*/  @!P3 PRMT R113, R113, 0x5410, R88 ;  /* 0x000054107171b816 */ /* 0x000fc40000000058 */
[----:B0-----:R-:W-:Y:S02]  /*85d0*/  PRMT R57, RZ, 0x7610, R57 ;  /* 0x00007610ff397816 */ /* 0x001fe40000000039 */
[----:B------:R-:W-:Y:S02]  /*85e0*/  LOP3.LUT P3, RZ, R84, 0x800, RZ, 0xc0, !PT ;  /* 0x0000080054ff7812 */ /* 0x000fe4000786c0ff */
[----:B------:R-:W-:Y:S01]  /*85f0*/  @!P4 PRMT R57, R55, 0x7610, R57 ;  /* 0x000076103739c816 */ /* 0x000fe20000000039 */
[----:B------:R-:W-:Y:S01]  /*8600*/  HFMA2.MMA R55, -RZ, RZ, 0, 0 ;  /* 0x00000000ff377435 */ /* 0x000fe200000001ff */
[----:B------:R-:W-:-:S04]  /*8610*/  PRMT R56, RZ, 0x7610, R56 ;  /* 0x00007610ff387816 */ /* 0x000fc80000000038 */
[----:B------:R-:W-:-:S05]  /*8620*/  @!P4 PRMT R56, R92, 0x7610, R56 ;  /* 0x000076105c38c816 */ /* 0x000fca0000000038 */
[----:B------:R0:W4:Y:S01]  /*8630*/  @!P3 LDG.E R55, desc[UR10][R40.64] ;  /* 0x0000000a2837b981 */ /* 0x000122000c1e1900 */
[----:B------:R-:W-:-:S03]  /*8640*/  LOP3.LUT P6, RZ, R85, 0x80000000, RZ, 0xc0, !PT ;  /* 0x8000000055ff7812 */ /* 0x000fc600078cc0ff */
[----:B------:R1:W-:Y:S01]  /*8650*/  STL.S16 [R1+0x2aa], R56 ;  /* 0x0002aa3801007387 */ /* 0x0003e20000100600 */
[----:B0-----:R-:W-:Y:S02]  /*8660*/  MOV R40, RZ ;  /* 0x000000ff00287202 */ /* 0x001fe40000000f00 */
[----:B------:R-:W-:-:S04]  /*8670*/  IADD3 R41, R123, 0x1d8, RZ ;  /* 0x000001d87b297810 */ /* 0x000fc80007ffe0ff */
[----:B------:R0:W4:Y:S01]  /*8680*/  @!P3 LDG.E R40, desc[UR10][R48.64] ;  /* 0x0000000a3028b981 */ /* 0x000122000c1e1900 */
[----:B-1----:R-:W-:Y:S02]  /*8690*/  SHF.R.S32.HI R56, RZ, 0x1f, R41 ;  /* 0x0000001fff387819 */ /* 0x002fe40000011429 */
[----:B------:R-:W-:Y:S02]  /*86a0*/  ISETP.GE.U32.AND P3, PT, R41, UR6, PT ;  /* 0x0000000629007c0c */ /* 0x000fe4000bf66070 */
[----:B------:R-:W-:Y:S02]  /*86b0*/  PRMT R79, RZ, 0x5410, RZ ;  /* 0x00005410ff4f7816 */ /* 0x000fe400000000ff */
[----:B------:R-:W-:Y:S02]  /*86c0*/  ISETP.GE.OR.EX P3, PT, R56, UR7, P1, P3 ;  /* 0x0000000738007c0c */ /* 0x000fe40008f66730 */
[----:B------:R-:W-:Y:S01]  /*86d0*/  @!P0 PRMT R79, R79, 0x5410, R90 ;  /* 0x000054104f4f8816 */ /* 0x000fe2000000005a */
[----:B------:R1:W-:Y:S01]  /*86e0*/  STL [R1+0x188], R91 ;  /* 0x0001885b01007387 */ /* 0x0003e20000100800 */
[----:B0-----:R-:W-:-:S02]  /*86f0*/  @!P6 SHF.R.U32.HI R48, RZ, 0x10, R22 ;  /* 0x00000010ff30e819 */ /* 0x001fc40000011616 */
[----:B------:R-:W-:Y:S02]  /*8700*/  @!P0 PRMT R79, R91, 0x7610, R79 ;  /* 0x000076105b4f8816 */ /* 0x000fe4000000004f */
[----:B-1----:R-:W-:-:S04]  /*8710*/  PRMT R91, RZ, 0x7610, R91 ;  /* 0x00007610ff5b7816 */ /* 0x002fc8000000005b */
[----:B------:R-:W-:Y:S02]  /*8720*/  @!P6 PRMT R91, R48, 0x7610, R91 ;  /* 0x00007610305be816 */ /* 0x000fe4000000005b */
[----:B------:R-:W0:Y:S01]  /*8730*/  @!P3 LDC.64 R48, c[0x0][0x288] ;  /* 0x0000a200ff30bb82 */ /* 0x000e220000000a00 */
[----:B------:R1:W-:Y:S04]  /*8740*/  STL [R1+0x88], R90 ;  /* 0x0000885a01007387 */ /* 0x0003e80000100800 */
[----:B------:R1:W-:Y:S02]  /*8750*/  STL [R1+0x18c], R92 ;  /* 0x00018c5c01007387 */ /* 0x0003e40000100800 */
[----:B-1----:R-:W-:Y:S02]  /*8760*/  PRMT R90, R90, 0x5410, RZ ;  /* 0x000054105a5a7816 */ /* 0x002fe400000000ff */
[----:B------:R1:W-:Y:S02]  /*8770*/  STL [R1+0x90], R22 ;  /* 0x0000901601007387 */ /* 0x0003e40000100800 */
[----:B------:R-:W-:-:S02]  /*8780*/  @!P6 PRMT R90, R90, 0x5410, R22 ;  /* 0x000054105a5ae816 */ /* 0x000fc40000000016 */
[----:B------:R-:W-:Y:S02]  /*8790*/  PRMT R92, RZ, 0x7610, R92 ;  /* 0x00007610ff5c7816 */ /* 0x000fe4000000005c */
[----:B-1----:R-:W-:Y:S01]  /*87a0*/  @!P6 SHF.R.U32.HI R22, RZ, 0x10, R94 ;  /* 0x00000010ff16e819 */ /* 0x002fe2000001165e */
[----:B------:R1:W-:Y:S03]  /*87b0*/  STL.S16 [R1+0x2ac], R57 ;  /* 0x0002ac3901007387 */ /* 0x0003e60000100600 */
[----:B------:R-:W-:Y:S01]  /*87c0*/  @!P6 PRMT R92, R22, 0x7610, R92 ;  /* 0x00007610165ce816 */ /* 0x000fe2000000005c */
[----:B0-----:R-:W-:Y:S01]  /*87d0*/  @!P3 IMAD R22, R56, R48, RZ ;  /* 0x000000303816b224 */ /* 0x001fe200078e02ff */
[----:B------:R-:W-:Y:S02]  /*87e0*/  @!P3 MOV R56, R66 ;  /* 0x000000420038b202 */ /* 0x000fe40000000f00 */
[----:B-1----:R-:W-:Y:S01]  /*87f0*/  @!P3 MOV R57, R65 ;  /* 0x000000410039b202 */ /* 0x002fe20000000f00 */
[----:B------:R-:W-:-:S02]  /*8800*/  @!P3 IMAD R22, R41, R49, R22 ;  /* 0x000000312916b224 */ /* 0x000fc400078e0216 */
[----:B------:R-:W-:Y:S02]  /*8810*/  @!P3 IMAD.WIDE.U32 R56, R41, R48, R56 ;  /* 0x000000302938b225 */ /* 0x000fe400078e0038 */
[----:B------:R-:W0:Y:S03]  /*8820*/  @!P3 LDC.64 R48, c[0x0][0x230] ;  /* 0x00008c00ff30bb82 */ /* 0x000e260000000a00 */
[----:B------:R-:W-:Y:S02]  /*8830*/  @!P3 IADD3 R22, R57, R22, RZ ;  /* 0x000000163916b210 */ /* 0x000fe40007ffe0ff */
[C---:B------:R-:W-:Y:S02]  /*8840*/  @!P3 SHF.L.U32 R41, R56.reuse, 0x1, RZ ;  /* 0x000000013829b819 */ /* 0x040fe400000006ff */
[----:B------:R-:W-:Y:S02]  /*8850*/  @!P3 SHF.L.U64.HI R22, R56, 0x1, R22 ;  /* 0x000000013816b819 */ /* 0x000fe40000010216 */
[----:B------:R-:W1:Y:S01]  /*8860*/  @!P3 LDC.64 R56, c[0x0][0x228] ;  /* 0x00008a00ff38bb82 */ /* 0x000e620000000a00 */
[----:B------:R-:W-:-:S02]  /*8870*/  LOP3.LUT P2, RZ, R84, 0x400, RZ, 0xc0, !PT ;  /* 0x0000040054ff7812 */ /* 0x000fc4000784c0ff */
[----:B------:R-:W-:Y:S02]  /*8880*/  LOP3.LUT P5, RZ, R85, 0x20000000, RZ, 0xc0, !PT ;  /* 0x2000000055ff7812 */ /* 0x000fe400078ac0ff */
[----:B0-----:R-:W-:-:S04]  /*8890*/  @!P3 IADD3 R48, P0, R41, R48, RZ ;  /* 0x000000302930b210 */ /* 0x001fc80007f1e0ff */
[----:B------:R-:W-:Y:S02]  /*88a0*/  @!P3 IADD3.X R49, R22, R49, RZ, P0, !PT ;  /* 0x000000311631b210 */ /* 0x000fe400007fe4ff */
[----:B-1----:R-:W-:-:S04]  /*88b0*/  @!P3 IADD3 R56, P0, R41, R56, RZ ;  /* 0x000000382938b210 */ /* 0x002fc80007f1e0ff */
[----:B------:R-:W-:Y:S01]  /*88c0*/  @!P3 IADD3.X R57, R22, R57, RZ, P0, !PT ;  /* 0x000000391639b210 */ /* 0x000fe200007fe4ff */
[----:B------:R-:W-:Y:S01]  /*88d0*/  HFMA2.MMA R22, -RZ, RZ, 0, 0 ;  /* 0x00000000ff167435 */ /* 0x000fe200000001ff */
[----:B------:R-:W-:Y:S02]  /*88e0*/  PRMT R78, RZ, 0x7610, R78 ;  /* 0x00007610ff4e7816 */ /* 0x000fe4000000004e */
[----:B------:R-:W-:Y:S01]  /*88f0*/  LOP3.LUT P0, RZ, R85, 0x40000000, RZ, 0xc0, !PT ;  /* 0x4000000055ff7812 */ /* 0x000fe2000780c0ff */
[----:B------:R0:W-:Y:S01]  /*8900*/  STL [R1+0x80], R87 ;  /* 0x0000805701007387 */ /* 0x0001e20000100800 */
[----:B------:R-:W-:-:S03]  /*8910*/  @!P4 PRMT R78, R93, 0x7610, R78 ;  /* 0x000076105d4ec816 */ /* 0x000fc6000000004e */
[----:B------:R1:W-:Y:S01]  /*8920*/  STL [R1+0x8c], R93 ;  /* 0x00008c5d01007387 */ /* 0x0003e20000100800 */
[----:B------:R-:W-:-:S03]  /*8930*/  LOP3.LUT P4, RZ, R84, 0x8, RZ, 0xc0, !PT ;  /* 0x0000000854ff7812 */ /* 0x000fc6000788c0ff */
[----:B------:R3:W4:Y:S01]  /*8940*/  @!P2 LDG.E R22, desc[UR10][R42.64] ;  /* 0x0000000a2a16a981 */ /* 0x000722000c1e1900 */
[----:B0-----:R-:W-:Y:S02]  /*8950*/  PRMT R87, R87, 0x5410, RZ ;  /* 0x0000541057577816 */ /* 0x001fe400000000ff */
[----:B------:R-:W-:Y:S02]  /*8960*/  LOP3.LUT R84, R84, 0xffbfffff, RZ, 0xc0, !PT ;  /* 0xffbfffff54547812 */ /* 0x000fe400078ec0ff */
[----:B-1----:R-:W-:Y:S02]  /*8970*/  PRMT R93, RZ, 0x7610, R93 ;  /* 0x00007610ff5d7816 */ /* 0x002fe4000000005d */
[----:B---3--:R-:W-:Y:S01]  /*8980*/  @!P5 SHF.R.U32.HI R42, RZ, 0x10, R28 ;  /* 0x00000010ff2ad819 */ /* 0x008fe2000001161c */
[----:B------:R0:W-:Y:S01]  /*8990*/  STL [R1+0x190], R94 ;  /* 0x0001905e01007387 */ /* 0x0001e20000100800 */
[----:B------:R-:W-:Y:S02]  /*89a0*/  @!P6 PRMT R87, R87, 0x5410, R94 ;  /* 0x000054105757e816 */ /* 0x000fe4000000005e */
[----:B------:R-:W-:-:S02]  /*89b0*/  PRMT R81, R81, 0x5410, RZ ;  /* 0x0000541051517816 */ /* 0x000fc400000000ff */
[----:B------:R-:W-:Y:S02]  /*89c0*/  @!P5 PRMT R93, R42, 0x7610, R93 ;  /* 0x000076102a5dd816 */ /* 0x000fe4000000005d */
[----:B------:R-:W-:Y:S02]  /*89d0*/  @!P5 SHF.R.U32.HI R42, RZ, 0x10, R23 ;  /* 0x00000010ff2ad819 */ /* 0x000fe40000011617 */
[----:B------:R-:W-:Y:S02]  /*89e0*/  @P3 LOP3.LUT R84, R84, 0x400000, RZ, 0xfc, !PT ;  /* 0x0040000054543812 */ /* 0x000fe400078efcff */
[----:B0-----:R-:W-:Y:S02]  /*89f0*/  PRMT R94, RZ, 0x7610, R94 ;  /* 0x00007610ff5e7816 */ /* 0x001fe4000000005e */
[----:B------:R-:W-:Y:S02]  /*8a00*/  @!P0 PRMT R81, R81, 0x5410, R95 ;  /* 0x0000541051518816 */ /* 0x000fe4000000005f */
[----:B------:R-:W-:-:S02]  /*8a10*/  PRMT R93, R93, 0x5410, RZ ;  /* 0x000054105d5d7816 */ /* 0x000fc400000000ff */
[----:B------:R-:W-:Y:S02]  /*8a20*/  @!P5 PRMT R94, R42, 0x7610, R94 ;  /* 0x000076102a5ed816 */ /* 0x000fe4000000005e */
[----:B------:R-:W-:Y:S02]  /*8a30*/  CS2R R42, SRZ ;  /* 0x00000000002a7805 */ /* 0x000fe4000001ff00 */
[----:B------:R-:W-:Y:S01]  /*8a40*/  LOP3.LUT P3, RZ, R84, 0x4, RZ, 0xc0, !PT ;  /* 0x0000000454ff7812 */ /* 0x000fe2000786c0ff */
[----:B------:R0:W-:Y:S01]  /*8a50*/  STL [R1+0x198], R23 ;  /* 0x0001981701007387 */ /* 0x0001e20000100800 */
[----:B------:R-:W-:Y:S02]  /*8a60*/  PRMT R81, RZ, 0x7610, R81 ;  /* 0x00007610ff517816 */ /* 0x000fe40000000051 */
[----:B------:R-:W-:Y:S01]  /*8a70*/  @!P5 PRMT R93, R93, 0x5410, R23 ;  /* 0x000054105d5dd816 */ /* 0x000fe20000000017 */
[----:B------:R1:W3:Y:S01]  /*8a80*/  @!P4 LDG.E R42, desc[UR10][R2.64] ;  /* 0x0000000a022ac981 */ /* 0x0002e2000c1e1900 */
[----:B------:R-:W-:-:S03]  /*8a90*/  @!P5 PRMT R81, R28, 0x7610, R81 ;  /* 0x000076101c51d816 */ /* 0x000fc60000000051 */
[----:B------:R2:W3:Y:S01]  /*8aa0*/  @!P4 LDG.E R43, desc[UR10][R4.64] ;  /* 0x0000000a042bc981 */ /* 0x0004e2000c1e1900 */
[----:B0-----:R-:W-:-:S03]  /*8ab0*/  IADD3 R23, R123, 0x1e0, RZ ;  /* 0x000001e07b177810 */ /* 0x001fc60007ffe0ff */
[----:B------:R0:W-:Y:S01]  /*8ac0*/  STL [R1+0x98], R28 ;  /* 0x0000981c01007387 */ /* 0x0001e20000100800 */
[----:B------:R-:W-:Y:S02]  /*8ad0*/  ISETP.GE.U32.AND P4, PT, R23, UR6, PT ;  /* 0x0000000617007c0c */ /* 0x000fe4000bf86070 */
[----:B------:R-:W-:Y:S02]  /*8ae0*/  PRMT R94, R94, 0x5410, RZ ;  /* 0x000054105e5e7816 */ /* 0x000fe400000000ff */
[----:B0-----:R-:W-:Y:S02]  /*8af0*/  SHF.R.S32.HI R28, RZ, 0x1f, R23 ;  /* 0x0000001fff1c7819 */ /* 0x001fe40000011417 */
[----:B-1----:R-:W-:Y:S02]  /*8b00*/  @!P3 SHF.R.U32.HI R2, RZ, 0x10, R97 ;  /* 0x00000010ff02b819 */ /* 0x002fe40000011661 */
[----:B------:R-:W-:Y:S01]  /*8b10*/  ISETP.GE.OR.EX P4, PT, R28, UR7, P1, P4 ;  /* 0x000000071c007c0c */ /* 0x000fe20008f86740 */
[----:B------:R0:W-:Y:S01]  /*8b20*/  STL [R1+0x94], R95 ;  /* 0x0000945f01007387 */ /* 0x0001e20000100800 */
[----:B------:R-:W-:-:S02]  /*8b30*/  @!P3 PRMT R94, R94, 0x5410, R2 ;  /* 0x000054105e5eb816 */ /* 0x000fc40000000002 */
[----:B------:R-:W-:Y:S02]  /*8b40*/  @!P0 SHF.R.U32.HI R41, RZ, 0x10, R95 ;  /* 0x00000010ff298819 */ /* 0x000fe4000001165f */
[----:B------:R-:W-:Y:S02]  /*8b50*/  @!P3 SHF.R.U32.HI R2, RZ, 0x10, R98 ;  /* 0x00000010ff02b819 */ /* 0x000fe40000011662 */
[----:B0-----:R-:W-:Y:S02]  /*8b60*/  PRMT R95, R95, 0x5410, RZ ;  /* 0x000054105f5f7816 */ /* 0x001fe400000000ff */
[----:B------:R-:W-:Y:S02]  /*8b70*/  PRMT R87, RZ, 0x7610, R87 ;  /* 0x00007610ff577816 */ /* 0x000fe40000000057 */
[----:B------:R-:W-:Y:S02]  /*8b80*/  @!P3 PRMT R95, R95, 0x5410, R2 ;  /* 0x000054105f5fb816 */ /* 0x000fe40000000002 */
[----:B------:R-:W0:Y:S01]  /*8b90*/  @!P4 LDC.64 R2, c[0x0][0x288] ;  /* 0x0000a200ff02cb82 */ /* 0x000e220000000a00 */
[----:B------:R-:W-:-:S02]  /*8ba0*/  @!P0 PRMT R87, R41, 0x7610, R87 ;  /* 0x0000761029578816 */ /* 0x000fc40000000057 */
[----:B------:R-:W-:Y:S02]  /*8bb0*/  PRMT R121, RZ, 0x7610, R121 ;  /* 0x00007610ff797816 */ /* 0x000fe40000000079 */
[----:B------:R-:W-:-:S04]  /*8bc0*/  @!P0 SHF.R.U32.HI R41, RZ, 0x10, R96 ;  /* 0x00000010ff298819 */ /* 0x000fc80000011660 */
[----:B------:R-:W-:Y:S02]  /*8bd0*/  @!P0 PRMT R121, R41, 0x7610, R121 ;  /* 0x0000761029798816 */ /* 0x000fe40000000079 */
[----:B------:R-:W-:Y:S01]  /*8be0*/  MOV R41, RZ ;  /* 0x000000ff00297202 */ /* 0x000fe20000000f00 */
[----:B------:R1:W-:Y:S05]  /*8bf0*/  STL.S16 [R1+0x2a8], R77 ;  /* 0x0002a84d01007387 */ /* 0x0003ea0000100600 */
[----:B------:R0:W3:Y:S01]  /*8c00*/  @!P2 LDG.E R41, desc[UR10][R44.64] ;  /* 0x0000000a2c29a981 */ /* 0x0000e2000c1e1900 */
[----:B--2---:R-:W-:Y:S02]  /*8c10*/  @!P4 MOV R4, R66 ;  /* 0x000000420004c202 */ /* 0x004fe40000000f00 */
[----:B------:R-:W-:Y:S01]  /*8c20*/  @!P4 MOV R5, R65 ;  /* 0x000000410005c202 */ /* 0x000fe20000000f00 */
[----:B-1----:R-:W1:Y:S01]  /*8c30*/  @!P4 LDC.64 R76, c[0x0][0x228] ;  /* 0x00008a00ff4ccb82 */ /* 0x002e620000000a00 */
[----:B0-----:R-:W-:-:S07]  /*8c40*/  @!P4 IMAD R28, R28, R2, RZ ;  /* 0x000000021c1cc224 */ /* 0x001fce00078e02ff */
[----:B------:R-:W0:Y:S01]  /*8c50*/  @!P4 LDC.64 R44, c[0x0][0x230] ;  /* 0x00008c00ff2ccb82 */ /* 0x000e220000000a00 */
[----:B------:R-:W-:-:S04]  /*8c60*/  @!P4 IMAD.WIDE.U32 R4, R23, R2, R4 ;  /* 0x000000021704c225 */ /* 0x000fc800078e0004 */
[----:B------:R-:W-:Y:S01]  /*8c70*/  @!P4 IMAD R3, R23, R3, R28 ;  /* 0x000000031703c224 */ /* 0x000fe200078e021c */
[----:B------:R-:W-:-:S04]  /*8c80*/  PRMT R122, RZ, 0x7610, R122 ;  /* 0x00007610ff7a7816 */ /* 0x000fc8000000007a */
[----:B------:R-:W-:Y:S02]  /*8c90*/  @!P4 IADD3 R2, R5, R3, RZ ;  /* 0x000000030502c210 */ /* 0x000fe40007ffe0ff */
[----:B------:R-:W-:Y:S02]  /*8ca0*/  LOP3.LUT P5, RZ, R84, 0x2, RZ, 0xc0, !PT ;  /* 0x0000000254ff7812 */ /* 0x000fe400078ac0ff */
[C---:B------:R-:W-:Y:S02]  /*8cb0*/  @!P4 SHF.L.U64.HI R2, R4.reuse, 0x1, R2 ;  /* 0x000000010402c819 */ /* 0x040fe40000010202 */
[----:B------:R-:W-:Y:S02]  /*8cc0*/  @!P4 SHF.L.U32 R4, R4, 0x1, RZ ;  /* 0x000000010404c819 */ /* 0x000fe400000006ff */
[----:B------:R-:W-:Y:S02]  /*8cd0*/  @!P0 PRMT R122, R96, 0x7610, R122 ;  /* 0x00007610607a8816 */ /* 0x000fe4000000007a */
[----:B0-----:R-:W-:-:S04]  /*8ce0*/  @!P4 IADD3 R44, P0, R4, R44, RZ ;  /* 0x0000002c042cc210 */ /* 0x001fc80007f1e0ff */
[----:B------:R-:W-:Y:S02]  /*8cf0*/  @!P4 IADD3.X R45, R2, R45, RZ, P0, !PT ;  /* 0x0000002d022dc210 */ /* 0x000fe400007fe4ff */
[----:B-1----:R-:W-:Y:S01]  /*8d00*/  @!P4 IADD3 R76, P0, R4, R76, RZ ;  /* 0x0000004c044cc210 */ /* 0x002fe20007f1e0ff */
[----:B------:R0:W-:Y:S01]  /*8d10*/  STL [R1+0x184], R89 ;  /* 0x0001845901007387 */ /* 0x0001e20000100800 */
[----:B------:R-:W-:Y:S02]  /*8d20*/  LOP3.LUT P6, RZ, R84, 0x2000000, RZ, 0xc0, !PT ;  /* 0x0200000054ff7812 */ /* 0x000fe400078cc0ff */
[----:B------:R-:W-:Y:S02]  /*8d30*/  @!P4 IADD3.X R77, R2, R77, RZ, P0, !PT ;  /* 0x0000004d024dc210 */ /* 0x000fe400007fe4ff */
[----:B------:R-:W-:Y:S02]  /*8d40*/  @!P5 SHF.R.U32.HI R2, RZ, 0x10, R29 ;  /* 0x00000010ff02d819 */ /* 0x000fe4000001161d */
[----:B------:R-:W-:-:S02]  /*8d50*/  LOP3.LUT R84, R84, 0xffefffff, RZ, 0xc0, !PT ;  /* 0xffefffff54547812 */ /* 0x000fc400078ec0ff */
[----:B0-----:R-:W-:Y:S01]  /*8d60*/  PRMT R89, RZ, 0x7610, R89 ;  /* 0x00007610ff597816 */ /* 0x001fe20000000059 */
[----:B------:R0:W-:Y:S01]  /*8d70*/  STL [R1+0x84], R88 ;  /* 0x0000845801007387 */ /* 0x0001e20000100800 */
[----:B------:R-:W-:Y:S02]  /*8d80*/  PRMT R115, RZ, 0x7610, R115 ;  /* 0x00007610ff737816 */ /* 0x000fe40000000073 */
[----:B------:R-:W-:Y:S02]  /*8d90*/  @!P5 PRMT R89, R2, 0x7610, R89 ;  /* 0x000076100259d816 */ /* 0x000fe40000000059 */
[----:B------:R-:W-:Y:S02]  /*8da0*/  @!P5 SHF.R.U32.HI R2, RZ, 0x10, R99 ;  /* 0x00000010ff02d819 */ /* 0x000fe40000011663 */
[----:B------:R-:W-:Y:S02]  /*8db0*/  PRMT R116, RZ, 0x7610, R116 ;  /* 0x00007610ff747816 */ /* 0x000fe40000000074 */
[----:B------:R-:W-:-:S02]  /*8dc0*/  @P4 LOP3.LUT R84, R84, 0x100000, RZ, 0xfc, !PT ;  /* 0x0010000054544812 */ /* 0x000fc400078efcff */
[----:B0-----:R-:W-:Y:S02]  /*8dd0*/  PRMT R88, R88, 0x5410, RZ ;  /* 0x0000541058587816 */ /* 0x001fe400000000ff */
[----:B------:R-:W-:Y:S02]  /*8de0*/  @!P5 PRMT R115, R2, 0x7610, R115 ;  /* 0x000076100273d816 */ /* 0x000fe40000000073 */
[----:B------:R-:W-:Y:S02]  /*8df0*/  @!P5 PRMT R88, R88, 0x5410, R29 ;  /* 0x000054105858d816 */ /* 0x000fe4000000001d */
[----:B------:R-:W-:Y:S02]  /*8e00*/  @!P5 PRMT R116, R99, 0x7610, R116 ;  /* 0x000076106374d816 */ /* 0x000fe40000000074 */
[----:B------:R-:W-:Y:S02]  /*8e10*/  LOP3.LUT P5, RZ, R84, 0x1000000, RZ, 0xc0, !PT ;  /* 0x0100000054ff7812 */ /* 0x000fe400078ac0ff */
[C---:B------:R-:W-:Y:S01]  /*8e20*/  LOP3.LUT P0, RZ, R85.reuse, 0x2000000, RZ, 0xc0, !PT ;  /* 0x0200000055ff7812 */ /* 0x040fe2000780c0ff */
[----:B------:R-:W-:Y:S01]  /*8e30*/  HFMA2.MMA R23, -RZ, RZ, 0, 0 ;  /* 0x00000000ff177435 */ /* 0x000fe200000001ff */
[----:B------:R-:W-:Y:S01]  /*8e40*/  PRMT R92, R92, 0x5410, RZ ;  /* 0x000054105c5c7816 */ /* 0x000fe200000000ff */
[----:B------:R0:W-:Y:S01]  /*8e50*/  STL [R1+0x9c], R97 ;  /* 0x00009c6101007387 */ /* 0x0001e20000100800 */
[----:B------:R-:W-:-:S02]  /*8e60*/  LOP3.LUT P4, RZ, R85, 0x8000, RZ, 0xc0, !PT ;  /* 0x0000800055ff7812 */ /* 0x000fc4000788c0ff */
[----:B------:R-:W-:Y:S02]  /*8e70*/  @!P3 PRMT R92, R92, 0x5410, R97 ;  /* 0x000054105c5cb816 */ /* 0x000fe40000000061 */
[----:B------:R-:W-:-:S03]  /*8e80*/  PRMT R118, RZ, 0x7610, R118 ;  /* 0x00007610ff767816 */ /* 0x000fc60000000076 */
[----:B------:R-:W-:Y:S02]  /*8e90*/  @!P5 SHF.R.U32.HI R2, RZ, 0x10, R101 ;  /* 0x00000010ff02d819 */ /* 0x000fe40000011665 */
[----:B0-----:R-:W-:Y:S01]  /*8ea0*/  PRMT R97, RZ, 0x7610, R97 ;  /* 0x00007610ff617816 */ /* 0x001fe20000000061 */
[----:B------:R0:W2:Y:S01]  /*8eb0*/  @!P0 LDG.E R23, desc[UR10][R6.64] ;  /* 0x0000000a06178981 */ /* 0x0000a2000c1e1900 */
[----:B------:R-:W-:Y:S02]  /*8ec0*/  @!P3 PRMT R118, R98, 0x7610, R118 ;  /* 0x000076106276b816 */ /* 0x000fe40000000076 */
[----:B------:R-:W-:Y:S01]  /*8ed0*/  @!P5 PRMT R97, R2, 0x7610, R97 ;  /* 0x000076100261d816 */ /* 0x000fe20000000061 */
[----:B------:R1:W-:Y:S01]  /*8ee0*/  STL [R1+0x19c], R98 ;  /* 0x00019c6201007387 */ /* 0x0003e20000100800 */
[----:B------:R-:W-:Y:S02]  /*8ef0*/  LOP3.LUT P3, RZ, R84, 0x40, RZ, 0xc0, !PT ;  /* 0x0000004054ff7812 */ /* 0x000fe4000786c0ff */
[----:B0-----:R-:W-:-:S02]  /*8f00*/  CS2R R6, SRZ ;  /* 0x0000000000067805 */ /* 0x001fc4000001ff00 */
[----:B------:R-:W-:Y:S02]  /*8f10*/  @!P5 SHF.R.U32.HI R2, RZ, 0x10, R100 ;  /* 0x00000010ff02d819 */ /* 0x000fe40000011664 */
[----:B------:R-:W-:Y:S02]  /*8f20*/  PRMT R88, RZ, 0x7610, R88 ;  /* 0x00007610ff587816 */ /* 0x000fe40000000058 */
[----:B-1----:R-:W-:Y:S01]  /*8f30*/  PRMT R98, RZ, 0x7610, R98 ;  /* 0x00007610ff627816 */ /* 0x002fe20000000062 */
[----:B------:R0:W2:Y:S01]  /*8f40*/  @!P0 LDG.E R6, desc[UR10][R8.64] ;  /* 0x0000000a08068981 */ /* 0x0000a2000c1e1900 */
[----:B------:R-:W-:Y:S02]  /*8f50*/  PRMT R97, R97, 0x5410, RZ ;  /* 0x0000541061617816 */ /* 0x000fe400000000ff */
[----:B------:R-:W-:Y:S01]  /*8f60*/  @!P5 PRMT R98, R2, 0x7610, R98 ;  /* 0x000076100262d816 */ /* 0x000fe20000000062 */
[----:B------:R1:W2:Y:S01]  /*8f70*/  @!P4 LDG.E R7, desc[UR10][R10.64] ;  /* 0x0000000a0a07c981 */ /* 0x0002a2000c1e1900 */
[----:B------:R-:W-:-:S02]  /*8f80*/  @!P5 PRMT R88, R101, 0x7610, R88 ;  /* 0x000076106558d816 */ /* 0x000fc40000000058 */
[----:B------:R-:W-:Y:S02]  /*8f90*/  @!P5 PRMT R97, R97, 0x5410, R100 ;  /* 0x000054106161d816 */ /* 0x000fe40000000064 */
[----:B0-----:R-:W-:-:S04]  /*8fa0*/  IADD3 R9, R123, 0x1e8, RZ ;  /* 0x000001e87b097810 */ /* 0x001fc80007ffe0ff */
[----:B-1----:R-:W-:Y:S02]  /*8fb0*/  SHF.R.S32.HI R10, RZ, 0x1f, R9 ;  /* 0x0000001fff0a7819 */ /* 0x002fe40000011409 */
[----:B------:R-:W-:Y:S02]  /*8fc0*/  ISETP.GE.U32.AND P5, PT, R9, UR6, PT ;  /* 0x0000000609007c0c */ /* 0x000fe4000bfa6070 */
[----:B------:R-:W-:Y:S02]  /*8fd0*/  PRMT R98, R98, 0x5410, RZ ;  /* 0x0000541062627816 */ /* 0x000fe400000000ff */
[----:B------:R-:W-:Y:S02]  /*8fe0*/  ISETP.GE.OR.EX P5, PT, R10, UR7, P1, P5 ;  /* 0x000000070a007c0c */ /* 0x000fe40008fa6750 */
[----:B------:R-:W-:Y:S01]  /*8ff0*/  @!P3 SHF.R.U32.HI R2, RZ, 0x10, R102 ;  /* 0x00000010ff02b819 */ /* 0x000fe20000011666 */
[----:B------:R0:W-:Y:S03]  /*9000*/  STL [R1+0x1a0], R99 ;  /* 0x0001a06301007387 */ /* 0x0001e60000100800 */
[----:B------:R-:W-:-:S02]  /*9010*/  @!P3 PRMT R98, R98, 0x5410, R2 ;  /* 0x000054106262b816 */ /* 0x000fc40000000002 */
[----:B------:R-:W-:Y:S02]  /*9020*/  @!P3 SHF.R.U32.HI R2, RZ, 0x10, R103 ;  /* 0x00000010ff02b819 */ /* 0x000fe40000011667 */
[----:B0-----:R-:W-:-:S04]  /*9030*/  PRMT R99, RZ, 0x7610, R99 ;  /* 0x00007610ff637816 */ /* 0x001fc80000000063 */
[----:B------:R-:W-:Y:S02]  /*9040*/  @!P3 PRMT R99, R2, 0x7610, R99 ;  /* 0x000076100263b816 */ /* 0x000fe40000000063 */
[----:B------:R-:W0:Y:S01]  /*9050*/  @!P5 LDC.64 R2, c[0x0][0x288] ;  /* 0x0000a200ff02db82 */ /* 0x000e220000000a00 */
[----:B------:R-:W-:Y:S01]  /*9060*/  MOV R8, RZ ;  /* 0x000000ff00087202 */ /* 0x000fe20000000f00 */
[----:B------:R1:W-:Y:S05]  /*9070*/  STL [R1+0xa0], R29 ;  /* 0x0000a01d01007387 */ /* 0x0003ea0000100800 */
[----:B------:R4:W2:Y:S01]  /*9080*/  @!P4 LDG.E R8, desc[UR10][R12.64] ;  /* 0x0000000a0c08c981 */ /* 0x0008a2000c1e1900 */
[----:B------:R-:W-:-:S02]  /*9090*/  @!P5 MOV R4, R66 ;  /* 0x000000420004d202 */ /* 0x000fc40000000f00 */
[----:B------:R-:W-:Y:S01]  /*90a0*/  @!P5 MOV R5, R65 ;  /* 0x000000410005d202 */ /* 0x000fe20000000f00 */
[----:B-1----:R-:W1:Y:S08]  /*90b0*/  @!P5 LDC.64 R28, c[0x0][0x228] ;  /* 0x00008a00ff1cdb82 */ /* 0x002e700000000a00 */
[----:B----4-:R-:W4:Y:S01]  /*90c0*/  @!P5 LDC.64 R12, c[0x0][0x230] ;  /* 0x00008c00ff0cdb82 */ /* 0x010f220000000a00 */
[----:B0-----:R-:W-:-:S02]  /*90d0*/  @!P5 IMAD R10, R10, R2, RZ ;  /* 0x000000020a0ad224 */ /* 0x001fc400078e02ff */
[----:B------:R-:W-:-:S04]  /*90e0*/  @!P5 IMAD.WIDE.U32 R4, R9, R2, R4 ;  /* 0x000000020904d225 */ /* 0x000fc800078e0004 */
[----:B------:R-:W-:-:S05]  /*90f0*/  @!P5 IMAD R3, R9, R3, R10 ;  /* 0x000000030903d224 */ /* 0x000fca00078e020a */
[----:B------:R-:W-:-:S04]  /*9100*/  @!P5 IADD3 R2, R5, R3, RZ ;  /* 0x000000030502d210 */ /* 0x000fc80007ffe0ff */
[C---:B------:R-:W-:Y:S02]  /*9110*/  @!P5 SHF.L.U64.HI R2, R4.reuse, 0x1, R2 ;  /* 0x000000010402d819 */ /* 0x040fe40000010202 */
[----:B------:R-:W-:-:S04]  /*9120*/  @!P5 SHF.L.U32 R4, R4, 0x1, RZ ;  /* 0x000000010404d819 */ /* 0x000fc800000006ff */
[----:B----4-:R-:W-:-:S04]  /*9130*/  @!P5 IADD3 R12, P0, R4, R12, RZ ;  /* 0x0000000c040cd210 */ /* 0x010fc80007f1e0ff */
[----:B------:R-:W-:Y:S02]  /*9140*/  @!P5 IADD3.X R13, R2, R13, RZ, P0, !PT ;  /* 0x0000000d020dd210 */ /* 0x000fe400007fe4ff */
[----:B-1----:R-:W-:-:S04]  /*9150*/  @!P5 IADD3 R28, P0, R4, R28, RZ ;  /* 0x0000001c041cd210 */ /* 0x002fc80007f1e0ff */
[----:B------:R-:W-:Y:S02]  /*9160*/  @!P5 IADD3.X R29, R2, R29, RZ, P0, !PT ;  /* 0x0000001d021dd210 */ /* 0x000fe400007fe4ff */
[C---:B------:R-:W-:Y:S02]  /*9170*/  LOP3.LUT P0, RZ, R84.reuse, 0x10, RZ, 0xc0, !PT ;  /* 0x0000001054ff7812 */ /* 0x040fe4000780c0ff */
[----:B------:R-:W-:Y:S02]  /*9180*/  LOP3.LUT R84, R84, 0xfffbffff, RZ, 0xc0, !PT ;  /* 0xfffbffff54547812 */ /* 0x000fe400078ec0ff */
[----:B------:R-:W-:Y:S02]  /*9190*/  PRMT R90, RZ, 0x7610, R90 ;  /* 0x00007610ff5a7816 */ /* 0x000fe4000000005a */
[----:B------:R-:W-:Y:S02]  /*91a0*/  @!P6 SHF.R.U32.HI R2, RZ, 0x10, R38 ;  /* 0x00000010ff02e819 */ /* 0x000fe40000011626 */
[----:B------:R-:W-:-:S02]  /*91b0*/  @P5 LOP3.LUT R84, R84, 0x40000, RZ, 0xfc, !PT ;  /* 0x0004000054545812 */ /* 0x000fc400078efcff */
[----:B------:R-:W-:Y:S02]  /*91c0*/  LOP3.LUT P5, RZ, R85, 0x20, RZ, 0xc0, !PT ;  /* 0x0000002055ff7812 */ /* 0x000fe400078ac0ff */
[----:B------:R-:W-:Y:S01]  /*91d0*/  @!P6 PRMT R90, R2, 0x7610, R90 ;  /* 0x00007610025ae816 */ /* 0x000fe2000000005a */
[----:B------:R-:W-:Y:S01]  /*91e0*/  HFMA2.MMA R9, -RZ, RZ, 0, 0 ;  /* 0x00000000ff097435 */ /* 0x000fe200000001ff */
[----:B------:R-:W-:Y:S02]  /*91f0*/  PRMT R107, RZ, 0x7610, R107 ;  /* 0x00007610ff6b7816 */ /* 0x000fe4000000006b */
[----:B------:R-:W-:Y:S02]  /*9200*/  @!P6 SHF.R.U32.HI R2, RZ, 0x10, R72 ;  /* 0x00000010ff02e819 */ /* 0x000fe40000011648 */
[----:B------:R-:W-:Y:S02]  /*9210*/  PRMT R89, R89, 0x5410, RZ ;  /* 0x0000541059597816 */ /* 0x000fe400000000ff */
[----:B------:R-:W-:Y:S01]  /*9220*/  PRMT R108, RZ, 0x7610, R108 ;  /* 0x00007610ff6c7816 */ /* 0x000fe2000000006c */
[----:B------:R0:W-:Y:S01]  /*9230*/  STL [R1+0x194], R96 ;  /* 0x0001946001007387 */ /* 0x0001e20000100800 */
[----:B------:R-:W-:-:S02]  /*9240*/  PRMT R112, RZ, 0x7610, R112 ;  /* 0x00007610ff707816 */ /* 0x000fc40000000070 */
[----:B------:R-:W-:Y:S01]  /*9250*/  @!P6 PRMT R107, R2, 0x7610, R107 ;  /* 0x00007610026be816 */ /* 0x000fe2000000006b */
[----:B------:R1:W-:Y:S01]  /*9260*/  STL [R1+0x1a4], R100 ;  /* 0x0001a46401007387 */ /* 0x0003e20000100800 */
[----:B------:R-:W-:Y:S02]  /*9270*/  @!P6 PRMT R89, R89, 0x5410, R38 ;  /* 0x000054105959e816 */ /* 0x000fe40000000026 */
[----:B------:R-:W-:Y:S01]  /*9280*/  @!P6 PRMT R108, R72, 0x7610, R108 ;  /* 0x00007610486ce816 */ /* 0x000fe2000000006c */
[----:B------:R4:W2:Y:S01]  /*9290*/  @!P5 LDG.E R9, desc[UR10][R14.64] ;  /* 0x0000000a0e09d981 */ /* 0x0008a2000c1e1900 */
[----:B0-----:R-:W-:Y:S02]  /*92a0*/  PRMT R96, R96, 0x5410, RZ ;  /* 0x0000541060607816 */ /* 0x001fe400000000ff */
[----:B------:R-:W-:Y:S02]  /*92b0*/  LOP3.LUT P6, RZ, R84, 0x800000, RZ, 0xc0, !PT ;  /* 0x0080000054ff7812 */ /* 0x000fe400078cc0ff */
[----:B------:R-:W-:-:S02]  /*92c0*/  @!P3 PRMT R96, R96, 0x5410, R102 ;  /* 0x000054106060b816 */ /* 0x000fc40000000066 */
[----:B------:R-:W-:Y:S02]  /*92d0*/  @!P3 PRMT R112, R103, 0x7610, R112 ;  /* 0x000076106770b816 */ /* 0x000fe40000000070 */
[----:B------:R-:W-:Y:S02]  /*92e0*/  LOP3.LUT P3, RZ, R84, 0x200, RZ, 0xc0, !PT ;  /* 0x0000020054ff7812 */ /* 0x000fe4000786c0ff */
[----:B------:R-:W-:Y:S02]  /*92f0*/  CS2R R10, SRZ ;  /* 0x00000000000a7805 */ /* 0x000fe4000001ff00 */
[----:B-1----:R-:W-:Y:S02]  /*9300*/  PRMT R100, R100, 0x5410, RZ ;  /* 0x0000541064647816 */ /* 0x002fe400000000ff */
[----:B------:R-:W-:Y:S02]  /*9310*/  @!P0 SHF.R.U32.HI R2, RZ, 0x10, R39 ;  /* 0x00000010ff028819 */ /* 0x000fe40000011627 */
[----:B----4-:R-:W-:Y:S01]  /*9320*/  MOV R14, RZ ;  /* 0x000000ff000e7202 */ /* 0x010fe20000000f00 */
[----:B------:R0:W-:Y:S01]  /*9330*/  STL [R1+0x1a8], R103 ;  /* 0x0001a86701007387 */ /* 0x0001e20000100800 */
[----:B------:R-:W-:-:S02]  /*9340*/  @!P0 PRMT R100, R100, 0x5410, R2 ;  /* 0x0000541064648816 */ /* 0x000fc40000000002 */
[----:B------:R-:W-:Y:S01]  /*9350*/  IADD3 R15, R123, 0x1f0, RZ ;  /* 0x000001f07b0f7810 */ /* 0x000fe20007ffe0ff */
[----:B------:R1:W4:Y:S01]  /*9360*/  @!P5 LDG.E R10, desc[UR10][R16.64] ;  /* 0x0000000a100ad981 */ /* 0x000322000c1e1900 */
[----:B------:R-:W-:-:S03]  /*9370*/  @!P0 SHF.R.U32.HI R2, RZ, 0x10, R73 ;  /* 0x00000010ff028819 */ /* 0x000fc60000011649 */
[----:B------:R3:W4:Y:S01]  /*9380*/  @!P6 LDG.E R11, desc[UR10][R18.64] ;  /* 0x0000000a120be981 */ /* 0x000722000c1e1900 */
[----:B0-----:R-:W-:-:S03]  /*9390*/  PRMT R103, RZ, 0x7610, R103 ;  /* 0x00007610ff677816 */ /* 0x001fc60000000067 */
[----:B------:R0:W4:Y:S01]  /*93a0*/  @!P6 LDG.E R14, desc[UR10][R20.64] ;  /* 0x0000000a140ee981 */ /* 0x000122000c1e1900 */
[----:B------:R-:W-:Y:S02]  /*93b0*/  ISETP.GE.U32.AND P6, PT, R15, UR6, PT ;  /* 0x000000060f007c0c */ /* 0x000fe4000bfc6070 */
[----:B-1----:R-:W-:Y:S02]  /*93c0*/  SHF.R.S32.HI R16, RZ, 0x1f, R15 ;  /* 0x0000001fff107819 */ /* 0x002fe4000001140f */
[----:B------:R-:W-:Y:S02]  /*93d0*/  @!P0 PRMT R103, R2, 0x7610, R103 ;  /* 0x0000761002678816 */ /* 0x000fe40000000067 */
[----:B------:R-:W-:Y:S02]  /*93e0*/  PRMT R5, RZ, 0x7610, R5 ;  /* 0x00007610ff057816 */ /* 0x000fe40000000005 */
[----:B------:R-:W-:Y:S02]  /*93f0*/  @!P3 SHF.R.U32.HI R2, RZ, 0x10, R82 ;  /* 0x00000010ff02b819 */ /* 0x000fe40000011652 */
[----:B------:R-:W-:-:S02]  /*9400*/  ISETP.GE.OR.EX P6, PT, R16, UR7, P1, P6 ;  /* 0x0000000710007c0c */ /* 0x000fc40008fc6760 */
[----:B------:R-:W-:Y:S02]  /*9410*/  @!P3 PRMT R5, R2, 0x7610, R5 ;  /* 0x000076100205b816 */ /* 0x000fe40000000005 */
[----:B------:R-:W-:Y:S02]  /*9420*/  PRMT R3, RZ, 0x7610, R3 ;  /* 0x00007610ff037816 */ /* 0x000fe40000000003 */
[----:B------:R-:W-:-:S04]  /*9430*/  @!P3 SHF.R.U32.HI R2, RZ, 0x10, R83 ;  /* 0x00000010ff02b819 */ /* 0x000fc80000011653 */
[----:B------:R-:W-:-:S03]  /*9440*/  @!P3 PRMT R3, R2, 0x7610, R3 ;  /* 0x000076100203b816 */ /* 0x000fc60000000003 */
[----:B---3--:R-:W1:Y:S02]  /*9450*/  @!P6 LDC.64 R18, c[0x0][0x228] ;  /* 0x00008a00ff12eb82 */ /* 0x008e640000000a00 */
[----:B------:R3:W-:Y:S06]  /*9460*/  STL.S16 [R1+0x2b0], R3 ;  /* 0x0002b00301007387 */ /* 0x0007ec0000100600 */
[----:B---3--:R-:W3:Y:S01]  /*9470*/  @!P6 LDC.64 R2, c[0x0][0x288] ;  /* 0x0000a200ff02eb82 */ /* 0x008ee20000000a00 */
[----:B------:R0:W-:Y:S01]  /*9480*/  STL.S16 [R1+0x2ae], R5 ;  /* 0x0002ae0501007387 */ /* 0x0001e20000100600 */
[----:B------:R-:W-:-:S02]  /*9490*/  @!P6 MOV R4, R66 ;  /* 0x000000420004e202 */ /* 0x000fc40000000f00 */
[----:B0-----:R-:W-:Y:S01]  /*94a0*/  @!P6 MOV R5, R65 ;  /* 0x000000410005e202 */ /* 0x001fe20000000f00 */
[----:B---3--:R-:W-:-:S04]  /*94b0*/  @!P6 IMAD R16, R16, R2, RZ ;  /* 0x000000021010e224 */ /* 0x008fc800078e02ff */
[C---:B------:R-:W-:Y:S02]  /*94c0*/  @!P6 IMAD R3, R15.reuse, R3, R16 ;  /* 0x000000030f03e224 */ /* 0x040fe400078e0210 */
[----:B------:R-:W0:Y:S01]  /*94d0*/  @!P6 LDC.64 R16, c[0x0][0x230] ;  /* 0x00008c00ff10eb82 */ /* 0x000e220000000a00 */
[----:B------:R-:W-:Y:S01]  /*94e0*/  @!P6 IMAD.WIDE.U32 R4, R15, R2, R4 ;  /* 0x000000020f04e225 */ /* 0x000fe200078e0004 */
[----:B------:R3:W-:Y:S04]  /*94f0*/  STL [R1+0xa4], R101 ;  /* 0x0000a46501007387 */ /* 0x0007e80000100800 */
[----:B------:R-:W-:Y:S01]  /*9500*/  @!P6 IADD3 R2, R5, R3, RZ ;  /* 0x000000030502e210 */ /* 0x000fe20007ffe0ff */
[----:B------:R1:W-:Y:S03]  /*9510*/  STL [R1+0xac], R38 ;  /* 0x0000ac2601007387 */ /* 0x0003e60000100800 */
[----:B------:R-:W-:-:S02]  /*9520*/  @!P6 SHF.L.U64.HI R2, R4, 0x1, R2 ;  /* 0x000000010402e819 */ /* 0x000fc40000010202 */
[----:B---3--:R-:W-:Y:S02]  /*9530*/  PRMT R101, RZ, 0x7610, R101 ;  /* 0x00007610ff657816 */ /* 0x008fe40000000065 */
[----:B------:R-:W-:Y:S02]  /*9540*/  @!P6 SHF.L.U32 R4, R4, 0x1, RZ ;  /* 0x000000010404e819 */ /* 0x000fe400000006ff */
[----:B-1----:R-:W-:Y:S02]  /*9550*/  PRMT R38, RZ, 0x7610, R38 ;  /* 0x00007610ff267816 */ /* 0x002fe40000000026 */
[----:B------:R-:W-:Y:S02]  /*9560*/  @!P0 PRMT R101, R73, 0x7610, R101 ;  /* 0x0000761049658816 */ /* 0x000fe40000000065 */
[----:B------:R-:W-:Y:S02]  /*9570*/  @!P0 PRMT R38, R39, 0x7610, R38 ;  /* 0x0000761027268816 */ /* 0x000fe40000000026 */
[----:B0-----:R-:W-:-:S04]  /*9580*/  @!P6 IADD3 R16, P0, R4, R16, RZ ;  /* 0x000000100410e210 */ /* 0x001fc80007f1e0ff */
[----:B------:R-:W-:Y:S02]  /*9590*/  @!P6 IADD3.X R17, R2, R17, RZ, P0, !PT ;  /* 0x000000110211e210 */ /* 0x000fe400007fe4ff */
[----:B------:R-:W-:Y:S02]  /*95a0*/  @!P6 IADD3 R18, P0, R4, R18, RZ ;  /* 0x000000120412e210 */ /* 0x000fe40007f1e0ff */
[----:B------:R-:W-:Y:S02]  /*95b0*/  LOP3.LUT P5, RZ, R85, 0x8, RZ, 0xc0, !PT ;  /* 0x0000000855ff7812 */ /* 0x000fe400078ac0ff */
[----:B------:R-:W-:Y:S02]  /*95c0*/  @!P6 IADD3.X R19, R2, R19, RZ, P0, !PT ;  /* 0x000000130213e210 */ /* 0x000fe400007fe4ff */
[C---:B------:R-:W-:Y:S02]  /*95d0*/  LOP3.LUT P0, RZ, R84.reuse, 0x80, RZ, 0xc0, !PT ;  /* 0x0000008054ff7812 */ /* 0x040fe4000780c0ff */
[----:B------:R-:W-:Y:S01]  /*95e0*/  LOP3.LUT R84, R84, 0xfffeffff, RZ, 0xc0, !PT ;  /* 0xfffeffff54547812 */ /* 0x000fe200078ec0ff */
[----:B------:R-:W-:-:S03]  /*95f0*/  HFMA2.MMA R15, -RZ, RZ, 0, 0 ;  /* 0x00000000ff0f7435 */ /* 0x000fc600000001ff */
[----:B------:R-:W-:Y:S02]  /*9600*/  @P6 LOP3.LUT R84, R84, 0x10000, RZ, 0xfc, !PT ;  /* 0x0001000054546812 */ /* 0x000fe400078efcff */
[----:B------:R-:W-:Y:S02]  /*9610*/  MOV R20, RZ ;  /* 0x000000ff00147202 */ /* 0x000fe40000000f00 */
[C---:B------:R-:W-:Y:S02]  /*9620*/  LOP3.LUT P6, RZ, R84.reuse, 0x100, RZ, 0xc0, !PT ;  /* 0x0000010054ff7812 */ /* 0x040fe400078cc0ff */
[----:B------:R-:W-:Y:S01]  /*9630*/  LOP3.LUT R84, R84, 0xfff7ffff, RZ, 0xc0, !PT ;  /* 0xfff7ffff54547812 */ /* 0x000fe200078ec0ff */
[----:B------:R0:W3:Y:S03]  /*9640*/  @!P5 LDG.E R15, desc[UR10][R24.64] ;  /* 0x0000000a180fd981 */ /* 0x0000e6000c1e1900 */
[----:B------:R-:W-:Y:S01]  /*9650*/  @P5 LOP3.LUT R84, R84, 0x80000, RZ, 0xfc, !PT ;  /* 0x0008000054545812 */ /* 0x000fe200078efcff */
[----:B------:R1:W3:Y:S03]  /*9660*/  @!P5 LDG.E R20, desc[UR10][R26.64] ;  /* 0x0000000a1a14d981 */ /* 0x0002e6000c1e1900 */
[----:B------:R-:W-:Y:S01]  /*9670*/  LOP3.LUT P5, RZ, R84, 0x4000, RZ, 0xc0, !PT ;  /* 0x0000400054ff7812 */ /* 0x000fe200078ac0ff */
[----:B------:R-:W-:Y:S04]  /*9680*/  STL [R1+0x358], R125 ;  /* 0x0003587d01007387 */ /* 0x000fe80000100800 */
[----:B------:R-:W-:Y:S04]  /*9690*/  STL [R1+0x35c], R125 ;  /* 0x00035c7d01007387 */ /* 0x000fe80000100800 */
[----:B------:R-:W-:Y:S04]  /*96a0*/  STL [R1+0x360], R125 ;  /* 0x0003607d01007387 */ /* 0x000fe80000100800 */
[----:B------:R-:W-:Y:S04]  /*96b0*/  STL [R1+0x364], R125 ;  /* 0x0003647d01007387 */ /* 0x000fe80000100800 */
[----:B------:R0:W-:Y:S02]  /*96c0*/  STL [R1+0x368], R125 ;  /* 0x0003687d01007387 */ /* 0x0001e40000100800 */
[----:B0-----:R-:W-:-:S04]  /*96d0*/  PRMT R125, RZ, 0x7610, R125 ;  /* 0x00007610ff7d7816 */ /* 0x001fc8000000007d */
[----:B------:R-:W-:-:S05]  /*96e0*/  @!P5 PRMT R125, R0, 0x7610, R125 ;  /* 0x00007610007dd816 */ /* 0x000fca000000007d */
[----:B------:R0:W-:Y:S04]  /*96f0*/  STL.S16 [R1+0x2b2], R125 ;  /* 0x0002b27d01007387 */ /* 0x0001e80000100600 */
[----:B0-----:R-:W2:Y:S01]  /*9700*/  LDL.LU R125, [R1+0x368] ;  /* 0x00036800017d7983 */ /* 0x001ea20000300800 */
[----:B------:R-:W-:-:S03]  /*9710*/  @!P6 SHF.R.U32.HI R2, RZ, 0x10, R70 ;  /* 0x00000010ff02e819 */ /* 0x000fc60000011646 */
[----:B------:R0:W-:Y:S01]  /*9720*/  STL [R1+0x1ac], R72 ;  /* 0x0001ac4801007387 */ /* 0x0001e20000100800 */
[----:B------:R-:W-:Y:S02]  /*9730*/  PRMT R95, RZ, 0x7610, R95 ;  /* 0x00007610ff5f7816 */ /* 0x000fe4000000005f */
[----:B0-----:R-:W-:-:S04]  /*9740*/  PRMT R72, R72, 0x5410, RZ ;  /* 0x0000541048487816 */ /* 0x001fc800000000ff */
[----:B------:R-:W-:Y:S02]  /*9750*/  @!P6 PRMT R72, R72, 0x5410, R2 ;  /* 0x000054104848e816 */ /* 0x000fe40000000002 */
[----:B------:R-:W-:Y:S02]  /*9760*/  @!P6 SHF.R.U32.HI R2, RZ, 0x10, R71 ;  /* 0x00000010ff02e819 */ /* 0x000fe40000011647 */
[----:B------:R-:W-:Y:S02]  /*9770*/  PRMT R25, RZ, 0x7610, R25 ;  /* 0x00007610ff197816 */ /* 0x000fe40000000019 */
[----:B------:R-:W-:Y:S02]  /*9780*/  @!P6 PRMT R95, R2, 0x7610, R95 ;  /* 0x00007610025fe816 */ /* 0x000fe4000000005f */
[----:B------:R-:W-:Y:S02]  /*9790*/  @!P0 SHF.R.U32.HI R2, RZ, 0x10, R68 ;  /* 0x00000010ff028819 */ /* 0x000fe40000011644 */
[----:B------:R-:W-:-:S02]  /*97a0*/  PRMT R4, RZ, 0x7610, R4 ;  /* 0x00007610ff047816 */ /* 0x000fc40000000004 */
[----:B------:R-:W-:Y:S02]  /*97b0*/  @!P0 PRMT R25, R2, 0x7610, R25 ;  /* 0x0000761002198816 */ /* 0x000fe40000000019 */
[----:B------:R-:W-:Y:S02]  /*97c0*/  @!P0 PRMT R4, R74, 0x7610, R4 ;  /* 0x000076104a048816 */ /* 0x000fe40000000004 */
[----:B------:R-:W-:Y:S01]  /*97d0*/  PRMT R21, RZ, 0x7610, R21 ;  /* 0x00007610ff157816 */ /* 0x000fe20000000015 */
[----:B------:R0:W-:Y:S01]  /*97e0*/  STL.S16 [R1+0x2b4], R25 ;  /* 0x0002b41901007387 */ /* 0x0001e20000100600 */
[----:B------:R-:W-:Y:S02]  /*97f0*/  @!P0 SHF.R.U32.HI R2, RZ, 0x10, R74 ;  /* 0x00000010ff028819 */ /* 0x000fe4000001164a */
[----:B------:R-:W-:Y:S01]  /*9800*/  PRMT R38, R38, 0x5410, RZ ;  /* 0x0000541026267816 */ /* 0x000fe200000000ff */
[----:B------:R1:W-:Y:S01]  /*9810*/  STL.S16 [R1+0x2b6], R4 ;  /* 0x0002b60401007387 */ /* 0x0003e20000100600 */
[----:B------:R-:W-:-:S02]  /*9820*/  @!P0 PRMT R21, R2, 0x7610, R21 ;  /* 0x0000761002158816 */ /* 0x000fc40000000015 */
[----:B------:R-:W-:Y:S02]  /*9830*/  @!P0 PRMT R38, R38, 0x5410, R68 ;  /* 0x0000541026268816 */ /* 0x000fe40000000044 */
[----:B0-----:R-:W-:-:S04]  /*9840*/  IADD3 R25, R123, 0x1f8, RZ ;  /* 0x000001f87b197810 */ /* 0x001fc80007ffe0ff */
[----:B-1----:R-:W-:Y:S02]  /*9850*/  SHF.R.S32.HI R4, RZ, 0x1f, R25 ;  /* 0x0000001fff047819 */ /* 0x002fe40000011419 */
[----:B------:R-:W-:Y:S01]  /*9860*/  ISETP.GE.U32.AND P0, PT, R25, UR6, PT ;  /* 0x0000000619007c0c */ /* 0x000fe2000bf06070 */
[----:B------:R0:W-:Y:S01]  /*9870*/  STL [R1+0xc0], R0 ;  /* 0x0000c00001007387 */ /* 0x0001e20000100800 */
[----:B------:R-:W-:Y:S02]  /*9880*/  @!P5 SHF.R.U32.HI R2, RZ, 0x10, R0 ;  /* 0x00000010ff02d819 */ /* 0x000fe40000011600 */
[----:B------:R-:W-:Y:S02]  /*9890*/  ISETP.GE.OR.EX P0, PT, R4, UR7, P1, P0 ;  /* 0x0000000704007c0c */ /* 0x000fe40008f06700 */
[----:B------:R-:W-:Y:S02]  /*98a0*/  PRMT R3, RZ, 0x7610, R3 ;  /* 0x00007610ff037816 */ /* 0x000fe40000000003 */
[----:B------:R-:W-:-:S02]  /*98b0*/  PRMT R5, RZ, 0x7610, R5 ;  /* 0x00007610ff057816 */ /* 0x000fc40000000005 */
[----:B------:R-:W-:Y:S02]  /*98c0*/  PRMT R99, R99, 0x5410, RZ ;  /* 0x0000541063637816 */ /* 0x000fe400000000ff */
[----:B------:R-:W-:Y:S01]  /*98d0*/  PRMT R100, RZ, 0x7610, R100 ;  /* 0x00007610ff647816 */ /* 0x000fe20000000064 */
[----:B------:R-:W-:Y:S01]  /*98e0*/  STL.S16 [R1+0x2b8], R21 ;  /* 0x0002b81501007387 */ /* 0x000fe20000100600 */
[----:B0-----:R-:W-:Y:S01]  /*98f0*/  @!P5 SHF.R.U32.HI R0, RZ, 0x10, R58 ;  /* 0x00000010ff00d819 */ /* 0x001fe2000001163a */
[----:B------:R-:W-:-:S03]  /*9900*/  ULDC.64 UR6, c[0x0][0x248] ;  /* 0x0000920000067ab9 */ /* 0x000fc60000000a00 */
[----:B------:R-:W-:Y:S02]  /*9910*/  @!P5 PRMT R3, R0, 0x7610, R3 ;  /* 0x000076100003d816 */ /* 0x000fe40000000003 */
[----:B------:R-:W-:-:S03]  /*9920*/  @!P5 PRMT R5, R2, 0x7610, R5 ;  /* 0x000076100205d816 */ /* 0x000fc60000000005 */
[----:B------:R0:W-:Y:S02]  /*9930*/  STL.S16 [R1+0x2bc], R3 ;  /* 0x0002bc0301007387 */ /* 0x0001e40000100600 */
[----:B0-----:R-:W0:Y:S02]  /*9940*/  @!P0 LDC.64 R2, c[0x0][0x288] ;  /* 0x0000a200ff028b82 */ /* 0x001e240000000a00 */
[----:B------:R1:W-:Y:S02]  /*9950*/  STL.S16 [R1+0x2ba], R5 ;  /* 0x0002ba0501007387 */ /* 0x0003e40000100600 */
[----:B-1----:R-:W-:Y:S01]  /*9960*/  @!P0 MOV R5, R65 ;  /* 0x0000004100058202 */ /* 0x002fe20000000f00 */
[----:B0-----:R-:W-:Y:S01]  /*9970*/  @!P0 IMAD R0, R4, R2, RZ ;  /* 0x0000000204008224 */ /* 0x001fe200078e02ff */
[----:B------:R-:W-:-:S03]  /*9980*/  @!P0 MOV R4, R66 ;  /* 0x0000004200048202 */ /* 0x000fc60000000f00 */
[C---:B------:R-:W-:Y:S02]  /*9990*/  @!P0 IMAD R0, R25.reuse, R3, R0 ;  /* 0x0000000319008224 */ /* 0x040fe400078e0200 */
[----:B------:R-:W-:Y:S02]  /*99a0*/  @!P0 IMAD.WIDE.U32 R4, R25, R2, R4 ;  /* 0x0000000219048225 */ /* 0x000fe400078e0004 */
[----:B------:R-:W0:Y:S03]  /*99b0*/  @!P0 LDC.64 R2, c[0x0][0x230] ;  /* 0x00008c00ff028b82 */ /* 0x000e260000000a00 */
[----:B------:R-:W-:Y:S02]  /*99c0*/  @!P0 IADD3 R0, R5, R0, RZ ;  /* 0x0000000005008210 */ /* 0x000fe40007ffe0ff */
[----:B------:R-:W-:Y:S02]  /*99d0*/  @!P3 PRMT R99, R99, 0x5410, R82 ;  /* 0x000054106363b816 */ /* 0x000fe40000000052 */
[----:B------:R-:W-:-:S02]  /*99e0*/  @!P3 PRMT R100, R83, 0x7610, R100 ;  /* 0x000076105364b816 */ /* 0x000fc40000000064 */
[----:B------:R-:W-:Y:S02]  /*99f0*/  LOP3.LUT P3, RZ, R85, 0x4, RZ, 0xc0, !PT ;  /* 0x0000000455ff7812 */ /* 0x000fe4000786c0ff */
[C---:B------:R-:W-:Y:S02]  /*9a00*/  @!P0 SHF.L.U64.HI R0, R4.reuse, 0x1, R0 ;  /* 0x0000000104008819 */ /* 0x040fe40000010200 */
[----:B------:R-:W-:Y:S02]  /*9a10*/  @!P0 SHF.L.U32 R25, R4, 0x1, RZ ;  /* 0x0000000104198819 */ /* 0x000fe400000006ff */
[----:B------:R-:W1:Y:S01]  /*9a20*/  @!P0 LDC.64 R4, c[0x0][0x228] ;  /* 0x00008a00ff048b82 */ /* 0x000e620000000a00 */
[----:B------:R-:W-:Y:S01]  /*9a30*/  HFMA2.MMA R21, -RZ, RZ, 0, 0 ;  /* 0x00000000ff157435 */ /* 0x000fe200000001ff */
[----:B------:R-:W-:-:S06]  /*9a40*/  MOV R24, RZ ;  /* 0x000000ff00187202 */ /* 0x000fcc0000000f00 */
[----:B------:R-:W3:Y:S04]  /*9a50*/  @!P3 LDG.E R24, desc[UR10][R32.64] ;  /* 0x0000000a2018b981 */ /* 0x000ee8000c1e1900 */
[----:B------:R4:W3:Y:S01]  /*9a60*/  @!P3 LDG.E R21, desc[UR10][R30.64] ;  /* 0x0000000a1e15b981 */ /* 0x0008e2000c1e1900 */
[C---:B------:R-:W-:Y:S02]  /*9a70*/  LOP3.LUT P3, RZ, R84.reuse, 0x2000, RZ, 0xc0, !PT ;  /* 0x0000200054ff7812 */ /* 0x040fe4000786c0ff */
[----:B------:R-:W-:-:S04]  /*9a80*/  LOP3.LUT R84, R84, 0xffff7fff, RZ, 0xc0, !PT ;  /* 0xffff7fff54547812 */ /* 0x000fc800078ec0ff */
[----:B------:R-:W-:Y:S02]  /*9a90*/  @P1 LOP3.LUT R84, R84, 0x8000, RZ, 0xfc, !PT ;  /* 0x0000800054541812 */ /* 0x000fe400078efcff */
[----:B0-----:R-:W-:-:S04]  /*9aa0*/  @!P0 IADD3 R2, P1, R25, R2, RZ ;  /* 0x0000000219028210 */ /* 0x001fc80007f3e0ff */
[----:B------:R-:W-:Y:S02]  /*9ab0*/  @!P0 IADD3.X R3, R0, R3, RZ, P1, !PT ;  /* 0x0000000300038210 */ /* 0x000fe40000ffe4ff */
[----:B-1----:R-:W-:Y:S02]  /*9ac0*/  @!P0 IADD3 R4, P1, R25, R4, RZ ;  /* 0x0000000419048210 */ /* 0x002fe40007f3e0ff */
[----:B------:R-:W-:-:S04]  /*9ad0*/  PRMT R25, RZ, 0x7610, R25 ;  /* 0x00007610ff197816 */ /* 0x000fc80000000019 */
[----:B------:R-:W-:-:S05]  /*9ae0*/  @!P5 PRMT R25, R58, 0x7610, R25 ;  /* 0x000076103a19d816 */ /* 0x000fca0000000019 */
[----:B------:R0:W-:Y:S02]  /*9af0*/  STL.S16 [R1+0x23c], R25 ;  /* 0x00023c1901007387 */ /* 0x0001e40000100600 */
[----:B0-----:R-:W-:Y:S02]  /*9b00*/  @!P3 SHF.R.U32.HI R25, RZ, 0x10, R59 ;  /* 0x00000010ff19b819 */ /* 0x001fe4000001163b */
[----:B--2---:R-:W-:-:S04]  /*9b10*/  PRMT R125, RZ, 0x7610, R125 ;  /* 0x00007610ff7d7816 */ /* 0x004fc8000000007d */
[----:B------:R-:W-:-:S05]  /*9b20*/  @!P3 PRMT R125, R25, 0x7610, R125 ;  /* 0x00007610197db816 */ /* 0x000fca000000007d */
[----:B------:R0:W-:Y:S04]  /*9b30*/  STL.S16 [R1+0x236], R125 ;  /* 0x0002367d01007387 */ /* 0x0001e80000100600 */
[----:B0-----:R-:W2:Y:S01]  /*9b40*/  LDL.LU R125, [R1+0x364] ;  /* 0x00036400017d7983 */ /* 0x001ea20000300800 */
[----:B------:R-:W-:Y:S02]  /*9b50*/  @!P3 SHF.R.U32.HI R25, RZ, 0x10, R60 ;  /* 0x00000010ff19b819 */ /* 0x000fe4000001163c */
[----:B------:R-:W-:-:S04]  /*9b60*/  LOP3.LUT R84, R84, 0xfffdffff, RZ, 0xc0, !PT ;  /* 0xfffdffff54547812 */ /* 0x000fc800078ec0ff */
[----:B------:R-:W-:Y:S02]  /*9b70*/  @P0 LOP3.LUT R84, R84, 0x20000, RZ, 0xfc, !PT ;  /* 0x0002000054540812 */ /* 0x000fe400078efcff */
[----:B--2---:R-:W-:-:S04]  /*9b80*/  PRMT R125, RZ, 0x7610, R125 ;  /* 0x00007610ff7d7816 */ /* 0x004fc8000000007d */
[----:B------:R-:W-:-:S05]  /*9b90*/  @!P3 PRMT R125, R25, 0x7610, R125 ;  /* 0x00007610197db816 */ /* 0x000fca000000007d */
[----:B------:R0:W-:Y:S04]  /*9ba0*/  STL.S16 [R1+0x230], R125 ;  /* 0x0002307d01007387 */ /* 0x0001e80000100600 */
[----:B0-----:R-:W2:Y:S01]  /*9bb0*/  LDL.LU R125, [R1+0x360] ;  /* 0x00036000017d7983 */ /* 0x001ea20000300800 */
[----:B------:R-:W-:Y:S02]  /*9bc0*/  @!P0 IADD3.X R5, R0, R5, RZ, P1, !PT ;  /* 0x0000000500058210 */ /* 0x000fe40000ffe4ff */
[----:B------:R-:W-:Y:S02]  /*9bd0*/  LOP3.LUT P0, RZ, R84, 0x1000, RZ, 0xc0, !PT ;  /* 0x0000100054ff7812 */ /* 0x000fe4000780c0ff */
[----:B------:R-:W-:-:S04]  /*9be0*/  PRMT R26, RZ, 0x7610, R26 ;  /* 0x00007610ff1a7816 */ /* 0x000fc8000000001a */
[----:B------:R-:W-:-:S05]  /*9bf0*/  @!P3 PRMT R26, R60, 0x7610, R26 ;  /* 0x000076103c1ab816 */ /* 0x000fca000000001a */
[----:B------:R0:W-:Y:S02]  /*9c00*/  STL.S16 [R1+0x232], R26 ;  /* 0x0002321a01007387 */ /* 0x0001e40000100600 */
[----:B0-----:R-:W-:Y:S02]  /*9c10*/  @!P0 SHF.R.U32.HI R26, RZ, 0x10, R61 ;  /* 0x00000010ff1a8819 */ /* 0x001fe4000001163d */
[----:B------:R-:W-:Y:S02]  /*9c20*/  PRMT R72, RZ, 0x7610, R72 ;  /* 0x00007610ff487816 */ /* 0x000fe40000000048 */
[----:B------:R-:W-:Y:S02]  /*9c30*/  PRMT R96, RZ, 0x7610, R96 ;  /* 0x00007610ff607816 */ /* 0x000fe40000000060 */
[----:B------:R-:W-:Y:S02]  /*9c40*/  @!P6 PRMT R72, R70, 0x7610, R72 ;  /* 0x000076104648e816 */ /* 0x000fe40000000048 */
[----:B------:R-:W-:-:S02]  /*9c50*/  @!P6 PRMT R96, R71, 0x7610, R96 ;  /* 0x000076104760e816 */ /* 0x000fc40000000060 */
[----:B------:R-:W-:Y:S01]  /*9c60*/  LOP3.LUT P6, RZ, R85, 0x2, RZ, 0xc0, !PT ;  /* 0x0000000255ff7812 */ /* 0x000fe200078cc0ff */
[----:B------:R-:W-:Y:S01]  /*9c70*/  HFMA2.MMA R0, -RZ, RZ, 0, 0 ;  /* 0x00000000ff007435 */ /* 0x000fe200000001ff */
[----:B------:R-:W-:-:S04]  /*9c80*/  PRMT R25, RZ, 0x7610, R25 ;  /* 0x00007610ff197816 */ /* 0x000fc80000000019 */
[----:B------:R-:W-:Y:S02]  /*9c90*/  @!P3 PRMT R25, R59, 0x7610, R25 ;  /* 0x000076103b19b816 */ /* 0x000fe40000000019 */
[----:B------:R-:W-:-:S03]  /*9ca0*/  LOP3.LUT P5, RZ, R84, 0x800, RZ, 0xc0, !PT ;  /* 0x0000080054ff7812 */ /* 0x000fc600078ac0ff */
[----:B------:R0:W-:Y:S01]  /*9cb0*/  STL.S16 [R1+0x234], R25 ;  /* 0x0002341901007387 */ /* 0x0001e20000100600 */
[----:B------:R-:W-:-:S03]  /*9cc0*/  PRMT R27, RZ, 0x7610, R27 ;  /* 0x00007610ff1b7816 */ /* 0x000fc6000000001b */
[----:B------:R1:W3:Y:S01]  /*9cd0*/  @!P6 LDG.E R0, desc[UR10][R34.64] ;  /* 0x0000000a2200e981 */ /* 0x0002e2000c1e1900 */
[----:B0-----:R-:W-:Y:S02]  /*9ce0*/  MOV R25, RZ ;  /* 0x000000ff00197202 */ /* 0x001fe40000000f00 */
[----:B------:R-:W-:-:S04]  /*9cf0*/  @!P0 PRMT R27, R54, 0x7610, R27 ;  /* 0x00007610361b8816 */ /* 0x000fc8000000001b */
[----:B------:R-:W3:Y:S01]  /*9d00*/  @!P6 LDG.E R25, desc[UR10][R36.64] ;  /* 0x0000000a2419e981 */ /* 0x000ee2000c1e1900 */
[----:B--2---:R-:W-:-:S04]  /*9d10*/  PRMT R125, RZ, 0x7610, R125 ;  /* 0x00007610ff7d7816 */ /* 0x004fc8000000007d */
[----:B------:R-:W-:-:S05]  /*9d20*/  @!P0 PRMT R125, R26, 0x7610, R125 ;  /* 0x000076101a7d8816 */ /* 0x000fca000000007d */
[----:B------:R0:W-:Y:S04]  /*9d30*/  STL.S16 [R1+0x22e], R125 ;  /* 0x00022e7d01007387 */ /* 0x0001e80000100600 */
[----:B0-----:R-:W2:Y:S04]  /*9d40*/  LDL.LU R125, [R1+0x35c] ;  /* 0x00035c00017d7983 */ /* 0x001ea80000300800 */
[----:B------:R0:W-:Y:S04]  /*9d50*/  STL [R1+0xa8], R102 ;  /* 0x0000a86601007387 */ /* 0x0001e80000100800 */
[----:B------:R4:W-:Y:S01]  /*9d60*/  STL.S16 [R1+0x22a], R27 ;  /* 0x00022a1b01007387 */ /* 0x0009e20000100600 */
[----:B------:R-:W-:-:S02]  /*9d70*/  LOP3.LUT P1, RZ, R85, 0x1, RZ, 0xc0, !PT ;  /* 0x0000000155ff7812 */ /* 0x000fc4000782c0ff */
[----:B0-----:R-:W-:Y:S02]  /*9d80*/  PRMT R102, RZ, 0x7610, R102 ;  /* 0x00007610ff667816 */ /* 0x001fe40000000066 */
[----:B----4-:R-:W-:Y:S01]  /*9d90*/  @!P5 SHF.R.U32.HI R27, RZ, 0x10, R55 ;  /* 0x00000010ff1bd819 */ /* 0x010fe20000011637 */
[----:B------:R0:W-:Y:S03]  /*9da0*/  STL [R1+0x1b4], R83 ;  /* 0x0001b45301007387 */ /* 0x0001e60000100800 */
[----:B------:R-:W-:Y:S02]  /*9db0*/  @!P5 PRMT R102, R27, 0x7610, R102 ;  /* 0x000076101b66d816 */ /* 0x000fe40000000066 */
[----:B------:R-:W-:Y:S02]  /*9dc0*/  @!P5 SHF.R.U32.HI R27, RZ, 0x10, R40 ;  /* 0x00000010ff1bd819 */ /* 0x000fe40000011628 */
[----:B0-----:R-:W-:-:S04]  /*9dd0*/  PRMT R83, RZ, 0x7610, R83 ;  /* 0x00007610ff537816 */ /* 0x001fc80000000053 */
[----:B------:R-:W-:Y:S02]  /*9de0*/  @!P5 PRMT R83, R27, 0x7610, R83 ;  /* 0x000076101b53d816 */ /* 0x000fe40000000053 */
[----:B------:R-:W-:-:S06]  /*9df0*/  MOV R27, RZ ;  /* 0x000000ff001b7202 */ /* 0x000fcc0000000f00 */
[----:B------:R-:W4:Y:S01]  /*9e00*/  @!P1 LDG.E R27, desc[UR10][R62.64] ;  /* 0x0000000a3e1b9981 */ /* 0x000f22000c1e1900 */
[----:B------:R-:W-:Y:S02]  /*9e10*/  @!P0 SHF.R.U32.HI R26, RZ, 0x10, R54 ;  /* 0x00000010ff1a8819 */ /* 0x000fe40000011636 */
[----:B------:R-:W-:-:S04]  /*9e20*/  PRMT R30, RZ, 0x7610, R30 ;  /* 0x00007610ff1e7816 */ /* 0x000fc8000000001e */
[----:B------:R-:W-:Y:S02]  /*9e30*/  @!P5 PRMT R30, R40, 0x7610, R30 ;  /* 0x00007610281ed816 */ /* 0x000fe4000000001e */
[----:B------:R-:W-:-:S03]  /*9e40*/  PRMT R32, RZ, 0x7610, R32 ;  /* 0x00007610ff207816 */ /* 0x000fc60000000020 */
[----:B------:R0:W-:Y:S01]  /*9e50*/  STL.S16 [R1+0x226], R30 ;  /* 0x0002261e01007387 */ /* 0x0001e20000100600 */
[----:B------:R-:W-:Y:S02]  /*9e60*/  PRMT R31, RZ, 0x7610, R31 ;  /* 0x00007610ff1f7816 */ /* 0x000fe4000000001f */
[----:B0-----:R-:W-:-:S04]  /*9e70*/  @!P2 SHF.R.U32.HI R30, RZ, 0x10, R22 ;  /* 0x00000010ff1ea819 */ /* 0x001fc80000011616 */
[----:B------:R-:W-:Y:S02]  /*9e80*/  @!P2 PRMT R32, R30, 0x7610, R32 ;  /* 0x000076101e20a816 */ /* 0x000fe40000000020 */
[----:B------:R-:W-:Y:S01]  /*9e90*/  @!P2 SHF.R.U32.HI R30, RZ, 0x10, R41 ;  /* 0x00000010ff1ea819 */ /* 0x000fe20000011629 */
[----:B------:R0:W-:Y:S03]  /*9ea0*/  STL [R1+0xb4], R82 ;  /* 0x0000b45201007387 */ /* 0x0001e60000100800 */
[----:B------:R-:W-:Y:S01]  /*9eb0*/  @!P2 PRMT R31, R30, 0x7610, R31 ;  /* 0x000076101e1fa816 */ /* 0x000fe2000000001f */
[----:B------:R1:W-:Y:S01]  /*9ec0*/  STL [R1+0xc4], R59 ;  /* 0x0000c43b01007387 */ /* 0x0003e20000100800 */
[----:B0-----:R-:W-:-:S03]  /*9ed0*/  PRMT R82, RZ, 0x7610, R82 ;  /* 0x00007610ff527816 */ /* 0x001fc60000000052 */
[----:B------:R0:W-:Y:S01]  /*9ee0*/  STL [R1+0xbc], R68 ;  /* 0x0000bc4401007387 */ /* 0x0001e20000100800 */
[----:B-1----:R-:W-:-:S03]  /*9ef0*/  PRMT R59, R59, 0x5410, RZ ;  /* 0x000054103b3b7816 */ /* 0x002fc600000000ff */
[----:B------:R1:W-:Y:S01]  /*9f00*/  STL [R1+0x1c0], R58 ;  /* 0x0001c03a01007387 */ /* 0x0003e20000100800 */
[----:B------:R-:W-:Y:S02]  /*9f10*/  @!P5 PRMT R82, R55, 0x7610, R82 ;  /* 0x000076103752d816 */ /* 0x000fe40000000052 */
[----:B------:R-:W-:Y:S01]  /*9f20*/  LOP3.LUT P5, RZ, R85, 0x2000000, RZ, 0xc0, !PT ;  /* 0x0200000055ff7812 */ /* 0x000fe200078ac0ff */
[----:B------:R-:W-:Y:S01]  /*9f30*/  STL.S16 [R1+0x2e8], R31 ;  /* 0x0002e81f01007387 */ /* 0x000fe20000100600 */
[----:B0-----:R-:W-:Y:S02]  /*9f40*/  PRMT R68, R68, 0x5410, RZ ;  /* 0x0000541044447816 */ /* 0x001fe400000000ff */
[----:B------:R-:W-:Y:S02]  /*9f50*/  @!P2 PRMT R59, R59, 0x5410, R22 ;  /* 0x000054103b3ba816 */ /* 0x000fe40000000016 */
[----:B-1----:R-:W-:Y:S02]  /*9f60*/  PRMT R58, RZ, 0x7610, R58 ;  /* 0x00007610ff3a7816 */ /* 0x002fe4000000003a */
[----:B------:R-:W-:-:S02]  /*9f70*/  @!P2 PRMT R68, R68, 0x5410, R41 ;  /* 0x000054104444a816 */ /* 0x000fc40000000029 */
[----:B------:R-:W-:Y:S02]  /*9f80*/  LOP3.LUT P2, RZ, R84, 0x200000, RZ, 0xc0, !PT ;  /* 0x0020000054ff7812 */ /* 0x000fe4000784c0ff */
[----:B------:R-:W-:Y:S01]  /*9f90*/  PRMT R59, RZ, 0x7610, R59 ;  /* 0x00007610ff3b7816 */ /* 0x000fe2000000003b */
[----:B------:R0:W-:Y:S01]  /*9fa0*/  STL [R1+0x1bc], R74 ;  /* 0x0001bc4a01007387 */ /* 0x0001e20000100800 */
[----:B------:R-:W-:-:S03]  /*9fb0*/  PRMT R68, RZ, 0x7610, R68 ;  /* 0x00007610ff447816 */ /* 0x000fc60000000044 */
[----:B------:R1:W-:Y:S01]  /*9fc0*/  STL.S16 [R1+0x2c6], R32 ;  /* 0x0002c62001007387 */ /* 0x0003e20000100600 */
[----:B------:R-:W-:Y:S02]  /*9fd0*/  PRMT R33, RZ, 0x7610, R33 ;  /* 0x00007610ff217816 */ /* 0x000fe40000000021 */
[----:B0-----:R-:W-:Y:S02]  /*9fe0*/  PRMT R74, RZ, 0x7610, R74 ;  /* 0x00007610ff4a7816 */ /* 0x001fe4000000004a */
[----:B-1----:R-:W-:-:S04]  /*9ff0*/  @!P5 SHF.R.U32.HI R32, RZ, 0x10, R23 ;  /* 0x00000010ff20d819 */ /* 0x002fc80000011617 */
[----:B------:R-:W-:Y:S02]  /*a000*/  @!P5 PRMT R74, R32, 0x7610, R74 ;  /* 0x00007610204ad816 */ /* 0x000fe4000000004a */
[----:B------:R-:W-:-:S04]  /*a010*/  @!P5 SHF.R.U32.HI R32, RZ, 0x10, R6 ;  /* 0x00000010ff20d819 */ /* 0x000fc80000011606 */
[----:B------:R-:W-:Y:S02]  /*a020*/  @!P5 PRMT R33, R32, 0x7610, R33 ;  /* 0x000076102021d816 */ /* 0x000fe40000000021 */
[----:B------:R-:W-:Y:S02]  /*a030*/  PRMT R34, RZ, 0x7610, R34 ;  /* 0x00007610ff227816 */ /* 0x000fe40000000022 */
[----:B------:R-:W-:Y:S01]  /*a040*/  LOP3.LUT P3, RZ, R84, 0x400000, RZ, 0xc0, !PT ;  /* 0x0040000054ff7812 */ /* 0x000fe2000786c0ff */
[----:B------:R-:W-:Y:S04]  /*a050*/  STL [R1+0xd0], R22 ;  /* 0x0000d01601007387 */ /* 0x000fe80000100800 */
[----:B------:R-:W-:Y:S01]  /*a060*/  STL [R1+0xc8], R61 ;  /* 0x0000c83d01007387 */ /* 0x000fe20000100800 */
[----:B--2---:R-:W-:-:S04]  /*a070*/  PRMT R125, RZ, 0x7610, R125 ;  /* 0x00007610ff7d7816 */ /* 0x004fc8000000007d */
[----:B------:R-:W-:Y:S02]  /*a080*/  @!P0 PRMT R125, R26, 0x7610, R125 ;  /* 0x000076101a7d8816 */ /* 0x000fe4000000007d */
[----:B------:R-:W-:-:S04]  /*a090*/  PRMT R26, RZ, 0x7610, R26 ;  /* 0x00007610ff1a7816 */ /* 0x000fc8000000001a */
[----:B------:R-:W-:-:S05]  /*a0a0*/  @!P0 PRMT R26, R61, 0x7610, R26 ;  /* 0x000076103d1a8816 */ /* 0x000fca000000001a */
[----:B------:R0:W-:Y:S02]  /*a0b0*/  STL.S16 [R1+0x22c], R26 ;  /* 0x00022c1a01007387 */ /* 0x0001e40000100600 */
[----:B0-----:R-:W-:-:S10]  /*a0c0*/  HFMA2.MMA R26, -RZ, RZ, 0, 0 ;  /* 0x00000000ff1a7435 */ /* 0x001fd400000001ff */
[----:B------:R0:W2:Y:S01]  /*a0d0*/  @!P1 LDG.E R26, desc[UR10][R50.64] ;  /* 0x0000000a321a9981 */ /* 0x0000a2000c1e1900 */
[----:B------:R-:W-:-:S13]  /*a0e0*/  LOP3.LUT P0, RZ, R84, 0x8, RZ, 0xc0, !PT ;  /* 0x0000000854ff7812 */ /* 0x000fda000780c0ff */
[----:B------:R-:W-:-:S04]  /*a0f0*/  @!P0 SHF.R.U32.HI R31, RZ, 0x10, R42 ;  /* 0x00000010ff1f8819 */ /* 0x000fc8000001162a */
[----:B------:R-:W-:Y:S02]  /*a100*/  @!P0 PRMT R58, R31, 0x7610, R58 ;  /* 0x000076101f3a8816 */ /* 0x000fe4000000003a */
[----:B------:R-:W-:Y:S02]  /*a110*/  @!P0 SHF.R.U32.HI R31, RZ, 0x10, R43 ;  /* 0x00000010ff1f8819 */ /* 0x000fe4000001162b */
[----:B------:R-:W-:Y:S02]  /*a120*/  PRMT R58, R58, 0x5410, RZ ;  /* 0x000054103a3a7816 */ /* 0x000fe400000000ff */
[----:B------:R-:W-:Y:S02]  /*a130*/  @!P0 PRMT R59, R31, 0x7610, R59 ;  /* 0x000076101f3b8816 */ /* 0x000fe4000000003b */
[----:B------:R-:W-:Y:S02]  /*a140*/  MOV R31, RZ ;  /* 0x000000ff001f7202 */ /* 0x000fe40000000f00 */
[----:B------:R-:W-:-:S02]  /*a150*/  @!P0 PRMT R58, R58, 0x5410, R42 ;  /* 0x000054103a3a8816 */ /* 0x000fc4000000002a */
[----:B------:R-:W-:Y:S02]  /*a160*/  @!P0 PRMT R68, R43, 0x7610, R68 ;  /* 0x000076102b448816 */ /* 0x000fe40000000044 */
[----:B------:R-:W-:Y:S01]  /*a170*/  LOP3.LUT P0, RZ, R85, 0x20, RZ, 0xc0, !PT ;  /* 0x0000002055ff7812 */ /* 0x000fe2000780c0ff */
[----:B------:R1:W2:Y:S01]  /*a180*/  @!P2 LDG.E R31, desc[UR10][R52.64] ;  /* 0x0000000a341fa981 */ /* 0x0002a2000c1e1900 */
[----:B0-----:R-:W-:-:S04]  /*a190*/  PRMT R50, R50, 0x5410, RZ ;  /* 0x0000541032327816 */ /* 0x001fc800000000ff */
[----:B------:R-:W-:Y:S02]  /*a1a0*/  @!P5 PRMT R50, R50, 0x5410, R6 ;  /* 0x000054103232d816 */ /* 0x000fe40000000006 */
[----:B-1----:R-:W-:-:S04]  /*a1b0*/  PRMT R52, R52, 0x5410, RZ ;  /* 0x0000541034347816 */ /* 0x002fc800000000ff */
[----:B------:R-:W-:Y:S02]  /*a1c0*/  @!P5 PRMT R52, R52, 0x5410, R23 ;  /* 0x000054103434d816 */ /* 0x000fe40000000017 */
[----:B------:R-:W-:Y:S02]  /*a1d0*/  LOP3.LUT P5, RZ, R85, 0x10, RZ, 0xc0, !PT ;  /* 0x0000001055ff7812 */ /* 0x000fe400078ac0ff */
[----:B------:R-:W-:Y:S02]  /*a1e0*/  @!P0 PRMT R34, R10, 0x7610, R34 ;  /* 0x000076100a228816 */ /* 0x000fe40000000022 */
[----:B------:R-:W-:Y:S02]  /*a1f0*/  MOV R22, RZ ;  /* 0x000000ff00167202 */ /* 0x000fe40000000f00 */
[----:B------:R-:W-:Y:S01]  /*a200*/  PRMT R61, RZ, 0x7610, R61 ;  /* 0x00007610ff3d7816 */ /* 0x000fe2000000003d */
[----:B------:R0:W-:Y:S01]  /*a210*/  STL.S16 [R1+0x2ee], R34 ;  /* 0x0002ee2201007387 */ /* 0x0001e20000100600 */
[----:B------:R-:W-:-:S03]  /*a220*/  PRMT R35, RZ, 0x7610, R35 ;  /* 0x00007610ff237816 */ /* 0x000fc60000000023 */
[----:B------:R1:W-:Y:S04]  /*a230*/  STL [R1+0x1c4], R60 ;  /* 0x0001c43c01007387 */ /* 0x0003e80000100800 */
[----:B------:R3:W2:Y:S01]  /*a240*/  @!P3 LDG.E R22, desc[UR10][R56.64] ;  /* 0x0000000a3816b981 */ /* 0x0006a2000c1e1900 */
[----:B0-----:R-:W-:-:S04]  /*a250*/  @!P5 SHF.R.U32.HI R34, RZ, 0x10, R11 ;  /* 0x00000010ff22d819 */ /* 0x001fc8000001160b */
[----:B------:R-:W-:Y:S02]  /*a260*/  @!P5 PRMT R61, R34, 0x7610, R61 ;  /* 0x00007610223dd816 */ /* 0x000fe4000000003d */
[----:B-1----:R-:W-:Y:S02]  /*a270*/  PRMT R60, RZ, 0x7610, R60 ;  /* 0x00007610ff3c7816 */ /* 0x002fe4000000003c */
[----:B------:R-:W-:Y:S02]  /*a280*/  @!P5 SHF.R.U32.HI R34, RZ, 0x10, R14 ;  /* 0x00000010ff22d819 */ /* 0x000fe4000001160e */
[----:B---3--:R-:W-:Y:S02]  /*a290*/  PRMT R57, RZ, 0x7610, R57 ;  /* 0x00007610ff397816 */ /* 0x008fe40000000039 */
[----:B------:R-:W-:Y:S02]  /*a2a0*/  @!P5 PRMT R60, R34, 0x7610, R60 ;  /* 0x00007610223cd816 */ /* 0x000fe4000000003c */
[----:B------:R-:W-:-:S02]  /*a2b0*/  @!P5 PRMT R57, R11, 0x7610, R57 ;  /* 0x000076100b39d816 */ /* 0x000fc40000000039 */
[----:B------:R-:W-:Y:S02]  /*a2c0*/  @!P5 PRMT R35, R14, 0x7610, R35 ;  /* 0x000076100e23d816 */ /* 0x000fe40000000023 */
[----:B------:R-:W-:Y:S01]  /*a2d0*/  LOP3.LUT P5, RZ, R84, 0x80000, RZ, 0xc0, !PT ;  /* 0x0008000054ff7812 */ /* 0x000fe200078ac0ff */
[----:B------:R0:W-:Y:S04]  /*a2e0*/  STL [R1+0x1b0], R73 ;  /* 0x0001b04901007387 */ /* 0x0001e80000100800 */
[----:B------:R1:W-:Y:S01]  /*a2f0*/  STL.S16 [R1+0x2f2], R33 ;  /* 0x0002f22101007387 */ /* 0x0003e20000100600 */
[----:B------:R-:W-:Y:S02]  /*a300*/  PRMT R56, RZ, 0x7610, R56 ;  /* 0x00007610ff387816 */ /* 0x000fe40000000038 */
[----:B0-----:R-:W-:-:S02]  /*a310*/  PRMT R73, RZ, 0x7610, R73 ;  /* 0x00007610ff497816 */ /* 0x001fc40000000049 */
[----:B-1----:R-:W-:Y:S01]  /*a320*/  @!P4 SHF.R.U32.HI R33, RZ, 0x10, R7 ;  /* 0x00000010ff21c819 */ /* 0x002fe20000011607 */
[----:B------:R0:W-:Y:S03]  /*a330*/  STL [R1+0x1b8], R71 ;  /* 0x0001b84701007387 */ /* 0x0001e60000100800 */
[----:B------:R-:W-:Y:S01]  /*a340*/  @!P4 PRMT R73, R33, 0x7610, R73 ;  /* 0x000076102149c816 */ /* 0x000fe20000000049 */
[----:B------:R1:W-:Y:S01]  /*a350*/  STL.S16 [R1+0x2ea], R35 ;  /* 0x0002ea2301007387 */ /* 0x0003e20000100600 */
[----:B------:R-:W-:Y:S02]  /*a360*/  @!P4 SHF.R.U32.HI R33, RZ, 0x10, R8 ;  /* 0x00000010ff21c819 */ /* 0x000fe40000011608 */
[----:B0-----:R-:W-:Y:S02]  /*a370*/  PRMT R71, RZ, 0x7610, R71 ;  /* 0x00007610ff477816 */ /* 0x001fe40000000047 */
[----:B-1----:R-:W-:Y:S01]  /*a380*/  @!P5 SHF.R.U32.HI R35, RZ, 0x10, R15 ;  /* 0x00000010ff23d819 */ /* 0x002fe2000001160f */
[----:B------:R0:W-:Y:S01]  /*a390*/  STL [R1+0xb8], R70 ;  /* 0x0000b84601007387 */ /* 0x0001e20000100800 */
[----:B------:R-:W-:-:S02]  /*a3a0*/  @!P4 PRMT R71, R33, 0x7610, R71 ;  /* 0x000076102147c816 */ /* 0x000fc40000000047 */
[----:B------:R-:W-:Y:S01]  /*a3b0*/  @!P5 PRMT R56, R35, 0x7610, R56 ;  /* 0x000076102338d816 */ /* 0x000fe20000000038 */
[----:B------:R1:W-:Y:S01]  /*a3c0*/  STL [R1+0x1c8], R54 ;  /* 0x0001c83601007387 */ /* 0x0003e20000100800 */
[----:B------:R-:W-:Y:S02]  /*a3d0*/  @!P0 SHF.R.U32.HI R33, RZ, 0x10, R9 ;  /* 0x00000010ff218819 */ /* 0x000fe40000011609 */
[----:B------:R-:W-:Y:S01]  /*a3e0*/  @!P5 SHF.R.U32.HI R35, RZ, 0x10, R20 ;  /* 0x00000010ff23d819 */ /* 0x000fe20000011614 */
[----:B------:R3:W-:Y:S01]  /*a3f0*/  STL [R1+0xcc], R55 ;  /* 0x0000cc3701007387 */ /* 0x0007e20000100800 */
[----:B------:R-:W-:Y:S02]  /*a400*/  PRMT R53, RZ, 0x7610, R53 ;  /* 0x00007610ff357816 */ /* 0x000fe40000000035 */
[----:B0-----:R-:W-:Y:S02]  /*a410*/  PRMT R70, RZ, 0x7610, R70 ;  /* 0x00007610ff467816 */ /* 0x001fe40000000046 */
[----:B-1----:R-:W-:-:S02]  /*a420*/  PRMT R54, RZ, 0x7610, R54 ;  /* 0x00007610ff367816 */ /* 0x002fc40000000036 */
[----:B---3--:R-:W-:Y:S02]  /*a430*/  PRMT R55, RZ, 0x7610, R55 ;  /* 0x00007610ff377816 */ /* 0x008fe40000000037 */
[----:B------:R-:W-:Y:S02]  /*a440*/  @!P0 PRMT R70, R33, 0x7610, R70 ;  /* 0x0000761021468816 */ /* 0x000fe40000000046 */
[----:B------:R-:W-:Y:S02]  /*a450*/  @!P5 PRMT R55, R35, 0x7610, R55 ;  /* 0x000076102337d816 */ /* 0x000fe40000000037 */
[----:B------:R-:W-:Y:S02]  /*a460*/  @!P5 PRMT R54, R15, 0x7610, R54 ;  /* 0x000076100f36d816 */ /* 0x000fe40000000036 */
[----:B------:R-:W-:Y:S02]  /*a470*/  @!P5 PRMT R53, R20, 0x7610, R53 ;  /* 0x000076101435d816 */ /* 0x000fe40000000035 */
[----:B------:R-:W-:-:S02]  /*a480*/  PRMT R63, RZ, 0x7610, R63 ;  /* 0x00007610ff3f7816 */ /* 0x000fc4000000003f */
[----:B------:R-:W-:Y:S02]  /*a490*/  @!P0 SHF.R.U32.HI R33, RZ, 0x10, R10 ;  /* 0x00000010ff218819 */ /* 0x000fe4000001160a */
[----:B------:R-:W-:Y:S02]  /*a4a0*/  PRMT R62, RZ, 0x7610, R62 ;  /* 0x00007610ff3e7816 */ /* 0x000fe4000000003e */
[----:B------:R-:W-:Y:S01]  /*a4b0*/  LOP3.LUT P5, RZ, R84, 0x40000, RZ, 0xc0, !PT ;  /* 0x0004000054ff7812 */ /* 0x000fe200078ac0ff */
[----:B------:R-:W-:Y:S01]  /*a4c0*/  HFMA2.MMA R35, -RZ, RZ, 0, 0 ;  /* 0x00000000ff237435 */ /* 0x000fe200000001ff */
[----:B------:R-:W-:Y:S02]  /*a4d0*/  @!P0 PRMT R63, R33, 0x7610, R63 ;  /* 0x00007610213f8816 */ /* 0x000fe4000000003f */
[----:B------:R-:W-:Y:S02]  /*a4e0*/  @!P0 PRMT R62, R9, 0x7610, R62 ;  /* 0x00007610093e8816 */ /* 0x000fe4000000003e */
[----:B------:R-:W-:-:S02]  /*a4f0*/  LOP3.LUT P0, RZ, R85, 0x4, RZ, 0xc0, !PT ;  /* 0x0000000455ff7812 */ /* 0x000fc4000780c0ff */
[----:B------:R-:W-:Y:S02]  /*a500*/  PRMT R50, RZ, 0x7610, R50 ;  /* 0x00007610ff327816 */ /* 0x000fe40000000032 */
[----:B------:R-:W-:Y:S01]  /*a510*/  PRMT R52, RZ, 0x7610, R52 ;  /* 0x00007610ff347816 */ /* 0x000fe20000000034 */
[----:B------:R-:W-:Y:S01]  /*a520*/  HFMA2.MMA R30, -RZ, RZ, 0, 0 ;  /* 0x00000000ff1e7435 */ /* 0x000fe200000001ff */
[----:B------:R-:W-:Y:S01]  /*a530*/  @!P4 PRMT R50, R7, 0x7610, R50 ;  /* 0x000076100732c816 */ /* 0x000fe20000000032 */
[----:B------:R0:W3:Y:S01]  /*a540*/  @!P5 LDG.E R35, desc[UR10][R12.64] ;  /* 0x0000000a0c23d981 */ /* 0x0000e2000c1e1900 */
[----:B------:R-:W-:Y:S02]  /*a550*/  @!P4 PRMT R52, R8, 0x7610, R52 ;  /* 0x000076100834c816 */ /* 0x000fe40000000034 */
[----:B------:R-:W-:Y:S01]  /*a560*/  LOP3.LUT P4, RZ, R84, 0x100000, RZ, 0xc0, !PT ;  /* 0x0010000054ff7812 */ /* 0x000fe2000788c0ff */
[----:B------:R-:W-:-:S04]  /*a570*/  HFMA2.MMA R33, -RZ, RZ, 0, 0 ;  /* 0x00000000ff217435 */ /* 0x000fc800000001ff */
[----:B------:R1:W3:Y:S01]  /*a580*/  @!P2 LDG.E R30, desc[UR10][R46.64] ;  /* 0x0000000a2e1ea981 */ /* 0x0002e2000c1e1900 */
[----:B0-----:R-:W-:-:S04]  /*a590*/  PRMT R13, RZ, 0x7610, R13 ;  /* 0x00007610ff0d7816 */ /* 0x001fc8000000000d */
[----:B------:R-:W-:-:S03]  /*a5a0*/  @!P0 PRMT R13, R24, 0x7610, R13 ;  /* 0x00007610180d8816 */ /* 0x000fc6000000000d */
[----:B------:R0:W3:Y:S01]  /*a5b0*/  @!P4 LDG.E R33, desc[UR10][R44.64] ;  /* 0x0000000a2c21c981 */ /* 0x0000e2000c1e1900 */
[----:B-1----:R-:W-:-:S03]  /*a5c0*/  PRMT R47, RZ, 0x7610, R47 ;  /* 0x00007610ff2f7816 */ /* 0x002fc6000000002f */
[----:B------:R1:W-:Y:S01]  /*a5d0*/  STL.S16 [R1+0x30c], R13 ;  /* 0x00030c0d01007387 */ /* 0x0003e20000100600 */
[----:B------:R-:W-:Y:S02]  /*a5e0*/  PRMT R46, RZ, 0x7610, R46 ;  /* 0x00007610ff2e7816 */ /* 0x000fe4000000002e */
[----:B-1----:R-:W-:Y:S02]  /*a5f0*/  @!P6 SHF.R.U32.HI R13, RZ, 0x10, R0 ;  /* 0x00000010ff0de819 */ /* 0x002fe40000011600 */
[----:B0-----:R-:W-:Y:S02]  /*a600*/  PRMT R45, RZ, 0x7610, R45 ;  /* 0x00007610ff2d7816 */ /* 0x001fe4000000002d */
[----:B------:R-:W-:Y:S02]  /*a610*/  @!P6 PRMT R47, R13, 0x7610, R47 ;  /* 0x000076100d2fe816 */ /* 0x000fe4000000002f */
[----:B------:R-:W-:Y:S02]  /*a620*/  @!P6 SHF.R.U32.HI R13, RZ, 0x10, R25 ;  /* 0x00000010ff0de819 */ /* 0x000fe40000011619 */
[----:B------:R-:W-:-:S02]  /*a630*/  PRMT R44, RZ, 0x7610, R44 ;  /* 0x00007610ff2c7816 */ /* 0x000fc4000000002c */
[----:B------:R-:W-:Y:S02]  /*a640*/  @!P6 PRMT R46, R13, 0x7610, R46 ;  /* 0x000076100d2ee816 */ /* 0x000fe4000000002e */
[----:B------:R-:W-:Y:S02]  /*a650*/  @!P6 PRMT R45, R0, 0x7610, R45 ;  /* 0x00007610002de816 */ /* 0x000fe4000000002d */
[----:B------:R-:W-:Y:S01]  /*a660*/  @!P6 PRMT R44, R25, 0x7610, R44 ;  /* 0x00007610192ce816 */ /* 0x000fe2000000002c */
[----:B------:R-:W-:Y:S01]  /*a670*/  HFMA2.MMA R32, -RZ, RZ, 0, 0 ;  /* 0x00000000ff207435 */ /* 0x000fe200000001ff */
[----:B------:R-:W-:Y:S01]  /*a680*/  LOP3.LUT P6, RZ, R84, 0x10000, RZ, 0xc0, !PT ;  /* 0x0001000054ff7812 */ /* 0x000fe200078cc0ff */
[----:B------:R-:W-:Y:S01]  /*a690*/  HFMA2.MMA R13, -RZ, RZ, 0, 0 ;  /* 0x00000000ff0d7435 */ /* 0x000fe200000001ff */
[----:B------:R-:W-:Y:S02]  /*a6a0*/  PRMT R51, RZ, 0x7610, R51 ;  /* 0x00007610ff337816 */ /* 0x000fe40000000033 */
[----:B------:R-:W-:-:S04]  /*a6b0*/  @!P0 SHF.R.U32.HI R12, RZ, 0x10, R21 ;  /* 0x00000010ff0c8819 */ /* 0x000fc80000011615 */
[----:B------:R-:W-:Y:S01]  /*a6c0*/  @!P0 PRMT R51, R12, 0x7610, R51 ;  /* 0x000076100c338816 */ /* 0x000fe20000000033 */
[----:B------:R0:W3:Y:S01]  /*a6d0*/  @!P3 LDG.E R32, desc[UR10][R48.64] ;  /* 0x0000000a3020b981 */ /* 0x0000e2000c1e1900 */
[----:B------:R-:W-:-:S03]  /*a6e0*/  @!P0 SHF.R.U32.HI R12, RZ, 0x10, R24 ;  /* 0x00000010ff0c8819 */ /* 0x000fc60000011618 */
[----:B------:R1:W3:Y:S01]  /*a6f0*/  @!P6 LDG.E R13, desc[UR10][R16.64] ;  /* 0x0000000a100de981 */ /* 0x0002e2000c1e1900 */
[----:B0-----:R-:W-:Y:S02]  /*a700*/  PRMT R49, RZ, 0x7610, R49 ;  /* 0x00007610ff317816 */ /* 0x001fe40000000031 */
[----:B------:R-:W-:Y:S02]  /*a710*/  PRMT R48, RZ, 0x7610, R48 ;  /* 0x00007610ff307816 */ /* 0x000fe40000000030 */
[----:B-1----:R-:W-:Y:S02]  /*a720*/  PRMT R16, RZ, 0x7610, R16 ;  /* 0x00007610ff107816 */ /* 0x002fe40000000010 */
[----:B------:R-:W-:Y:S02]  /*a730*/  @!P0 PRMT R49, R12, 0x7610, R49 ;  /* 0x000076100c318816 */ /* 0x000fe40000000031 */
[----:B------:R-:W-:Y:S02]  /*a740*/  @!P0 PRMT R48, R21, 0x7610, R48 ;  /* 0x0000761015308816 */ /* 0x000fe40000000030 */
[----:B------:R-:W-:-:S02]  /*a750*/  LOP3.LUT P0, RZ, R84, 0x20000, RZ, 0xc0, !PT ;  /* 0x0002000054ff7812 */ /* 0x000fc4000780c0ff */
[----:B----4-:R-:W-:Y:S01]  /*a760*/  @!P1 PRMT R16, R27, 0x7610, R16 ;  /* 0x000076101b109816 */ /* 0x010fe20000000010 */
[----:B------:R-:W-:-:S04]  /*a770*/  UIMAD.WIDE UR6, UR5, 0x8, UR6 ;  /* 0x00000008050678a5 */ /* 0x000fc8000f8e0206 */
[----:B------:R0:W-:Y:S02]  /*a780*/  STL.S16 [R1+0x31c], R16 ;  /* 0x00031c1001007387 */ /* 0x0001e40000100600 */
[----:B0-----:R-:W-:-:S06]  /*a790*/  MOV R16, RZ ;  /* 0x000000ff00107202 */ /* 0x001fcc0000000f00 */
[----:B------:R0:W4:Y:S02]  /*a7a0*/  @!P0 LDG.E R16, desc[UR10][R2.64] ;  /* 0x0000000a02108981 */ /* 0x000124000c1e1900 */
[----:B0-----:R-:W-:Y:S02]  /*a7b0*/  MOV R2, UR6 ;  /* 0x0000000600027c02 */ /* 0x001fe40008000f00 */
[----:B------:R-:W-:-:S06]  /*a7c0*/  MOV R3, UR7 ;  /* 0x0000000700037c02 */ /* 0x000fcc0008000f00 */
[----:B------:R-:W4:Y:S01]  /*a7d0*/  LDG.E.64 R2, desc[UR10][R2.64] ;  /* 0x0000000a02027981 */ /* 0x000f22000c1e1b00 */
[----:B------:R-:W-:-:S03]  /*a7e0*/  MOV R34, RZ ;  /* 0x000000ff00227202 */ /* 0x000fc60000000f00 */
[----:B------:R0:W-:Y:S04]  /*a7f0*/  STL [R1+0x1d4], R43 ;  /* 0x0001d42b01007387 */ /* 0x0001e80000100800 */
[----:B------:R2:W-:Y:S04]  /*a800*/  STL [R1+0x1d8], R6 ;  /* 0x0001d80601007387 */ /* 0x0005e80000100800 */
[----:B------:R-:W4:Y:S01]  /*a810*/  @!P4 LDG.E R34, desc[UR10][R76.64] ;  /* 0x0000000a4c22c981 */ /* 0x000f22000c1e1900 */
[----:B0-----:R-:W-:-:S03]  /*a820*/  PRMT R43, RZ, 0x7610, R43 ;  /* 0x00007610ff2b7816 */ /* 0x001fc6000000002b */
[----:B------:R0:W-:Y:S01]  /*a830*/  STL [R1+0xd4], R42 ;  /* 0x0000d42a01007387 */ /* 0x0001e20000100800 */
[----:B--2---:R-:W-:-:S04]  /*a840*/  @!P1 SHF.R.U32.HI R6, RZ, 0x10, R26 ;  /* 0x00000010ff069819 */ /* 0x004fc8000001161a */
[----:B------:R-:W-:Y:S02]  /*a850*/  @!P1 PRMT R43, R6, 0x7610, R43 ;  /* 0x00007610062b9816 */ /* 0x000fe4000000002b */
[----:B0-----:R-:W-:Y:S02]  /*a860*/  PRMT R42, RZ, 0x7610, R42 ;  /* 0x00007610ff2a7816 */ /* 0x001fe4000000002a */
[----:B------:R-:W-:Y:S02]  /*a870*/  @!P1 SHF.R.U32.HI R6, RZ, 0x10, R27 ;  /* 0x00000010ff069819 */ /* 0x000fe4000001161b */
[----:B------:R-:W-:Y:S01]  /*a880*/  MOV R12, RZ ;  /* 0x000000ff000c7202 */ /* 0x000fe20000000f00 */
[----:B------:R0:W-:Y:S01]  /*a890*/  STL [R1+0xdc], R7 ;  /* 0x0000dc0701007387 */ /* 0x0001e20000100800 */
[----:B------:R-:W-:-:S04]  /*a8a0*/  @!P1 PRMT R42, R6, 0x7610, R42 ;  /* 0x00007610062a9816 */ /* 0x000fc8000000002a */
[----:B------:R1:W2:Y:S01]  /*a8b0*/  @!P5 LDG.E R12, desc[UR10][R28.64] ;  /* 0x0000000a1c0cd981 */ /* 0x0002a2000c1e1900 */
[----:B0-----:R-:W-:-:S06]  /*a8c0*/  CS2R R6, SRZ ;  /* 0x0000000000067805 */ /* 0x001fcc000001ff00 */
[----:B------:R0:W2:Y:S04]  /*a8d0*/  @!P6 LDG.E R7, desc[UR10][R18.64] ;  /* 0x0000000a1207e981 */ /* 0x0000a8000c1e1900 */
[----:B------:R0:W2:Y:S01]  /*a8e0*/  @!P0 LDG.E R6, desc[UR10][R4.64] ;  /* 0x0000000a04068981 */ /* 0x0000a2000c1e1900 */
[----:B------:R-:W-:Y:S02]  /*a8f0*/  PRMT R37, RZ, 0x7610, R37 ;  /* 0x00007610ff257816 */ /* 0x000fe40000000025 */
[----:B------:R-:W-:Y:S01]  /*a900*/  PRMT R36, RZ, 0x7610, R36 ;  /* 0x00007610ff247816 */ /* 0x000fe20000000024 */
[----:B------:R1:W-:Y:S04]  /*a910*/  STL [R1+0xb0], R39 ;  /* 0x0000b02701007387 */ /* 0x0003e80000100800 */
[----:B------:R0:W-:Y:S04]  /*a920*/  STL [R1+0x1cc], R40 ;  /* 0x0001cc2801007387 */ /* 0x0001e80000100800 */
[----:B------:R-:W-:Y:S01]  /*a930*/  STL [R1+0xf0], R0 ;  /* 0x0000f00001007387 */ /* 0x000fe20000100800 */
[----:B-1----:R-:W-:-:S02]  /*a940*/  PRMT R39, RZ, 0x7610, R39 ;  /* 0x00007610ff277816 */ /* 0x002fc40000000027 */
[----:B0-----:R-:W-:Y:S02]  /*a950*/  PRMT R40, RZ, 0x7610, R40 ;  /* 0x00007610ff287816 */ /* 0x001fe40000000028 */
[----:B------:R-:W-:Y:S02]  /*a960*/  @!P2 PRMT R37, R31, 0x7610, R37 ;  /* 0x000076101f25a816 */ /* 0x000fe40000000025 */
[----:B------:R-:W-:Y:S01]  /*a970*/  PRMT R28, RZ, 0x7610, R28 ;  /* 0x00007610ff1c7816 */ /* 0x000fe2000000001c */
[----:B------:R0:W-:Y:S04]  /*a980*/  STL [R1+0xd8], R23 ;  /* 0x0000d81701007387 */ /* 0x0001e80000100800 */
[----:B------:R1:W-:Y:S01]  /*a990*/  STL [R1+0x1e8], R20 ;  /* 0x0001e81401007387 */ /* 0x0003e20000100800 */
[----:B0-----:R-:W-:-:S03]  /*a9a0*/  PRMT R23, RZ, 0x7610, R23 ;  /* 0x00007610ff177816 */ /* 0x001fc60000000017 */
[----:B------:R0:W-:Y:S01]  /*a9b0*/  STL [R1+0x1d0], R41 ;  /* 0x0001d02901007387 */ /* 0x0001e20000100800 */
[----:B-1----:R-:W-:Y:S02]  /*a9c0*/  PRMT R20, RZ, 0x7610, R20 ;  /* 0x00007610ff147816 */ /* 0x002fe40000000014 */
[----:B------:R-:W-:Y:S01]  /*a9d0*/  PRMT R18, RZ, 0x7610, R18 ;  /* 0x00007610ff127816 */ /* 0x000fe20000000012 */
[----:B------:R1:W-:Y:S01]  /*a9e0*/  STL [R1+0xf4], R26 ;  /* 0x0000f41a01007387 */ /* 0x0003e20000100800 */
[----:B0-----:R-:W-:-:S03]  /*a9f0*/  PRMT R41, RZ, 0x7610, R41 ;  /* 0x00007610ff297816 */ /* 0x001fc60000000029 */
[----:B------:R0:W-:Y:S01]  /*aa00*/  STL [R1+0xe0], R9 ;  /* 0x0000e00901007387 */ /* 0x0001e20000100800 */
[----:B------:R-:W-:Y:S02]  /*aa10*/  PRMT R17, RZ, 0x7610, R17 ;  /* 0x00007610ff117816 */ /* 0x000fe40000000011 */
[----:B------:R-:W-:Y:S02]  /*aa20*/  @!P1 PRMT R41, R26, 0x7610, R41 ;  /* 0x000076101a299816 */ /* 0x000fe40000000029 */
[----:B-1----:R-:W-:Y:S01]  /*aa30*/  PRMT R26, RZ, 0x7610, R26 ;  /* 0x00007610ff1a7816 */ /* 0x002fe2000000001a */
[----:B------:R1:W-:Y:S01]  /*aa40*/  STL [R1+0x1e4], R14 ;  /* 0x0001e40e01007387 */ /* 0x0003e20000100800 */
[----:B------:R-:W-:Y:S02]  /*aa50*/  PRMT R29, RZ, 0x7610, R29 ;  /* 0x00007610ff1d7816 */ /* 0x000fe4000000001d */
[----:B0-----:R-:W-:Y:S01]  /*aa60*/  PRMT R9, RZ, 0x7610, R9 ;  /* 0x00007610ff097816 */ /* 0x001fe20000000009 */
[----:B------:R0:W-:Y:S01]  /*aa70*/  STL [R1+0xe8], R15 ;  /* 0x0000e80f01007387 */ /* 0x0001e20000100800 */
[----:B------:R-:W-:-:S02]  /*aa80*/  @!P3 PRMT R26, R22, 0x7610, R26 ;  /* 0x00007610161ab816 */ /* 0x000fc4000000001a */
[----:B------:R-:W-:Y:S01]  /*aa90*/  PRMT R19, RZ, 0x7610, R19 ;  /* 0x00007610ff137816 */ /* 0x000fe20000000013 */
[----:B------:R0:W-:Y:S01]  /*aaa0*/  STL [R1+0xec], R21 ;  /* 0x0000ec1501007387 */ /* 0x0001e20000100800 */
[----:B-1----:R-:W-:-:S03]  /*aab0*/  PRMT R14, RZ, 0x7610, R14 ;  /* 0x00007610ff0e7816 */ /* 0x002fc6000000000e */
[----:B------:R1:W-:Y:S01]  /*aac0*/  STL [R1+0x1ec], R24 ;  /* 0x0001ec1801007387 */ /* 0x0003e20000100800 */
[----:B0-----:R-:W-:-:S03]  /*aad0*/  PRMT R15, RZ, 0x7610, R15 ;  /* 0x00007610ff0f7816 */ /* 0x001fc6000000000f */
[----:B------:R0:W-:Y:S01]  /*aae0*/  STL [R1+0x1f0], R25 ;  /* 0x0001f01901007387 */ /* 0x0001e20000100800 */
[----:B------:R-:W-:-:S03]  /*aaf0*/  PRMT R21, RZ, 0x7610, R21 ;  /* 0x00007610ff157816 */ /* 0x000fc60000000015 */
[----:B------:R0:W-:Y:S01]  /*ab00*/  STL [R1+0x1fc], R22 ;  /* 0x0001fc1601007387 */ /* 0x0001e20000100800 */
[----:B-1----:R-:W-:-:S03]  /*ab10*/  PRMT R24, RZ, 0x7610, R24 ;  /* 0x00007610ff187816 */ /* 0x002fc60000000018 */
[----:B------:R1:W-:Y:S01]  /*ab20*/  STL [R1+0x1dc], R8 ;  /* 0x0001dc0801007387 */ /* 0x0003e20000100800 */
[----:B0-----:R-:W-:Y:S02]  /*ab30*/  PRMT R25, RZ, 0x7610, R25 ;  /* 0x00007610ff197816 */ /* 0x001fe40000000019 */
[----:B------:R-:W-:Y:S02]  /*ab40*/  PRMT R5, RZ, 0x7610, R5 ;  /* 0x00007610ff057816 */ /* 0x000fe40000000005 */
[----:B------:R-:W-:Y:S02]  /*ab50*/  @!P3 SHF.R.U32.HI R22, RZ, 0x10, R22 ;  /* 0x00000010ff16b819 */ /* 0x000fe40000011616 */
[----:B---3--:R-:W-:Y:S02]  /*ab60*/  @!P2 SHF.R.U32.HI R0, RZ, 0x10, R30 ;  /* 0x00000010ff00a819 */ /* 0x008fe4000001161e */
[----:B------:R-:W-:Y:S02]  /*ab70*/  @!P2 PRMT R39, R30, 0x7610, R39 ;  /* 0x000076101e27a816 */ /* 0x000fe40000000027 */
[----:B------:R-:W-:-:S02]  /*ab80*/  @!P2 PRMT R40, R0, 0x7610, R40 ;  /* 0x000076100028a816 */ /* 0x000fc40000000028 */
[----:B-1----:R-:W-:Y:S02]  /*ab90*/  PRMT R8, RZ, 0x7610, R8 ;  /* 0x00007610ff087816 */ /* 0x002fe40000000008 */
[----:B------:R-:W-:Y:S01]  /*aba0*/  PRMT R4, RZ, 0x7610, R4 ;  /* 0x00007610ff047816 */ /* 0x000fe20000000004 */
[----:B------:R-:W-:Y:S01]  /*abb0*/  STL [R1+0x1e0], R10 ;  /* 0x0001e00a01007387 */ /* 0x000fe20000100800 */
[----:B------:R-:W-:Y:S02]  /*abc0*/  @!P3 PRMT R25, R22, 0x7610, R25 ;  /* 0x000076101619b816 */ /* 0x000fe40000000019 */
[----:B------:R-:W-:Y:S01]  /*abd0*/  @!P4 PRMT R24, R33, 0x7610, R24 ;  /* 0x000076102118c816 */ /* 0x000fe20000000018 */
[----:B------:R-:W-:Y:S01]  /*abe0*/  STL [R1+0xe4], R11 ;  /* 0x0000e40b01007387 */ /* 0x000fe20000100800 */
[----:B------:R-:W-:Y:S02]  /*abf0*/  @!P5 PRMT R19, R35, 0x7610, R19 ;  /* 0x000076102313d816 */ /* 0x000fe40000000013 */
[----:B------:R-:W-:-:S04]  /*ac00*/  @!P3 SHF.R.U32.HI R0, RZ, 0x10, R32 ;  /* 0x00000010ff00b819 */ /* 0x000fc80000011620 */
[----:B------:R-:W-:Y:S02]  /*ac10*/  @!P3 PRMT R28, R0, 0x7610, R28 ;  /* 0x00007610001cb816 */ /* 0x000fe4000000001c */
[----:B------:R-:W-:Y:S02]  /*ac20*/  @!P4 SHF.R.U32.HI R0, RZ, 0x10, R33 ;  /* 0x00000010ff00c819 */ /* 0x000fe40000011621 */
[----:B----4-:R-:W-:-:S13]  /*ac30*/  R2UR UR16, R2 ;  /* 0x00000000021072ca */ /* 0x010fda00000e0000 */
[----:B------:R-:W-:-:S05]  /*ac40*/  MOV R2, UR16 ;  /* 0x0000001000027c02 */ /* 0x000fca0008000f00 */
[----:B------:R-:W-:Y:S01]  /*ac50*/  FFMA.FTZ R2, -R2, UR16, R3 ;  /* 0x0000001002027c23 */ /* 0x000fe20008010103 */
[----:B------:R-:W-:-:S04]  /*ac60*/  @!P2 SHF.R.U32.HI R3, RZ, 0x10, R31 ;  /* 0x00000010ff03a819 */ /* 0x000fc8000001161f */
[----:B------:R-:W-:Y:S02]  /*ac70*/  @!P2 PRMT R36, R3, 0x7610, R36 ;  /* 0x000076100324a816 */ /* 0x000fe40000000024 */
[----:B------:R-:W-:-:S13]  /*ac80*/  FSETP.GTU.FTZ.AND P2, PT, R2, RZ, PT ;  /* 0x000000ff0200720b */ /* 0x000fda0003f5c000 */
[----:B------:R-:W-:Y:S01]  /*ac90*/  VOTEU.ANY UP0, P2 ;  /* 0x00000000003f7886 */ /* 0x000fe20001000100 */
[----:B------:R-:W-:-:S04]  /*aca0*/  PLOP3.LUT P2, PT, PT, PT, UP0, 0x80, 0x0 ;  /* 0x000000000000781c */ /* 0x000fc80003f4f008 */
[----:B------:R-:W-:Y:S01]  /*acb0*/  @UP0 ULDC UR6, c[0x0][0x250] ;  /* 0x0000940000060ab9 */ /* 0x000fe20000000800 */
[----:B------:R-:W-:-:S08]  /*acc0*/  @!P4 PRMT R23, R0, 0x7610, R23 ;  /* 0x000076100017c816 */ /* 0x000fd00000000017 */
[----:B------:R-:W-:Y:S01]  /*acd0*/  @P2 FADD.FTZ R2, R2, UR6 ;  /* 0x0000000602022e21 */ /* 0x000fe20008010000 */
[----:B------:R-:W-:-:S05]  /*ace0*/  @!P4 SHF.R.U32.HI R0, RZ, 0x10, R34 ;  /* 0x00000010ff00c819 */ /* 0x000fca0000011622 */
[----:B------:R-:W0:Y:S01]  /*acf0*/  @P2 MUFU.RSQ R2, R2 ;  /* 0x0000000200022308 */ /* 0x000e220000001400 */
[----:B------:R-:W-:Y:S02]  /*ad00*/  @!P4 PRMT R20, R0, 0x7610, R20 ;  /* 0x000076100014c816 */ /* 0x000fe40000000014 */
[----:B------:R-:W-:Y:S01]  /*ad10*/  @!P5 SHF.R.U32.HI R0, RZ, 0x10, R35 ;  /* 0x00000010ff00d819 */ /* 0x000fe20000011623 */
[----:B--2---:R1:W-:Y:S03]  /*ad20*/  STL [R1+0x204], R12 ;  /* 0x0002040c01007387 */ /* 0x0043e60000100800 */
[----:B------:R-:W-:Y:S02]  /*ad30*/  @!P5 PRMT R18, R0, 0x7610, R18 ;  /* 0x000076100012d816 */ /* 0x000fe40000000012 */
[----:B------:R-:W-:Y:S02]  /*ad40*/  @!P6 SHF.R.U32.HI R0, RZ, 0x10, R13 ;  /* 0x00000010ff00e819 */ /* 0x000fe4000001160d */
[----:B------:R-:W-:-:S02]  /*ad50*/  @!P5 PRMT R17, R12, 0x7610, R17 ;  /* 0x000076100c11d816 */ /* 0x000fc40000000011 */
[----:B------:R-:W-:Y:S02]  /*ad60*/  @!P6 PRMT R9, R0, 0x7610, R9 ;  /* 0x000076100009e816 */ /* 0x000fe40000000009 */
[----:B-1----:R-:W-:Y:S02]  /*ad70*/  @!P5 SHF.R.U32.HI R12, RZ, 0x10, R12 ;  /* 0x00000010ff0cd819 */ /* 0x002fe4000001160c */
[----:B0-----:R-:W-:Y:S02]  /*ad80*/  @P2 R2UR UR6, R2 ;  /* 0x00000000020622ca */ /* 0x001fe400000e0000 */
[----:B------:R-:W-:Y:S02]  /*ad90*/  PRMT R3, RZ, 0x7610, R3 ;  /* 0x00007610ff037816 */ /* 0x000fe40000000003 */
[----:B------:R-:W-:Y:S02]  /*ada0*/  @!P6 SHF.R.U32.HI R0, RZ, 0x10, R7 ;  /* 0x00000010ff00e819 */ /* 0x000fe40000011607 */
[----:B------:R-:W-:-:S02]  /*adb0*/  @!P0 SHF.R.U32.HI R2, RZ, 0x10, R16 ;  /* 0x00000010ff028819 */ /* 0x000fc40000011610 */
[----:B------:R-:W-:Y:S02]  /*adc0*/  @!P3 PRMT R29, R32, 0x7610, R29 ;  /* 0x00007610201db816 */ /* 0x000fe4000000001d */
[----:B------:R-:W-:Y:S02]  /*add0*/  @!P4 PRMT R21, R34, 0x7610, R21 ;  /* 0x000076102215c816 */ /* 0x000fe40000000015 */
[----:B------:R-:W-:Y:S02]  /*ade0*/  @!P5 PRMT R15, R12, 0x7610, R15 ;  /* 0x000076100c0fd816 */ /* 0x000fe4000000000f */
[----:B------:R-:W-:Y:S02]  /*adf0*/  @!P6 PRMT R14, R13, 0x7610, R14 ;  /* 0x000076100d0ee816 */ /* 0x000fe4000000000e */
[----:B------:R-:W-:Y:S02]  /*ae00*/  @!P6 PRMT R8, R7, 0x7610, R8 ;  /* 0x000076100708e816 */ /* 0x000fe40000000008 */
[----:B------:R-:W-:-:S02]  /*ae10*/  @!P6 PRMT R5, R0, 0x7610, R5 ;  /* 0x000076100005e816 */ /* 0x000fc40000000005 */
[----:B------:R-:W-:Y:S02]  /*ae20*/  @!P0 PRMT R4, R16, 0x7610, R4 ;  /* 0x0000761010048816 */ /* 0x000fe40000000004 */
[----:B------:R-:W-:Y:S02]  /*ae30*/  @!P0 PRMT R3, R2, 0x7610, R3 ;  /* 0x0000761002038816 */ /* 0x000fe40000000003 */
[----:B------:R-:W-:Y:S02]  /*ae40*/  PRMT R11, RZ, 0x7610, R11 ;  /* 0x00007610ff0b7816 */ /* 0x000fe4000000000b */
[----:B------:R-:W-:Y:S01]  /*ae50*/  PRMT R10, RZ, 0x7610, R10 ;  /* 0x00007610ff0a7816 */ /* 0x000fe2000000000a */
[----:B------:R0:W-:Y:S04]  /*ae60*/  STL.S16 [R1+0x2be], R125 ;  /* 0x0002be7d01007387 */ /* 0x0001e80000100600 */
        /* <DEDUP_REMOVED lines=8> */
[----:B0-----:R0:W5:Y:S04]  /*aef0*/  LDL.LU R125, [R1+0x358] ;  /* 0x00035800017d7983 */ /* 0x0011680000300800 */
        /* <DEDUP_REMOVED lines=8> */
[----:B------:R1:W-:Y:S04]  /*af80*/  STL.S16 [R1+0x2ec], R62 ;  /* 0x0002ec3e01007387 */ /* 0x0003e80000100600 */
[----:B------:R-:W-:Y:S04]  /*af90*/  STL.S16 [R1+0x2fe], R61 ;  /* 0x0002fe3d01007387 */ /* 0x000fe80000100600 */
[----:B------:R2:W-:Y:S04]  /*afa0*/  STL.S16 [R1+0x300], R60 ;  /* 0x0003003c01007387 */ /* 0x0005e80000100600 */
        /* <DEDUP_REMOVED lines=32> */
[----:B------:R0:W-:Y:S04]  /*b1b0*/  STL [R1+0x208], R7 ;  /* 0x0002080701007387 */ /* 0x0001e80000100800 */
[----:B------:R0:W-:Y:S04]  /*b1c0*/  STL [R1+0x10c], R16 ;  /* 0x00010c1001007387 */ /* 0x0001e80000100800 */
[----:B------:R0:W-:Y:S04]  /*b1d0*/  STL.S16 [R1+0x342], R9 ;  /* 0x0003420901007387 */ /* 0x0001e80000100600 */
[----:B------:R0:W-:Y:S04]  /*b1e0*/  STL [R1+0x20c], R6 ;  /* 0x00020c0601007387 */ /* 0x0001e80000100800 */
[----:B------:R0:W-:Y:S04]  /*b1f0*/  STL.S16 [R1+0x344], R8 ;  /* 0x0003440801007387 */ /* 0x0001e80000100600 */
[----:B------:R0:W-:Y:S04]  /*b200*/  STL.S16 [R1+0x346], R5 ;  /* 0x0003460501007387 */ /* 0x0001e80000100600 */
[----:B------:R0:W-:Y:S04]  /*b210*/  STL.S16 [R1+0x348], R4 ;  /* 0x0003480401007387 */ /* 0x0001e80000100600 */
[----:B------:R0:W-:Y:S04]  /*b220*/  STL.S16 [R1+0x34a], R3 ;  /* 0x00034a0301007387 */ /* 0x0001e80000100600 */
[----:B------:R0:W-:Y:S04]  /*b230*/  STL.S16 [R1+0x34c], R11 ;  /* 0x00034c0b01007387 */ /* 0x0001e80000100600 */
[----:B------:R0:W-:Y:S01]  /*b240*/  STL.S16 [R1+0x34e], R10 ;  /* 0x00034e0a01007387 */ /* 0x0001e20000100600 */
[----:B------:R-:W-:Y:S01]  /*b250*/  LOP3.LUT P1, RZ, R84, 0x8000, RZ, 0xc0, !PT ;  /* 0x0000800054ff7812 */ /* 0x000fe2000782c0ff */
[----:B------:R-:W-:Y:S01]  /*b260*/  UMOV UR12, 0x3f800000 ;  /* 0x3f800000000c7882 */ /* 0x000fe20000000000 */
[----:B------:R-:W-:Y:S01]  /*b270*/  @UP0 UMOV UR12, UR6 ;  /* 0x00000006000c0c82 */ /* 0x000fe20008000000 */
[----:B------:R-:W-:Y:S01]  /*b280*/  BSSY B0, `(.L_x_1492) ;  /* 0x0000010000007945 */ /* 0x000fe20003800000 */
[----:B-1----:R-:W-:-:S02]  /*b290*/  CS2R R62, SRZ ;  /* 0x00000000003e7805 */ /* 0x002fc4000001ff00 */
[----:B--2---:R-:W-:-:S07]  /*b2a0*/  CS2R R60, SRZ ;  /* 0x00000000003c7805 */ /* 0x004fce000001ff00 */
[----:B0-----:R-:W-:Y:S05]  /*b2b0*/  @P1 BRA `(.L_x_1493) ;  /* 0x0000000000301947 */ /* 0x001fea0003800000 */
        /* <DEDUP_REMOVED lines=8> */
[----:B------:R-:W-:-:S03]  /*b340*/  @P2 SHF.R.S32.HI R4, RZ, 0x1f, R0 ;  /* 0x0000001fff042819 */ /* 0x000fc60000011400 */
[----:B------:R-:W5:Y:S01]  /*b350*/  LDG.E.64 R62, desc[UR10][R62.64] ;  /* 0x0000000a3e3e7981 */ /* 0x000f62000c1e1b00 */
[----:B------:R-:W-:-:S05]  /*b360*/  @P2 LEA.HI.X R3, R0, R3, R4, 0x2, P3 ;  /* 0x0000000300032211 */ /* 0x000fca00018f1404 */
[----:B------:R0:W5:Y:S02]  /*b370*/  @P2 LDG.E.64 R60, desc[UR10][R2.64] ;  /* 0x0000000a023c2981 */ /* 0x000164000c1e1b00 */
.L_x_1493:
[----:B------:R-:W-:Y:S05]  /*b380*/  BSYNC B0 ;  /* 0x0000000000007941 */ /* 0x000fea0003800000 */
.L_x_1492:
[----:B------:R-:W2:Y:S01]  /*b390*/  LDL.S16 R0, [R1+0x2d6] ;  /* 0x0002d60001007983 */ /* 0x000ea20000100600 */
[----:B------:R-:W-:Y:S01]  /*b3a0*/  PRMT R8, R11, 0x7610, R8 ;  /* 0x000076100b087816 */ /* 0x000fe20000000008 */
[----:B------:R-:W-:Y:S01]  /*b3b0*/  ULDC.U8 UR15, c[0x0][0x2a4] ;  /* 0x0000a900000f7ab9 */ /* 0x000fe20000000000 */
[----:B--2---:R-:W-:Y:S02]  /*b3c0*/  PRMT R16, R0, 0x7610, R16 ;  /* 0x0000761000107816 */ /* 0x004fe40000000010 */
[----:B------:R-:W2:Y:S01]  /*b3d0*/  LDL.S16 R0, [R1+0x2dc] ;  /* 0x0002dc0001007983 */ /* 0x000ea20000100600 */
[----:B------:R-:W-:Y:S02]  /*b3e0*/  @!P0 PRMT R8, R6, 0x7610, R8 ;  /* 0x0000761006088816 */ /* 0x000fe40000000008 */
[----:B------:R-:W-:Y:S02]  /*b3f0*/  PRMT R15, R16, 0x7610, R15 ;  /* 0x00007610100f7816 */ /* 0x000fe4000000000f */
[----:B--2---:R-:W-:-:S02]  /*b400*/  PRMT R14, R0, 0x7610, R14 ;  /* 0x00007610000e7816 */ /* 0x004fc4000000000e */
[----:B------:R-:W2:Y:S01]  /*b410*/  LDL.S16 R0, [R1+0x2d8] ;  /* 0x0002d80001007983 */ /* 0x000ea20000100600 */
[----:B------:R-:W-:Y:S02]  /*b420*/  PRMT R13, R15, 0x7610, R13 ;  /* 0x000076100f0d7816 */ /* 0x000fe4000000000d */
[----:B------:R-:W-:Y:S01]  /*b430*/  PRMT R12, R14, 0x7610, R12 ;  /* 0x000076100e0c7816 */ /* 0x000fe2000000000c */
[----:B------:R-:W-:Y:S01]  /*b440*/  @!P0 STL.S16 [R1+0x34c], R8 ;  /* 0x00034c0801008387 */ /* 0x000fe20000100600 */
[----:B--2---:R-:W-:-:S03]  /*b450*/  PRMT R9, R0, 0x7610, R9 ;  /* 0x0000761000097816 */ /* 0x004fc60000000009 */
[----:B------:R-:W2:Y:S01]  /*b460*/  LDL.LU.S16 R0, [R1+0x2da] ;  /* 0x0002da0001007983 */ /* 0x000ea20000300600 */
[----:B0-----:R-:W-:Y:S02]  /*b470*/  PRMT R2, R13, 0x7610, R2 ;  /* 0x000076100d027816 */ /* 0x001fe40000000002 */
[----:B------:R-:W-:Y:S02]  /*b480*/  ISETP.NE.AND P2, PT, RZ, UR15, PT ;  /* 0x0000000fff007c0c */ /* 0x000fe4000bf45270 */
[----:B------:R-:W-:Y:S01]  /*b490*/  PRMT R3, R12, 0x7610, R3 ;  /* 0x000076100c037816 */ /* 0x000fe20000000003 */
[----:B------:R-:W-:Y:S01]  /*b4a0*/  HADD2.F32 R2, -RZ, R2.H0_H0 ;  /* 0x20000002ff027230 */ /* 0x000fe20000004100 */
[----:B------:R-:W-:Y:S02]  /*b4b0*/  PRMT R5, R10, 0x7610, R5 ;  /* 0x000076100a057816 */ /* 0x000fe40000000005 */
[----:B------:R-:W-:Y:S01]  /*b4c0*/  PRMT R7, R9, 0x7610, R7 ;  /* 0x0000761009077816 */ /* 0x000fe20000000007 */
[----:B------:R-:W-:-:S02]  /*b4d0*/  HADD2.F32 R3, -RZ, R3.H0_H0 ;  /* 0x20000003ff037230 */ /* 0x000fc40000004100 */
[----:B------:R-:W-:Y:S01]  /*b4e0*/  FADD.FTZ R2, R2, -UR16 ;  /* 0x8000001002027e21 */ /* 0x000fe20008010000 */
[----:B--2---:R-:W-:Y:S02]  /*b4f0*/  PRMT R4, R0, 0x7610, R4 ;  /* 0x0000761000047816 */ /* 0x004fe40000000004 */
[----:B------:R-:W-:-:S03]  /*b500*/  @!P0 SHF.R.U32.HI R0, RZ, 0x10, R6 ;  /* 0x00000010ff008819 */ /* 0x000fc60000011606 */
[----:B------:R-:W-:Y:S01]  /*b510*/  HADD2.F32 R4, -RZ, R4.H0_H0 ;  /* 0x20000004ff047230 */ /* 0x000fe20000004100 */
[----:B------:R-:W-:Y:S01]  /*b520*/  @!P0 PRMT R5, R0, 0x7610, R5 ;  /* 0x0000761000058816 */ /* 0x000fe20000000005 */
[----:B------:R-:W-:-:S04]  /*b530*/  HADD2.F32 R0, -RZ, R7.H0_H0 ;  /* 0x20000007ff007230 */ /* 0x000fc80000004100 */
[----:B------:R0:W-:Y:S02]  /*b540*/  @!P0 STL.S16 [R1+0x34e], R5 ;  /* 0x00034e0501008387 */ /* 0x0001e40000100600 */
[----:B0-----:R-:W-:Y:S01]  /*b550*/  FADD.FTZ R5, R3, -UR16 ;  /* 0x8000001003057e21 */ /* 0x001fe20008010000 */
[----:B------:R-:W-:-:S03]  /*b560*/  FMUL.FTZ R3, R2, UR12 ;  /* 0x0000000c02037c20 */ /* 0x000fc60008410000 */
        /* <DEDUP_REMOVED lines=20> */
.L_x_1494:
[----:B------:R-:W2:Y:S02]  /*b6b0*/  LDL.S16 R5, [R1+0x2ce] ;  /* 0x0002ce0001057983 */ /* 0x000ea40000100600 */
[----:B--2---:R-:W-:Y:S02]  /*b6c0*/  PRMT R15, R5, 0x7610, R15 ;  /* 0x00007610050f7816 */ /* 0x004fe4000000000f */
[----:B------:R-:W2:Y:S02]  /*b6d0*/  LDL.LU.S16 R5, [R1+0x2d4] ;  /* 0x0002d40001057983 */ /* 0x000ea40000300600 */
[----:B------:R-:W-:Y:S02]  /*b6e0*/  PRMT R14, R15, 0x7610, R14 ;  /* 0x000076100f0e7816 */ /* 0x000fe4000000000e */
[----:B--2---:R-:W-:Y:S02]  /*b6f0*/  PRMT R13, R5, 0x7610, R13 ;  /* 0x00007610050d7816 */ /* 0x004fe4000000000d */
[----:B------:R-:W2:Y:S01]  /*b700*/  LDL.S16 R5, [R1+0x2d0] ;  /* 0x0002d00001057983 */ /* 0x000ea20000100600 */
[----:B------:R-:W-:-:S02]  /*b710*/  PRMT R12, R14, 0x7610, R12 ;  /* 0x000076100e0c7816 */ /* 0x000fc4000000000c */
[----:B------:R-:W-:Y:S02]  /*b720*/  PRMT R11, R13, 0x7610, R11 ;  /* 0x000076100d0b7816 */ /* 0x000fe4000000000b */
[----:B--2---:R-:W-:Y:S02]  /*b730*/  PRMT R9, R5, 0x7610, R9 ;  /* 0x0000761005097816 */ /* 0x004fe40000000009 */
[----:B------:R-:W2:Y:S01]  /*b740*/  LDL.LU.S16 R5, [R1+0x2d2] ;  /* 0x0002d20001057983 */ /* 0x000ea20000300600 */
[----:B------:R-:W-:Y:S02]  /*b750*/  PRMT R7, R12, 0x7610, R7 ;  /* 0x000076100c077816 */ /* 0x000fe40000000007 */
[----:B------:R-:W-:Y:S02]  /*b760*/  PRMT R6, R11, 0x7610, R6 ;  /* 0x000076100b067816 */ /* 0x000fe40000000006 */
[----:B------:R-:W-:Y:S01]  /*b770*/  PRMT R10, R9, 0x7610, R10 ;  /* 0x00007610090a7816 */ /* 0x000fe2000000000a */
[----:B------:R-:W-:-:S02]  /*b780*/  HADD2.F32 R9, -RZ, R7.H0_H0 ;  /* 0x20000007ff097230 */ /* 0x000fc40000004100 */
[----:B-----5:R-:W-:Y:S01]  /*b790*/  FMUL.FTZ R7, R4, R63 ;  /* 0x0000003f04077220 */ /* 0x020fe20000410000 */
[----:B------:R-:W-:Y:S02]  /*b7a0*/  HADD2.F32 R6, -RZ, R6.H0_H0 ;  /* 0x20000006ff067230 */ /* 0x000fe40000004100 */
[----:B------:R-:W-:-:S03]  /*b7b0*/  FADD.FTZ R9, R9, -UR16 ;  /* 0x8000001009097e21 */ /* 0x000fc60008010000 */
[----:B------:R-:W-:Y:S01]  /*b7c0*/  FADD.FTZ R6, R6, -UR16 ;  /* 0x8000001006067e21 */ /* 0x000fe20008010000 */
[----:B------:R-:W-:-:S03]  /*b7d0*/  FMUL.FTZ R9, R9, UR12 ;  /* 0x0000000c09097c20 */ /* 0x000fc60008410000 */
[----:B------:R-:W-:Y:S01]  /*b7e0*/  FMUL.FTZ R6, R6, UR12 ;  /* 0x0000000c06067c20 */ /* 0x000fe20008410000 */
[----:B--2---:R-:W-:Y:S01]  /*b7f0*/  PRMT R8, R5, 0x7610, R8 ;  /* 0x0000761005087816 */ /* 0x004fe20000000008 */
[----:B------:R-:W-:-:S04]  /*b800*/  FMUL.FTZ R5, R0, R62 ;  /* 0x0000003e00057220 */ /* 0x000fc80000410000 */
[C---:B------:R-:W-:Y:S01]  /*b810*/  FFMA.FTZ R5, R3.reuse, R5, RZ ;  /* 0x0000000503057223 */ /* 0x040fe200000100ff */
[----:B------:R-:W-:Y:S02]  /*b820*/  HADD2.F32 R8, -RZ, R8.H0_H0 ;  /* 0x20000008ff087230 */ /* 0x000fe40000004100 */
[----:B------:R-:W-:Y:S01]  /*b830*/  FFMA.FTZ R3, R3, R0, RZ ;  /* 0x0000000003037223 */ /* 0x000fe200000100ff */
[----:B------:R-:W-:Y:S01]  /*b840*/  FFMA.FTZ R5, R2, R7, R5 ;  /* 0x0000000702057223 */ /* 0x000fe20000010005 */
[----:B------:R-:W-:Y:S01]  /*b850*/  HADD2.F32 R7, -RZ, R10.H0_H0 ;  /* 0x2000000aff077230 */ /* 0x000fe20000004100 */
        /* <DEDUP_REMOVED lines=19> */
.L_x_1495:
[----:B------:R-:W2:Y:S02]  /*b990*/  LDL.S16 R10, [R1+0x2e0] ;  /* 0x0002e000010a7983 */ /* 0x000ea40000100600 */
[----:B--2---:R-:W-:Y:S02]  /*b9a0*/  PRMT R20, R10, 0x7610, R20 ;  /* 0x000076100a147816 */ /* 0x004fe40000000014 */
[----:B------:R-:W2:Y:S01]  /*b9b0*/  LDL.LU.S16 R10, [R1+0x2e2] ;  /* 0x0002e200010a7983 */ /* 0x000ea20000300600 */
[----:B------:R-:W-:Y:S01]  /*b9c0*/  FFMA.FTZ R3, R9, R7, R3 ;  /* 0x0000000709037223 */ /* 0x000fe20000010003 */
[----:B------:R-:W-:Y:S02]  /*b9d0*/  PRMT R19, R20, 0x7610, R19 ;  /* 0x0000761014137816 */ /* 0x000fe40000000013 */
[----:B--2---:R-:W-:Y:S02]  /*b9e0*/  PRMT R18, R10, 0x7610, R18 ;  /* 0x000076100a127816 */ /* 0x004fe40000000012 */
[----:B------:R-:W2:Y:S01]  /*b9f0*/  LDL.LU.S16 R10, [R1+0x2cc] ;  /* 0x0002cc00010a7983 */ /* 0x000ea20000300600 */
[----:B------:R-:W-:-:S02]  /*ba00*/  PRMT R17, R19, 0x7610, R17 ;  /* 0x0000761013117816 */ /* 0x000fc40000000011 */
[----:B------:R-:W-:Y:S02]  /*ba10*/  PRMT R16, R18, 0x7610, R16 ;  /* 0x0000761012107816 */ /* 0x000fe40000000010 */
[----:B--2---:R-:W-:Y:S02]  /*ba20*/  PRMT R15, R10, 0x7610, R15 ;  /* 0x000076100a0f7816 */ /* 0x004fe4000000000f */
[----:B------:R-:W2:Y:S01]  /*ba30*/  LDL.LU.S16 R10, [R1+0x2de] ;  /* 0x0002de00010a7983 */ /* 0x000ea20000300600 */
[----:B------:R-:W-:Y:S01]  /*ba40*/  FFMA.FTZ R2, R2, R4, RZ ;  /* 0x0000000402027223 */ /* 0x000fe200000100ff */
[----:B------:R-:W-:Y:S02]  /*ba50*/  PRMT R14, R17, 0x7610, R14 ;  /* 0x00007610110e7816 */ /* 0x000fe4000000000e */
[----:B------:R-:W-:Y:S01]  /*ba60*/  PRMT R13, R16, 0x7610, R13 ;  /* 0x00007610100d7816 */ /* 0x000fe2000000000d */
[----:B------:R-:W-:Y:S01]  /*ba70*/  FFMA.FTZ R2, R6, R8, R2 ;  /* 0x0000000806027223 */ /* 0x000fe20000010002 */
[----:B------:R-:W-:-:S02]  /*ba80*/  PRMT R12, R15, 0x7610, R12 ;  /* 0x000076100f0c7816 */ /* 0x000fc4000000000c */
[----:B--2---:R-:W-:Y:S01]  /*ba90*/  PRMT R11, R10, 0x7610, R11 ;  /* 0x000076100a0b7816 */ /* 0x004fe2000000000b */
[----:B------:R-:W-:-:S04]  /*baa0*/  FMUL.FTZ R10, R7, R62 ;  /* 0x0000003e070a7220 */ /* 0x000fc80000410000 */
[----:B------:R-:W-:Y:S01]  /*bab0*/  FFMA.FTZ R5, R9, R10, R5 ;  /* 0x0000000a09057223 */ /* 0x000fe20000010005 */
[----:B------:R-:W-:Y:S01]  /*bac0*/  FADD.FTZ R9, RZ, R0 ;  /* 0x00000000ff097221 */ /* 0x000fe20000010000 */
[----:B------:R-:W-:-:S03]  /*bad0*/  FFMA.FTZ R0, R0, R62, RZ ;  /* 0x0000003e00007223 */ /* 0x000fc600000100ff */
[----:B------:R-:W-:Y:S01]  /*bae0*/  FADD.FTZ R7, R9, R7 ;  /* 0x0000000709077221 */ /* 0x000fe20000010000 */
[-C--:B------:R-:W-:Y:S01]  /*baf0*/  FFMA.FTZ R0, R4, R63.reuse, R0 ;  /* 0x0000003f04007223 */ /* 0x080fe20000010000 */
[----:B------:R-:W-:Y:S01]  /*bb00*/  FADD.FTZ R4, RZ, R4 ;  /* 0x00000004ff047221 */ /* 0x000fe20000010000 */
[----:B------:R-:W-:Y:S02]  /*bb10*/  FMUL.FTZ R9, R8, R63 ;  /* 0x0000003f08097220 */ /* 0x000fe40000410000 */
[----:B------:R-:W-:Y:S01]  /*bb20*/  FADD.FTZ R0, R0, R10 ;  /* 0x0000000a00007221 */ /* 0x000fe20000010000 */
[----:B------:R-:W-:Y:S01]  /*bb30*/  FADD.FTZ R4, R4, R8 ;  /* 0x0000000804047221 */ /* 0x000fe20000010000 */
[----:B------:R-:W-:Y:S01]  /*bb40*/  FFMA.FTZ R5, R6, R9, R5 ;  /* 0x0000000906057223 */ /* 0x000fe20000010005 */
[----:B------:R-:W-:Y:S02]  /*bb50*/  HADD2.F32 R6, -RZ, R14.H0_H0 ;  /* 0x2000000eff067230 */ /* 0x000fe40000004100 */
[----:B------:R-:W-:Y:S01]  /*bb60*/  FADD.FTZ R0, R9, R0 ;  /* 0x0000000009007221 */ /* 0x000fe20000010000 */
[----:B------:R-:W-:-:S02]  /*bb70*/  HADD2.F32 R8, -RZ, R13.H0_H0 ;  /* 0x2000000dff087230 */ /* 0x000fc40000004100 */
[----:B------:R-:W-:Y:S02]  /*bb80*/  HADD2.F32 R9, -RZ, R11.H0_H0 ;  /* 0x2000000bff097230 */ /* 0x000fe40000004100 */
[----:B------:R-:W-:Y:S01]  /*bb90*/  FADD.FTZ R6, R6, -UR16 ;  /* 0x8000001006067e21 */ /* 0x000fe20008010000 */
[----:B------:R-:W-:Y:S01]  /*bba0*/  FADD.FTZ R10, R8, -UR16 ;  /* 0x80000010080a7e21 */ /* 0x000fe20008010000 */
[----:B------:R-:W-:Y:S02]  /*bbb0*/  HADD2.F32 R8, -RZ, R12.H0_H0 ;  /* 0x2000000cff087230 */ /* 0x000fe40000004100 */
        /* <DEDUP_REMOVED lines=21> */
.L_x_1496:
[----:B------:R-:W2:Y:S02]  /*bd10*/  LDL.S16 R11, [R1+0x282] ;  /* 0x00028200010b7983 */ /* 0x000ea40000100600 */
[----:B--2---:R-:W-:Y:S02]  /*bd20*/  PRMT R21, R11, 0x7610, R21 ;  /* 0x000076100b157816 */ /* 0x004fe40000000015 */
[----:B------:R-:W2:Y:S02]  /*bd30*/  LDL.S16 R11, [R1+0x286] ;  /* 0x00028600010b7983 */ /* 0x000ea40000100600 */
[----:B------:R-:W-:Y:S02]  /*bd40*/  PRMT R20, R21, 0x7610, R20 ;  /* 0x0000761015147816 */ /* 0x000fe40000000014 */
[----:B--2---:R-:W-:Y:S02]  /*bd50*/  PRMT R19, R11, 0x7610, R19 ;  /* 0x000076100b137816 */ /* 0x004fe40000000013 */
[----:B------:R-:W2:Y:S01]  /*bd60*/  LDL.LU.S16 R11, [R1+0x284] ;  /* 0x00028400010b7983 */ /* 0x000ea20000300600 */
[----:B------:R-:W-:-:S02]  /*bd70*/  PRMT R18, R20, 0x7610, R18 ;  /* 0x0000761014127816 */ /* 0x000fc40000000012 */
[----:B------:R-:W-:Y:S02]  /*bd80*/  PRMT R17, R19, 0x7610, R17 ;  /* 0x0000761013117816 */ /* 0x000fe40000000011 */
[----:B--2---:R-:W-:Y:S02]  /*bd90*/  PRMT R16, R11, 0x7610, R16 ;  /* 0x000076100b107816 */ /* 0x004fe40000000010 */
[----:B------:R-:W2:Y:S01]  /*bda0*/  LDL.S16 R11, [R1+0x2a2] ;  /* 0x0002a200010b7983 */ /* 0x000ea20000100600 */
[----:B------:R-:W-:Y:S01]  /*bdb0*/  PRMT R15, R18, 0x7610, R15 ;  /* 0x00007610120f7816 */ /* 0x000fe2000000000f */
[----:B------:R-:W-:Y:S01]  /*bdc0*/  FADD.FTZ R20, R7, R8 ;  /* 0x0000000807147221 */ /* 0x000fe20000010000 */
[----:B------:R-:W-:Y:S01]  /*bdd0*/  PRMT R14, R17, 0x7610, R14 ;  /* 0x00007610110e7816 */ /* 0x000fe2000000000e */
[----:B------:R-:W-:Y:S01]  /*bde0*/  FFMA.FTZ R3, R6, R8, R3 ;  /* 0x0000000806037223 */ /* 0x000fe20000010003 */
[----:B------:R-:W-:Y:S01]  /*bdf0*/  FFMA.FTZ R18, R10, R9, R2 ;  /* 0x000000090a127223 */ /* 0x000fe20000010002 */
[----:B------:R-:W-:Y:S01]  /*be00*/  HADD2.F32 R7, -RZ, R15.H0_H0 ;  /* 0x2000000fff077230 */ /* 0x000fe20000004100 */
[----:B------:R-:W-:-:S04]  /*be10*/  PRMT R13, R16, 0x7610, R13 ;  /* 0x00007610100d7816 */ /* 0x000fc8000000000d */
[----:B------:R-:W-:-:S04]  /*be20*/  FADD.FTZ R7, R7, -UR16 ;  /* 0x8000001007077e21 */ /* 0x000fc80008010000 */
[----:B------:R-:W-:Y:S01]  /*be30*/  FMUL.FTZ R7, R7, UR12 ;  /* 0x0000000c07077c20 */ /* 0x000fe20008410000 */
[----:B--2---:R-:W-:Y:S01]  /*be40*/  PRMT R12, R11, 0x7610, R12 ;  /* 0x000076100b0c7816 */ /* 0x004fe2000000000c */
[----:B------:R-:W-:-:S04]  /*be50*/  FMUL.FTZ R11, R8, R62 ;  /* 0x0000003e080b7220 */ /* 0x000fc80000410000 */
[----:B------:R-:W-:Y:S01]  /*be60*/  FFMA.FTZ R5, R6, R11, R5 ;  /* 0x0000000b06057223 */ /* 0x000fe20000010005 */
[----:B------:R-:W-:Y:S01]  /*be70*/  FADD.FTZ R0, R0, R11 ;  /* 0x0000000b00007221 */ /* 0x000fe20000010000 */
[----:B------:R-:W-:Y:S01]  /*be80*/  FMUL.FTZ R6, R9, R63 ;  /* 0x0000003f09067220 */ /* 0x000fe20000410000 */
[----:B------:R-:W-:Y:S02]  /*be90*/  HADD2.F32 R11, -RZ, R14.H0_H0 ;  /* 0x2000000eff0b7230 */ /* 0x000fe40000004100 */
[----:B------:R-:W-:Y:S02]  /*bea0*/  HADD2.F32 R2, -RZ, R12.H0_H0 ;  /* 0x2000000cff027230 */ /* 0x000fe40000004100 */
[----:B------:R-:W-:Y:S01]  /*beb0*/  FFMA.FTZ R10, R10, R6, R5 ;  /* 0x000000060a0a7223 */ /* 0x000fe20000010005 */
[----:B------:R-:W-:Y:S01]  /*bec0*/  FADD.FTZ R8, R6, R0 ;  /* 0x0000000006087221 */ /* 0x000fe20000010000 */
[----:B------:R-:W-:Y:S01]  /*bed0*/  FADD.FTZ R5, R11, -UR16 ;  /* 0x800000100b057e21 */ /* 0x000fe20008010000 */
[----:B------:R-:W-:-:S03]  /*bee0*/  HADD2.F32 R6, -RZ, R13.H0_H0 ;  /* 0x2000000dff067230 */ /* 0x000fc60000004100 */
        /* <DEDUP_REMOVED lines=20> */
.L_x_1497:
[----:B------:R-:W2:Y:S02]  /*c030*/  LDL.LU.S16 R0, [R1+0x280] ;  /* 0x0002800001007983 */ /* 0x000ea40000300600 */
        /* <DEDUP_REMOVED lines=12> */
[----:B------:R-:W-:Y:S01]  /*c100*/  FMUL.FTZ R11, R6, R62 ;  /* 0x0000003e060b7220 */ /* 0x000fe20000410000 */
[----:B------:R-:W-:Y:S01]  /*c110*/  PRMT R14, R16, 0x7610, R14 ;  /* 0x00007610100e7816 */ /* 0x000fe2000000000e */
[----:B------:R-:W-:-:S02]  /*c120*/  FMUL.FTZ R4, R2, R63 ;  /* 0x0000003f02047220 */ /* 0x000fc40000410000 */
[----:B------:R-:W-:Y:S01]  /*c130*/  FFMA.FTZ R10, R7, R11, R10 ;  /* 0x0000000b070a7223 */ /* 0x000fe2000001000a */
[----:B------:R-:W-:-:S03]  /*c140*/  FADD.FTZ R11, R8, R11 ;  /* 0x0000000b080b7221 */ /* 0x000fc60000010000 */
[----:B------:R-:W-:Y:S01]  /*c150*/  FFMA.FTZ R8, R5, R4, R10 ;  /* 0x0000000405087223 */ /* 0x000fe2000001000a */
[----:B------:R-:W-:Y:S01]  /*c160*/  FADD.FTZ R10, R4, R11 ;  /* 0x0000000b040a7221 */ /* 0x000fe20000010000 */
[----:B------:R-:W-:Y:S01]  /*c170*/  HADD2.F32 R4, -RZ, R13.H0_H0 ;  /* 0x2000000dff047230 */ /* 0x000fe20000004100 */
[----:B--2---:R-:W-:Y:S01]  /*c180*/  PRMT R12, R0, 0x7610, R12 ;  /* 0x00007610000c7816 */ /* 0x004fe2000000000c */
[----:B------:R-:W-:Y:S01]  /*c190*/  FFMA.FTZ R0, R7, R6, R3 ;  /* 0x0000000607007223 */ /* 0x000fe20000010003 */
[----:B------:R-:W-:Y:S02]  /*c1a0*/  HADD2.F32 R3, -RZ, R15.H0_H0 ;  /* 0x2000000fff037230 */ /* 0x000fe40000004100 */
[----:B------:R-:W-:Y:S02]  /*c1b0*/  HADD2.F32 R7, -RZ, R14.H0_H0 ;  /* 0x2000000eff077230 */ /* 0x000fe40000004100 */
[----:B------:R-:W-:Y:S02]  /*c1c0*/  HADD2.F32 R15, -RZ, R12.H0_H0 ;  /* 0x2000000cff0f7230 */ /* 0x000fe40000004100 */
[----:B------:R-:W-:Y:S01]  /*c1d0*/  FADD.FTZ R3, R3, -UR16 ;  /* 0x8000001003037e21 */ /* 0x000fe20008010000 */
[----:B------:R-:W-:-:S03]  /*c1e0*/  FADD.FTZ R11, R7, -UR16 ;  /* 0x80000010070b7e21 */ /* 0x000fc60008010000 */
        /* <DEDUP_REMOVED lines=21> */
.L_x_1498:
[----:B------:R-:W2:Y:S02]  /*c340*/  LDL.LU.S16 R11, [R1+0x2a0] ;  /* 0x0002a000010b7983 */ /* 0x000ea40000300600 */
        /* <DEDUP_REMOVED lines=13> */
[----:B------:R-:W-:Y:S02]  /*c420*/  PRMT R13, R17, 0x7610, R13 ;  /* 0x00007610110d7816 */ /* 0x000fe4000000000d */
        /* <DEDUP_REMOVED lines=10> */
[----:B------:R-:W-:-:S02]  /*c4d0*/  HADD2.F32 R14, -RZ, R12.H0_H0 ;  /* 0x2000000cff0e7230 */ /* 0x000fc40000004100 */
        /* <DEDUP_REMOVED lines=23> */
.L_x_1499:
        /* <DEDUP_REMOVED lines=9> */
[----:B------:R-:W2:Y:S01]  /*c6e0*/  LDL.LU.S16 R8, [R1+0x27c] ;  /* 0x00027c0001087983 */ /* 0x000ea20000300600 */
[----:B------:R-:W-:Y:S01]  /*c6f0*/  PRMT R19, R23, 0x7610, R19 ;  /* 0x0000761017137816 */ /* 0x000fe20000000013 */
[----:B------:R-:W-:Y:S01]  /*c700*/  FADD.FTZ R2, R9, R2 ;  /* 0x0000000209027221 */ /* 0x000fe20000010000 */
[----:B------:R-:W-:Y:S01]  /*c710*/  PRMT R12, R22, 0x7610, R12 ;  /* 0x00007610160c7816 */ /* 0x000fe2000000000c */
[----:B------:R-:W-:Y:S01]  /*c720*/  FFMA.FTZ R0, R7, R4, R0 ;  /* 0x0000000407007223 */ /* 0x000fe20000010000 */
[----:B------:R-:W-:Y:S01]  /*c730*/  FMUL.FTZ R7, R14, R63 ;  /* 0x0000003f0e077220 */ /* 0x000fe20000410000 */
[----:B------:R-:W-:-:S02]  /*c740*/  PRMT R17, R21, 0x7610, R17 ;  /* 0x0000761015117816 */ /* 0x000fc40000000011 */
[----:B------:R-:W-:Y:S01]  /*c750*/  HADD2.F32 R9, -RZ, R12.H0_H0 ;  /* 0x2000000cff097230 */ /* 0x000fe20000004100 */
[----:B--2---:R-:W-:Y:S01]  /*c760*/  PRMT R16, R8, 0x7610, R16 ;  /* 0x0000761008107816 */ /* 0x004fe20000000010 */
[----:B------:R-:W-:-:S04]  /*c770*/  FMUL.FTZ R8, R11, R62 ;  /* 0x0000003e0b087220 */ /* 0x000fc80000410000 */
[----:B------:R-:W-:Y:S01]  /*c780*/  FFMA.FTZ R5, R13, R8, R5 ;  /* 0x000000080d057223 */ /* 0x000fe20000010005 */
[----:B------:R-:W-:Y:S01]  /*c790*/  FADD.FTZ R8, R6, R8 ;  /* 0x0000000806087221 */ /* 0x000fe20000010000 */
[----:B------:R-:W-:Y:S02]  /*c7a0*/  HADD2.F32 R6, -RZ, R19.H0_H0 ;  /* 0x20000013ff067230 */ /* 0x000fe40000004100 */
[----:B------:R-:W-:Y:S01]  /*c7b0*/  FFMA.FTZ R5, R10, R7, R5 ;  /* 0x000000070a057223 */ /* 0x000fe20000010005 */
[----:B------:R-:W-:Y:S01]  /*c7c0*/  FADD.FTZ R8, R7, R8 ;  /* 0x0000000807087221 */ /* 0x000fe20000010000 */
[----:B------:R-:W-:Y:S01]  /*c7d0*/  FADD.FTZ R7, R9, -UR16 ;  /* 0x8000001009077e21 */ /* 0x000fe20008010000 */
[----:B------:R-:W-:Y:S01]  /*c7e0*/  FADD.FTZ R12, R6, -UR16 ;  /* 0x80000010060c7e21 */ /* 0x000fe20008010000 */
[----:B------:R-:W-:Y:S02]  /*c7f0*/  HADD2.F32 R9, -RZ, R17.H0_H0 ;  /* 0x20000011ff097230 */ /* 0x000fe40000004100 */
[----:B------:R-:W-:-:S02]  /*c800*/  HADD2.F32 R6, -RZ, R16.H0_H0 ;  /* 0x20000010ff067230 */ /* 0x000fc40000004100 */
        /* <DEDUP_REMOVED lines=21> */
.L_x_1500:
        /* <DEDUP_REMOVED lines=14> */
[----:B------:R-:W-:Y:S01]  /*ca40*/  PRMT R21, R17, 0x7610, R21 ;  /* 0x0000761011157816 */ /* 0x000fe20000000015 */
[----:B------:R-:W-:Y:S01]  /*ca50*/  FMUL.FTZ R17, R6, R63 ;  /* 0x0000003f06117220 */ /* 0x000fe20000410000 */
[----:B------:R-:W-:-:S02]  /*ca60*/  HADD2.F32 R3, -RZ, R23.H0_H0 ;  /* 0x20000017ff037230 */ /* 0x000fc40000004100 */
[----:B------:R-:W-:-:S05]  /*ca70*/  HADD2.F32 R4, -RZ, R22.H0_H0 ;  /* 0x20000016ff047230 */ /* 0x000fca0000004100 */
[----:B------:R-:W-:-:S04]  /*ca80*/  FADD.FTZ R4, R4, -UR16 ;  /* 0x8000001004047e21 */ /* 0x000fc80008010000 */
[----:B------:R-:W-:Y:S01]  /*ca90*/  FMUL.FTZ R4, R4, UR12 ;  /* 0x0000000c04047c20 */ /* 0x000fe20008410000 */
[----:B--2---:R-:W-:Y:S01]  /*caa0*/  PRMT R19, R16, 0x7610, R19 ;  /* 0x0000761010137816 */ /* 0x004fe20000000013 */
[----:B------:R-:W-:-:S04]  /*cab0*/  FMUL.FTZ R16, R9, R62 ;  /* 0x0000003e09107220 */ /* 0x000fc80000410000 */
[----:B------:R-:W-:Y:S01]  /*cac0*/  FFMA.FTZ R5, R12, R16, R5 ;  /* 0x000000100c057223 */ /* 0x000fe20000010005 */
[----:B------:R-:W-:-:S03]  /*cad0*/  FADD.FTZ R8, R8, R16 ;  /* 0x0000001008087221 */ /* 0x000fc60000010000 */
[----:B------:R-:W-:Y:S01]  /*cae0*/  FFMA.FTZ R16, R7, R17, R5 ;  /* 0x0000001107107223 */ /* 0x000fe20000010005 */
[----:B------:R-:W-:Y:S01]  /*caf0*/  FADD.FTZ R5, R3, -UR16 ;  /* 0x8000001003057e21 */ /* 0x000fe20008010000 */
[----:B------:R-:W-:Y:S01]  /*cb00*/  FADD.FTZ R17, R17, R8 ;  /* 0x0000000811117221 */ /* 0x000fe20000010000 */
[----:B------:R-:W-:Y:S02]  /*cb10*/  HADD2.F32 R8, -RZ, R21.H0_H0 ;  /* 0x20000015ff087230 */ /* 0x000fe40000004100 */
[----:B------:R-:W-:Y:S02]  /*cb20*/  HADD2.F32 R3, -RZ, R19.H0_H0 ;  /* 0x20000013ff037230 */ /* 0x000fe40000004100 */
        /* <DEDUP_REMOVED lines=20> */
.L_x_1501:
        /* <DEDUP_REMOVED lines=14> */
[----:B------:R-:W-:Y:S01]  /*cd50*/  FMUL.FTZ R2, R3, R63 ;  /* 0x0000003f03027220 */ /* 0x000fe20000410000 */
[----:B------:R-:W-:Y:S01]  /*cd60*/  HADD2.F32 R0, -RZ, R24.H0_H0 ;  /* 0x20000018ff007230 */ /* 0x000fe20000004100 */
[----:B------:R-:W-:-:S04]  /*cd70*/  PRMT R22, R25, 0x7610, R22 ;  /* 0x0000761019167816 */ /* 0x000fc80000000016 */
[----:B------:R-:W-:Y:S01]  /*cd80*/  FADD.FTZ R0, R0, -UR16 ;  /* 0x8000001000007e21 */ /* 0x000fe20008010000 */
[----:B------:R-:W-:-:S03]  /*cd90*/  HADD2.F32 R34, -RZ, R22.H0_H0 ;  /* 0x20000016ff227230 */ /* 0x000fc60000004100 */
[----:B------:R-:W-:Y:S01]  /*cda0*/  FMUL.FTZ R0, R0, UR12 ;  /* 0x0000000c00007c20 */ /* 0x000fe20008410000 */
[----:B--2---:R-:W-:Y:S01]  /*cdb0*/  PRMT R21, R19, 0x7610, R21 ;  /* 0x0000761013157816 */ /* 0x004fe20000000015 */
[----:B------:R-:W-:-:S04]  /*cdc0*/  FMUL.FTZ R19, R8, R62 ;  /* 0x0000003e08137220 */ /* 0x000fc80000410000 */
[----:B------:R-:W-:Y:S01]  /*cdd0*/  FFMA.FTZ R16, R5, R19, R16 ;  /* 0x0000001305107223 */ /* 0x000fe20000010010 */
[----:B------:R-:W-:Y:S01]  /*cde0*/  FADD.FTZ R17, R17, R19 ;  /* 0x0000001311117221 */ /* 0x000fe20000010000 */
[----:B------:R-:W-:Y:S02]  /*cdf0*/  HADD2.F32 R19, -RZ, R23.H0_H0 ;  /* 0x20000017ff137230 */ /* 0x000fe40000004100 */
[----:B------:R-:W-:Y:S01]  /*ce00*/  FFMA.FTZ R16, R4, R2, R16 ;  /* 0x0000000204107223 */ /* 0x000fe20000010010 */
[----:B------:R-:W-:Y:S01]  /*ce10*/  FADD.FTZ R17, R2, R17 ;  /* 0x0000001102117221 */ /* 0x000fe20000010000 */
        /* <DEDUP_REMOVED lines=22> */
.L_x_1502:
        /* <DEDUP_REMOVED lines=14> */
[----:B------:R-:W-:Y:S01]  /*d060*/  PRMT R22, R25, 0x7610, R22 ;  /* 0x0000761019167816 */ /* 0x000fe20000000016 */
[----:B------:R-:W-:-:S02]  /*d070*/  HADD2.F32 R18, -RZ, R24.H0_H0 ;  /* 0x20000018ff127230 */ /* 0x000fc40000004100 */
[----:B------:R-:W-:Y:S02]  /*d080*/  HADD2.F32 R20, -RZ, R23.H0_H0 ;  /* 0x20000017ff147230 */ /* 0x000fe40000004100 */
[----:B------:R-:W-:Y:S02]  /*d090*/  HADD2.F32 R31, -RZ, R22.H0_H0 ;  /* 0x20000016ff1f7230 */ /* 0x000fe40000004100 */
[----:B------:R-:W-:Y:S01]  /*d0a0*/  FADD.FTZ R18, R18, -UR16 ;  /* 0x8000001012127e21 */ /* 0x000fe20008010000 */
[----:B------:R-:W-:-:S03]  /*d0b0*/  FADD.FTZ R20, R20, -UR16 ;  /* 0x8000001014147e21 */ /* 0x000fc60008010000 */
[----:B------:R-:W-:Y:S01]  /*d0c0*/  FMUL.FTZ R32, R18, UR12 ;  /* 0x0000000c12207c20 */ /* 0x000fe20008410000 */
[----:B------:R-:W-:Y:S01]  /*d0d0*/  FMUL.FTZ R30, R20, UR12 ;  /* 0x0000000c141e7c20 */ /* 0x000fe20008410000 */
[----:B--2---:R-:W-:Y:S01]  /*d0e0*/  PRMT R21, R19, 0x7610, R21 ;  /* 0x0000761013157816 */ /* 0x004fe20000000015 */
[----:B------:R-:W-:-:S04]  /*d0f0*/  FMUL.FTZ R19, R34, R62 ;  /* 0x0000003e22137220 */ /* 0x000fc80000410000 */
[----:B------:R-:W-:Y:S01]  /*d100*/  FFMA.FTZ R16, R0, R19, R16 ;  /* 0x0000001300107223 */ /* 0x000fe20000010010 */
[----:B------:R-:W-:Y:S01]  /*d110*/  FADD.FTZ R17, R17, R19 ;  /* 0x0000001311117221 */ /* 0x000fe20000010000 */
[----:B------:R-:W-:Y:S01]  /*d120*/  FMUL.FTZ R19, R33, R63 ;  /* 0x0000003f21137220 */ /* 0x000fe20000410000 */
[----:B------:R-:W-:-:S03]  /*d130*/  HADD2.F32 R29, -RZ, R21.H0_H0 ;  /* 0x20000015ff1d7230 */ /* 0x000fc60000004100 */
        /* <DEDUP_REMOVED lines=21> */
.L_x_1503:
        /* <DEDUP_REMOVED lines=14> */
[----:B------:R-:W-:-:S05]  /*d370*/  PRMT R20, R23, 0x7610, R20 ;  /* 0x0000761017147816 */ /* 0x000fca0000000014 */
[----:B------:R-:W-:Y:S01]  /*d380*/  HADD2.F32 R27, -RZ, R20.H0_H0 ;  /* 0x20000014ff1b7230 */ /* 0x000fe20000004100 */
[----:B--2---:R-:W-:Y:S01]  /*d390*/  PRMT R19, R18, 0x7610, R19 ;  /* 0x0000761012137816 */ /* 0x004fe20000000013 */
[----:B------:R-:W-:-:S04]  /*d3a0*/  FMUL.FTZ R18, R31, R62 ;  /* 0x0000003e1f127220 */ /* 0x000fc80000410000 */
[----:B------:R-:W-:Y:S01]  /*d3b0*/  FFMA.FTZ R13, R32, R18, R16 ;  /* 0x00000012200d7223 */ /* 0x000fe20000010010 */
[----:B------:R-:W-:Y:S01]  /*d3c0*/  FADD.FTZ R15, R17, R18 ;  /* 0x00000012110f7221 */ /* 0x000fe20000010000 */
[----:B------:R-:W-:Y:S02]  /*d3d0*/  HADD2.F32 R16, -RZ, R22.H0_H0 ;  /* 0x20000016ff107230 */ /* 0x000fe40000004100 */
[----:B------:R-:W-:Y:S01]  /*d3e0*/  FMUL.FTZ R17, R29, R63 ;  /* 0x0000003f1d117220 */ /* 0x000fe20000410000 */
[----:B------:R-:W-:Y:S02]  /*d3f0*/  HADD2.F32 R18, -RZ, R21.H0_H0 ;  /* 0x20000015ff127230 */ /* 0x000fe40000004100 */
[----:B------:R-:W-:Y:S02]  /*d400*/  HADD2.F32 R25, -RZ, R19.H0_H0 ;  /* 0x20000013ff197230 */ /* 0x000fe40000004100 */
[----:B------:R-:W-:Y:S01]  /*d410*/  FADD.FTZ R16, R16, -UR16 ;  /* 0x8000001010107e21 */ /* 0x000fe20008010000 */
[----:B------:R-:W-:Y:S01]  /*d420*/  FFMA.FTZ R13, R30, R17, R13 ;  /* 0x000000111e0d7223 */ /* 0x000fe2000001000d */
[----:B------:R-:W-:Y:S01]  /*d430*/  FADD.FTZ R18, R18, -UR16 ;  /* 0x8000001012127e21 */ /* 0x000fe20008010000 */
[----:B------:R-:W-:Y:S01]  /*d440*/  FADD.FTZ R15, R17, R15 ;  /* 0x0000000f110f7221 */ /* 0x000fe20000010000 */
[----:B------:R-:W-:-:S02]  /*d450*/  FMUL.FTZ R28, R16, UR12 ;  /* 0x0000000c101c7c20 */ /* 0x000fc40008410000 */
        /* <DEDUP_REMOVED lines=20> */
.L_x_1504:
        /* <DEDUP_REMOVED lines=49> */
.L_x_1505:
        /* <DEDUP_REMOVED lines=49> */
.L_x_1506:
        /* <DEDUP_REMOVED lines=23> */
[----:B------:R-:W-:Y:S01]  /*dd30*/  FADD.FTZ R10, R10, -UR16 ;  /* 0x800000100a0a7e21 */ /* 0x000fe20008010000 */
[----:B------:R-:W-:Y:S02]  /*dd40*/  FFMA.FTZ R7, R18, R11, R7 ;  /* 0x0000000b12077223 */ /* 0x000fe40000010007 */
[----:B------:R-:W-:Y:S01]  /*dd50*/  FADD.FTZ R14, R12, -UR16 ;  /* 0x800000100c0e7e21 */ /* 0x000fe20008010000 */
[----:B------:R-:W-:Y:S01]  /*dd60*/  FADD.FTZ R9, R11, R9 ;  /* 0x000000090b097221 */ /* 0x000fe20000010000 */
        /* <DEDUP_REMOVED lines=22> */
.L_x_1507:
[----:B------:R-:W2:Y:S02]  /*ded0*/  LDL.S16 R10, [R1+0x248] ;  /* 0x00024800010a7983 */ /* 0x000ea40000100600 */
[----:B--2---:R-:W-:Y:S02]  /*dee0*/  PRMT R35, R10, 0x7610, R35 ;  /* 0x000076100a237816 */ /* 0x004fe40000000023 */
[----:B------:R-:W2:Y:S02]  /*def0*/  LDL.LU.S16 R10, [R1+0x24a] ;  /* 0x00024a00010a7983 */ /* 0x000ea40000300600 */
[----:B------:R-:W-:Y:S02]  /*df00*/  PRMT R13, R35, 0x7610, R13 ;  /* 0x00007610230d7816 */ /* 0x000fe4000000000d */
[----:B------:R-:W3:Y:S01]  /*df10*/  LDL.S16 R35, [R1+0x24c] ;  /* 0x00024c0001237983 */ /* 0x000ee20000100600 */
[----:B------:R-:W-:Y:S01]  /*df20*/  FADD.FTZ R3, R6, R3 ;  /* 0x0000000306037221 */ /* 0x000fe20000010000 */
[----:B------:R-:W-:Y:S01]  /*df30*/  FFMA.FTZ R0, R0, R34, R5 ;  /* 0x0000002200007223 */ /* 0x000fe20000010005 */
        /* <DEDUP_REMOVED lines=10> */
[----:B------:R-:W-:Y:S01]  /*dfe0*/  FADD.FTZ R9, R10, -UR16 ;  /* 0x800000100a097e21 */ /* 0x000fe20008010000 */
[----:B------:R-:W-:-:S02]  /*dff0*/  HADD2.F32 R11, -RZ, R125.H0_H0 ;  /* 0x2000007dff0b7230 */ /* 0x000fc40000004100 */
[----:B------:R-:W-:Y:S01]  /*e000*/  FMUL.FTZ R13, R13, UR12 ;  /* 0x0000000c0d0d7c20 */ /* 0x000fe20008410000 */
[----:B---3--:R-:W-:Y:S02]  /*e010*/  HADD2.F32 R7, -RZ, R35.H0_H0 ;  /* 0x20000023ff077230 */ /* 0x008fe40000004100 */
        /* <DEDUP_REMOVED lines=20> */
.L_x_1508:
[----:B------:R-:W2:Y:S04]  /*e160*/  LDL.S16 R37, [R1+0x238] ;  /* 0x0002380001257983 */ /* 0x000ea80000100600 */
[----:B------:R-:W3:Y:S04]  /*e170*/  LDL.LU.S16 R36, [R1+0x23a] ;  /* 0x00023a0001247983 */ /* 0x000ee80000300600 */
[----:B------:R-:W4:Y:S01]  /*e180*/  LDL.S16 R35, [R1+0x240] ;  /* 0x0002400001237983 */ /* 0x000f220000100600 */
[----:B------:R-:W-:Y:S01]  /*e190*/  FMUL.FTZ R10, R11, R62 ;  /* 0x0000003e0b0a7220 */ /* 0x000fe20000410000 */
[----:B------:R-:W-:Y:S01]  /*e1a0*/  FADD.FTZ R34, R8, R34 ;  /* 0x0000002208227221 */ /* 0x000fe20000010000 */
[----:B------:R-:W-:-:S02]  /*e1b0*/  HADD2.F32 R125, -RZ, R125.H1_H1 ;  /* 0x3000007dff7d7230 */ /* 0x000fc40000004100 */
[----:B------:R-:W-:Y:S01]  /*e1c0*/  FFMA.FTZ R2, R2, R33, R4 ;  /* 0x0000002102027223 */ /* 0x000fe20000010004 */
[----:B------:R-:W-:Y:S01]  /*e1d0*/  FFMA.FTZ R4, R13, R10, R5 ;  /* 0x0000000a0d047223 */ /* 0x000fe20000010005 */
[----:B------:R-:W-:Y:S01]  /*e1e0*/  FADD.FTZ R6, R6, R10 ;  /* 0x0000000a06067221 */ /* 0x000fe20000010000 */
[----:B------:R-:W-:Y:S01]  /*e1f0*/  FMUL.FTZ R5, R7, R63 ;  /* 0x0000003f07057220 */ /* 0x000fe20000410000 */
[----:B------:R-:W-:-:S03]  /*e200*/  FADD.FTZ R10, R125, -UR16 ;  /* 0x800000107d0a7e21 */ /* 0x000fc60008010000 */
[----:B------:R-:W-:Y:S01]  /*e210*/  FFMA.FTZ R4, R9, R5, R4 ;  /* 0x0000000509047223 */ /* 0x000fe20000010004 */
[----:B------:R-:W-:Y:S01]  /*e220*/  FADD.FTZ R6, R5, R6 ;  /* 0x0000000605067221 */ /* 0x000fe20000010000 */
[----:B------:R-:W-:Y:S01]  /*e230*/  FMUL.FTZ R10, R10, UR12 ;  /* 0x0000000c0a0a7c20 */ /* 0x000fe20008410000 */
[----:B--2---:R-:W-:Y:S02]  /*e240*/  HADD2.F32 R8, -RZ, R37.H0_H0 ;  /* 0x20000025ff087230 */ /* 0x004fe40000004100 */
[----:B---3--:R-:W-:-:S03]  /*e250*/  HADD2.F32 R84, -RZ, R36.H0_H0 ;  /* 0x20000024ff547230 */ /* 0x008fc60000004100 */
[----:B------:R-:W-:Y:S01]  /*e260*/  FADD.FTZ R8, R8, -UR16 ;  /* 0x8000001008087e21 */ /* 0x000fe20008010000 */
[----:B----4-:R-:W-:-:S03]  /*e270*/  HADD2.F32 R5, -RZ, R35.H0_H0 ;  /* 0x20000023ff057230 */ /* 0x010fc60000004100 */
        /* <DEDUP_REMOVED lines=20> */
.L_x_1509:
[----:B------:R-:W2:Y:S04]  /*e3c0*/  LDL.S16 R41, [R1+0x23e] ;  /* 0x00023e0001297983 */ /* 0x000ea80000100600 */
[----:B------:R-:W3:Y:S04]  /*e3d0*/  LDL.LU.S16 R40, [R1+0x242] ;  /* 0x0002420001287983 */ /* 0x000ee80000300600 */
[----:B------:R-:W4:Y:S04]  /*e3e0*/  LDL.S16 R39, [R1+0x244] ;  /* 0x0002440001277983 */ /* 0x000f280000100600 */
[----:B------:R-:W5:Y:S01]  /*e3f0*/  LDL.LU.S16 R37, [R1+0x246] ;  /* 0x0002460001257983 */ /* 0x000f620000300600 */
        /* <DEDUP_REMOVED lines=8> */
[----:B--2---:R-:W-:Y:S02]  /*e480*/  HADD2.F32 R0, -RZ, R41.H0_H0 ;  /* 0x20000029ff007230 */ /* 0x004fe40000004100 */
[----:B---3--:R-:W-:-:S03]  /*e490*/  HADD2.F32 R3, -RZ, R40.H0_H0 ;  /* 0x20000028ff037230 */ /* 0x008fc60000004100 */
[----:B------:R-:W-:Y:S02]  /*e4a0*/  FADD.FTZ R6, R0, -UR16 ;  /* 0x8000001000067e21 */ /* 0x000fe40008010000 */
[----:B------:R-:W-:Y:S01]  /*e4b0*/  FADD.FTZ R4, R3, -UR16 ;  /* 0x8000001003047e21 */ /* 0x000fe20008010000 */
[----:B----4-:R-:W-:Y:S02]  /*e4c0*/  HADD2.F32 R3, -RZ, R39.H0_H0 ;  /* 0x20000027ff037230 */ /* 0x010fe40000004100 */
[----:B------:R-:W-:Y:S01]  /*e4d0*/  FMUL.FTZ R6, R6, UR12 ;  /* 0x0000000c06067c20 */ /* 0x000fe20008410000 */
[----:B-----5:R-:W-:Y:S02]  /*e4e0*/  HADD2.F32 R0, -RZ, R37.H0_H0 ;  /* 0x20000025ff007230 */ /* 0x020fe40000004100 */
        /* <DEDUP_REMOVED lines=20> */
.L_x_1510:
[----:B------:R-:W2:Y:S04]  /*e630*/  LDL.S16 R41, [R1+0x220] ;  /* 0x0002200001297983 */ /* 0x000ea80000100600 */
[----:B------:R-:W3:Y:S04]  /*e640*/  LDL.LU.S16 R40, [R1+0x222] ;  /* 0x0002220001287983 */ /* 0x000ee80000300600 */
[----:B------:R-:W4:Y:S01]  /*e650*/  LDL.LU.S16 R39, [R1+0x24e] ;  /* 0x00024e0001277983 */ /* 0x000f220000300600 */
[----:B------:R-:W-:Y:S01]  /*e660*/  FMUL.FTZ R37, R3, R62 ;  /* 0x0000003e03257220 */ /* 0x000fe20000410000 */
[----:B------:R-:W-:Y:S01]  /*e670*/  FADD.FTZ R31, R34, R31 ;  /* 0x0000001f221f7221 */ /* 0x000fe20000010000 */
[----:B------:R-:W-:Y:S01]  /*e680*/  FFMA.FTZ R30, R30, R29, R2 ;  /* 0x0000001d1e1e7223 */ /* 0x000fe20000010002 */
[----:B------:R-:W-:-:S02]  /*e690*/  HADD2.F32 R82, -RZ, R120.H0_H0 ;  /* 0x20000078ff527230 */ /* 0x000fc40000004100 */
[----:B------:R-:W-:Y:S01]  /*e6a0*/  FFMA.FTZ R34, R6, R37, R35 ;  /* 0x0000002506227223 */ /* 0x000fe20000010023 */
[----:B------:R-:W-:Y:S01]  /*e6b0*/  FADD.FTZ R35, R36, R37 ;  /* 0x0000002524237221 */ /* 0x000fe20000010000 */
[----:B------:R-:W-:-:S04]  /*e6c0*/  FMUL.FTZ R36, R0, R63 ;  /* 0x0000003f00247220 */ /* 0x000fc80000410000 */
[----:B------:R-:W-:Y:S01]  /*e6d0*/  FFMA.FTZ R34, R4, R36, R34 ;  /* 0x0000002404227223 */ /* 0x000fe20000010022 */
[----:B------:R-:W-:Y:S01]  /*e6e0*/  FADD.FTZ R35, R36, R35 ;  /* 0x0000002324237221 */ /* 0x000fe20000010000 */
[----:B--2---:R-:W-:Y:S02]  /*e6f0*/  HADD2.F32 R2, -RZ, R41.H0_H0 ;  /* 0x20000029ff027230 */ /* 0x004fe40000004100 */
[----:B---3--:R-:W-:-:S03]  /*e700*/  HADD2.F32 R37, -RZ, R40.H0_H0 ;  /* 0x20000028ff257230 */ /* 0x008fc60000004100 */
[----:B------:R-:W-:Y:S01]  /*e710*/  FADD.FTZ R2, R2, -UR16 ;  /* 0x8000001002027e21 */ /* 0x000fe20008010000 */
[----:B----4-:R-:W-:Y:S02]  /*e720*/  HADD2.F32 R76, -RZ, R39.H0_H0 ;  /* 0x20000027ff4c7230 */ /* 0x010fe40000004100 */
[----:B------:R-:W-:Y:S01]  /*e730*/  FADD.FTZ R37, R37, -UR16 ;  /* 0x8000001025257e21 */ /* 0x000fe20008010000 */
[----:B------:R-:W-:-:S03]  /*e740*/  FMUL.FTZ R2, R2, UR12 ;  /* 0x0000000c02027c20 */ /* 0x000fc60008410000 */
        /* <DEDUP_REMOVED lines=20> */
.L_x_1511:
[----:B------:R-:W-:Y:S01]  /*e890*/  FMUL.FTZ R36, R82, R62 ;  /* 0x0000003e52247220 */ /* 0x000fe20000410000 */
[----:B------:R-:W-:Y:S01]  /*e8a0*/  FADD.FTZ R29, R33, R29 ;  /* 0x0000001d211d7221 */ /* 0x000fe20000010000 */
[----:B------:R-:W-:Y:S02]  /*e8b0*/  HADD2.F32 R120, -RZ, R120.H1_H1 ;  /* 0x30000078ff787230 */ /* 0x000fe40000004100 */
[----:B------:R-:W-:Y:S01]  /*e8c0*/  FFMA.FTZ R28, R28, R27, R32 ;  /* 0x0000001b1c1c7223 */ /* 0x000fe20000010020 */
[----:B------:R-:W-:Y:S01]  /*e8d0*/  FADD.FTZ R33, R35, R36 ;  /* 0x0000002423217221 */ /* 0x000fe20000010000 */
[----:B------:R-:W-:Y:S02]  /*e8e0*/  HADD2.F32 R35, -RZ, R121.H1_H1 ;  /* 0x30000079ff237230 */ /* 0x000fe40000004100 */
[----:B------:R-:W-:Y:S01]  /*e8f0*/  FFMA.FTZ R32, R2, R36, R34 ;  /* 0x0000002402207223 */ /* 0x000fe20000010022 */
[----:B------:R-:W-:Y:S01]  /*e900*/  FMUL.FTZ R34, R76, R63 ;  /* 0x0000003f4c227220 */ /* 0x000fe20000410000 */
[----:B------:R-:W-:Y:S01]  /*e910*/  FADD.FTZ R77, R120, -UR16 ;  /* 0x80000010784d7e21 */ /* 0x000fe20008010000 */
[----:B------:R-:W-:-:S02]  /*e920*/  HADD2.F32 R73, -RZ, R122.H1_H1 ;  /* 0x3000007aff497230 */ /* 0x000fc40000004100 */
[----:B------:R-:W-:Y:S01]  /*e930*/  FADD.FTZ R35, R35, -UR16 ;  /* 0x8000001023237e21 */ /* 0x000fe20008010000 */
[----:B------:R-:W-:Y:S01]  /*e940*/  FFMA.FTZ R32, R83, R34, R32 ;  /* 0x0000002253207223 */ /* 0x000fe20000010020 */
        /* <DEDUP_REMOVED lines=23> */
.L_x_1512:
[----:B------:R-:W2:Y:S04]  /*eac0*/  LDL.S16 R37, [R1+0x212] ;  /* 0x0002120001257983 */ /* 0x000ea80000100600 */
[----:B------:R-:W3:Y:S04]  /*ead0*/  LDL.S16 R36, [R1+0x214] ;  /* 0x0002140001247983 */ /* 0x000ee80000100600 */
[----:B------:R-:W4:Y:S01]  /*eae0*/  LDL.LU.S16 R35, [R1+0x216] ;  /* 0x0002160001237983 */ /* 0x000f220000300600 */
[----:B------:R-:W-:Y:S01]  /*eaf0*/  FMUL.FTZ R34, R73, R62 ;  /* 0x0000003e49227220 */ /* 0x000fe20000410000 */
[----:B------:R-:W-:Y:S01]  /*eb00*/  FADD.FTZ R27, R31, R27 ;  /* 0x0000001b1f1b7221 */ /* 0x000fe20000010000 */
[----:B------:R-:W-:-:S02]  /*eb10*/  HADD2.F32 R124, -RZ, R124.H0_H0 ;  /* 0x2000007cff7c7230 */ /* 0x000fc40000004100 */
[----:B------:R-:W-:Y:S01]  /*eb20*/  FFMA.FTZ R26, R26, R25, R30 ;  /* 0x000000191a1a7223 */ /* 0x000fe2000001001e */
[----:B------:R-:W-:Y:S01]  /*eb30*/  FADD.FTZ R31, R33, R34 ;  /* 0x00000022211f7221 */ /* 0x000fe20000010000 */
[----:B------:R-:W-:Y:S01]  /*eb40*/  FFMA.FTZ R30, R77, R34, R32 ;  /* 0x000000224d1e7223 */ /* 0x000fe20000010020 */
        /* <DEDUP_REMOVED lines=29> */
.L_x_1513:
[----:B------:R-:W2:Y:S04]  /*ed20*/  LDL.LU.S16 R35, [R1+0x210] ;  /* 0x0002100001237983 */ /* 0x000ea80000300600 */
[----:B------:R-:W3:Y:S04]  /*ed30*/  LDL.S16 R34, [R1+0x218] ;  /* 0x0002180001227983 */ /* 0x000ee80000100600 */
        /* <DEDUP_REMOVED lines=36> */
.L_x_1514:
        /* <DEDUP_REMOVED lines=35> */
.L_x_1515:
[----:B------:R-:W-:Y:S01]  /*f1b0*/  FMUL.FTZ R28, R46, R62 ;  /* 0x0000003e2e1c7220 */ /* 0x000fe20000410000 */
[----:B------:R-:W-:Y:S01]  /*f1c0*/  FADD.FTZ R21, R25, R21 ;  /* 0x0000001519157221 */ /* 0x000fe20000010000 */
[----:B------:R-:W-:Y:S01]  /*f1d0*/  FFMA.FTZ R20, R20, R19, R24 ;  /* 0x0000001314147223 */ /* 0x000fe20000010018 */
[--C-:B------:R-:W-:Y:S02]  /*f1e0*/  HADD2.F32 R42, -RZ, R117.reuse.H1_H1 ;  /* 0x30000075ff2a7230 */ /* 0x100fe40000004100 */
[----:B------:R-:W-:Y:S01]  /*f1f0*/  FFMA.FTZ R24, R49, R28, R26 ;  /* 0x0000001c31187223 */ /* 0x000fe2000001001a */
[----:B------:R-:W-:Y:S01]  /*f200*/  FADD.FTZ R25, R27, R28 ;  /* 0x0000001c1b197221 */ /* 0x000fe20000010000 */
[----:B------:R-:W-:Y:S02]  /*f210*/  HADD2.F32 R26, -RZ, R116.H1_H1 ;  /* 0x30000074ff1a7230 */ /* 0x000fe40000004100 */
[----:B------:R-:W-:Y:S01]  /*f220*/  FMUL.FTZ R27, R44, R63 ;  /* 0x0000003f2c1b7220 */ /* 0x000fe20000410000 */
[----:B------:R-:W-:-:S02]  /*f230*/  HADD2.F32 R28, -RZ, R117.H0_H0 ;  /* 0x20000075ff1c7230 */ /* 0x000fc40000004100 */
[----:B------:R-:W-:Y:S02]  /*f240*/  HADD2.F32 R40, -RZ, R119.H1_H1 ;  /* 0x30000077ff287230 */ /* 0x000fe40000004100 */
[----:B------:R-:W-:Y:S01]  /*f250*/  FADD.FTZ R26, R26, -UR16 ;  /* 0x800000101a1a7e21 */ /* 0x000fe20008010000 */
[----:B------:R-:W-:Y:S01]  /*f260*/  FFMA.FTZ R24, R47, R27, R24 ;  /* 0x0000001b2f187223 */ /* 0x000fe20000010018 */
[----:B------:R-:W-:Y:S01]  /*f270*/  FADD.FTZ R28, R28, -UR16 ;  /* 0x800000101c1c7e21 */ /* 0x000fe20008010000 */
[----:B------:R-:W-:Y:S01]  /*f280*/  FADD.FTZ R25, R27, R25 ;  /* 0x000000191b197221 */ /* 0x000fe20000010000 */
        /* <DEDUP_REMOVED lines=21> */
.L_x_1516:
[----:B------:R-:W-:Y:S01]  /*f3e0*/  FMUL.FTZ R26, R42, R62 ;  /* 0x0000003e2a1a7220 */ /* 0x000fe20000410000 */
[----:B------:R-:W-:Y:S01]  /*f3f0*/  FFMA.FTZ R18, R18, R17, R22 ;  /* 0x0000001112127223 */ /* 0x000fe20000010016 */
[----:B------:R-:W-:Y:S01]  /*f400*/  FADD.FTZ R19, R23, R19 ;  /* 0x0000001317137221 */ /* 0x000fe20000010000 */
[----:B------:R-:W-:Y:S02]  /*f410*/  HADD2.F32 R37, -RZ, R86.H0_H0 ;  /* 0x20000056ff257230 */ /* 0x000fe40000004100 */
[----:B------:R-:W-:Y:S01]  /*f420*/  FFMA.FTZ R22, R45, R26, R24 ;  /* 0x0000001a2d167223 */ /* 0x000fe20000010018 */
[--C-:B------:R-:W-:Y:S02]  /*f430*/  HADD2.F32 R24, -RZ, R109.reuse.H0_H0 ;  /* 0x2000006dff187230 */ /* 0x100fe40000004100 */
[----:B------:R-:W-:Y:S01]  /*f440*/  FADD.FTZ R23, R25, R26 ;  /* 0x0000001a19177221 */ /* 0x000fe20000010000 */
[----:B------:R-:W-:Y:S02]  /*f450*/  HADD2.F32 R109, -RZ, R109.H1_H1 ;  /* 0x3000006dff6d7230 */ /* 0x000fe40000004100 */
[----:B------:R-:W-:Y:S01]  /*f460*/  FMUL.FTZ R25, R40, R63 ;  /* 0x0000003f28197220 */ /* 0x000fe20000410000 */
[----:B------:R-:W-:-:S02]  /*f470*/  HADD2.F32 R35, -RZ, R112.H1_H1 ;  /* 0x30000070ff237230 */ /* 0x000fc40000004100 */
[----:B------:R-:W-:Y:S01]  /*f480*/  FADD.FTZ R24, R24, -UR16 ;  /* 0x8000001018187e21 */ /* 0x000fe20008010000 */
[----:B------:R-:W-:Y:S01]  /*f490*/  FADD.FTZ R39, R109, -UR16 ;  /* 0x800000106d277e21 */ /* 0x000fe20008010000 */
[----:B------:R-:W-:Y:S01]  /*f4a0*/  FFMA.FTZ R22, R43, R25, R22 ;  /* 0x000000192b167223 */ /* 0x000fe20000010016 */
[----:B------:R-:W-:Y:S01]  /*f4b0*/  FADD.FTZ R23, R25, R23 ;  /* 0x0000001719177221 */ /* 0x000fe20000010000 */
        /* <DEDUP_REMOVED lines=21> */
.L_x_1517:
[----:B------:R-:W-:Y:S01]  /*f610*/  FMUL.FTZ R24, R37, R62 ;  /* 0x0000003e25187220 */ /* 0x000fe20000410000 */
[----:B------:R-:W-:Y:S01]  /*f620*/  FFMA.FTZ R16, R16, R15, R20 ;  /* 0x0000000f10107223 */ /* 0x000fe20000010014 */
[----:B------:R-:W-:Y:S01]  /*f630*/  FADD.FTZ R17, R21, R17 ;  /* 0x0000001115117221 */ /* 0x000fe20000010000 */
[----:B------:R-:W-:Y:S02]  /*f640*/  HADD2.F32 R33, -RZ, R86.H1_H1 ;  /* 0x30000056ff217230 */ /* 0x000fe40000004100 */
[----:B------:R-:W-:Y:S01]  /*f650*/  FFMA.FTZ R20, R41, R24, R22 ;  /* 0x0000001829147223 */ /* 0x000fe20000010016 */
[--C-:B------:R-:W-:Y:S02]  /*f660*/  HADD2.F32 R22, -RZ, R75.reuse.H1_H1 ;  /* 0x3000004bff167230 */ /* 0x100fe40000004100 */
[----:B------:R-:W-:Y:S01]  /*f670*/  FADD.FTZ R21, R23, R24 ;  /* 0x0000001817157221 */ /* 0x000fe20000010000 */
[----:B------:R-:W-:Y:S02]  /*f680*/  HADD2.F32 R75, -RZ, R75.H0_H0 ;  /* 0x2000004bff4b7230 */ /* 0x000fe40000004100 */
        /* <DEDUP_REMOVED lines=27> */
.L_x_1518:
[----:B------:R-:W-:Y:S01]  /*f840*/  FMUL.FTZ R22, R33, R62 ;  /* 0x0000003e21167220 */ /* 0x000fe20000410000 */
[----:B------:R-:W-:Y:S01]  /*f850*/  FADD.FTZ R15, R19, R15 ;  /* 0x0000000f130f7221 */ /* 0x000fe20000010000 */
[----:B------:R-:W-:Y:S01]  /*f860*/  FFMA.FTZ R14, R14, R12, R18 ;  /* 0x0000000c0e0e7223 */ /* 0x000fe20000010012 */
[----:B------:R-:W-:Y:S02]  /*f870*/  HADD2.F32 R29, -RZ, R110.H0_H0 ;  /* 0x2000006eff1d7230 */ /* 0x000fe40000004100 */
[----:B------:R-:W-:Y:S01]  /*f880*/  FFMA.FTZ R18, R36, R22, R20 ;  /* 0x0000001624127223 */ /* 0x000fe20000010014 */
[----:B------:R-:W-:Y:S01]  /*f890*/  FADD.FTZ R19, R21, R22 ;  /* 0x0000001615137221 */ /* 0x000fe20000010000 */
[----:B------:R-:W-:Y:S02]  /*f8a0*/  HADD2.F32 R20, -RZ, R106.H0_H0 ;  /* 0x2000006aff147230 */ /* 0x000fe40000004100 */
[----:B------:R-:W-:Y:S01]  /*f8b0*/  FMUL.FTZ R21, R31, R63 ;  /* 0x0000003f1f157220 */ /* 0x000fe20000410000 */
[----:B------:R-:W-:-:S02]  /*f8c0*/  HADD2.F32 R22, -RZ, R107.H1_H1 ;  /* 0x3000006bff167230 */ /* 0x000fc40000004100 */
        /* <DEDUP_REMOVED lines=26> */
.L_x_1519:
[----:B------:R-:W-:Y:S02]  /*fa70*/  HADD2.F32 R106, -RZ, R106.H1_H1 ;  /* 0x3000006aff6a7230 */ /* 0x000fe40000004100 */
[----:B------:R-:W-:Y:S01]  /*fa80*/  FMUL.FTZ R20, R29, R62 ;  /* 0x0000003e1d147220 */ /* 0x000fe20000410000 */
[----:B------:R-:W-:Y:S02]  /*fa90*/  HADD2.F32 R111, -RZ, R111.H0_H0 ;  /* 0x2000006fff6f7230 */ /* 0x000fe40000004100 */
[----:B------:R-:W-:Y:S01]  /*faa0*/  FADD.FTZ R12, R17, R12 ;  /* 0x0000000c110c7221 */ /* 0x000fe20000010000 */
[----:B------:R-:W-:Y:S01]  /*fab0*/  FFMA.FTZ R75, R13, R11, R16 ;  /* 0x0000000b0d4b7223 */ /* 0x000fe20000010010 */
[----:B------:R-:W-:Y:S01]  /*fac0*/  FFMA.FTZ R13, R32, R20, R18 ;  /* 0x00000014200d7223 */ /* 0x000fe20000010012 */
[----:B------:R-:W-:Y:S01]  /*fad0*/  FADD.FTZ R16, R19, R20 ;  /* 0x0000001413107221 */ /* 0x000fe20000010000 */
[----:B------:R-:W-:Y:S01]  /*fae0*/  FMUL.FTZ R17, R27, R63 ;  /* 0x0000003f1b117220 */ /* 0x000fe20000410000 */
[----:B------:R-:W-:Y:S01]  /*faf0*/  FADD.FTZ R28, R106, -UR16 ;  /* 0x800000106a1c7e21 */ /* 0x000fe20008010000 */
[----:B------:R-:W-:Y:S01]  /*fb00*/  FADD.FTZ R25, R111, -UR16 ;  /* 0x800000106f197e21 */ /* 0x000fe20008010000 */
[----:B------:R-:W-:-:S02]  /*fb10*/  HADD2.F32 R24, -RZ, R105.H1_H1 ;  /* 0x30000069ff187230 */ /* 0x000fc40000004100 */
        /* <DEDUP_REMOVED lines=24> */
.L_x_1520:
[----:B------:R-:W-:Y:S01]  /*fca0*/  FMUL.FTZ R17, R24, R62 ;  /* 0x0000003e18117220 */ /* 0x000fe20000410000 */
[----:B------:R-:W-:Y:S01]  /*fcb0*/  FADD.FTZ R11, R15, R11 ;  /* 0x0000000b0f0b7221 */ /* 0x000fe20000010000 */
[--C-:B------:R-:W-:Y:S02]  /*fcc0*/  HADD2.F32 R15, -RZ, R104.reuse.H1_H1 ;  /* 0x30000068ff0f7230 */ /* 0x100fe40000004100 */
[----:B------:R-:W-:Y:S01]  /*fcd0*/  FFMA.FTZ R9, R9, R7, R14 ;  /* 0x0000000709097223 */ /* 0x000fe2000001000e */
[----:B------:R-:W-:Y:S02]  /*fce0*/  HADD2.F32 R105, -RZ, R105.H0_H0 ;  /* 0x20000069ff697230 */ /* 0x000fe40000004100 */
[----:B------:R-:W-:Y:S01]  /*fcf0*/  FADD.FTZ R14, R16, R17 ;  /* 0x00000011100e7221 */ /* 0x000fe20000010000 */
[----:B------:R-:W-:Y:S01]  /*fd00*/  FFMA.FTZ R13, R28, R17, R13 ;  /* 0x000000111c0d7223 */ /* 0x000fe2000001000d */
[----:B------:R-:W-:Y:S01]  /*fd10*/  FMUL.FTZ R16, R22, R63 ;  /* 0x0000003f16107220 */ /* 0x000fe20000410000 */
[----:B------:R-:W-:Y:S01]  /*fd20*/  FADD.FTZ R15, R15, -UR16 ;  /* 0x800000100f0f7e21 */ /* 0x000fe20008010000 */
[----:B------:R-:W-:Y:S01]  /*fd30*/  FADD.FTZ R23, R105, -UR16 ;  /* 0x8000001069177e21 */ /* 0x000fe20008010000 */
[----:B------:R-:W-:-:S02]  /*fd40*/  HADD2.F32 R18, -RZ, R104.H0_H0 ;  /* 0x20000068ff127230 */ /* 0x000fc40000004100 */
        /* <DEDUP_REMOVED lines=24> */
.L_x_1521:
[----:B------:R-:W2:Y:S04]  /*fed0*/  LDL.S16 R17, [R1+0x21c] ;  /* 0x00021c0001117983 */ /* 0x000ea80000100600 */
[----:B------:R-:W3:Y:S04]  /*fee0*/  LDL.LU.S16 R21, [R1+0x21e] ;  /* 0x00021e0001157983 */ /* 0x000ee80000300600 */
[----:B------:R-:W4:Y:S01]  /*fef0*/  LDL.LU.S16 R20, [R1+0x28e] ;  /* 0x00028e0001147983 */ /* 0x000f220000300600 */
[----:B------:R-:W-:Y:S01]  /*ff00*/  FMUL.FTZ R15, R18, R62 ;  /* 0x0000003e120f7220 */ /* 0x000fe20000410000 */
[----:B------:R-:W-:Y:S01]  /*ff10*/  FADD.FTZ R7, R12, R7 ;  /* 0x000000070c077221 */ /* 0x000fe20000010000 */
[----:B------:R-:W-:-:S02]  /*ff20*/  HADD2.F32 R69, -RZ, R69.H0_H0 ;  /* 0x20000045ff457230 */ /* 0x000fc40000004100 */
[----:B------:R-:W-:Y:S01]  /*ff30*/  FFMA.FTZ R75, R10, R84, R75 ;  /* 0x000000540a4b7223 */ /* 0x000fe2000001004b */
[----:B------:R-:W-:Y:S01]  /*ff40*/  FADD.FTZ R12, R14, R15 ;  /* 0x0000000f0e0c7221 */ /* 0x000fe20000010000 */
[----:B------:R-:W-:Y:S01]  /*ff50*/  FFMA.FTZ R10, R26, R15, R13 ;  /* 0x0000000f1a0a7223 */ /* 0x000fe2000001000d */
[----:B------:R-:W-:-:S04]  /*ff60*/  FMUL.FTZ R13, R16, R63 ;  /* 0x0000003f100d7220 */ /* 0x000fc80000410000 */
[----:B------:R-:W-:Y:S01]  /*ff70*/  FFMA.FTZ R10, R23, R13, R10 ;  /* 0x0000000d170a7223 */ /* 0x000fe2000001000a */
[----:B------:R-:W-:Y:S01]  /*ff80*/  FADD.FTZ R12, R13, R12 ;  /* 0x0000000c0d0c7221 */ /* 0x000fe20000010000 */
[----:B--2---:R-:W-:Y:S02]  /*ff90*/  HADD2.F32 R14, -RZ, R17.H0_H0 ;  /* 0x20000011ff0e7230 */ /* 0x004fe40000004100 */
[----:B------:R-:W-:Y:S01]  /*ffa0*/  FADD.FTZ R17, R69, -UR16 ;  /* 0x8000001045117e21 */ /* 0x000fe20008010000 */
[----:B---3--:R-:W-:Y:S02]  /*ffb0*/  HADD2.F32 R21, -RZ, R21.H0_H0 ;  /* 0x20000015ff157230 */ /* 0x008fe40000004100 */
[----:B------:R-:W-:Y:S01]  /*ffc0*/  FADD.FTZ R19, R14, -UR16 ;  /* 0x800000100e137e21 */ /* 0x000fe20008010000 */
[----:B------:R-:W-:Y:S01]  /*ffd0*/  FMUL.FTZ R17, R17, UR12 ;  /* 0x0000000c11117c20 */ /* 0x000fe20008410000 */
[----:B----4-:R-:W-:Y:S02]  /*ffe0*/  HADD2.F32 R14, -RZ, R20.H0_H0 ;  /* 0x20000014ff0e7230 */ /* 0x010fe40000004100 */
        /* <DEDUP_REMOVED lines=20> */
.L_x_1522:
[----:B------:R-:W2:Y:S04]  /*10130*/  LDL.LU.S16 R15, [R1+0x296] ;  /* 0x00029600010f7983 */ /* 0x000ea80000300600 */
[----:B------:R-:W3:Y:S01]  /*10140*/  LDL.LU.S16 R69, [R1+0x29e] ;  /* 0x00029e0001457983 */ /* 0x000ee20000300600 */
[----:B------:R-:W-:Y:S01]  /*10150*/  FMUL.FTZ R13, R21, R62 ;  /* 0x0000003e150d7220 */ /* 0x000fe20000410000 */
[----:B------:R-:W-:Y:S01]  /*10160*/  FADD.FTZ R84, R11, R84 ;  /* 0x000000540b547221 */ /* 0x000fe20000010000 */
[----:B------:R-:W-:Y:S01]  /*10170*/  FFMA.FTZ R8, R8, R5, R9 ;  /* 0x0000000508087223 */ /* 0x000fe20000010009 */
[----:B------:R-:W-:Y:S01]  /*10180*/  FMUL.FTZ R9, R14, R63 ;  /* 0x0000003f0e097220 */ /* 0x000fe20000410000 */
[----:B------:R-:W-:Y:S01]  /*10190*/  FADD.FTZ R11, R12, R13 ;  /* 0x0000000d0c0b7221 */ /* 0x000fe20000010000 */
[----:B------:R-:W-:Y:S01]  /*101a0*/  FFMA.FTZ R10, R17, R13, R10 ;  /* 0x0000000d110a7223 */ /* 0x000fe2000001000a */
[----:B------:R-:W-:-:S02]  /*101b0*/  HADD2.F32 R113, -RZ, R113.H1_H1 ;  /* 0x30000071ff717230 */ /* 0x000fc40000004100 */
[----:B------:R-:W-:Y:S01]  /*101c0*/  FADD.FTZ R11, R9, R11 ;  /* 0x0000000b090b7221 */ /* 0x000fe20000010000 */
[----:B------:R-:W-:Y:S01]  /*101d0*/  FFMA.FTZ R10, R19, R9, R10 ;  /* 0x00000009130a7223 */ /* 0x000fe2000001000a */
[----:B------:R-:W-:Y:S02]  /*101e0*/  HADD2.F32 R20, -RZ, R80.H1_H1 ;  /* 0x30000050ff147230 */ /* 0x000fe40000004100 */
[----:B--2---:R-:W-:Y:S02]  /*101f0*/  HADD2.F32 R12, -RZ, R15.H0_H0 ;  /* 0x2000000fff0c7230 */ /* 0x004fe40000004100 */
[----:B------:R-:W-:-:S03]  /*10200*/  FADD.FTZ R15, R113, -UR16 ;  /* 0x80000010710f7e21 */ /* 0x000fc60008010000 */
[----:B------:R-:W-:Y:S01]  /*10210*/  FADD.FTZ R9, R12, -UR16 ;  /* 0x800000100c097e21 */ /* 0x000fe20008010000 */
[----:B---3--:R-:W-:Y:S02]  /*10220*/  HADD2.F32 R12, -RZ, R69.H0_H0 ;  /* 0x20000045ff0c7230 */ /* 0x008fe40000004100 */
        /* <DEDUP_REMOVED lines=21> */
.L_x_1523:
[----:B------:R-:W-:Y:S01]  /*10380*/  FMUL.FTZ R13, R20, R62 ;  /* 0x0000003e140d7220 */ /* 0x000fe20000410000 */
[----:B------:R-:W-:Y:S01]  /*10390*/  FADD.FTZ R69, R7, R5 ;  /* 0x0000000507457221 */ /* 0x000fe20000010000 */
[----:B------:R-:W-:Y:S01]  /*103a0*/  FFMA.FTZ R75, R6, R3, R75 ;  /* 0x00000003064b7223 */ /* 0x000fe2000001004b */
[--C-:B------:R-:W-:Y:S02]  /*103b0*/  HADD2.F32 R7, -RZ, R79.reuse.H1_H1 ;  /* 0x3000004fff077230 */ /* 0x100fe40000004100 */
[----:B------:R-:W-:Y:S01]  /*103c0*/  FFMA.FTZ R5, R15, R13, R10 ;  /* 0x0000000d0f057223 */ /* 0x000fe2000001000a */
[----:B------:R-:W-:Y:S01]  /*103d0*/  FADD.FTZ R6, R11, R13 ;  /* 0x0000000d0b067221 */ /* 0x000fe20000010000 */
[----:B------:R-:W-:Y:S01]  /*103e0*/  FMUL.FTZ R10, R12, R63 ;  /* 0x0000003f0c0a7220 */ /* 0x000fe20000410000 */
[----:B------:R-:W-:Y:S02]  /*103f0*/  HADD2.F32 R80, -RZ, R80.H0_H0 ;  /* 0x20000050ff507230 */ /* 0x000fe40000004100 */
[----:B------:R-:W-:Y:S01]  /*10400*/  FADD.FTZ R13, R7, -UR16 ;  /* 0x80000010070d7e21 */ /* 0x000fe20008010000 */
[----:B------:R-:W-:-:S02]  /*10410*/  HADD2.F32 R11, -RZ, R79.H0_H0 ;  /* 0x2000004fff0b7230 */ /* 0x000fc40000004100 */
[----:B------:R-:W-:Y:S01]  /*10420*/  FFMA.FTZ R5, R9, R10, R5 ;  /* 0x0000000a09057223 */ /* 0x000fe20000010005 */
[----:B------:R-:W-:Y:S01]  /*10430*/  FADD.FTZ R6, R10, R6 ;  /* 0x000000060a067221 */ /* 0x000fe20000010000 */
[----:B------:R-:W-:Y:S01]  /*10440*/  FADD.FTZ R10, R80, -UR16 ;  /* 0x80000010500a7e21 */ /* 0x000fe20008010000 */
        /* <DEDUP_REMOVED lines=22> */
.L_x_1524:
[----:B------:R-:W2:Y:S04]  /*105b0*/  LDL.S16 R104, [R1+0x2a8] ;  /* 0x0002a80001687983 */ /* 0x000ea80000100600 */
[----:B------:R-:W3:Y:S04]  /*105c0*/  LDL.LU.S16 R102, [R1+0x2aa] ;  /* 0x0002aa0001667983 */ /* 0x000ee80000300600 */
[----:B------:R-:W4:Y:S01]  /*105d0*/  LDL.S16 R86, [R1+0x2ac] ;  /* 0x0002ac0001567983 */ /* 0x000f220000100600 */
[----:B------:R-:W-:Y:S01]  /*105e0*/  FMUL.FTZ R85, R11, R62 ;  /* 0x0000003e0b557220 */ /* 0x000fe20000410000 */
[----:B------:R-:W-:Y:S01]  /*105f0*/  FADD.FTZ R79, R84, R3 ;  /* 0x00000003544f7221 */ /* 0x000fe20000010000 */
[----:B------:R-:W-:Y:S01]  /*10600*/  FFMA.FTZ R80, R4, R0, R8 ;  /* 0x0000000004507223 */ /* 0x000fe20000010008 */
[----:B------:R-:W-:-:S02]  /*10610*/  HADD2.F32 R4, -RZ, R78.H0_H0 ;  /* 0x2000004eff047230 */ /* 0x000fc40000004100 */
[----:B------:R-:W-:Y:S01]  /*10620*/  FFMA.FTZ R3, R13, R85, R5 ;  /* 0x000000550d037223 */ /* 0x000fe20000010005 */
[----:B------:R-:W-:Y:S01]  /*10630*/  FADD.FTZ R6, R6, R85 ;  /* 0x0000005506067221 */ /* 0x000fe20000010000 */
[----:B------:R-:W-:-:S04]  /*10640*/  FMUL.FTZ R5, R7, R63 ;  /* 0x0000003f07057220 */ /* 0x000fc80000410000 */
[----:B------:R-:W-:Y:S01]  /*10650*/  FADD.FTZ R78, R5, R6 ;  /* 0x00000006054e7221 */ /* 0x000fe20000010000 */
[----:B------:R-:W-:Y:S01]  /*10660*/  FADD.FTZ R6, R4, -UR16 ;  /* 0x8000001004067e21 */ /* 0x000fe20008010000 */
[----:B------:R-:W-:Y:S01]  /*10670*/  FFMA.FTZ R3, R10, R5, R3 ;  /* 0x000000050a037223 */ /* 0x000fe20000010003 */
[----:B--2---:R-:W-:Y:S02]  /*10680*/  HADD2.F32 R8, -RZ, R104.H0_H0 ;  /* 0x20000068ff087230 */ /* 0x004fe40000004100 */
[----:B---3--:R-:W-:-:S03]  /*10690*/  HADD2.F32 R5, -RZ, R102.H0_H0 ;  /* 0x20000066ff057230 */ /* 0x008fc60000004100 */
        /* <DEDUP_REMOVED lines=23> */
.L_x_1525:
[----:B------:R-:W-:Y:S01]  /*10810*/  FADD.FTZ R69, R69, R0 ;  /* 0x0000000045457221 */ /* 0x000fe20000010000 */
[----:B------:R-:W-:Y:S01]  /*10820*/  FMUL.FTZ R84, R5, R62 ;  /* 0x0000003e05547220 */ /* 0x000fe20000410000 */
[----:B------:R-:W-:Y:S02]  /*10830*/  HADD2.F32 R0, -RZ, R90.H1_H1 ;  /* 0x3000005aff007230 */ /* 0x000fe40000004100 */
[----:B------:R-:W-:Y:S01]  /*10840*/  FFMA.FTZ R75, R2, R82, R75 ;  /* 0x00000052024b7223 */ /* 0x000fe2000001004b */
[----:B------:R-:W-:Y:S02]  /*10850*/  HADD2.F32 R91, -RZ, R91.H0_H0 ;  /* 0x2000005bff5b7230 */ /* 0x000fe40000004100 */
[----:B------:R-:W-:Y:S01]  /*10860*/  FFMA.FTZ R3, R8, R84, R3 ;  /* 0x0000005408037223 */ /* 0x000fe20000010003 */
[----:B------:R-:W-:Y:S01]  /*10870*/  FMUL.FTZ R2, R4, R63 ;  /* 0x0000003f04027220 */ /* 0x000fe20000410000 */
[----:B------:R-:W-:Y:S01]  /*10880*/  FADD.FTZ R84, R78, R84 ;  /* 0x000000544e547221 */ /* 0x000fe20000010000 */
[----:B------:R-:W-:Y:S01]  /*10890*/  FADD.FTZ R0, R0, -UR16 ;  /* 0x8000001000007e21 */ /* 0x000fe20008010000 */
[----:B------:R-:W-:Y:S01]  /*108a0*/  FADD.FTZ R91, R91, -UR16 ;  /* 0x800000105b5b7e21 */ /* 0x000fe20008010000 */
[----:B------:R-:W-:Y:S01]  /*108b0*/  FFMA.FTZ R78, R6, R2, R3 ;  /* 0x00000002064e7223 */ /* 0x000fe20000010003 */
[----:B------:R-:W-:Y:S01]  /*108c0*/  FADD.FTZ R84, R2, R84 ;  /* 0x0000005402547221 */ /* 0x000fe20000010000 */
[----:B------:R-:W-:Y:S01]  /*108d0*/  FMUL.FTZ R3, R0, UR12 ;  /* 0x0000000c00037c20 */ /* 0x000fe20008410000 */
[----:B------:R-:W-:-:S02]  /*108e0*/  HADD2.F32 R2, -RZ, R87.H1_H1 ;  /* 0x30000057ff027230 */ /* 0x000fc40000004100 */
[----:B------:R-:W-:Y:S01]  /*108f0*/  FMUL.FTZ R0, R91, UR12 ;  /* 0x0000000c5b007c20 */ /* 0x000fe20008410000 */
        /* <DEDUP_REMOVED lines=20> */
.L_x_1526:
[----:B------:R-:W-:Y:S02]  /*10a40*/  HADD2.F32 R87, -RZ, R87.H0_H0 ;  /* 0x20000057ff577230 */ /* 0x000fe40000004100 */
[----:B------:R-:W-:Y:S01]  /*10a50*/  FFMA.FTZ R80, R83, R76, R80 ;  /* 0x0000004c53507223 */ /* 0x000fe20000010050 */
[----:B------:R-:W-:Y:S01]  /*10a60*/  FMUL.FTZ R85, R2, R62 ;  /* 0x0000003e02557220 */ /* 0x000fe20000410000 */
[----:B------:R-:W-:Y:S02]  /*10a70*/  HADD2.F32 R83, -RZ, R81.H1_H1 ;  /* 0x30000051ff537230 */ /* 0x000fe40000004100 */
[----:B------:R-:W-:Y:S01]  /*10a80*/  FADD.FTZ R79, R79, R82 ;  /* 0x000000524f4f7221 */ /* 0x000fe20000010000 */
[----:B------:R-:W-:Y:S01]  /*10a90*/  FADD.FTZ R87, R87, -UR16 ;  /* 0x8000001057577e21 */ /* 0x000fe20008010000 */
[----:B------:R-:W-:Y:S01]  /*10aa0*/  FADD.FTZ R82, R84, R85 ;  /* 0x0000005554527221 */ /* 0x000fe20000010000 */
[----:B------:R-:W-:Y:S01]  /*10ab0*/  FFMA.FTZ R78, R3, R85, R78 ;  /* 0x00000055034e7223 */ /* 0x000fe2000001004e */
[----:B------:R-:W-:Y:S01]  /*10ac0*/  FMUL.FTZ R84, R125, R63 ;  /* 0x0000003f7d547220 */ /* 0x000fe20000410000 */
[----:B------:R-:W-:Y:S01]  /*10ad0*/  FMUL.FTZ R86, R87, UR12 ;  /* 0x0000000c57567c20 */ /* 0x000fe20008410000 */
[----:B------:R-:W-:Y:S01]  /*10ae0*/  FADD.FTZ R83, R83, -UR16 ;  /* 0x8000001053537e21 */ /* 0x000fe20008010000 */
[----:B------:R-:W-:-:S02]  /*10af0*/  HADD2.F32 R122, -RZ, R122.H0_H0 ;  /* 0x2000007aff7a7230 */ /* 0x000fc40000004100 */
[----:B------:R-:W-:Y:S01]  /*10b00*/  FFMA.FTZ R78, R0, R84, R78 ;  /* 0x00000054004e7223 */ /* 0x000fe2000001004e */
[----:B------:R-:W-:Y:S01]  /*10b10*/  FADD.FTZ R82, R84, R82 ;  /* 0x0000005254527221 */ /* 0x000fe20000010000 */
[----:B------:R0:W-:Y:S01]  /*10b20*/  STL [R1+0x24c], R86 ;  /* 0x00024c5601007387 */ /* 0x0001e20000100800 */
[----:B------:R-:W-:Y:S02]  /*10b30*/  HADD2.F32 R121, -RZ, R121.H0_H0 ;  /* 0x20000079ff797230 */ /* 0x000fe40000004100 */
        /* <DEDUP_REMOVED lines=20> */
.L_x_1527:
[----:B------:R-:W-:Y:S01]  /*10c80*/  FMUL.FTZ R83, R122, R62 ;  /* 0x0000003e7a537220 */ /* 0x000fe20000410000 */
[----:B------:R-:W-:Y:S01]  /*10c90*/  FFMA.FTZ R75, R77, R73, R75 ;  /* 0x000000494d4b7223 */ /* 0x000fe2000001004b */
[----:B------:R-:W-:Y:S02]  /*10ca0*/  HADD2.F32 R81, -RZ, R81.H0_H0 ;  /* 0x20000051ff517230 */ /* 0x000fe40000004100 */
[----:B------:R-:W-:Y:S01]  /*10cb0*/  FADD.FTZ R69, R69, R76 ;  /* 0x0000004c45457221 */ /* 0x000fe20000010000 */
[----:B------:R-:W-:Y:S01]  /*10cc0*/  FADD.FTZ R77, R82, R83 ;  /* 0x00000053524d7221 */ /* 0x000fe20000010000 */
[--C-:B------:R-:W-:Y:S02]  /*10cd0*/  HADD2.F32 R82, -RZ, R93.reuse.H0_H0 ;  /* 0x2000005dff527230 */ /* 0x100fe40000004100 */
[----:B------:R-:W-:Y:S01]  /*10ce0*/  FFMA.FTZ R76, R124, R83, R78 ;  /* 0x000000537c4c7223 */ /* 0x000fe2000001004e */
[----:B------:R-:W-:Y:S01]  /*10cf0*/  FADD.FTZ R81, R81, -UR16 ;  /* 0x8000001051517e21 */ /* 0x000fe20008010000 */
[----:B------:R-:W-:Y:S01]  /*10d00*/  FMUL.FTZ R78, R121, R63 ;  /* 0x0000003f794e7220 */ /* 0x000fe20000410000 */
[----:B------:R-:W-:-:S02]  /*10d10*/  HADD2.F32 R120, -RZ, R93.H1_H1 ;  /* 0x3000005dff787230 */ /* 0x000fc40000004100 */
[----:B------:R-:W-:Y:S01]  /*10d20*/  FADD.FTZ R82, R82, -UR16 ;  /* 0x8000001052527e21 */ /* 0x000fe20008010000 */
[----:B------:R-:W-:Y:S01]  /*10d30*/  FMUL.FTZ R84, R81, UR12 ;  /* 0x0000000c51547c20 */ /* 0x000fe20008410000 */
[----:B------:R-:W-:Y:S01]  /*10d40*/  FFMA.FTZ R76, R86, R78, R76 ;  /* 0x0000004e564c7223 */ /* 0x000fe2000001004c */
[----:B------:R-:W-:Y:S01]  /*10d50*/  FADD.FTZ R77, R78, R77 ;  /* 0x0000004d4e4d7221 */ /* 0x000fe20000010000 */
[----:B------:R-:W-:Y:S01]  /*10d60*/  FMUL.FTZ R83, R82, UR12 ;  /* 0x0000000c52537c20 */ /* 0x000fe20008410000 */
[----:B------:R-:W-:Y:S01]  /*10d70*/  HADD2.F32 R119, -RZ, R94.H0_H0 ;  /* 0x2000005eff777230 */ /* 0x000fe20000004100 */
        /* <DEDUP_REMOVED lines=21> */
.L_x_1528:
[----:B------:R-:W-:Y:S02]  /*10ed0*/  HADD2.F32 R92, -RZ, R92.H1_H1 ;  /* 0x3000005cff5c7230 */ /* 0x000fe40000004100 */
[----:B------:R-:W-:Y:S01]  /*10ee0*/  FMUL.FTZ R78, R120, R62 ;  /* 0x0000003e784e7220 */ /* 0x000fe20000410000 */
[----:B------:R-:W-:Y:S02]  /*10ef0*/  HADD2.F32 R94, -RZ, R94.H1_H1 ;  /* 0x3000005eff5e7230 */ /* 0x000fe40000004100 */
[----:B------:R-:W-:Y:S01]  /*10f00*/  FADD.FTZ R79, R79, R73 ;  /* 0x000000494f4f7221 */ /* 0x000fe20000010000 */
[----:B------:R-:W-:Y:S01]  /*10f10*/  FFMA.FTZ R80, R74, R70, R80 ;  /* 0x000000464a507223 */ /* 0x000fe20000010050 */
[----:B------:R-:W-:Y:S01]  /*10f20*/  FADD.FTZ R92, R92, -UR16 ;  /* 0x800000105c5c7e21 */ /* 0x000fe20008010000 */
[----:B------:R-:W-:Y:S01]  /*10f30*/  FFMA.FTZ R73, R84, R78, R76 ;  /* 0x0000004e54497223 */ /* 0x000fe2000001004c */
[----:B------:R-:W-:Y:S01]  /*10f40*/  FADD.FTZ R94, R94, -UR16 ;  /* 0x800000105e5e7e21 */ /* 0x000fe20008010000 */
[----:B------:R-:W-:Y:S01]  /*10f50*/  FADD.FTZ R74, R77, R78 ;  /* 0x0000004e4d4a7221 */ /* 0x000fe20000010000 */
[----:B------:R-:W-:Y:S01]  /*10f60*/  FMUL.FTZ R81, R92, UR12 ;  /* 0x0000000c5c517c20 */ /* 0x000fe20008410000 */
[----:B------:R-:W-:Y:S01]  /*10f70*/  FMUL.FTZ R76, R119, R63 ;  /* 0x0000003f774c7220 */ /* 0x000fe20000410000 */
[----:B------:R-:W-:Y:S01]  /*10f80*/  FMUL.FTZ R78, R94, UR12 ;  /* 0x0000000c5e4e7c20 */ /* 0x000fe20008410000 */
[----:B------:R-:W-:-:S02]  /*10f90*/  HADD2.F32 R118, -RZ, R118.H0_H0 ;  /* 0x20000076ff767230 */ /* 0x000fc40000004100 */
[----:B------:R2:W-:Y:S01]  /*10fa0*/  STL [R1+0x21c], R81 ;  /* 0x00021c5101007387 */ /* 0x0005e20000100800 */
[----:B------:R-:W-:Y:S01]  /*10fb0*/  FFMA.FTZ R73, R83, R76, R73 ;  /* 0x0000004c53497223 */ /* 0x000fe20000010049 */
[----:B------:R-:W-:Y:S01]  /*10fc0*/  FADD.FTZ R74, R76, R74 ;  /* 0x0000004a4c4a7221 */ /* 0x000fe20000010000 */
[----:B------:R-:W-:Y:S01]  /*10fd0*/  HADD2.F32 R117, -RZ, R95.H1_H1 ;  /* 0x3000005fff757230 */ /* 0x000fe20000004100 */
[----:B------:R2:W-:Y:S01]  /*10fe0*/  STL [R1+0x250], R78 ;  /* 0x0002504e01007387 */ /* 0x0005e20000100800 */
[----:B------:R-:W-:Y:S05]  /*10ff0*/  @!P2 BRA `(.L_x_1529) ;  /* 0x000000000048a947 */ /* 0x000fea0003800000 */
        /* <DEDUP_REMOVED lines=18> */
.L_x_1529:
[----:B------:R-:W-:Y:S01]  /*11120*/  FMUL.FTZ R76, R118, R62 ;  /* 0x0000003e764c7220 */ /* 0x000fe20000410000 */
[----:B------:R-:W-:Y:S01]  /*11130*/  FADD.FTZ R69, R69, R70 ;  /* 0x0000004645457221 */ /* 0x000fe20000010000 */
[----:B------:R-:W-:Y:S01]  /*11140*/  FFMA.FTZ R75, R71, R56, R75 ;  /* 0x00000038474b7223 */ /* 0x000fe2000001004b */
[----:B------:R-:W-:Y:S02]  /*11150*/  HADD2.F32 R116, -RZ, R116.H0_H0 ;  /* 0x20000074ff747230 */ /* 0x000fe40000004100 */
[----:B------:R-:W-:Y:S01]  /*11160*/  FFMA.FTZ R70, R81, R76, R73 ;  /* 0x0000004c51467223 */ /* 0x000fe20000010049 */
[----:B------:R-:W-:Y:S01]  /*11170*/  FADD.FTZ R71, R74, R76 ;  /* 0x0000004c4a477221 */ /* 0x000fe20000010000 */
[----:B------:R-:W-:Y:S02]  /*11180*/  HADD2.F32 R73, -RZ, R88.H1_H1 ;  /* 0x30000058ff497230 */ /* 0x000fe40000004100 */
[----:B------:R-:W-:Y:S01]  /*11190*/  FMUL.FTZ R74, R117, R63 ;  /* 0x0000003f754a7220 */ /* 0x000fe20000410000 */
[----:B------:R-:W-:-:S02]  /*111a0*/  HADD2.F32 R76, -RZ, R89.H0_H0 ;  /* 0x20000059ff4c7230 */ /* 0x000fc40000004100 */
[----:B------:R-:W-:Y:S02]  /*111b0*/  HADD2.F32 R115, -RZ, R115.H0_H0 ;  /* 0x20000073ff737230 */ /* 0x000fe40000004100 */
[----:B------:R-:W-:Y:S01]  /*111c0*/  FADD.FTZ R73, R73, -UR16 ;  /* 0x8000001049497e21 */ /* 0x000fe20008010000 */
[----:B------:R-:W-:Y:S01]  /*111d0*/  FFMA.FTZ R70, R78, R74, R70 ;  /* 0x0000004a4e467223 */ /* 0x000fe20000010046 */
[----:B------:R-:W-:Y:S01]  /*111e0*/  FADD.FTZ R76, R76, -UR16 ;  /* 0x800000104c4c7e21 */ /* 0x000fe20008010000 */
[----:B------:R-:W-:Y:S01]  /*111f0*/  FADD.FTZ R71, R74, R71 ;  /* 0x000000474a477221 */ /* 0x000fe20000010000 */
[----:B--2---:R-:W-:Y:S02]  /*11200*/  FMUL.FTZ R78, R73, UR12 ;  /* 0x0000000c494e7c20 */ /* 0x004fe40008410000 */
[----:B------:R-:W-:-:S03]  /*11210*/  FMUL.FTZ R77, R76, UR12 ;  /* 0x0000000c4c4d7c20 */ /* 0x000fc60008410000 */
[----:B------:R2:W-:Y:S04]  /*11220*/  STL [R1+0x218], R78 ;  /* 0x0002184e01007387 */ /* 0x0005e80000100800 */
        /* <DEDUP_REMOVED lines=20> */
.L_x_1530:
        /* <DEDUP_REMOVED lines=37> */
.L_x_1531:
[----:B------:R-:W-:Y:S01]  /*115c0*/  FMUL.FTZ R70, R114, R62 ;  /* 0x0000003e72467220 */ /* 0x000fe20000410000 */
[----:B------:R-:W-:Y:S01]  /*115d0*/  FADD.FTZ R69, R69, R54 ;  /* 0x0000003645457221 */ /* 0x000fe20000010000 */
[----:B------:R-:W-:Y:S02]  /*115e0*/  HADD2.F32 R98, -RZ, R98.H1_H1 ;  /* 0x30000062ff627230 */ /* 0x000fe40000004100 */
[----:B------:R-:W-:Y:S01]  /*115f0*/  FFMA.FTZ R75, R55, R51, R75 ;  /* 0x00000033374b7223 */ /* 0x000fe2000001004b */
[----:B------:R-:W-:Y:S01]  /*11600*/  FFMA.FTZ R54, R74, R70, R56 ;  /* 0x000000464a367223 */ /* 0x000fe20000010038 */
[----:B------:R-:W-:Y:S02]  /*11610*/  HADD2.F32 R56, -RZ, R96.H1_H1 ;  /* 0x30000060ff387230 */ /* 0x000fe40000004100 */
[----:B------:R-:W-:Y:S01]  /*11620*/  FADD.FTZ R55, R57, R70 ;  /* 0x0000004639377221 */ /* 0x000fe20000010000 */
[----:B------:R-:W-:Y:S01]  /*11630*/  FMUL.FTZ R57, R113, R63 ;  /* 0x0000003f71397220 */ /* 0x000fe20000410000 */
[----:B------:R-:W-:Y:S01]  /*11640*/  FADD.FTZ R98, R98, -UR16 ;  /* 0x8000001062627e21 */ /* 0x000fe20008010000 */
[----:B------:R-:W-:-:S02]  /*11650*/  HADD2.F32 R112, -RZ, R112.H0_H0 ;  /* 0x20000070ff707230 */ /* 0x000fc40000004100 */
        /* <DEDUP_REMOVED lines=25> */
.L_x_1532:
[----:B------:R-:W-:Y:S01]  /*117f0*/  FMUL.FTZ R56, R112, R62 ;  /* 0x0000003e70387220 */ /* 0x000fe20000410000 */
[----:B------:R-:W-:Y:S02]  /*11800*/  HADD2.F32 R89, -RZ, R89.H1_H1 ;  /* 0x30000059ff597230 */ /* 0x000fe40000004100 */
[----:B------:R-:W-:Y:S01]  /*11810*/  FADD.FTZ R79, R79, R51 ;  /* 0x000000334f4f7221 */ /* 0x000fe20000010000 */
[----:B------:R-:W-:Y:S02]  /*11820*/  HADD2.F32 R90, -RZ, R90.H0_H0 ;  /* 0x2000005aff5a7230 */ /* 0x000fe40000004100 */
[----:B------:R-:W-:Y:S01]  /*11830*/  FFMA.FTZ R80, R53, R48, R80 ;  /* 0x0000003035507223 */ /* 0x000fe20000010050 */
[----:B------:R-:W-:Y:S01]  /*11840*/  FFMA.FTZ R51, R110, R56, R54 ;  /* 0x000000386e337223 */ /* 0x000fe20000010036 */
[----:B------:R-:W-:Y:S01]  /*11850*/  FADD.FTZ R53, R55, R56 ;  /* 0x0000003837357221 */ /* 0x000fe20000010000 */
[----:B------:R-:W-:Y:S01]  /*11860*/  FMUL.FTZ R54, R111, R63 ;  /* 0x0000003f6f367220 */ /* 0x000fe20000410000 */
[----:B------:R-:W-:Y:S01]  /*11870*/  FADD.FTZ R89, R89, -UR16 ;  /* 0x8000001059597e21 */ /* 0x000fe20008010000 */
[----:B------:R-:W-:Y:S01]  /*11880*/  FADD.FTZ R90, R90, -UR16 ;  /* 0x800000105a5a7e21 */ /* 0x000fe20008010000 */
[----:B------:R-:W-:-:S02]  /*11890*/  HADD2.F32 R108, -RZ, R108.H0_H0 ;  /* 0x2000006cff6c7230 */ /* 0x000fc40000004100 */
        /* <DEDUP_REMOVED lines=24> */
.L_x_1533:
        /* <DEDUP_REMOVED lines=9> */
[----:B------:R-:W-:Y:S02]  /*11ab0*/  HADD2.F32 R103, -RZ, R103.H0_H0 ;  /* 0x20000067ff677230 */ /* 0x000fe40000004100 */
        /* <DEDUP_REMOVED lines=25> */
.L_x_1534:
[----:B------:R-:W4:Y:S04]  /*11c50*/  LDL.LU.S16 R54, [R1+0x2ae] ;  /* 0x0002ae0001367983 */ /* 0x000f280000300600 */
[----:B------:R-:W5:Y:S01]  /*11c60*/  LDL.S16 R53, [R1+0x2b0] ;  /* 0x0002b00001357983 */ /* 0x000f620000100600 */
[----:B------:R-:W-:Y:S01]  /*11c70*/  FMUL.FTZ R51, R104, R62 ;  /* 0x0000003e68337220 */ /* 0x000fe20000410000 */
[----:B------:R-:W-:Y:S01]  /*11c80*/  FFMA.FTZ R80, R47, R44, R80 ;  /* 0x0000002c2f507223 */ /* 0x000fe20000010050 */
[----:B------:R-:W-:Y:S02]  /*11c90*/  HADD2.F32 R99, -RZ, R99.H1_H1 ;  /* 0x30000063ff637230 */ /* 0x000fe40000004100 */
[----:B------:R-:W-:Y:S01]  /*11ca0*/  FADD.FTZ R79, R79, R46 ;  /* 0x0000002e4f4f7221 */ /* 0x000fe20000010000 */
[----:B------:R-:W-:Y:S01]  /*11cb0*/  FADD.FTZ R47, R49, R51 ;  /* 0x00000033312f7221 */ /* 0x000fe20000010000 */
[----:B------:R-:W-:Y:S01]  /*11cc0*/  FFMA.FTZ R46, R102, R51, R48 ;  /* 0x00000033662e7223 */ /* 0x000fe20000010030 */
[----:B------:R-:W-:Y:S01]  /*11cd0*/  FMUL.FTZ R48, R103, R63 ;  /* 0x0000003f67307220 */ /* 0x000fe20000410000 */
[----:B------:R-:W-:Y:S01]  /*11ce0*/  FADD.FTZ R98, R99, -UR16 ;  /* 0x8000001063627e21 */ /* 0x000fe20008010000 */
[----:B------:R-:W-:-:S02]  /*11cf0*/  HADD2.F32 R100, -RZ, R100.H0_H0 ;  /* 0x20000064ff647230 */ /* 0x000fc40000004100 */
[----:B------:R-:W-:Y:S01]  /*11d00*/  FFMA.FTZ R46, R101, R48, R46 ;  /* 0x00000030652e7223 */ /* 0x000fe2000001002e */
[----:B------:R-:W-:Y:S01]  /*11d10*/  FADD.FTZ R47, R48, R47 ;  /* 0x0000002f302f7221 */ /* 0x000fe20000010000 */
[----:B------:R-:W-:Y:S01]  /*11d20*/  FMUL.FTZ R98, R98, UR12 ;  /* 0x0000000c62627c20 */ /* 0x000fe20008410000 */
[----:B----4-:R-:W-:Y:S02]  /*11d30*/  HADD2.F32 R49, -RZ, R54.H0_H0 ;  /* 0x20000036ff317230 */ /* 0x010fe40000004100 */
[----:B-----5:R-:W-:-:S03]  /*11d40*/  HADD2.F32 R99, -RZ, R53.H0_H0 ;  /* 0x20000035ff637230 */ /* 0x020fc60000004100 */
[----:B------:R-:W-:-:S04]  /*11d50*/  FADD.FTZ R49, R49, -UR16 ;  /* 0x8000001031317e21 */ /* 0x000fc80008010000 */
        /* <DEDUP_REMOVED lines=20> */
.L_x_1535:
[----:B------:R-:W-:Y:S01]  /*11ea0*/  FMUL.FTZ R48, R100, R62 ;  /* 0x0000003e64307220 */ /* 0x000fe20000410000 */
[----:B------:R-:W-:Y:S01]  /*11eb0*/  FADD.FTZ R69, R69, R44 ;  /* 0x0000002c45457221 */ /* 0x000fe20000010000 */
[----:B------:R-:W-:Y:S01]  /*11ec0*/  FFMA.FTZ R75, R45, R42, R75 ;  /* 0x0000002a2d4b7223 */ /* 0x000fe2000001004b */
[----:B------:R-:W-:Y:S02]  /*11ed0*/  HADD2.F32 R96, -RZ, R96.H0_H0 ;  /* 0x20000060ff607230 */ /* 0x000fe40000004100 */
[----:B------:R-:W-:Y:S01]  /*11ee0*/  FFMA.FTZ R44, R98, R48, R46 ;  /* 0x00000030622c7223 */ /* 0x000fe2000001002e */
[--C-:B------:R-:W-:Y:S02]  /*11ef0*/  HADD2.F32 R46, -RZ, R72.reuse.H0_H0 ;  /* 0x20000048ff2e7230 */ /* 0x100fe40000004100 */
[----:B------:R-:W-:Y:S01]  /*11f00*/  FADD.FTZ R45, R47, R48 ;  /* 0x000000302f2d7221 */ /* 0x000fe20000010000 */
[----:B------:R-:W-:Y:S02]  /*11f10*/  HADD2.F32 R72, -RZ, R72.H1_H1 ;  /* 0x30000048ff487230 */ /* 0x000fe40000004100 */
[----:B------:R-:W-:Y:S01]  /*11f20*/  FMUL.FTZ R47, R99, R63 ;  /* 0x0000003f632f7220 */ /* 0x000fe20000410000 */
[----:B------:R-:W-:-:S02]  /*11f30*/  HADD2.F32 R95, -RZ, R95.H0_H0 ;  /* 0x2000005fff5f7230 */ /* 0x000fc40000004100 */
        /* <DEDUP_REMOVED lines=25> */
.L_x_1536:
[----:B------:R-:W4:Y:S04]  /*120d0*/  LDL.S16 R49, [R1+0x2b4] ;  /* 0x0002b40001317983 */ /* 0x000f280000100600 */
[----:B------:R-:W5:Y:S04]  /*120e0*/  LDL.LU.S16 R48, [R1+0x2b6] ;  /* 0x0002b60001307983 */ /* 0x000f680000300600 */
[----:B------:R-:W2:Y:S01]  /*120f0*/  LDL.S16 R47, [R1+0x2b8] ;  /* 0x0002b800012f7983 */ /* 0x000ea20000100600 */
[----:B------:R-:W-:Y:S01]  /*12100*/  FMUL.FTZ R46, R96, R62 ;  /* 0x0000003e602e7220 */ /* 0x000fe20000410000 */
[----:B------:R-:W-:Y:S01]  /*12110*/  FADD.FTZ R79, R79, R42 ;  /* 0x0000002a4f4f7221 */ /* 0x000fe20000010000 */
[----:B------:R-:W-:Y:S01]  /*12120*/  FFMA.FTZ R80, R43, R40, R80 ;  /* 0x000000282b507223 */ /* 0x000fe20000010050 */
[----:B------:R-:W-:-:S02]  /*12130*/  HADD2.F32 R43, -RZ, R38.H1_H1 ;  /* 0x30000026ff2b7230 */ /* 0x000fc40000004100 */
[----:B------:R-:W-:Y:S01]  /*12140*/  FFMA.FTZ R44, R94, R46, R44 ;  /* 0x0000002e5e2c7223 */ /* 0x000fe2000001002c */
[----:B------:R-:W-:Y:S01]  /*12150*/  FADD.FTZ R42, R45, R46 ;  /* 0x0000002e2d2a7221 */ /* 0x000fe20000010000 */
[----:B------:R-:W-:Y:S01]  /*12160*/  FMUL.FTZ R45, R95, R63 ;  /* 0x0000003f5f2d7220 */ /* 0x000fe20000410000 */
[----:B------:R-:W-:-:S03]  /*12170*/  FADD.FTZ R43, R43, -UR16 ;  /* 0x800000102b2b7e21 */ /* 0x000fc60008010000 */
[----:B------:R-:W-:Y:S01]  /*12180*/  FFMA.FTZ R38, R93, R45, R44 ;  /* 0x0000002d5d267223 */ /* 0x000fe2000001002c */
[----:B------:R-:W-:Y:S01]  /*12190*/  FADD.FTZ R42, R45, R42 ;  /* 0x0000002a2d2a7221 */ /* 0x000fe20000010000 */
[----:B------:R-:W-:Y:S01]  /*121a0*/  FMUL.FTZ R90, R43, UR12 ;  /* 0x0000000c2b5a7c20 */ /* 0x000fe20008410000 */
[----:B----4-:R-:W-:Y:S02]  /*121b0*/  HADD2.F32 R46, -RZ, R49.H0_H0 ;  /* 0x20000031ff2e7230 */ /* 0x010fe40000004100 */
[----:B-----5:R-:W-:-:S03]  /*121c0*/  HADD2.F32 R92, -RZ, R48.H0_H0 ;  /* 0x20000030ff5c7230 */ /* 0x020fc60000004100 */
[----:B------:R-:W-:Y:S01]  /*121d0*/  FADD.FTZ R46, R46, -UR16 ;  /* 0x800000102e2e7e21 */ /* 0x000fe20008010000 */
[----:B--2---:R-:W-:-:S03]  /*121e0*/  HADD2.F32 R91, -RZ, R47.H0_H0 ;  /* 0x2000002fff5b7230 */ /* 0x004fc60000004100 */
[----:B------:R-:W-:Y:S01]  /*121f0*/  FMUL.FTZ R89, R46, UR12 ;  /* 0x0000000c2e597c20 */ /* 0x000fe20008410000 */
        /* <DEDUP_REMOVED lines=19> */
.L_x_1537:
[----:B------:R-:W2:Y:S04]  /*12330*/  LDL.LU.S16 R47, [R1+0x2b2] ;  /* 0x0002b200012f7983 */ /* 0x000ea80000300600 */
[----:B------:R-:W4:Y:S04]  /*12340*/  LDL.LU.S16 R46, [R1+0x2ba] ;  /* 0x0002ba00012e7983 */ /* 0x000f280000300600 */
[----:B------:R-:W5:Y:S04]  /*12350*/  LDL.LU.S16 R45, [R1+0x23c] ;  /* 0x00023c00012d7983 */ /* 0x000f680000300600 */
[----:B------:R-:W3:Y:S01]  /*12360*/  LDL.S16 R44, [R1+0x2bc] ;  /* 0x0002bc00012c7983 */ /* 0x000ee20000100600 */
        /* <DEDUP_REMOVED lines=8> */
[----:B--2---:R-:W-:Y:S02]  /*123f0*/  HADD2.F32 R41, -RZ, R47.H0_H0 ;  /* 0x2000002fff297230 */ /* 0x004fe40000004100 */
[----:B----4-:R-:W-:-:S03]  /*12400*/  HADD2.F32 R43, -RZ, R46.H0_H0 ;  /* 0x2000002eff2b7230 */ /* 0x010fc60000004100 */
[----:B------:R-:W-:Y:S01]  /*12410*/  FADD.FTZ R41, R41, -UR16 ;  /* 0x8000001029297e21 */ /* 0x000fe20008010000 */
[----:B-----5:R-:W-:Y:S02]  /*12420*/  HADD2.F32 R88, -RZ, R45.H0_H0 ;  /* 0x2000002dff587230 */ /* 0x020fe40000004100 */
[----:B------:R-:W-:Y:S01]  /*12430*/  FADD.FTZ R43, R43, -UR16 ;  /* 0x800000102b2b7e21 */ /* 0x000fe20008010000 */
[----:B0-----:R-:W-:Y:S01]  /*12440*/  FMUL.FTZ R86, R41, UR12 ;  /* 0x0000000c29567c20 */ /* 0x001fe20008410000 */
        /* <DEDUP_REMOVED lines=21> */
.L_x_1538:
[----:B------:R-:W2:Y:S04]  /*125a0*/  LDL.S16 R46, [R1+0x234] ;  /* 0x00023400012e7983 */ /* 0x000ea80000100600 */
[----:B------:R-:W3:Y:S04]  /*125b0*/  LDL.LU.S16 R43, [R1+0x236] ;  /* 0x00023600012b7983 */ /* 0x000ee80000300600 */
[----:B------:R-:W1:Y:S04]  /*125c0*/  LDL.S16 R45, [R1+0x232] ;  /* 0x00023200012d7983 */ /* 0x000e680000100600 */
[----:B------:R-:W4:Y:S01]  /*125d0*/  LDL.LU.S16 R44, [R1+0x230] ;  /* 0x00023000012c7983 */ /* 0x000f220000300600 */
[----:B------:R-:W-:Y:S01]  /*125e0*/  FMUL.FTZ R41, R88, R62 ;  /* 0x0000003e58297220 */ /* 0x000fe20000410000 */
[----:B------:R-:W-:Y:S01]  /*125f0*/  FMUL.FTZ R42, R87, R63 ;  /* 0x0000003f572a7220 */ /* 0x000fe20000410000 */
[----:B------:R-:W-:Y:S01]  /*12600*/  FADD.FTZ R37, R79, R37 ;  /* 0x000000254f257221 */ /* 0x000fe20000010000 */
[----:B------:R-:W-:Y:S01]  /*12610*/  FFMA.FTZ R39, R39, R35, R80 ;  /* 0x0000002327277223 */ /* 0x000fe20000010050 */
[----:B------:R-:W-:Y:S01]  /*12620*/  FFMA.FTZ R38, R86, R41, R38 ;  /* 0x0000002956267223 */ /* 0x000fe20000010026 */
[----:B------:R-:W-:-:S03]  /*12630*/  FADD.FTZ R40, R40, R41 ;  /* 0x0000002928287221 */ /* 0x000fc60000010000 */
[----:B------:R-:W-:Y:S01]  /*12640*/  FFMA.FTZ R38, R85, R42, R38 ;  /* 0x0000002a55267223 */ /* 0x000fe20000010026 */
[----:B------:R-:W-:Y:S01]  /*12650*/  FADD.FTZ R40, R42, R40 ;  /* 0x000000282a287221 */ /* 0x000fe20000010000 */
[----:B--2---:R-:W-:Y:S02]  /*12660*/  HADD2.F32 R41, -RZ, R46.H0_H0 ;  /* 0x2000002eff297230 */ /* 0x004fe40000004100 */
[----:B---3--:R-:W-:-:S03]  /*12670*/  HADD2.F32 R43, -RZ, R43.H0_H0 ;  /* 0x2000002bff2b7230 */ /* 0x008fc60000004100 */
[----:B------:R-:W-:Y:S01]  /*12680*/  FADD.FTZ R41, R41, -UR16 ;  /* 0x8000001029297e21 */ /* 0x000fe20008010000 */
[----:B-1----:R-:W-:Y:S02]  /*12690*/  HADD2.F32 R84, -RZ, R45.H0_H0 ;  /* 0x2000002dff547230 */ /* 0x002fe40000004100 */
        /* <DEDUP_REMOVED lines=23> */
.L_x_1539:
[----:B------:R-:W2:Y:S04]  /*12810*/  LDL.S16 R45, [R1+0x22c] ;  /* 0x00022c00012d7983 */ /* 0x000ea80000100600 */
[----:B------:R-:W3:Y:S04]  /*12820*/  LDL.LU.S16 R42, [R1+0x22e] ;  /* 0x00022e00012a7983 */ /* 0x000ee80000300600 */
[----:B------:R-:W4:Y:S04]  /*12830*/  LDL.S16 R44, [R1+0x22a] ;  /* 0x00022a00012c7983 */ /* 0x000f280000100600 */
[----:B------:R-:W5:Y:S01]  /*12840*/  LDL.LU.S16 R43, [R1+0x2be] ;  /* 0x0002be00012b7983 */ /* 0x000f620000300600 */
        /* <DEDUP_REMOVED lines=35> */
.L_x_1540:
[----:B------:R-:W2:Y:S04]  /*12a80*/  LDL.LU.S16 R44, [R1+0x228] ;  /* 0x00022800012c7983 */ /* 0x000ea80000300600 */
[----:B------:R-:W3:Y:S04]  /*12a90*/  LDL.S16 R43, [R1+0x2e4] ;  /* 0x0002e400012b7983 */ /* 0x000ee80000100600 */
        /* <DEDUP_REMOVED lines=37> */
.L_x_1541:
[----:B------:R-:W2:Y:S04]  /*12cf0*/  LDL.LU.S16 R38, [R1+0x2c6] ;  /* 0x0002c60001267983 */ /* 0x000ea80000300600 */
[----:B------:R-:W3:Y:S01]  /*12d00*/  LDL.S16 R40, [R1+0x2e8] ;  /* 0x0002e80001287983 */ /* 0x000ee20000100600 */
[----:B------:R-:W-:Y:S01]  /*12d10*/  FMUL.FTZ R35, R76, R62 ;  /* 0x0000003e4c237220 */ /* 0x000fe20000410000 */
[----:B------:R-:W-:Y:S01]  /*12d20*/  FFMA.FTZ R36, R32, R29, R36 ;  /* 0x0000001d20247223 */ /* 0x000fe20000010024 */
[----:B------:R-:W-:Y:S01]  /*12d30*/  FADD.FTZ R31, R69, R31 ;  /* 0x0000001f451f7221 */ /* 0x000fe20000010000 */
[----:B------:R-:W-:Y:S02]  /*12d40*/  HADD2.F32 R72, -RZ, R68.H1_H1 ;  /* 0x30000044ff487230 */ /* 0x000fe40000004100 */
[----:B------:R-:W-:Y:S01]  /*12d50*/  FFMA.FTZ R32, R74, R35, R33 ;  /* 0x000000234a207223 */ /* 0x000fe20000010021 */
[----:B------:R-:W-:Y:S01]  /*12d60*/  FADD.FTZ R33, R34, R35 ;  /* 0x0000002322217221 */ /* 0x000fe20000010000 */
[----:B------:R-:W-:-:S02]  /*12d70*/  HADD2.F32 R34, -RZ, R59.H1_H1 ;  /* 0x3000003bff227230 */ /* 0x000fc40000004100 */
[----:B------:R-:W-:-:S03]  /*12d80*/  FMUL.FTZ R35, R75, R63 ;  /* 0x0000003f4b237220 */ /* 0x000fc60000410000 */
[----:B------:R-:W-:Y:S01]  /*12d90*/  FADD.FTZ R34, R34, -UR16 ;  /* 0x8000001022227e21 */ /* 0x000fe20008010000 */
[----:B------:R-:W-:Y:S01]  /*12da0*/  FFMA.FTZ R32, R73, R35, R32 ;  /* 0x0000002349207223 */ /* 0x000fe20000010020 */
[----:B------:R-:W-:Y:S02]  /*12db0*/  FADD.FTZ R33, R35, R33 ;  /* 0x0000002123217221 */ /* 0x000fe40000010000 */
[----:B------:R-:W-:Y:S01]  /*12dc0*/  FMUL.FTZ R70, R34, UR12 ;  /* 0x0000000c22467c20 */ /* 0x000fe20008410000 */
[----:B--2---:R-:W-:Y:S02]  /*12dd0*/  HADD2.F32 R38, -RZ, R38.H0_H0 ;  /* 0x20000026ff267230 */ /* 0x004fe40000004100 */
[----:B---3--:R-:W-:-:S03]  /*12de0*/  HADD2.F32 R71, -RZ, R40.H0_H0 ;  /* 0x20000028ff477230 */ /* 0x008fc60000004100 */
        /* <DEDUP_REMOVED lines=21> */
.L_x_1542:
[----:B------:R-:W-:Y:S01]  /*12f40*/  FMUL.FTZ R34, R72, R62 ;  /* 0x0000003e48227220 */ /* 0x000fe20000410000 */
[----:B------:R-:W-:Y:S01]  /*12f50*/  FADD.FTZ R37, R37, R29 ;  /* 0x0000001d25257221 */ /* 0x000fe20000010000 */
[----:B------:R-:W-:Y:S01]  /*12f60*/  FFMA.FTZ R39, R30, R27, R39 ;  /* 0x0000001b1e277223 */ /* 0x000fe20000010027 */
[----:B------:R-:W-:Y:S02]  /*12f70*/  HADD2.F32 R68, -RZ, R68.H0_H0 ;  /* 0x20000044ff447230 */ /* 0x000fe40000004100 */
[----:B------:R-:W-:Y:S01]  /*12f80*/  FFMA.FTZ R29, R70, R34, R32 ;  /* 0x00000022461d7223 */ /* 0x000fe20000010020 */
[--C-:B------:R-:W-:Y:S02]  /*12f90*/  HADD2.F32 R32, -RZ, R58.reuse.H1_H1 ;  /* 0x3000003aff207230 */ /* 0x100fe40000004100 */
[----:B------:R-:W-:Y:S01]  /*12fa0*/  FADD.FTZ R30, R33, R34 ;  /* 0x00000022211e7221 */ /* 0x000fe20000010000 */
[----:B------:R-:W-:Y:S02]  /*12fb0*/  HADD2.F32 R58, -RZ, R58.H0_H0 ;  /* 0x2000003aff3a7230 */ /* 0x000fe40000004100 */
        /* <DEDUP_REMOVED lines=27> */
.L_x_1543:
[----:B------:R-:W2:Y:S04]  /*13170*/  LDL.S16 R34, [R1+0x2f0] ;  /* 0x0002f00001227983 */ /* 0x000ea80000100600 */
[----:B------:R-:W3:Y:S01]  /*13180*/  LDL.LU.S16 R33, [R1+0x2f2] ;  /* 0x0002f20001217983 */ /* 0x000ee20000300600 */
[----:B------:R-:W-:Y:S01]  /*13190*/  FMUL.FTZ R32, R68, R62 ;  /* 0x0000003e44207220 */ /* 0x000fe20000410000 */
[----:B------:R-:W-:Y:S01]  /*131a0*/  FADD.FTZ R31, R31, R27 ;  /* 0x0000001b1f1f7221 */ /* 0x000fe20000010000 */
[----:B------:R-:W-:Y:S01]  /*131b0*/  FFMA.FTZ R36, R28, R24, R36 ;  /* 0x000000181c247223 */ /* 0x000fe20000010024 */
        /* <DEDUP_REMOVED lines=32> */
.L_x_1544:
[----:B------:R-:W2:Y:S04]  /*133c0*/  LDL.S16 R32, [R1+0x2f6] ;  /* 0x0002f60001207983 */ /* 0x000ea80000100600 */
[----:B------:R-:W3:Y:S01]  /*133d0*/  LDL.S16 R30, [R1+0x2f8] ;  /* 0x0002f800011e7983 */ /* 0x000ee20000100600 */
[----:B------:R-:W-:Y:S01]  /*133e0*/  FMUL.FTZ R29, R56, R62 ;  /* 0x0000003e381d7220 */ /* 0x000fe20000410000 */
[----:B------:R-:W-:Y:S01]  /*133f0*/  FFMA.FTZ R39, R25, R22, R39 ;  /* 0x0000001619277223 */ /* 0x000fe20000010027 */
[----:B------:R-:W-:Y:S02]  /*13400*/  HADD2.F32 R50, -RZ, R50.H0_H0 ;  /* 0x20000032ff327230 */ /* 0x000fe40000004100 */
        /* <DEDUP_REMOVED lines=32> */
.L_x_1545:
[----:B------:R-:W2:Y:S04]  /*13610*/  LDL.S16 R32, [R1+0x2ec] ;  /* 0x0002ec0001207983 */ /* 0x000ea80000100600 */
[----:B------:R-:W3:Y:S04]  /*13620*/  LDL.LU.S16 R30, [R1+0x2fa] ;  /* 0x0002fa00011e7983 */ /* 0x000ee80000300600 */
[----:B------:R-:W4:Y:S04]  /*13630*/  LDL.LU.S16 R29, [R1+0x2ee] ;  /* 0x0002ee00011d7983 */ /* 0x000f280000300600 */
[----:B------:R-:W5:Y:S01]  /*13640*/  LDL.S16 R28, [R1+0x2fc] ;  /* 0x0002fc00011c7983 */ /* 0x000f620000100600 */
        /* <DEDUP_REMOVED lines=35> */
.L_x_1546:
[----:B------:R-:W2:Y:S04]  /*13880*/  LDL.LU.S16 R30, [R1+0x224] ;  /* 0x00022400011e7983 */ /* 0x000ea80000300600 */
[----:B------:R-:W3:Y:S04]  /*13890*/  LDL.LU.S16 R27, [R1+0x2fe] ;  /* 0x0002fe00011b7983 */ /* 0x000ee80000300600 */
[----:B------:R-:W4:Y:S04]  /*138a0*/  LDL.LU.S16 R29, [R1+0x2ea] ;  /* 0x0002ea00011d7983 */ /* 0x000f280000300600 */
[----:B------:R-:W5:Y:S01]  /*138b0*/  LDL.S16 R28, [R1+0x300] ;  /* 0x00030000011c7983 */ /* 0x000f620000100600 */
        /* <DEDUP_REMOVED lines=35> */
.L_x_1547:
[----:B------:R-:W2:Y:S04]  /*13af0*/  LDL.LU.S16 R30, [R1+0x2f4] ;  /* 0x0002f400011e7983 */ /* 0x000ea80000300600 */
[----:B------:R-:W3:Y:S04]  /*13b00*/  LDL.LU.S16 R27, [R1+0x302] ;  /* 0x00030200011b7983 */ /* 0x000ee80000300600 */
[----:B------:R-:W4:Y:S04]  /*13b10*/  LDL.S16 R29, [R1+0x304] ;  /* 0x00030400011d7983 */ /* 0x000f280000100600 */
[----:B------:R-:W5:Y:S01]  /*13b20*/  LDL.LU.S16 R28, [R1+0x306] ;  /* 0x00030600011c7983 */ /* 0x000f620000300600 */
        /* <DEDUP_REMOVED lines=35> */
.L_x_1548:
        /* <DEDUP_REMOVED lines=39> */
.L_x_1549:
        /* <DEDUP_REMOVED lines=39> */
.L_x_1550:
[----:B------:R-:W2:Y:S04]  /*14240*/  LDL.S16 R25, [R1+0x318] ;  /* 0x0003180001197983 */ /* 0x000ea80000100600 */
[----:B------:R-:W3:Y:S04]  /*14250*/  LDL.LU.S16 R24, [R1+0x31a] ;  /* 0x00031a0001187983 */ /* 0x000ee80000300600 */
[----:B------:R-:W4:Y:S04]  /*14260*/  LDL.S16 R23, [R1+0x31c] ;  /* 0x00031c0001177983 */ /* 0x000f280000100600 */
[----:B------:R-:W5:Y:S01]  /*14270*/  LDL.S16 R22, [R1+0x322] ;  /* 0x0003220001167983 */ /* 0x000f620000100600 */
        /* <DEDUP_REMOVED lines=35> */
.L_x_1551:
[----:B------:R-:W2:Y:S04]  /*144b0*/  LDL.LU.S16 R22, [R1+0x31e] ;  /* 0x00031e0001167983 */ /* 0x000ea80000300600 */
[----:B------:R-:W3:Y:S04]  /*144c0*/  LDL.LU.S16 R21, [R1+0x320] ;  /* 0x0003200001157983 */ /* 0x000ee80000300600 */
[----:B------:R-:W4:Y:S04]  /*144d0*/  LDL.S16 R23, [R1+0x324] ;  /* 0x0003240001177983 */ /* 0x000f280000100600 */
[----:B------:R-:W5:Y:S01]  /*144e0*/  LDL.LU.S16 R19, [R1+0x326] ;  /* 0x0003260001137983 */ /* 0x000f620000300600 */
[----:B------:R-:W-:Y:S01]  /*144f0*/  FADD.FTZ R24, R14, R12 ;  /* 0x0000000c0e187221 */ /* 0x000fe20000010000 */
[----:B------:R-:W-:Y:S01]  /*14500*/  FFMA.FTZ R14, R13, R11, R15 ;  /* 0x0000000b0d0e7223 */ /* 0x000fe2000001000f */
[----:B------:R-:W-:-:S03]  /*14510*/  FMUL.FTZ R18, R28, R62 ;  /* 0x0000003e1c127220 */ /* 0x000fc60000410000 */
[----:B------:R-:W-:Y:S01]  /*14520*/  STL [R1+0x22c], R24 ;  /* 0x00022c1801007387 */ /* 0x000fe20000100800 */
[----:B------:R-:W-:Y:S01]  /*14530*/  FFMA.FTZ R12, R26, R18, R16 ;  /* 0x000000121a0c7223 */ /* 0x000fe20000010010 */
[----:B------:R-:W-:Y:S02]  /*14540*/  FADD.FTZ R13, R17, R18 ;  /* 0x00000012110d7221 */ /* 0x000fe40000010000 */
[----:B------:R0:W-:Y:S02]  /*14550*/  STL [R1+0x228], R14 ;  /* 0x0002280e01007387 */ /* 0x0001e40000100800 */
[----:B0-----:R-:W-:-:S04]  /*14560*/  FMUL.FTZ R14, R27, R63 ;  /* 0x0000003f1b0e7220 */ /* 0x001fc80000410000 */
        /* <DEDUP_REMOVED lines=29> */
.L_x_1552:
[----:B------:R-:W2:Y:S04]  /*14740*/  LDL.S16 R18, [R1+0x328] ;  /* 0x0003280001127983 */ /* 0x000ea80000100600 */
        /* <DEDUP_REMOVED lines=40> */
.L_x_1553:
[----:B------:R0:W-:Y:S04]  /*149d0*/  STL [R1+0x358], R0 ;  /* 0x0003580001007387 */ /* 0x0001e80000100800 */
[----:B------:R-:W2:Y:S04]  /*149e0*/  LDL.LU R16, [R1+0x228] ;  /* 0x0002280001107983 */ /* 0x000ea80000300800 */
[----:B------:R-:W3:Y:S04]  /*149f0*/  LDL.S16 R14, [R1+0x330] ;  /* 0x00033000010e7983 */ /* 0x000ee80000100600 */
[----:B0-----:R-:W4:Y:S04]  /*14a00*/  LDL.LU R0, [R1+0x22c] ;  /* 0x00022c0001007983 */ /* 0x001f280000300800 */
[----:B------:R-:W2:Y:S04]  /*14a10*/  LDL.LU.S16 R13, [R1+0x332] ;  /* 0x00033200010d7983 */ /* 0x000ea80000300600 */
[----:B------:R-:W2:Y:S04]  /*14a20*/  LDL.S16 R15, [R1+0x334] ;  /* 0x00033400010f7983 */ /* 0x000ea80000100600 */
[----:B------:R-:W2:Y:S01]  /*14a30*/  LDL.LU.S16 R11, [R1+0x336] ;  /* 0x00033600010b7983 */ /* 0x000ea20000300600 */
[----:B----4-:R-:W-:-:S03]  /*14a40*/  FADD.FTZ R7, R0, R7 ;  /* 0x0000000700077221 */ /* 0x010fc60000010000 */
[----:B------:R0:W5:Y:S01]  /*14a50*/  LDL.LU R0, [R1+0x358] ;  /* 0x0003580001007983 */ /* 0x0001620000300800 */
[----:B---3--:R-:W-:-:S03]  /*14a60*/  HADD2.F32 R14, -RZ, R14.H0_H0 ;  /* 0x2000000eff0e7230 */ /* 0x008fc60000004100 */
[----:B------:R1:W-:Y:S01]  /*14a70*/  STL [R1+0x234], R7 ;  /* 0x0002340701007387 */ /* 0x0003e20000100800 */
[----:B--2---:R-:W-:Y:S02]  /*14a80*/  HADD2.F32 R13, -RZ, R13.H0_H0 ;  /* 0x2000000dff0d7230 */ /* 0x004fe40000004100 */
[----:B------:R-:W-:Y:S01]  /*14a90*/  FMUL.FTZ R10, R20, R62 ;  /* 0x0000003e140a7220 */ /* 0x000fe20000410000 */
[----:B------:R-:W-:Y:S01]  /*14aa0*/  FADD.FTZ R14, R14, -UR16 ;  /* 0x800000100e0e7e21 */ /* 0x000fe20008010000 */
[----:B-1----:R-:W-:Y:S02]  /*14ab0*/  FFMA.FTZ R7, R8, R5, R16 ;  /* 0x0000000508077223 */ /* 0x002fe40000010010 */
[----:B------:R-:W-:Y:S01]  /*14ac0*/  FFMA.FTZ R12, R18, R10, R12 ;  /* 0x0000000a120c7223 */ /* 0x000fe2000001000c */
[----:B------:R-:W-:Y:S01]  /*14ad0*/  FADD.FTZ R9, R9, R10 ;  /* 0x0000000a09097221 */ /* 0x000fe20000010000 */
[----:B------:R-:W-:Y:S01]  /*14ae0*/  FADD.FTZ R13, R13, -UR16 ;  /* 0x800000100d0d7e21 */ /* 0x000fe20008010000 */
[----:B------:R1:W-:Y:S01]  /*14af0*/  STL [R1+0x228], R7 ;  /* 0x0002280701007387 */ /* 0x0003e20000100800 */
[----:B------:R-:W-:-:S02]  /*14b00*/  HADD2.F32 R16, -RZ, R15.H0_H0 ;  /* 0x2000000fff107230 */ /* 0x000fc40000004100 */
[----:B------:R-:W-:Y:S01]  /*14b10*/  FMUL.FTZ R14, R14, UR12 ;  /* 0x0000000c0e0e7c20 */ /* 0x000fe20008410000 */
[----:B------:R-:W-:Y:S02]  /*14b20*/  HADD2.F32 R15, -RZ, R11.H0_H0 ;  /* 0x2000000bff0f7230 */ /* 0x000fe40000004100 */
[----:B------:R-:W-:Y:S01]  /*14b30*/  FMUL.FTZ R13, R13, UR12 ;  /* 0x0000000c0d0d7c20 */ /* 0x000fe20008410000 */
[----:B-1----:R-:W-:-:S04]  /*14b40*/  FMUL.FTZ R7, R19, R63 ;  /* 0x0000003f13077220 */ /* 0x002fc80000410000 */
[----:B------:R-:W-:Y:S01]  /*14b50*/  FFMA.FTZ R12, R17, R7, R12 ;  /* 0x00000007110c7223 */ /* 0x000fe2000001000c */
[----:B------:R-:W-:Y:S01]  /*14b60*/  FADD.FTZ R9, R7, R9 ;  /* 0x0000000907097221 */ /* 0x000fe20000010000 */
        /* <DEDUP_REMOVED lines=19> */
.L_x_1554:
[----:B-----5:R0:W-:Y:S04]  /*14ca0*/  STL [R1+0x358], R0 ;  /* 0x0003580001007387 */ /* 0x0201e80000100800 */
[----:B------:R-:W2:Y:S04]  /*14cb0*/  LDL.LU R8, [R1+0x224] ;  /* 0x0002240001087983 */ /* 0x000ea80000300800 */
[----:B------:R-:W3:Y:S04]  /*14cc0*/  LDL.S16 R10, [R1+0x338] ;  /* 0x00033800010a7983 */ /* 0x000ee80000100600 */
[----:B0-----:R-:W4:Y:S01]  /*14cd0*/  LDL.LU R0, [R1+0x230] ;  /* 0x0002300001007983 */ /* 0x001f220000300800 */
[----:B------:R-:W-:-:S03]  /*14ce0*/  FMUL.FTZ R7, R16, R62 ;  /* 0x0000003e10077220 */ /* 0x000fc60000410000 */
[----:B------:R-:W3:Y:S01]  /*14cf0*/  LDL.S16 R11, [R1+0x33c] ;  /* 0x00033c00010b7983 */ /* 0x000ee20000100600 */
[----:B----4-:R-:W-:-:S03]  /*14d00*/  FADD.FTZ R5, R0, R5 ;  /* 0x0000000500057221 */ /* 0x010fc60000010000 */
[----:B------:R0:W5:Y:S04]  /*14d10*/  LDL.LU R0, [R1+0x358] ;  /* 0x0003580001007983 */ /* 0x0001680000300800 */
[----:B------:R2:W-:Y:S02]  /*14d20*/  STL [R1+0x230], R5 ;  /* 0x0002300501007387 */ /* 0x0005e40000100800 */
[----:B--2---:R-:W-:Y:S01]  /*14d30*/  FFMA.FTZ R5, R6, R4, R8 ;  /* 0x0000000406057223 */ /* 0x004fe20000010008 */
[----:B------:R-:W-:Y:S02]  /*14d40*/  FFMA.FTZ R8, R14, R7, R12 ;  /* 0x000000070e087223 */ /* 0x000fe4000001000c */
[----:B------:R-:W2:Y:S04]  /*14d50*/  LDL.LU.S16 R12, [R1+0x33e] ;  /* 0x00033e00010c7983 */ /* 0x000ea80000300600 */
[----:B------:R1:W-:Y:S02]  /*14d60*/  STL [R1+0x22c], R5 ;  /* 0x00022c0501007387 */ /* 0x0003e40000100800 */
[----:B-1----:R-:W-:-:S02]  /*14d70*/  FADD.FTZ R5, R9, R7 ;  /* 0x0000000709057221 */ /* 0x002fc40000010000 */
[----:B------:R-:W4:Y:S01]  /*14d80*/  LDL.LU.S16 R7, [R1+0x33a] ;  /* 0x00033a0001077983 */ /* 0x000f220000300600 */
[----:B---3--:R-:W-:Y:S02]  /*14d90*/  HADD2.F32 R10, -RZ, R10.H0_H0 ;  /* 0x2000000aff0a7230 */ /* 0x008fe40000004100 */
[----:B------:R-:W-:-:S03]  /*14da0*/  FMUL.FTZ R6, R15, R63 ;  /* 0x0000003f0f067220 */ /* 0x000fc60000410000 */
[----:B------:R-:W-:Y:S01]  /*14db0*/  FADD.FTZ R10, R10, -UR16 ;  /* 0x800000100a0a7e21 */ /* 0x000fe20008010000 */
[----:B------:R-:W-:-:S03]  /*14dc0*/  HADD2.F32 R11, -RZ, R11.H0_H0 ;  /* 0x2000000bff0b7230 */ /* 0x000fc60000004100 */
[----:B------:R-:W-:Y:S01]  /*14dd0*/  FMUL.FTZ R10, R10, UR12 ;  /* 0x0000000c0a0a7c20 */ /* 0x000fe20008410000 */
[----:B--2---:R-:W-:Y:S02]  /*14de0*/  HADD2.F32 R12, -RZ, R12.H0_H0 ;  /* 0x2000000cff0c7230 */ /* 0x004fe40000004100 */
[----:B----4-:R-:W-:Y:S02]  /*14df0*/  HADD2.F32 R9, -RZ, R7.H0_H0 ;  /* 0x20000007ff097230 */ /* 0x010fe40000004100 */
[----:B------:R-:W-:-:S03]  /*14e00*/  FFMA.FTZ R7, R13, R6, R8 ;  /* 0x000000060d077223 */ /* 0x000fc60000010008 */
[----:B------:R-:W-:Y:S01]  /*14e10*/  FADD.FTZ R9, R9, -UR16 ;  /* 0x8000001009097e21 */ /* 0x000fe20008010000 */
[----:B------:R-:W-:-:S03]  /*14e20*/  FADD.FTZ R8, R6, R5 ;  /* 0x0000000506087221 */ /* 0x000fc60000010000 */
        /* <DEDUP_REMOVED lines=20> */
.L_x_1555:
[----:B-----5:R0:W-:Y:S04]  /*14f70*/  STL [R1+0x358], R0 ;  /* 0x0003580001007387 */ /* 0x0201e80000100800 */
[----:B------:R1:W-:Y:S04]  /*14f80*/  STL [R1+0x35c], R13 ;  /* 0x00035c0d01007387 */ /* 0x0003e80000100800 */
[----:B------:R-:W2:Y:S04]  /*14f90*/  LDL.S16 R6, [R1+0x342] ;  /* 0x0003420001067983 */ /* 0x000ea80000100600 */
[----:B0-----:R-:W3:Y:S04]  /*14fa0*/  LDL.LU R0, [R1+0x228] ;  /* 0x0002280001007983 */ /* 0x001ee80000300800 */
[----:B-1----:R-:W4:Y:S01]  /*14fb0*/  LDL.LU R13, [R1+0x234] ;  /* 0x00023400010d7983 */ /* 0x002f220000300800 */
[----:B------:R-:W-:-:S04]  /*14fc0*/  FMUL.FTZ R5, R12, R62 ;  /* 0x0000003e0c057220 */ /* 0x000fc80000410000 */
[----:B------:R-:W-:Y:S01]  /*14fd0*/  FFMA.FTZ R7, R10, R5, R7 ;  /* 0x000000050a077223 */ /* 0x000fe20000010007 */
[----:B------:R-:W-:Y:S02]  /*14fe0*/  FADD.FTZ R5, R8, R5 ;  /* 0x0000000508057221 */ /* 0x000fe40000010000 */
[----:B------:R-:W2:Y:S01]  /*14ff0*/  LDL.S16 R8, [R1+0x344] ;  /* 0x0003440001087983 */ /* 0x000ea20000100600 */
[----:B---3--:R-:W-:-:S03]  /*15000*/  FFMA.FTZ R3, R3, R2, R0 ;  /* 0x0000000203037223 */ /* 0x008fc60000010000 */
[----:B------:R0:W5:Y:S01]  /*15010*/  LDL.LU R0, [R1+0x358] ;  /* 0x0003580001007983 */ /* 0x0001620000300800 */
[----:B----4-:R-:W-:-:S03]  /*15020*/  FADD.FTZ R4, R13, R4 ;  /* 0x000000040d047221 */ /* 0x010fc60000010000 */
[----:B------:R1:W-:Y:S04]  /*15030*/  STL [R1+0x244], R3 ;  /* 0x0002440301007387 */ /* 0x0003e80000100800 */
[----:B------:R3:W-:Y:S04]  /*15040*/  STL [R1+0x248], R4 ;  /* 0x0002480401007387 */ /* 0x0007e80000100800 */
[----:B------:R0:W5:Y:S01]  /*15050*/  LDL.LU R13, [R1+0x35c] ;  /* 0x00035c00010d7983 */ /* 0x0001620000300800 */
[----:B-1----:R-:W-:-:S03]  /*15060*/  FMUL.FTZ R3, R11, R63 ;  /* 0x0000003f0b037220 */ /* 0x002fc60000410000 */
[----:B---3--:R-:W3:Y:S01]  /*15070*/  LDL.LU.S16 R4, [R1+0x340] ;  /* 0x0003400001047983 */ /* 0x008ee20000300600 */
[----:B------:R-:W-:-:S05]  /*15080*/  FFMA.FTZ R7, R9, R3, R7 ;  /* 0x0000000309077223 */ /* 0x000fca0000010007 */
[----:B------:R1:W-:Y:S04]  /*15090*/  STL [R1+0x224], R7 ;  /* 0x0002240701007387 */ /* 0x0003e80000100800 */
[----:B-1----:R-:W4:Y:S01]  /*150a0*/  LDL.LU.S16 R7, [R1+0x346] ;  /* 0x0003460001077983 */ /* 0x002f220000300600 */
[----:B------:R-:W-:-:S05]  /*150b0*/  FADD.FTZ R3, R3, R5 ;  /* 0x0000000503037221 */ /* 0x000fca0000010000 */
[----:B------:R0:W-:Y:S01]  /*150c0*/  STL [R1+0x228], R3 ;  /* 0x0002280301007387 */ /* 0x0001e20000100800 */
[----:B--2---:R-:W-:-:S05]  /*150d0*/  HADD2.F32 R6, -RZ, R6.H0_H0 ;  /* 0x20000006ff067230 */ /* 0x004fca0000004100 */
[----:B------:R-:W-:Y:S01]  /*150e0*/  FADD.FTZ R5, R6, -UR16 ;  /* 0x8000001006057e21 */ /* 0x000fe20008010000 */
[----:B------:R-:W-:-:S03]  /*150f0*/  HADD2.F32 R8, -RZ, R8.H0_H0 ;  /* 0x20000008ff087230 */ /* 0x000fc60000004100 */
[----:B------:R-:W-:Y:S01]  /*15100*/  FMUL.FTZ R5, R5, UR12 ;  /* 0x0000000c05057c20 */ /* 0x000fe20008410000 */
[----:B---3--:R-:W-:-:S05]  /*15110*/  HADD2.F32 R4, -RZ, R4.H0_H0 ;  /* 0x20000004ff047230 */ /* 0x008fca0000004100 */
[----:B------:R-:W-:-:S04]  /*15120*/  FADD.FTZ R4, R4, -UR16 ;  /* 0x8000001004047e21 */ /* 0x000fc80008010000 */
[----:B------:R-:W-:Y:S01]  /*15130*/  FMUL.FTZ R6, R4, UR12 ;  /* 0x0000000c04067c20 */ /* 0x000fe20008410000 */
[----:B----4-:R-:W-:Y:S01]  /*15140*/  HADD2.F32 R7, -RZ, R7.H0_H0 ;  /* 0x20000007ff077230 */ /* 0x010fe20000004100 */
        /* <DEDUP_REMOVED lines=19> */
.L_x_1556:
[----:B------:R0:W-:Y:S04]  /*15280*/  STL [R1+0x35c], R10 ;  /* 0x00035c0a01007387 */ /* 0x0001e80000100800 */
[----:B------:R1:W-:Y:S04]  /*15290*/  STL [R1+0x360], R11 ;  /* 0x0003600b01007387 */ /* 0x0003e80000100800 */
[----:B------:R-:W2:Y:S04]  /*152a0*/  LDL.S16 R4, [R1+0x34a] ;  /* 0x00034a0001047983 */ /* 0x000ea80000100600 */
[----:B0-----:R-:W3:Y:S04]  /*152b0*/  LDL.LU R10, [R1+0x22c] ;  /* 0x00022c00010a7983 */ /* 0x001ee80000300800 */
[----:B-1----:R-:W4:Y:S04]  /*152c0*/  LDL.LU R11, [R1+0x230] ;  /* 0x00023000010b7983 */ /* 0x002f280000300800 */
[----:B------:R0:W-:Y:S04]  /*152d0*/  STL [R1+0x358], R9 ;  /* 0x0003580901007387 */ /* 0x0001e80000100800 */
[----:B0-----:R-:W4:Y:S01]  /*152e0*/  LDL.LU R9, [R1+0x224] ;  /* 0x0002240001097983 */ /* 0x001f220000300800 */
[----:B---3-5:R-:W-:Y:S01]  /*152f0*/  FFMA.FTZ R0, R0, R125, R10 ;  /* 0x0000007d00007223 */ /* 0x028fe2000001000a */
[----:B------:R-:W-:Y:S01]  /*15300*/  FMUL.FTZ R3, R8, R62 ;  /* 0x0000003e08037220 */ /* 0x000fe20000410000 */
[----:B--2---:R-:W-:Y:S01]  /*15310*/  HADD2.F32 R4, -RZ, R4.H0_H0 ;  /* 0x20000004ff047230 */ /* 0x004fe20000004100 */
[----:B------:R0:W5:Y:S04]  /*15320*/  LDL.LU R10, [R1+0x35c] ;  /* 0x00035c00010a7983 */ /* 0x0001680000300800 */
[----:B------:R1:W-:Y:S04]  /*15330*/  STL [R1+0x23c], R0 ;  /* 0x00023c0001007387 */ /* 0x0003e80000100800 */
[----:B-1----:R-:W2:Y:S01]  /*15340*/  LDL.LU R0, [R1+0x228] ;  /* 0x0002280001007983 */ /* 0x002ea20000300800 */
[----:B----4-:R-:W-:Y:S01]  /*15350*/  FADD.FTZ R2, R11, R2 ;  /* 0x000000020b027221 */ /* 0x010fe20000010000 */
[----:B------:R-:W-:-:S02]  /*15360*/  FFMA.FTZ R9, R6, R3, R9 ;  /* 0x0000000306097223 */ /* 0x000fc40000010009 */
[----:B------:R0:W5:Y:S04]  /*15370*/  LDL.LU R11, [R1+0x360] ;  /* 0x00036000010b7983 */ /* 0x0001680000300800 */
[----:B------:R1:W-:Y:S04]  /*15380*/  STL [R1+0x240], R2 ;  /* 0x0002400201007387 */ /* 0x0003e80000100800 */
[----:B-1----:R-:W3:Y:S01]  /*15390*/  LDL.LU.S16 R2, [R1+0x348] ;  /* 0x0003480001027983 */ /* 0x002ee20000300600 */
[----:B--2---:R-:W-:Y:S01]  /*153a0*/  FADD.FTZ R3, R0, R3 ;  /* 0x0000000300037221 */ /* 0x004fe20000010000 */
[----:B------:R-:W-:-:S04]  /*153b0*/  FMUL.FTZ R0, R7, R63 ;  /* 0x0000003f07007220 */ /* 0x000fc80000410000 */
[----:B------:R-:W-:Y:S01]  /*153c0*/  FFMA.FTZ R9, R5, R0, R9 ;  /* 0x0000000005097223 */ /* 0x000fe20000010009 */
[----:B------:R-:W-:Y:S02]  /*153d0*/  FADD.FTZ R0, R0, R3 ;  /* 0x0000000300007221 */ /* 0x000fe40000010000 */
[----:B------:R-:W2:Y:S04]  /*153e0*/  LDL.S16 R3, [R1+0x34e] ;  /* 0x00034e0001037983 */ /* 0x000ea80000100600 */
[----:B------:R1:W-:Y:S04]  /*153f0*/  STL [R1+0x230], R0 ;  /* 0x0002300001007387 */ /* 0x0003e80000100800 */
[----:B------:R4:W-:Y:S01]  /*15400*/  STL [R1+0x234], R9 ;  /* 0x0002340901007387 */ /* 0x0009e20000100800 */
[----:B-1----:R-:W-:-:S03]  /*15410*/  FADD.FTZ R0, R4, -UR16 ;  /* 0x8000001004007e21 */ /* 0x002fc60008010000 */
[----:B------:R-:W2:Y:S04]  /*15420*/  LDL.LU.S16 R4, [R1+0x34c] ;  /* 0x00034c0001047983 */ /* 0x000ea80000300600 */
[----:B----4-:R0:W5:Y:S01]  /*15430*/  LDL.LU R9, [R1+0x358] ;  /* 0x0003580001097983 */ /* 0x0101620000300800 */
[----:B---3--:R-:W-:Y:S02]  /*15440*/  HADD2.F32 R2, -RZ, R2.H0_H0 ;  /* 0x20000002ff027230 */ /* 0x008fe40000004100 */
[----:B------:R-:W-:-:S03]  /*15450*/  FMUL.FTZ R0, R0, UR12 ;  /* 0x0000000c00007c20 */ /* 0x000fc60008410000 */
[----:B------:R-:W-:-:S04]  /*15460*/  FADD.FTZ R2, R2, -UR16 ;  /* 0x8000001002027e21 */ /* 0x000fc80008010000 */
[----:B------:R-:W-:Y:S01]  /*15470*/  FMUL.FTZ R2, R2, UR12 ;  /* 0x0000000c02027c20 */ /* 0x000fe20008410000 */
[----:B--2---:R-:W-:Y:S02]  /*15480*/  HADD2.F32 R3, -RZ, R3.H0_H0 ;  /* 0x20000003ff037230 */ /* 0x004fe40000004100 */
[----:B------:R-:W-:Y:S01]  /*15490*/  HADD2.F32 R4, -RZ, R4.H0_H0 ;  /* 0x20000004ff047230 */ /* 0x000fe20000004100 */
[----:B0-----:R-:W-:Y:S06]  /*154a0*/  @!P2 BRA `(.L_x_1557) ;  /* 0x000000000060a947 */ /* 0x001fec0003800000 */
[----:B------:R0:W-:Y:S04]  /*154b0*/  STL [R1+0x360], R7 ;  /* 0x0003600701007387 */ /* 0x0001e80000100800 */
[----:B------:R1:W-:Y:S04]  /*154c0*/  STL [R1+0x35c], R6 ;  /* 0x00035c0601007387 */ /* 0x0003e80000100800 */
[----:B------:R2:W-:Y:S01]  /*154d0*/  STL [R1+0x358], R5 ;  /* 0x0003580501007387 */ /* 0x0005e20000100800 */
[----:B0-----:R-:W-:-:S04]  /*154e0*/  FFMA.FTZ R7, R2, R62, R60 ;  /* 0x0000003e02077223 */ /* 0x001fc8000001003c */
[----:B-1----:R-:W-:-:S04]  /*154f0*/  FMUL.FTZ R6, R7, -1.4426950216293334961 ;  /* 0xbfb8aa3b07067820 */ /* 0x002fc80000410000 */
[----:B--2---:R-:W0:Y:S02]  /*15500*/  MUFU.EX2 R5, R6 ;  /* 0x0000000600057308 */ /* 0x004e240000000800 */
[----:B0-----:R-:W-:-:S06]  /*15510*/  FADD.FTZ R5, R5, 1 ;  /* 0x3f80000005057421 */ /* 0x001fcc0000010000 */
[----:B------:R-:W0:Y:S02]  /*15520*/  MUFU.RCP R6, R5 ;  /* 0x0000000500067308 */ /* 0x000e240000001000 */
[----:B0-----:R-:W-:Y:S01]  /*15530*/  FMUL.FTZ R5, R4, R6 ;  /* 0x0000000604057220 */ /* 0x001fe20000410000 */
[----:B------:R-:W-:Y:S01]  /*15540*/  FADD.FTZ R4, -R6, 1 ;  /* 0x3f80000006047421 */ /* 0x000fe20000010100 */
[----:B------:R-:W-:-:S03]  /*15550*/  FFMA.FTZ R6, R0, R63, R61 ;  /* 0x0000003f00067223 */ /* 0x000fc6000001003d */
[----:B------:R-:W-:-:S04]  /*15560*/  FFMA.FTZ R4, R7, R4, 1 ;  /* 0x3f80000007047423 */ /* 0x000fc80000010004 */
[----:B------:R-:W-:Y:S01]  /*15570*/  FMUL.FTZ R4, R5, R4 ;  /* 0x0000000405047220 */ /* 0x000fe20000410000 */
[----:B------:R-:W-:-:S06]  /*15580*/  FMUL.FTZ R5, R6, -1.4426950216293334961 ;  /* 0xbfb8aa3b06057820 */ /* 0x000fcc0000410000 */
[----:B------:R-:W0:Y:S02]  /*15590*/  MUFU.EX2 R5, R5 ;  /* 0x0000000500057308 */ /* 0x000e240000000800 */
[----:B0-----:R-:W-:-:S06]  /*155a0*/  FADD.FTZ R5, R5, 1 ;  /* 0x3f80000005057421 */ /* 0x001fcc0000010000 */
[----:B------:R-:W0:Y:S02]  /*155b0*/  MUFU.RCP R7, R5 ;  /* 0x0000000500077308 */ /* 0x000e240000001000 */
[----:B0-----:R-:W-:Y:S01]  /*155c0*/  FMUL.FTZ R5, R3, R7 ;  /* 0x0000000703057220 */ /* 0x001fe20000410000 */
[----:B------:R-:W-:Y:S02]  /*155d0*/  FADD.FTZ R3, -R7, 1 ;  /* 0x3f80000007037421 */ /* 0x000fe40000010100 */
[----:B------:R0:W5:Y:S02]  /*155e0*/  LDL.LU R7, [R1+0x360] ;  /* 0x0003600001077983 */ /* 0x0001640000300800 */
[----:B------:R-:W-:Y:S02]  /*155f0*/  FFMA.FTZ R3, R6, R3, 1 ;  /* 0x3f80000006037423 */ /* 0x000fe40000010003 */
[----:B------:R0:W5:Y:S02]  /*15600*/  LDL.LU R6, [R1+0x35c] ;  /* 0x00035c0001067983 */ /* 0x0001640000300800 */
[----:B------:R-:W-:-:S02]  /*15610*/  FMUL.FTZ R3, R5, R3 ;  /* 0x0000000305037220 */ /* 0x000fc40000410000 */
[----:B------:R0:W5:Y:S05]  /*15620*/  LDL.LU R5, [R1+0x358] ;  /* 0x0003580001057983 */ /* 0x00016a0000300800 */
.L_x_1557:
[----:B------:R1:W-:Y:S04]  /*15630*/  STL [R1+0x358], R60 ;  /* 0x0003583c01007387 */ /* 0x0003e80000100800 */
[----:B------:R2:W-:Y:S04]  /*15640*/  STL [R1+0x370], R123 ;  /* 0x0003707b01007387 */ /* 0x0005e80000100800 */
[----:B------:R3:W-:Y:S04]  /*15650*/  STL [R1+0x368], R66 ;  /* 0x0003684201007387 */ /* 0x0007e80000100800 */
[----:B-1----:R-:W4:Y:S04]  /*15660*/  LDL.LU R60, [R1+0x248] ;  /* 0x00024800013c7983 */ /* 0x002f280000300800 */
[----:B--2---:R-:W2:Y:S04]  /*15670*/  LDL.LU R123, [R1+0x24c] ;  /* 0x00024c00017b7983 */ /* 0x004ea80000300800 */
[----:B---3--:R-:W2:Y:S04]  /*15680*/  LDL.LU R66, [R1+0x23c] ;  /* 0x00023c0001427983 */ /* 0x008ea80000300800 */
[----:B-----5:R1:W-:Y:S04]  /*15690*/  STL [R1+0x374], R7 ;  /* 0x0003740701007387 */ /* 0x0203e80000100800 */
[----:B------:R3:W-:Y:S04]  /*156a0*/  STL [R1+0x35c], R61 ;  /* 0x00035c3d01007387 */ /* 0x0007e80000100800 */
[----:B------:R0:W-:Y:S04]  /*156b0*/  STL [R1+0x37c], R8 ;  /* 0x00037c0801007387 */ /* 0x0001e80000100800 */
[----:B-1----:R-:W2:Y:S04]  /*156c0*/  LDL.LU R7, [R1+0x244] ;  /* 0x0002440001077983 */ /* 0x002ea80000300800 */
[----:B---3--:R-:W3:Y:S04]  /*156d0*/  LDL.LU R61, [R1+0x240] ;  /* 0x00024000013d7983 */ /* 0x008ee80000300800 */
[----:B------:R1:W-:Y:S04]  /*156e0*/  STL [R1+0x36c], R67 ;  /* 0x00036c4301007387 */ /* 0x0003e80000100800 */
[----:B------:R1:W-:Y:S04]  /*156f0*/  STL [R1+0x364], R65 ;  /* 0x0003644101007387 */ /* 0x0003e80000100800 */
[----:B0-----:R-:W3:Y:S04]  /*15700*/  LDL.LU R8, [R1+0x234] ;  /* 0x0002340001087983 */ /* 0x001ee80000300800 */
[----:B-1----:R-:W3:Y:S04]  /*15710*/  LDL.LU R67, [R1+0x254] ;  /* 0x0002540001437983 */ /* 0x002ee80000300800 */
[----:B------:R-:W3:Y:S04]  /*15720*/  LDL.LU R65, [R1+0x218] ;  /* 0x0002180001417983 */ /* 0x000ee80000300800 */
[----:B------:R0:W-:Y:S01]  /*15730*/  STL [R1+0x380], R6 ;  /* 0x0003800601007387 */ /* 0x0001e20000100800 */
[----:B----4-:R-:W-:Y:S01]  /*15740*/  FADD.FTZ R60, R60, R125 ;  /* 0x0000007d3c3c7221 */ /* 0x010fe20000010000 */
[----:B--2---:R-:W-:-:S03]  /*15750*/  FFMA.FTZ R123, R123, R121, R66 ;  /* 0x000000797b7b7223 */ /* 0x004fc60000010042 */
[----:B------:R-:W-:Y:S02]  /*15760*/  FADD.FTZ R66, R60, R121 ;  /* 0x000000793c427221 */ /* 0x000fe40000010000 */
[----:B------:R-:W2:Y:S01]  /*15770*/  LDL.LU R121, [R1+0x220] ;  /* 0x0002200001797983 */ /* 0x000ea20000300800 */
[----:B------:R-:W-:Y:S01]  /*15780*/  FFMA.FTZ R7, R124, R122, R7 ;  /* 0x0000007a7c077223 */ /* 0x000fe20000010007 */
[----:B---3--:R-:W-:-:S04]  /*15790*/  FADD.FTZ R122, R61, R122 ;  /* 0x0000007a3d7a7221 */ /* 0x008fc80000010000 */
[----:B------:R-:W-:Y:S01]  /*157a0*/  FADD.FTZ R122, R122, R120 ;  /* 0x000000787a7a7221 */ /* 0x000fe20000010000 */
[----:B--2---:R-:W-:Y:S02]  /*157b0*/  FFMA.FTZ R121, R121, R120, R7 ;  /* 0x0000007879797223 */ /* 0x004fe40000010007 */
[----:B------:R-:W2:Y:S04]  /*157c0*/  LDL.LU R120, [R1+0x21c] ;  /* 0x00021c0001787983 */ /* 0x000ea80000300800 */
[----:B------:R1:W-:Y:S01]  /*157d0*/  STL [R1+0x378], R5 ;  /* 0x0003780501007387 */ /* 0x0003e20000100800 */
[----:B------:R-:W-:Y:S01]  /*157e0*/  FFMA.FTZ R67, R67, R119, R123 ;  /* 0x0000007743437223 */ /* 0x000fe2000001007b */
[----:B------:R-:W-:Y:S01]  /*157f0*/  FADD.FTZ R66, R66, R119 ;  /* 0x0000007742427221 */ /* 0x000fe20000010000 */
[----:B------:R-:W-:Y:S01]  /*15800*/  FADD.FTZ R119, R122, R118 ;  /* 0x000000767a777221 */ /* 0x000fe20000010000 */
[----:B------:R3:W-:Y:S01]  /*15810*/  STL [R1+0x360], R64 ;  /* 0x0003604001007387 */ /* 0x0007e20000100800 */
[----:B0-----:R-:W-:Y:S01]  /*15820*/  FMUL.FTZ R6, R4, R62 ;  /* 0x0000003e04067220 */ /* 0x001fe20000410000 */
[----:B------:R-:W-:-:S02]  /*15830*/  FMUL.FTZ R125, R3, R63 ;  /* 0x0000003f037d7220 */ /* 0x000fc40000410000 */
[----:B------:R-:W4:Y:S04]  /*15840*/  LDL.LU R7, [R1+0x374] ;  /* 0x0003740001077983 */ /* 0x000f280000300800 */
[----:B-1----:R-:W4:Y:S04]  /*15850*/  LDL.LU R5, [R1+0x230] ;  /* 0x0002300001057983 */ /* 0x002f280000300800 */
[----:B---3--:R-:W3:Y:S01]  /*15860*/  LDL.LU R64, [R1+0x214] ;  /* 0x0002140001407983 */ /* 0x008ee20000300800 */
[----:B------:R-:W-:Y:S01]  /*15870*/  FADD.FTZ R119, R119, R116 ;  /* 0x0000007477777221 */ /* 0x000fe20000010000 */
[----:B--2---:R-:W-:-:S02]  /*15880*/  FFMA.FTZ R120, R120, R118, R121 ;  /* 0x0000007678787223 */ /* 0x004fc40000010079 */
[----:B------:R0:W5:Y:S04]  /*15890*/  LDL.LU R123, [R1+0x370] ;  /* 0x00037000017b7983 */ /* 0x0001680000300800 */
[----:B------:R-:W2:Y:S04]  /*158a0*/  LDL.LU R118, [R1+0x250] ;  /* 0x0002500001767983 */ /* 0x000ea80000300800 */
[----:B------:R-:W3:Y:S01]  /*158b0*/  LDL.LU R121, [R1+0x210] ;  /* 0x0002100001797983 */ /* 0x000ee20000300800 */
[----:B------:R-:W-:-:S03]  /*158c0*/  FFMA.FTZ R120, R65, R116, R120 ;  /* 0x0000007441787223 */ /* 0x000fc60000010078 */
[----:B------:R-:W3:Y:S01]  /*158d0*/  LDL.LU R116, [R1+0x238] ;  /* 0x0002380001747983 */ /* 0x000ee20000300800 */
[----:B------:R-:W1:Y:S01]  /*158e0*/  S2R R122, SR_LANEID ;  /* 0x00000000007a7919 */ /* 0x000e620000000000 */
[----:B------:R-:W-:Y:S01]  /*158f0*/  FFMA.FTZ R8, R2, R6, R8 ;  /* 0x0000000602087223 */ /* 0x000fe20000010008 */
[----:B----4-:R-:W-:Y:S02]  /*15900*/  FADD.FTZ R5, R5, R6 ;  /* 0x0000000605057221 */ /* 0x010fe40000010000 */
[----:B------:R-:W4:Y:S01]  /*15910*/  LDL.LU R6, [R1+0x380] ;  /* 0x0003800001067983 */ /* 0x000f220000300800 */
[----:B------:R-:W-:Y:S01]  /*15920*/  FFMA.FTZ R124, R0, R125, R8 ;  /* 0x0000007d007c7223 */ /* 0x000fe20000010008 */
[----:B------:R-:W-:Y:S02]  /*15930*/  FADD.FTZ R125, R125, R5 ;  /* 0x000000057d7d7221 */ /* 0x000fe40000010000 */
[----:B------:R-:W4:Y:S04]  /*15940*/  LDL.LU R8, [R1+0x37c] ;  /* 0x00037c0001087983 */ /* 0x000f280000300800 */
[----:B------:R-:W0:Y:S04]  /*15950*/  SHFL.DOWN PT, R61, R124, 0x1, 0x1f ;  /* 0x08201f007c3d7f89 */ /* 0x000e2800000e0000 */
[----:B------:R-:W0:Y:S04]  /*15960*/  SHFL.DOWN PT, R60, R125, 0x1, 0x1f ;  /* 0x08201f007d3c7f89 */ /* 0x000e2800000e0000 */
[----:B------:R-:W4:Y:S04]  /*15970*/  LDL.LU R5, [R1+0x378] ;  /* 0x0003780001057983 */ /* 0x000f280000300800 */
[----:B------:R0:W5:Y:S01]  /*15980*/  LDL.LU R65, [R1+0x364] ;  /* 0x0003640001417983 */ /* 0x0001620000300800 */
[----:B-1----:R-:W-:-:S13]  /*15990*/  ISETP.GT.AND P0, PT, R122, 0x1e, PT ;  /* 0x0000001e7a00780c */ /* 0x002fda0003f04270 */
[----:B0-----:R-:W-:Y:S01]  /*159a0*/  @!P0 FADD.FTZ R124, R124, R61 ;  /* 0x0000003d7c7c8221 */ /* 0x001fe20000010000 */
[----:B------:R-:W-:Y:S01]  /*159b0*/  @!P0 FADD.FTZ R125, R125, R60 ;  /* 0x0000003c7d7d8221 */ /* 0x000fe20000010000 */
[----:B------:R0:W5:Y:S04]  /*159c0*/  LDL.LU R61, [R1+0x35c] ;  /* 0x00035c00013d7983 */ /* 0x0001680000300800 */
[----:B------:R0:W5:Y:S01]  /*159d0*/  LDL.LU R60, [R1+0x358] ;  /* 0x00035800013c7983 */ /* 0x0001620000300800 */
[----:B------:R-:W-:Y:S01]  /*159e0*/  FADD.FTZ R119, R119, R114 ;  /* 0x0000007277777221 */ /* 0x000fe20000010000 */
[----:B------:R-:W-:-:S03]  /*159f0*/  ISETP.GT.AND P0, PT, R122, 0x1d, PT ;  /* 0x0000001d7a00780c */ /* 0x000fc60003f04270 */
[----:B------:R-:W-:-:S04]  /*15a00*/  FADD.FTZ R119, R119, R112 ;  /* 0x0000007077777221 */ /* 0x000fc80000010000 */
[----:B------:R-:W-:-:S04]  /*15a10*/  FADD.FTZ R119, R119, R108 ;  /* 0x0000006c77777221 */ /* 0x000fc80000010000 */
[----:B------:R-:W-:Y:S01]  /*15a20*/  FADD.FTZ R119, R119, R104 ;  /* 0x0000006877777221 */ /* 0x000fe20000010000 */
[----:B--2---:R-:W-:Y:S01]  /*15a30*/  FFMA.FTZ R118, R118, R117, R67 ;  /* 0x0000007576767223 */ /* 0x004fe20000010043 */
[----:B------:R-:W-:Y:S01]  /*15a40*/  FADD.FTZ R117, R66, R117 ;  /* 0x0000007542757221 */ /* 0x000fe20000010000 */
[----:B------:R0:W5:Y:S02]  /*15a50*/  LDL.LU R67, [R1+0x36c] ;  /* 0x00036c0001437983 */ /* 0x0001640000300800 */
[----:B---3--:R-:W-:Y:S02]  /*15a60*/  FFMA.FTZ R118, R64, R115, R118 ;  /* 0x0000007340767223 */ /* 0x008fe40000010076 */
[----:B------:R0:W5:Y:S02]  /*15a70*/  LDL.LU R66, [R1+0x368] ;  /* 0x0003680001427983 */ /* 0x0001640000300800 */
[----:B------:R-:W-:Y:S02]  /*15a80*/  FFMA.FTZ R118, R121, R113, R118 ;  /* 0x0000007179767223 */ /* 0x000fe40000010076 */
[----:B------:R-:W2:Y:S02]  /*15a90*/  LDL R121, [R1+0x2c8] ;  /* 0x0002c80001797983 */ /* 0x000ea40000100800 */
[----:B------:R-:W-:-:S02]  /*15aa0*/  FFMA.FTZ R118, R109, R111, R118 ;  /* 0x0000006f6d767223 */ /* 0x000fc40000010076 */
[----:B------:R-:W3:Y:S04]  /*15ab0*/  LDL R109, [R1+0x354] ;  /* 0x00035400016d7983 */ /* 0x000ee80000100800 */
[----:B------:R0:W5:Y:S01]  /*15ac0*/  LDL.LU R64, [R1+0x360] ;  /* 0x0003600001407983 */ /* 0x0001620000300800 */
[----:B------:R-:W-:Y:S01]  /*15ad0*/  FADD.FTZ R117, R117, R115 ;  /* 0x0000007375757221 */ /* 0x000fe20000010000 */
[----:B------:R-:W-:Y:S01]  /*15ae0*/  FFMA.FTZ R120, R116, R114, R120 ;  /* 0x0000007274787223 */ /* 0x000fe20000010078 */
[----:B------:R-:W-:Y:S02]  /*15af0*/  FFMA.FTZ R118, R105, R107, R118 ;  /* 0x0000006b69767223 */ /* 0x000fe40000010076 */
[----:B------:R-:W-:Y:S01]  /*15b00*/  FADD.FTZ R114, R117, R113 ;  /* 0x0000007175727221 */ /* 0x000fe20000010000 */
[----:B------:R-:W-:Y:S01]  /*15b10*/  FFMA.FTZ R113, R110, R112, R120 ;  /* 0x000000706e717223 */ /* 0x000fe20000010078 */
[----:B------:R-:W1:Y:S03]  /*15b20*/  SHFL.DOWN PT, R105, R124, 0x2, 0x1f ;  /* 0x08401f007c697f89 */ /* 0x000e6600000e0000 */
[----:B------:R-:W-:-:S02]  /*15b30*/  FFMA.FTZ R113, R106, R108, R113 ;  /* 0x0000006c6a717223 */ /* 0x000fc40000010071 */
[----:B------:R-:W0:Y:S01]  /*15b40*/  SHFL.DOWN PT, R106, R125, 0x2, 0x1f ;  /* 0x08401f007d6a7f89 */ /* 0x000e2200000e0000 */
[----:B------:R-:W-:Y:S01]  /*15b50*/  FFMA.FTZ R118, R101, R103, R118 ;  /* 0x0000006765767223 */ /* 0x000fe20000010076 */
[----:B------:R-:W-:-:S03]  /*15b60*/  FFMA.FTZ R113, R102, R104, R113 ;  /* 0x0000006866717223 */ /* 0x000fc60000010071 */
[----:B------:R-:W-:Y:S01]  /*15b70*/  FFMA.FTZ R118, R97, R99, R118 ;  /* 0x0000006361767223 */ /* 0x000fe20000010076 */
[----:B------:R-:W-:-:S03]  /*15b80*/  FFMA.FTZ R113, R98, R100, R113 ;  /* 0x0000006462717223 */ /* 0x000fc60000010071 */
[----:B------:R-:W-:Y:S01]  /*15b90*/  FFMA.FTZ R118, R93, R95, R118 ;  /* 0x0000005f5d767223 */ /* 0x000fe20000010076 */
[----:B------:R-:W-:Y:S01]  /*15ba0*/  FFMA.FTZ R113, R94, R96, R113 ;  /* 0x000000605e717223 */ /* 0x000fe20000010071 */
[----:B------:R-:W-:Y:S02]  /*15bb0*/  FADD.FTZ R114, R114, R111 ;  /* 0x0000006f72727221 */ /* 0x000fe40000010000 */
[----:B------:R-:W-:Y:S01]  /*15bc0*/  FFMA.FTZ R118, R89, R91, R118 ;  /* 0x0000005b59767223 */ /* 0x000fe20000010076 */
[----:B------:R-:W-:Y:S01]  /*15bd0*/  FFMA.FTZ R113, R90, R92, R113 ;  /* 0x0000005c5a717223 */ /* 0x000fe20000010071 */
[----:B------:R-:W-:Y:S02]  /*15be0*/  FADD.FTZ R114, R114, R107 ;  /* 0x0000006b72727221 */ /* 0x000fe40000010000 */
[----:B------:R-:W-:Y:S01]  /*15bf0*/  FFMA.FTZ R118, R85, R87, R118 ;  /* 0x0000005755767223 */ /* 0x000fe20000010076 */
[----:B-1----:R-:W-:Y:S01]  /*15c00*/  @!P0 FADD.FTZ R124, R124, R105 ;  /* 0x000000697c7c8221 */ /* 0x002fe20000010000 */
[----:B------:R-:W-:-:S02]  /*15c10*/  FFMA.FTZ R113, R86, R88, R113 ;  /* 0x0000005856717223 */ /* 0x000fc40000010071 */
[----:B------:R-:W-:Y:S01]  /*15c20*/  FFMA.FTZ R118, R81, R83, R118 ;  /* 0x0000005351767223 */ /* 0x000fe20000010076 */
[----:B0-----:R-:W-:Y:S01]  /*15c30*/  @!P0 FADD.FTZ R125, R125, R106 ;  /* 0x0000006a7d7d8221 */ /* 0x001fe20000010000 */
[----:B------:R-:W0:Y:S01]  /*15c40*/  SHFL.DOWN PT, R81, R124, 0x4, 0x1f ;  /* 0x08801f007c517f89 */ /* 0x000e2200000e0000 */
[----:B------:R-:W-:Y:S01]  /*15c50*/  FADD.FTZ R114, R114, R103 ;  /* 0x0000006772727221 */ /* 0x000fe20000010000 */
[----:B------:R-:W-:Y:S02]  /*15c60*/  FFMA.FTZ R113, R82, R84, R113 ;  /* 0x0000005452717223 */ /* 0x000fe40000010071 */
[----:B------:R-:W1:Y:S01]  /*15c70*/  SHFL.DOWN PT, R82, R125, 0x4, 0x1f ;  /* 0x08801f007d527f89 */ /* 0x000e6200000e0000 */
[----:B------:R-:W-:Y:S01]  /*15c80*/  FADD.FTZ R119, R119, R100 ;  /* 0x0000006477777221 */ /* 0x000fe20000010000 */
[----:B------:R-:W-:Y:S01]  /*15c90*/  FADD.FTZ R114, R114, R99 ;  /* 0x0000006372727221 */ /* 0x000fe20000010000 */
[----:B------:R-:W-:Y:S02]  /*15ca0*/  FFMA.FTZ R118, R77, R79, R118 ;  /* 0x0000004f4d767223 */ /* 0x000fe40000010076 */
[----:B------:R-:W-:Y:S01]  /*15cb0*/  FADD.FTZ R119, R119, R96 ;  /* 0x0000006077777221 */ /* 0x000fe20000010000 */
[----:B------:R-:W-:Y:S01]  /*15cc0*/  FADD.FTZ R114, R114, R95 ;  /* 0x0000005f72727221 */ /* 0x000fe20000010000 */
[----:B------:R-:W-:Y:S01]  /*15cd0*/  FFMA.FTZ R113, R78, R80, R113 ;  /* 0x000000504e717223 */ /* 0x000fe20000010071 */
[----:B------:R-:W-:Y:S01]  /*15ce0*/  ISETP.GT.AND P0, PT, R122, 0x1b, PT ;  /* 0x0000001b7a00780c */ /* 0x000fe20003f04270 */
        /* <DEDUP_REMOVED lines=13> */
[----:B0-----:R-:W-:Y:S01]  /*15dc0*/  @!P0 FADD.FTZ R124, R124, R81 ;  /* 0x000000517c7c8221 */ /* 0x001fe20000010000 */
[----:B------:R-:W-:Y:S01]  /*15dd0*/  FADD.FTZ R119, R119, R80 ;  /* 0x0000005077777221 */ /* 0x000fe20000010000 */
[----:B------:R-:W-:Y:S01]  /*15de0*/  FADD.FTZ R114, R114, R79 ;  /* 0x0000004f72727221 */ /* 0x000fe20000010000 */
[----:B------:R-:W-:Y:S01]  /*15df0*/  FFMA.FTZ R113, R54, R56, R113 ;  /* 0x0000003836717223 */ /* 0x000fe20000010071 */
[----:B-1----:R-:W-:Y:S01]  /*15e00*/  @!P0 FADD.FTZ R125, R125, R82 ;  /* 0x000000527d7d8221 */ /* 0x002fe20000010000 */
[----:B------:R-:W-:Y:S01]  /*15e10*/  FFMA.FTZ R118, R49, R51, R118 ;  /* 0x0000003331767223 */ /* 0x000fe20000010076 */
[----:B------:R-:W-:Y:S01]  /*15e20*/  FADD.FTZ R119, R119, R76 ;  /* 0x0000004c77777221 */ /* 0x000fe20000010000 */
[----:B------:R-:W-:Y:S01]  /*15e30*/  FADD.FTZ R114, R114, R75 ;  /* 0x0000004b72727221 */ /* 0x000fe20000010000 */
[----:B------:R-:W0:Y:S01]  /*15e40*/  SHFL.DOWN PT, R49, R124, 0x8, 0x1f ;  /* 0x09001f007c317f89 */ /* 0x000e2200000e0000 */
[----:B------:R-:W-:Y:S01]  /*15e50*/  FFMA.FTZ R113, R50, R52, R113 ;  /* 0x0000003432717223 */ /* 0x000fe20000010071 */
[----:B------:R-:W-:Y:S01]  /*15e60*/  FADD.FTZ R119, R119, R72 ;  /* 0x0000004877777221 */ /* 0x000fe20000010000 */
[----:B------:R-:W-:Y:S01]  /*15e70*/  FADD.FTZ R114, R114, R71 ;  /* 0x0000004772727221 */ /* 0x000fe20000010000 */
[----:B------:R-:W1:Y:S01]  /*15e80*/  SHFL.DOWN PT, R50, R125, 0x8, 0x1f ;  /* 0x09001f007d327f89 */ /* 0x000e6200000e0000 */
[----:B------:R-:W-:Y:S01]  /*15e90*/  FFMA.FTZ R118, R45, R47, R118 ;  /* 0x0000002f2d767223 */ /* 0x000fe20000010076 */
[----:B------:R-:W-:Y:S01]  /*15ea0*/  FADD.FTZ R119, R119, R68 ;  /* 0x0000004477777221 */ /* 0x000fe20000010000 */
[----:B------:R-:W-:Y:S01]  /*15eb0*/  FADD.FTZ R114, R114, R59 ;  /* 0x0000003b72727221 */ /* 0x000fe20000010000 */
[----:B------:R-:W-:Y:S01]  /*15ec0*/  FFMA.FTZ R113, R46, R48, R113 ;  /* 0x000000302e717223 */ /* 0x000fe20000010071 */
[----:B------:R-:W-:Y:S01]  /*15ed0*/  ISETP.GT.AND P0, PT, R122, 0x17, PT ;  /* 0x000000177a00780c */ /* 0x000fe20003f04270 */
        /* <DEDUP_REMOVED lines=15> */
[----:B0-----:R-:W-:Y:S01]  /*15fd0*/  @!P0 FADD.FTZ R124, R124, R49 ;  /* 0x000000317c7c8221 */ /* 0x001fe20000010000 */
[----:B------:R-:W-:Y:S01]  /*15fe0*/  FFMA.FTZ R113, R30, R32, R113 ;  /* 0x000000201e717223 */ /* 0x000fe20000010071 */
[----:B------:R-:W-:Y:S01]  /*15ff0*/  FADD.FTZ R119, R119, R40 ;  /* 0x0000002877777221 */ /* 0x000fe20000010000 */
[----:B-1----:R-:W-:Y:S01]  /*16000*/  @!P0 FADD.FTZ R125, R125, R50 ;  /* 0x000000327d7d8221 */ /* 0x002fe20000010000 */
[----:B------:R-:W-:Y:S01]  /*16010*/  FADD.FTZ R114, R114, R39 ;  /* 0x0000002772727221 */ /* 0x000fe20000010000 */
[----:B------:R-:W-:-:S02]  /*16020*/  FFMA.FTZ R118, R25, R27, R118 ;  /* 0x0000001b19767223 */ /* 0x000fc40000010076 */
[----:B------:R-:W0:Y:S01]  /*16030*/  SHFL.DOWN PT, R25, R124, 0x10, 0x1f ;  /* 0x0a001f007c197f89 */ /* 0x000e2200000e0000 */
[----:B------:R-:W-:Y:S01]  /*16040*/  FFMA.FTZ R113, R26, R28, R113 ;  /* 0x0000001c1a717223 */ /* 0x000fe20000010071 */
[----:B------:R-:W-:Y:S01]  /*16050*/  FADD.FTZ R119, R119, R36 ;  /* 0x0000002477777221 */ /* 0x000fe20000010000 */
[----:B------:R-:W-:Y:S01]  /*16060*/  FADD.FTZ R114, R114, R35 ;  /* 0x0000002372727221 */ /* 0x000fe20000010000 */
[----:B------:R-:W1:Y:S01]  /*16070*/  SHFL.DOWN PT, R26, R125, 0x10, 0x1f ;  /* 0x0a001f007d1a7f89 */ /* 0x000e6200000e0000 */
[----:B------:R-:W4:Y:S01]  /*16080*/  S2UR UR8, SR_CgaCtaId ;  /* 0x00000000000879c3 */ /* 0x000f220000008800 */
[----:B------:R-:W-:Y:S01]  /*16090*/  FADD.FTZ R119, R119, R32 ;  /* 0x0000002077777221 */ /* 0x000fe20000010000 */
[----:B------:R-:W-:Y:S01]  /*160a0*/  FADD.FTZ R114, R114, R31 ;  /* 0x0000001f72727221 */ /* 0x000fe20000010000 */
[----:B------:R-:W-:Y:S02]  /*160b0*/  ISETP.GT.AND P0, PT, R122, 0xf, PT ;  /* 0x0000000f7a00780c */ /* 0x000fe40003f04270 */
        /* <DEDUP_REMOVED lines=14> */
[----:B------:R-:W-:Y:S01]  /*161a0*/  UMOV UR7, 0x400 ;  /* 0x0000040000077882 */ /* 0x000fe20000000000 */
[----:B0-----:R-:W-:Y:S01]  /*161b0*/  @!P0 FADD.FTZ R124, R124, R25 ;  /* 0x000000197c7c8221 */ /* 0x001fe20000010000 */
[----:B------:R-:W-:Y:S01]  /*161c0*/  UIADD3 UR6, UR7, 0x90, URZ ;  /* 0x0000009007067890 */ /* 0x000fe2000fffe03f */
[----:B------:R-:W0:Y:S01]  /*161d0*/  LDC.64 R24, c[0x0][0x268] ;  /* 0x00009a00ff187b82 */ /* 0x000e220000000a00 */
[----:B------:R-:W-:Y:S01]  /*161e0*/  FFMA.FTZ R113, R10, R12, R113 ;  /* 0x0000000c0a717223 */ /* 0x000fe20000010071 */
[----:B------:R-:W-:Y:S01]  /*161f0*/  FADD.FTZ R119, R119, R12 ;  /* 0x0000000c77777221 */ /* 0x000fe20000010000 */
[----:B------:R-:W-:Y:S01]  /*16200*/  FFMA.FTZ R118, R9, R11, R118 ;  /* 0x0000000b09767223 */ /* 0x000fe20000010076 */
[----:B------:R-:W-:Y:S01]  /*16210*/  FADD.FTZ R114, R114, R11 ;  /* 0x0000000b72727221 */ /* 0x000fe20000010000 */
[----:B-1----:R-:W-:Y:S01]  /*16220*/  @!P0 FADD.FTZ R125, R125, R26 ;  /* 0x0000001a7d7d8221 */ /* 0x002fe20000010000 */
[----:B------:R-:W-:Y:S01]  /*16230*/  ISETP.NE.AND P0, PT, R122, RZ, PT ;  /* 0x000000ff7a00720c */ /* 0x000fe20003f05270 */
[----:B----4-:R-:W-:Y:S01]  /*16240*/  ULEA UR6, UR8, UR6, 0x18 ;  /* 0x0000000608067291 */ /* 0x010fe2000f8ec03f */
        /* <DEDUP_REMOVED lines=8> */
[----:B------:R-:W-:Y:S01]  /*162d0*/  MOV R27, UR9 ;  /* 0x00000009001b7c02 */ /* 0x000fe20008000f00 */
[----:B------:R-:W-:Y:S01]  /*162e0*/  BSSY B0, `(.L_x_1558) ;  /* 0x000002b000007945 */ /* 0x000fe20003800000 */
[----:B--2---:R-:W-:-:S02]  /*162f0*/  ISETP.NE.AND P2, PT, R121, RZ, PT ;  /* 0x000000ff7900720c */ /* 0x004fc40003f45270 */
[----:B------:R-:W-:-:S05]  /*16300*/  LEA R26, R121, UR6, 0x4 ;  /* 0x00000006791a7c11 */ /* 0x000fca000f8e20ff */
[----:B------:R1:W-:Y:S04]  /*16310*/  STS.128 [R26], R8 ;  /* 0x000000081a007388 */ /* 0x0003e80000000c00 */
[----:B---3--:R1:W-:Y:S01]  /*16320*/  @!P0 STS.64 [R109+0x10], R124 ;  /* 0x0000107c6d008388 */ /* 0x0083e20000000a00 */
[----:B------:R-:W-:Y:S01]  /*16330*/  BAR.SYNC.DEFER_BLOCKING 0x0 ;  /* 0x0000000000007b1d */ /* 0x000fe20000010000 */
[----:B------:R-:W-:Y:S01]  /*16340*/  ISETP.GT.U32.AND P3, PT, R121, 0x37, PT ;  /* 0x000000377900780c */ /* 0x000fe20003f64070 */
[----:B------:R-:W-:-:S04]  /*16350*/  IMAD R27, R27, 0x38, R121 ;  /* 0x000000381b1b7824 */ /* 0x000fc800078e0279 */
[----:B0-----:R-:W-:Y:S08]  /*16360*/  @P2 BRA `(.L_x_1559) ;  /* 0x0000000000882947 */ /* 0x001ff00003800000 */
[----:B------:R-:W-:-:S09]  /*16370*/  ULEA UR6, UR8, UR7, 0x18 ;  /* 0x0000000708067291 */ /* 0x000fd2000f8ec03f */
[----:B------:R-:W0:Y:S04]  /*16380*/  LDS.64 R2, [UR6+0x18] ;  /* 0x00001806ff027984 */ /* 0x000e280008000a00 */
[----:B------:R-:W2:Y:S04]  /*16390*/  LDS.128 R28, [UR6+0x20] ;  /* 0x00002006ff1c7984 */ /* 0x000ea80008000c00 */
[----:B------:R-:W3:Y:S04]  /*163a0*/  LDS.128 R32, [UR6+0x30] ;  /* 0x00003006ff207984 */ /* 0x000ee80008000c00 */
[----:B------:R-:W4:Y:S04]  /*163b0*/  LDS.128 R16, [UR6+0x40] ;  /* 0x00004006ff107984 */ /* 0x000f280008000c00 */
[----:B------:R-:W1:Y:S04]  /*163c0*/  LDS.128 R12, [UR6+0x50] ;  /* 0x00005006ff0c7984 */ /* 0x000e680008000c00 */
[----:B------:R-:W1:Y:S01]  /*163d0*/  LDS.128 R4, [UR6+0x60] ;  /* 0x00006006ff047984 */ /* 0x000e620008000c00 */
[----:B0-----:R-:W-:Y:S01]  /*163e0*/  FADD.FTZ R21, R124, R2 ;  /* 0x000000027c157221 */ /* 0x001fe20000010000 */
[----:B------:R-:W-:-:S03]  /*163f0*/  FADD.FTZ R0, R125, R3 ;  /* 0x000000037d007221 */ /* 0x000fc60000010000 */
[----:B--2---:R-:W-:Y:S01]  /*16400*/  FADD.FTZ R3, R21, R28 ;  /* 0x0000001c15037221 */ /* 0x004fe20000010000 */
[----:B------:R-:W-:Y:S01]  /*16410*/  FADD.FTZ R0, R0, R29 ;  /* 0x0000001d00007221 */ /* 0x000fe20000010000 */
[----:B------:R-:W0:Y:S02]  /*16420*/  LDS.128 R20, [UR6+0x70] ;  /* 0x00007006ff147984 */ /* 0x000e240008000c00 */
        /* <DEDUP_REMOVED lines=10> */
[----:B-1----:R-:W-:Y:S01]  /*164d0*/  FADD.FTZ R3, R3, R12 ;  /* 0x0000000c03037221 */ /* 0x002fe20000010000 */
[----:B------:R-:W-:-:S03]  /*164e0*/  FADD.FTZ R0, R0, R13 ;  /* 0x0000000d00007221 */ /* 0x000fc60000010000 */
[----:B------:R-:W-:Y:S01]  /*164f0*/  FADD.FTZ R3, R3, R14 ;  /* 0x0000000e03037221 */ /* 0x000fe20000010000 */
[----:B------:R-:W-:-:S03]  /*16500*/  FADD.FTZ R0, R0, R15 ;  /* 0x0000000f00007221 */ /* 0x000fc60000010000 */
[----:B------:R-:W-:Y:S01]  /*16510*/  FADD.FTZ R3, R3, R4 ;  /* 0x0000000403037221 */ /* 0x000fe20000010000 */
[----:B------:R-:W-:-:S03]  /*16520*/  FADD.FTZ R0, R0, R5 ;  /* 0x0000000500007221 */ /* 0x000fc60000010000 */
[----:B------:R-:W-:Y:S01]  /*16530*/  FADD.FTZ R3, R3, R6 ;  /* 0x0000000603037221 */ /* 0x000fe20000010000 */
[----:B------:R-:W-:-:S03]  /*16540*/  FADD.FTZ R0, R0, R7 ;  /* 0x0000000700007221 */ /* 0x000fc60000010000 */
[----:B0-----:R-:W-:Y:S01]  /*16550*/  FADD.FTZ R3, R3, R20 ;  /* 0x0000001403037221 */ /* 0x001fe20000010000 */
[----:B------:R-:W-:-:S03]  /*16560*/  FADD.FTZ R0, R0, R21 ;  /* 0x0000001500007221 */ /* 0x000fc60000010000 */
[----:B------:R-:W-:Y:S01]  /*16570*/  FADD.FTZ R124, R3, R22 ;  /* 0x00000016037c7221 */ /* 0x000fe20000010000 */
[----:B------:R-:W-:-:S07]  /*16580*/  FADD.FTZ R125, R0, R23 ;  /* 0x00000017007d7221 */ /* 0x000fce0000010000 */
.L_x_1559:
[----:B------:R-:W-:Y:S05]  /*16590*/  BSYNC B0 ;  /* 0x0000000000007941 */ /* 0x000fea0003800000 */
.L_x_1558:
[----:B------:R-:W-:Y:S06]  /*165a0*/  BAR.SYNC.DEFER_BLOCKING 0x0 ;  /* 0x0000000000007b1d */ /* 0x000fec0000010000 */
[----:B------:R-:W-:Y:S04]  /*165b0*/  BSSY B0, `(.L_x_1560) ;  /* 0x0000025000007945 */ /* 0x000fe80003800000 */
[----:B------:R-:W-:Y:S05]  /*165c0*/  @P3 BRA `(.L_x_1561) ;  /* 0x00000000008c3947 */ /* 0x000fea0003800000 */
[----:B------:R-:W0:Y:S04]  /*165d0*/  LDS.128 R32, [R26+0x380] ;  /* 0x000380001a207984 */ /* 0x000e280000000c00 */
[----:B------:R-:W2:Y:S04]  /*165e0*/  LDS.128 R36, [R26+0x700] ;  /* 0x000700001a247984 */ /* 0x000ea80000000c00 */
[----:B------:R-:W3:Y:S04]  /*165f0*/  LDS.128 R28, [R26+0xa80] ;  /* 0x000a80001a1c7984 */ /* 0x000ee80000000c00 */
[----:B------:R-:W4:Y:S04]  /*16600*/  LDS.128 R20, [R26+0xe00] ;  /* 0x000e00001a147984 */ /* 0x000f280000000c00 */
[----:B------:R-:W4:Y:S04]  /*16610*/  LDS.128 R16, [R26+0x1180] ;  /* 0x001180001a107984 */ /* 0x000f280000000c00 */
[----:B------:R-:W4:Y:S04]  /*16620*/  LDS.128 R12, [R26+0x1500] ;  /* 0x001500001a0c7984 */ /* 0x000f280000000c00 */
[----:B------:R-:W4:Y:S01]  /*16630*/  LDS.128 R4, [R26+0x1880] ;  /* 0x001880001a047984 */ /* 0x000f220000000c00 */
[----:B0-----:R-:W-:Y:S01]  /*16640*/  FADD.FTZ R0, R9, R33 ;  /* 0x0000002109007221 */ /* 0x001fe20000010000 */
[----:B-1----:R-:W-:Y:S01]  /*16650*/  FADD.FTZ R9, R10, R34 ;  /* 0x000000220a097221 */ /* 0x002fe20000010000 */
        /* <DEDUP_REMOVED lines=26> */
.L_x_1561:
[----:B------:R-:W-:Y:S05]  /*16800*/  BSYNC B0 ;  /* 0x0000000000007941 */ /* 0x000fea0003800000 */
.L_x_1560:
[----:B------:R-:W-:Y:S01]  /*16810*/  ULDC UR7, c[0x0][0xc] ;  /* 0x0000030000077ab9 */ /* 0x000fe20000000800 */
[----:B------:R-:W-:Y:S01]  /*16820*/  BSSY B0, `(.L_x_1562) ;  /* 0x000001c000007945 */ /* 0x000fe20003800000 */
[----:B------:R-:W-:-:S03]  /*16830*/  IMAD.WIDE R24, R27, 0x4, R24 ;  /* 0x000000041b187825 */ /* 0x000fc600078e0218 */
[----:B------:R-:W-:Y:S05]  /*16840*/  @P3 BRA `(.L_x_1563) ;  /* 0x0000000000643947 */ /* 0x000fea0003800000 */
[----:B------:R-:W0:Y:S01]  /*16850*/  LDC.64 R4, c[0x0][0x288] ;  /* 0x0000a200ff047b82 */ /* 0x000e220000000a00 */
[----:B------:R2:W-:Y:S07]  /*16860*/  REDG.E.ADD.F32.FTZ.RN.STRONG.GPU desc[UR10][R24.64], R8 ;  /* 0x00000008180079a6 */ /* 0x0005ee000c10f38a */
[----:B------:R-:W3:Y:S01]  /*16870*/  LDC.64 R6, c[0x0][0x288] ;  /* 0x0000a200ff067b82 */ /* 0x000ee20000000a00 */
[----:B0-----:R-:W-:Y:S01]  /*16880*/  IMAD.WIDE.U32 R2, R4, 0x3, RZ ;  /* 0x0000000304027825 */ /* 0x001fe200078e00ff */
[----:B------:R-:W-:-:S02]  /*16890*/  LEA R13, R5, R5, 0x1 ;  /* 0x00000005050d7211 */ /* 0x000fc400078e08ff */
[----:B------:R-:W-:Y:S02]  /*168a0*/  LEA.HI R4, P3, R5, R4, RZ, 0x1 ;  /* 0x0000000405047211 */ /* 0x000fe400078708ff */
[----:B------:R-:W-:Y:S02]  /*168b0*/  IADD3 R13, R3, R13, RZ ;  /* 0x0000000d030d7210 */ /* 0x000fe40007ffe0ff */
[----:B------:R-:W-:Y:S02]  /*168c0*/  IADD3.X R5, RZ, R5, RZ, P3, !PT ;  /* 0x00000005ff057210 */ /* 0x000fe40001ffe4ff */
[----:B------:R-:W-:Y:S02]  /*168d0*/  LEA.HI R2, P0, R13, R2, RZ, 0x1 ;  /* 0x000000020d027211 */ /* 0x000fe400078108ff */
[----:B------:R-:W-:Y:S02]  /*168e0*/  SHF.R.S64 R15, R4, 0x1, R5 ;  /* 0x00000001040f7819 */ /* 0x000fe40000001005 */
[----:B------:R-:W-:-:S02]  /*168f0*/  IADD3.X R13, RZ, R13, RZ, P0, !PT ;  /* 0x0000000dff0d7210 */ /* 0x000fc400007fe4ff */
[----:B------:R-:W-:Y:S02]  /*16900*/  SHF.R.S32.HI R12, RZ, 0x1, R5 ;  /* 0x00000001ff0c7819 */ /* 0x000fe40000011405 */
[-C--:B---3--:R-:W-:Y:S02]  /*16910*/  LEA R4, P3, R6, R24.reuse, 0x2 ;  /* 0x0000001806047211 */ /* 0x088fe400078610ff */
[--C-:B------:R-:W-:Y:S02]  /*16920*/  SHF.R.S64 R3, R2, 0x1, R13.reuse ;  /* 0x0000000102037819 */ /* 0x100fe4000000100d */
[----:B------:R-:W-:Y:S02]  /*16930*/  SHF.R.S32.HI R0, RZ, 0x1, R13 ;  /* 0x00000001ff007819 */ /* 0x000fe4000001140d */
[C---:B------:R-:W-:Y:S02]  /*16940*/  SHF.L.U64.HI R13, R15.reuse, 0x2, R12 ;  /* 0x000000020f0d7819 */ /* 0x040fe4000001020c */
[----:B------:R-:W-:-:S02]  /*16950*/  LEA R2, P0, R15, R24, 0x2 ;  /* 0x000000180f027211 */ /* 0x000fc400078010ff */
[----:B------:R-:W-:Y:S02]  /*16960*/  LEA.HI.X R5, R6, R25, R7, 0x2, P3 ;  /* 0x0000001906057211 */ /* 0x000fe400018f1407 */
[C---:B------:R-:W-:Y:S02]  /*16970*/  SHF.L.U64.HI R7, R3.reuse, 0x2, R0 ;  /* 0x0000000203077819 */ /* 0x040fe40000010200 */
[----:B------:R-:W-:Y:S02]  /*16980*/  LEA R6, P3, R3, R24, 0x2 ;  /* 0x0000001803067211 */ /* 0x000fe400078610ff */
[C---:B------:R-:W-:Y:S02]  /*16990*/  IADD3.X R3, R25.reuse, R13, RZ, P0, !PT ;  /* 0x0000000d19037210 */ /* 0x040fe400007fe4ff */
[----:B------:R-:W-:-:S03]  /*169a0*/  IADD3.X R7, R25, R7, RZ, P3, !PT ;  /* 0x0000000719077210 */ /* 0x000fc60001ffe4ff */
[----:B------:R2:W-:Y:S04]  /*169b0*/  REDG.E.ADD.F32.FTZ.RN.STRONG.GPU desc[UR10][R2.64], R9 ;  /* 0x00000009020079a6 */ /* 0x0005e8000c10f38a */
[----:B------:R2:W-:Y:S04]  /*169c0*/  REDG.E.ADD.F32.FTZ.RN.STRONG.GPU desc[UR10][R4.64], R10 ;  /* 0x0000000a040079a6 */ /* 0x0005e8000c10f38a */
[----:B------:R2:W-:Y:S02]  /*169d0*/  REDG.E.ADD.F32.FTZ.RN.STRONG.GPU desc[UR10][R6.64], R11 ;  /* 0x0000000b060079a6 */ /* 0x0005e4000c10f38a */
.L_x_1563:
[----:B------:R-:W-:Y:S05]  /*169e0*/  BSYNC B0 ;  /* 0x0000000000007941 */ /* 0x000fea0003800000 */
.L_x_1562:
[----:B------:R-:W-:-:S06]  /*169f0*/  UISETP.GE.U32.AND UP0, UPT, UR7, 0x2, UPT ;  /* 0x000000020700788c */ /* 0x000fcc000bf06070 */
[----:B------:R-:W-:-:S13]  /*16a00*/  PLOP3.LUT P0, PT, PT, PT, UP0, 0x80, 0x0 ;  /* 0x000000000000781c */ /* 0x000fda0003f0f008 */
[----:B------:R-:W-:Y:S05]  /*16a10*/  @!P0 BRA `(.L_x_1564) ;  /* 0x0000001000b48947 */ /* 0x000fea0003800000 */
[----:B--2---:R-:W0:Y:S01]  /*16a20*/  LDC R4, c[0x0][0x10] ;  /* 0x00000400ff047b82 */ /* 0x004e220000000800 */
[----:B------:R-:W2:Y:S01]  /*16a30*/  S2R R5, SR_CTAID.Y ;  /* 0x0000000000057919 */ /* 0x000ea20000002600 */
[----:B------:R-:W-:Y:S01]  /*16a40*/  ULOP3.LUT UR6, UR4, 0x1, URZ, 0xc0, !UPT ;  /* 0x0000000104067892 */ /* 0x000fe2000f8ec03f */
[----:B------:R-:W-:Y:S05]  /*16a50*/  BSSY B0, `(.L_x_1565) ;  /* 0x0000027000007945 */ /* 0x000fea0003800000 */
[----:B------:R-:W3:Y:S08]  /*16a60*/  LDC.64 R2, c[0x0][0x258] ;  /* 0x00009600ff027b82 */ /* 0x000ef00000000a00 */
[----:B------:R-:W4:Y:S01]  /*16a70*/  LDC.64 R6, c[0x0][0x260] ;  /* 0x00009800ff067b82 */ /* 0x000f220000000a00 */
[----:B0-----:R-:W-:-:S04]  /*16a80*/  IMAD R0, R4, UR6, RZ ;  /* 0x0000000604007c24 */ /* 0x001fc8000f8e02ff */
[C---:B-1----:R-:W-:Y:S01]  /*16a90*/  IMAD R8, R0.reuse, UR7, RZ ;  /* 0x0000000700087c24 */ /* 0x042fe2000f8e02ff */
[----:B--2---:R-:W-:-:S04]  /*16aa0*/  IADD3 R9, R0, R5, RZ ;  /* 0x0000000500097210 */ /* 0x004fc80007ffe0ff */
[----:B------:R-:W-:Y:S01]  /*16ab0*/  SHF.L.U32 R11, R8, 0x1, RZ ;  /* 0x00000001080b7819 */ /* 0x000fe200000006ff */
[----:B---3--:R-:W-:-:S04]  /*16ac0*/  IMAD.WIDE.U32 R8, R9, 0x4, R2 ;  /* 0x0000000409087825 */ /* 0x008fc800078e0002 */
[----:B----4-:R-:W-:Y:S01]  /*16ad0*/  IMAD.WIDE R2, R11, 0x4, R6 ;  /* 0x000000040b027825 */ /* 0x010fe200078e0206 */
        /* <DEDUP_REMOVED lines=25> */
.L_x_1567:
[----:B------:R-:W2:Y:S04]  /*16c70*/  LDG.E.STRONG.GPU R0, desc[UR10][R8.64] ;  /* 0x0000000a08007981 */ /* 0x000ea8000c1ef900 */
[----:B--2---:R-:W-:Y:S04]  /*16c80*/  CCTL.IVALL ;  /* 0x00000000ff00798f */ /* 0x004fe80002000000 */
[----:B------:R0:W-:Y:S01]  /*16c90*/  STL [R1], R0 ;  /* 0x0000000001007387 */ /* 0x0001e20000100800 */
[----:B------:R-:W-:-:S13]  /*16ca0*/  ISETP.NE.AND P0, PT, R0, UR6, PT ;  /* 0x0000000600007c0c */ /* 0x000fda000bf05270 */
[----:B0-----:R-:W-:Y:S05]  /*16cb0*/  @P0 BRA `(.L_x_1567) ;  /* 0xfffffffc00ec0947 */ /* 0x001fea000383ffff */
.L_x_1566:
[----:B------:R-:W-:Y:S05]  /*16cc0*/  BSYNC B0 ;  /* 0x0000000000007941 */ /* 0x000fea0003800000 */
.L_x_1565:
        /* <DEDUP_REMOVED lines=18> */
.L_x_1571:
        /* <DEDUP_REMOVED lines=115> */
.L_x_1570:
        /* <DEDUP_REMOVED lines=61> */
.L_x_1572:
[----:B------:R-:W-:-:S13]  /*178f0*/  ISETP.NE.OR P0, PT, R0, RZ, P0 ;  /* 0x000000ff0000720c */ /* 0x000fda0000705670 */
[----:B------:R-:W-:Y:S05]  /*17900*/  @!P0 BRA `(.L_x_1568) ;  /* 0x00000000007c8947 */ /* 0x000fea0003800000 */
.L_x_1569:
        /* <DEDUP_REMOVED lines=31> */
.L_x_1568:
        /* <DEDUP_REMOVED lines=11> */
.L_x_1574:
[----:B------:R-:W-:Y:S05]  /*17bb0*/  BSYNC B0 ;  /* 0x0000000000007941 */ /* 0x000fea0003800000 */
.L_x_1573:
        /* <DEDUP_REMOVED lines=19> */
.L_x_1564:
[----:B------:R-:W0:Y:S01]  /*17cf0*/  S2UR UR7, SR_CgaCtaId ;  /* 0x00000000000779c3 */ /* 0x000e220000008800 */
[----:B------:R-:W-:Y:S01]  /*17d00*/  UMOV UR6, 0x400 ;  /* 0x0000040000067882 */ /* 0x000fe20000000000 */
[----:B--2---:R-:W-:Y:S01]  /*17d10*/  HFMA2.MMA R6, -RZ, RZ, 0, 0 ;  /* 0x00000000ff067435 */ /* 0x004fe200000001ff */
        /* <DEDUP_REMOVED lines=11> */
.L_x_1577:
[----:B-1----:R-:W-:-:S05]  /*17dd0*/  LEA R8, R6, UR14, 0x2 ;  /* 0x0000000e06087c11 */ /* 0x002fca000f8e10ff */
[----:B------:R-:W2:Y:S04]  /*17de0*/  LDL R2, [R8+0x10] ;  /* 0x0000100008027983 */ /* 0x000ea80000100800 */
[----:B------:R-:W3:Y:S04]  /*17df0*/  LDL R10, [R8+0x14] ;  /* 0x00001400080a7983 */ /* 0x000ee80000100800 */
[----:B0-----:R-:W4:Y:S04]  /*17e00*/  LDL R4, [R8+0x110] ;  /* 0x0001100008047983 */ /* 0x001f280000100800 */
[----:B------:R0:W4:Y:S01]  /*17e10*/  LDL R12, [R8+0x114] ;  /* 0x00011400080c7983 */ /* 0x0001220000100800 */
[C---:B-----5:R-:W-:Y:S01]  /*17e20*/  LEA R19, R6.reuse, R123, 0x3 ;  /* 0x0000007b06137211 */ /* 0x060fe200078e18ff */
[----:B------:R-:W-:Y:S01]  /*17e30*/  BSSY B0, `(.L_x_1575) ;  /* 0x0000061000007945 */ /* 0x000fe20003800000 */
[----:B------:R-:W-:-:S02]  /*17e40*/  IADD3 R6, R6, 0x2, RZ ;  /* 0x0000000206067810 */ /* 0x000fc40007ffe0ff */
[----:B------:R-:W-:Y:S02]  /*17e50*/  ISETP.GE.U32.AND P0, PT, R19, UR6, PT ;  /* 0x0000000613007c0c */ /* 0x000fe4000bf06070 */
[----:B------:R-:W-:-:S04]  /*17e60*/  SHF.R.S32.HI R23, RZ, 0x1f, R19 ;  /* 0x0000001fff177819 */ /* 0x000fc80000011413 */
[----:B------:R-:W-:-:S13]  /*17e70*/  ISETP.GE.OR.EX P0, PT, R23, UR7, P1, P0 ;  /* 0x0000000717007c0c */ /* 0x000fda0008f06700 */
[----:B------:R-:W1:Y:S08]  /*17e80*/  @!P0 LDC.64 R26, c[0x0][0x288] ;  /* 0x0000a200ff1a8b82 */ /* 0x000e700000000a00 */
[----:B------:R-:W4:Y:S01]  /*17e90*/  @!P0 LDC.64 R20, c[0x0][0x210] ;  /* 0x00008400ff148b82 */ /* 0x000f220000000a00 */
[----:B-1----:R-:W-:Y:S02]  /*17ea0*/  @!P0 IMAD R18, R23, R26, RZ ;  /* 0x0000001a17128224 */ /* 0x002fe400078e02ff */
[----:B--2---:R-:W-:-:S02]  /*17eb0*/  HADD2.F32 R3, -RZ, R2.H0_H0 ;  /* 0x20000002ff037230 */ /* 0x004fc40000004100 */
[----:B------:R-:W-:Y:S02]  /*17ec0*/  HADD2.F32 R2, -RZ, R2.H1_H1 ;  /* 0x30000002ff027230 */ /* 0x000fe40000004100 */
[--C-:B---3--:R-:W-:Y:S02]  /*17ed0*/  HADD2.F32 R11, -RZ, R10.reuse.H0_H0 ;  /* 0x2000000aff0b7230 */ /* 0x108fe40000004100 */
[----:B------:R-:W-:Y:S01]  /*17ee0*/  FADD.FTZ R3, R3, -UR16 ;  /* 0x8000001003037e21 */ /* 0x000fe20008010000 */
[----:B------:R-:W-:Y:S02]  /*17ef0*/  HADD2.F32 R10, -RZ, R10.H1_H1 ;  /* 0x3000000aff0a7230 */ /* 0x000fe40000004100 */
[----:B------:R-:W-:Y:S01]  /*17f00*/  FADD.FTZ R2, R2, -UR16 ;  /* 0x8000001002027e21 */ /* 0x000fe20008010000 */
[----:B------:R-:W-:Y:S01]  /*17f10*/  FMUL.FTZ R17, R3, UR12 ;  /* 0x0000000c03117c20 */ /* 0x000fe20008410000 */
[----:B------:R-:W-:Y:S02]  /*17f20*/  FADD.FTZ R11, R11, -UR16 ;  /* 0x800000100b0b7e21 */ /* 0x000fe40008010000 */
[----:B------:R-:W-:Y:S01]  /*17f30*/  FMUL.FTZ R22, R2, UR12 ;  /* 0x0000000c02167c20 */ /* 0x000fe20008410000 */
[----:B------:R-:W-:Y:S01]  /*17f40*/  FADD.FTZ R10, R10, -UR16 ;  /* 0x800000100a0a7e21 */ /* 0x000fe20008010000 */
[-CC-:B------:R-:W-:Y:S01]  /*17f50*/  @P2 FFMA.FTZ R3, R17, R62.reuse, R60.reuse ;  /* 0x0000003e11032223 */ /* 0x180fe2000001003c */
[----:B------:R-:W-:Y:S01]  /*17f60*/  FMUL.FTZ R25, R11, UR12 ;  /* 0x0000000c0b197c20 */ /* 0x000fe20008410000 */
[-CC-:B------:R-:W-:Y:S01]  /*17f70*/  @P2 FFMA.FTZ R2, R22, R63.reuse, R61.reuse ;  /* 0x0000003f16022223 */ /* 0x180fe2000001003d */
[----:B------:R-:W-:Y:S01]  /*17f80*/  FMUL.FTZ R24, R10, UR12 ;  /* 0x0000000c0a187c20 */ /* 0x000fe20008410000 */
[----:B------:R-:W-:Y:S01]  /*17f90*/  @P2 FMUL.FTZ R5, R3, -1.4426950216293334961 ;  /* 0xbfb8aa3b03052820 */ /* 0x000fe20000410000 */
[----:B------:R-:W-:Y:S01]  /*17fa0*/  @P2 FFMA.FTZ R13, R25, R62, R60 ;  /* 0x0000003e190d2223 */ /* 0x000fe2000001003c */
[----:B------:R-:W-:Y:S01]  /*17fb0*/  @P2 FMUL.FTZ R9, R2, -1.4426950216293334961 ;  /* 0xbfb8aa3b02092820 */ /* 0x000fe20000410000 */
[----:B------:R-:W-:-:S02]  /*17fc0*/  @P2 FFMA.FTZ R14, R24, R63, R61 ;  /* 0x0000003f180e2223 */ /* 0x000fc4000001003d */
[----:B------:R-:W-:Y:S01]  /*17fd0*/  @P2 FMUL.FTZ R15, R13, -1.4426950216293334961 ;  /* 0xbfb8aa3b0d0f2820 */ /* 0x000fe20000410000 */
[----:B------:R-:W0:Y:S01]  /*17fe0*/  @P2 MUFU.EX2 R5, R5 ;  /* 0x0000000500052308 */ /* 0x000e220000000800 */
[----:B------:R-:W-:-:S07]  /*17ff0*/  @P2 FMUL.FTZ R16, R14, -1.4426950216293334961 ;  /* 0xbfb8aa3b0e102820 */ /* 0x000fce0000410000 */
[----:B------:R-:W1:Y:S08]  /*18000*/  @P2 MUFU.EX2 R9, R9 ;  /* 0x0000000900092308 */ /* 0x000e700000000800 */
[----:B------:R-:W2:Y:S01]  /*18010*/  @P2 MUFU.EX2 R16, R16 ;  /* 0x0000001000102308 */ /* 0x000ea20000000800 */
[----:B0-----:R-:W-:Y:S01]  /*18020*/  @P2 FADD.FTZ R8, R5, 1 ;  /* 0x3f80000005082421 */ /* 0x001fe20000010000 */
[----:B----4-:R-:W-:-:S02]  /*18030*/  HADD2.F32 R5, -RZ, R4.H0_H0 ;  /* 0x20000004ff057230 */ /* 0x010fc40000004100 */
[----:B------:R-:W-:-:S04]  /*18040*/  HADD2.F32 R4, -RZ, R4.H1_H1 ;  /* 0x30000004ff047230 */ /* 0x000fc80000004100 */
[----:B------:R-:W0:Y:S01]  /*18050*/  @P2 MUFU.RCP R8, R8 ;  /* 0x0000000800082308 */ /* 0x000e220000001000 */
[----:B-1----:R-:W-:-:S07]  /*18060*/  @P2 FADD.FTZ R9, R9, 1 ;  /* 0x3f80000009092421 */ /* 0x002fce0000010000 */
[----:B------:R-:W1:Y:S01]  /*18070*/  @P2 MUFU.RCP R9, R9 ;  /* 0x0000000900092308 */ /* 0x000e620000001000 */
[----:B--2---:R-:W-:-:S07]  /*18080*/  @P2 FADD.FTZ R16, R16, 1 ;  /* 0x3f80000010102421 */ /* 0x004fce0000010000 */
[----:B------:R-:W2:Y:S01]  /*18090*/  @P2 MUFU.EX2 R15, R15 ;  /* 0x0000000f000f2308 */ /* 0x000ea20000000800 */
[----:B0-----:R-:W-:Y:S01]  /*180a0*/  @P2 FADD.FTZ R10, -R8, 1 ;  /* 0x3f800000080a2421 */ /* 0x001fe20000010100 */
[----:B------:R-:W-:-:S03]  /*180b0*/  @P2 FMUL.FTZ R8, R5, R8 ;  /* 0x0000000805082220 */ /* 0x000fc60000410000 */
[----:B------:R-:W-:Y:S01]  /*180c0*/  @P2 FFMA.FTZ R3, R3, R10, 1 ;  /* 0x3f80000003032423 */ /* 0x000fe2000001000a */
[----:B-1----:R-:W-:Y:S01]  /*180d0*/  @P2 FADD.FTZ R11, -R9, 1 ;  /* 0x3f800000090b2421 */ /* 0x002fe20000010100 */
[----:B------:R-:W-:Y:S02]  /*180e0*/  @P2 FMUL.FTZ R9, R4, R9 ;  /* 0x0000000904092220 */ /* 0x000fe40000410000 */
[----:B------:R-:W-:Y:S01]  /*180f0*/  @P2 FMUL.FTZ R5, R8, R3 ;  /* 0x0000000308052220 */ /* 0x000fe20000410000 */
[----:B------:R-:W-:Y:S01]  /*18100*/  @!P0 MOV R3, R65 ;  /* 0x0000004100038202 */ /* 0x000fe20000000f00 */
[----:B------:R-:W-:Y:S01]  /*18110*/  @P2 FFMA.FTZ R2, R2, R11, 1 ;  /* 0x3f80000002022423 */ /* 0x000fe2000001000b */
[C-C-:B------:R-:W-:Y:S01]  /*18120*/  FFMA.FTZ R8, R0.reuse, R17, R7.reuse ;  /* 0x0000001100087223 */ /* 0x140fe20000010007 */
[----:B------:R-:W0:Y:S01]  /*18130*/  @P2 MUFU.RCP R11, R16 ;  /* 0x00000010000b2308 */ /* 0x000e220000001000 */
[----:B------:R-:W-:Y:S02]  /*18140*/  @!P0 IMAD R17, R19, R27, R18 ;  /* 0x0000001b13118224 */ /* 0x000fe400078e0212 */
[----:B------:R-:W-:Y:S01]  /*18150*/  @P2 FMUL.FTZ R4, R9, R2 ;  /* 0x0000000209042220 */ /* 0x000fe20000410000 */
[----:B------:R-:W-:Y:S01]  /*18160*/  @!P0 MOV R2, R66 ;  /* 0x0000004200028202 */ /* 0x000fe20000000f00 */
[----:B------:R-:W-:Y:S01]  /*18170*/  FFMA.FTZ R9, R0, R22, R7 ;  /* 0x0000001600097223 */ /* 0x000fe20000010007 */
[----:B------:R-:W-:Y:S01]  /*18180*/  FFMA.FTZ R8, R5, R62, -R8 ;  /* 0x0000003e05087223 */ /* 0x000fe20000010808 */
[----:B--2---:R-:W-:-:S02]  /*18190*/  @P2 FADD.FTZ R15, R15, 1 ;  /* 0x3f8000000f0f2421 */ /* 0x004fc40000010000 */
[----:B------:R-:W-:-:S04]  /*181a0*/  @!P0 IMAD.WIDE.U32 R2, R19, R26, R2 ;  /* 0x0000001a13028225 */ /* 0x000fc800078e0002 */
[----:B------:R-:W-:Y:S01]  /*181b0*/  FFMA.FTZ R9, R4, R63, -R9 ;  /* 0x0000003f04097223 */ /* 0x000fe20000010809 */
[----:B------:R-:W-:Y:S01]  /*181c0*/  FMUL.FTZ R8, R8, UR12 ;  /* 0x0000000c08087c20 */ /* 0x000fe20008410000 */
[----:B------:R1:W2:Y:S01]  /*181d0*/  @P2 MUFU.RCP R10, R15 ;  /* 0x0000000f000a2308 */ /* 0x0002a20000001000 */
[----:B------:R-:W-:Y:S02]  /*181e0*/  IADD3 R19, R19, 0x8, RZ ;  /* 0x0000000813137810 */ /* 0x000fe40007ffe0ff */
[----:B------:R-:W-:Y:S01]  /*181f0*/  @!P0 IADD3 R5, R3, R17, RZ ;  /* 0x0000001103058210 */ /* 0x000fe20007ffe0ff */
[----:B------:R-:W-:Y:S01]  /*18200*/  @!P0 FMUL.FTZ R3, R9, UR12 ;  /* 0x0000000c09038c20 */ /* 0x000fe20008410000 */
[----:B------:R-:W-:Y:S01]  /*18210*/  @!P0 LEA R4, P3, R2, R20, 0x1 ;  /* 0x0000001402048211 */ /* 0x000fe200078608ff */
[----:B0-----:R-:W-:-:S03]  /*18220*/  @P2 FADD.FTZ R9, -R11, 1 ;  /* 0x3f8000000b092421 */ /* 0x001fc60000010100 */
[----:B------:R-:W-:Y:S01]  /*18230*/  @!P0 LEA.HI.X R5, R2, R21, R5, 0x1, P3 ;  /* 0x0000001502058211 */ /* 0x000fe200018f0c05 */
[----:B------:R-:W-:Y:S01]  /*18240*/  @P2 FFMA.FTZ R14, R14, R9, 1 ;  /* 0x3f8000000e0e2423 */ /* 0x000fe20000010009 */
[----:B-1----:R-:W-:Y:S01]  /*18250*/  @!P0 F2FP.F16.F32.PACK_AB R15, R3, R8 ;  /* 0x00000008030f823e */ /* 0x002fe200000000ff */
[--C-:B------:R-:W-:Y:S01]  /*18260*/  HADD2.F32 R3, -RZ, R12.reuse.H0_H0 ;  /* 0x2000000cff037230 */ /* 0x100fe20000004100 */
[----:B------:R-:W-:Y:S01]  /*18270*/  SHF.R.S32.HI R9, RZ, 0x1f, R19 ;  /* 0x0000001fff097819 */ /* 0x000fe20000011413 */
[----:B------:R-:W-:Y:S01]  /*18280*/  HADD2.F32 R12, -RZ, R12.H1_H1 ;  /* 0x3000000cff0c7230 */ /* 0x000fe20000004100 */
[----:B------:R-:W-:Y:S01]  /*18290*/  ISETP.NE.AND P3, PT, R6, 0x40, PT ;  /* 0x000000400600780c */ /* 0x000fe20003f65270 */
[----:B------:R0:W-:Y:S01]  /*182a0*/  @!P0 STG.E desc[UR10][R4.64], R15 ;  /* 0x0000000f04008986 */ /* 0x0001e2000c10190a */
[----:B------:R-:W-:Y:S01]  /*182b0*/  ISETP.GE.U32.AND P0, PT, R19, UR6, PT ;  /* 0x0000000613007c0c */ /* 0x000fe2000bf06070 */
[----:B--2---:R-:W-:Y:S01]  /*182c0*/  @P2 FADD.FTZ R2, -R10, 1 ;  /* 0x3f8000000a022421 */ /* 0x004fe20000010100 */
[----:B------:R-:W-:Y:S01]  /*182d0*/  @P2 FMUL.FTZ R10, R3, R10 ;  /* 0x0000000a030a2220 */ /* 0x000fe20000410000 */
[----:B------:R-:W-:Y:S01]  /*182e0*/  @P2 FMUL.FTZ R11, R12, R11 ;  /* 0x0000000b0c0b2220 */ /* 0x000fe20000410000 */
[----:B------:R-:W-:Y:S01]  /*182f0*/  ISETP.GE.OR.EX P0, PT, R9, UR7, P1, P0 ;  /* 0x0000000709007c0c */ /* 0x000fe20008f06700 */
[----:B------:R-:W-:Y:S01]  /*18300*/  @P2 FFMA.FTZ R13, R13, R2, 1 ;  /* 0x3f8000000d0d2423 */ /* 0x000fe20000010002 */
[----:B------:R-:W-:Y:S01]  /*18310*/  FFMA.FTZ R2, R0, R25, R7 ;  /* 0x0000001900027223 */ /* 0x000fe20000010007 */
[----:B------:R-:W-:-:S02]  /*18320*/  @P2 FMUL.FTZ R12, R11, R14 ;  /* 0x0000000e0b0c2220 */ /* 0x000fc40000410000 */
[----:B------:R-:W-:Y:S01]  /*18330*/  @P2 FMUL.FTZ R3, R10, R13 ;  /* 0x0000000d0a032220 */ /* 0x000fe20000410000 */
[----:B0-----:R-:W-:-:S03]  /*18340*/  FFMA.FTZ R5, R0, R24, R7 ;  /* 0x0000001800057223 */ /* 0x001fc60000010007 */
[----:B------:R-:W-:Y:S01]  /*18350*/  FFMA.FTZ R4, R3, R62, -R2 ;  /* 0x0000003e03047223 */ /* 0x000fe20000010802 */
        /* <DEDUP_REMOVED lines=12> */
[----:B------:R-:W-:-:S05]  /*18420*/  F2FP.F16.F32.PACK_AB R3, R8, R9 ;  /* 0x000000090803723e */ /* 0x000fca00000000ff */
[----:B------:R0:W-:Y:S02]  /*18430*/  STG.E desc[UR10][R4.64], R3 ;  /* 0x0000000304007986 */ /* 0x0001e4000c10190a */
.L_x_1576:
[----:B------:R-:W-:Y:S05]  /*18440*/  BSYNC B0 ;  /* 0x0000000000007941 */ /* 0x000fea0003800000 */
.L_x_1575:
        /* <DEDUP_REMOVED lines=10> */
.L_x_1491:
[----:B------:R-:W2:Y:S01]  /*184f0*/  LDL R8, [R1+0x2c8] ;  /* 0x0002c80001087983 */ /* 0x000ea20000100800 */
[----:B------:R-:W1:Y:S01]  /*18500*/  LDC R6, c[0x0][0xc] ;  /* 0x00000300ff067b82 */ /* 0x000e620000000800 */
[----:B------:R-:W-:Y:S01]  /*18510*/  BSSY B0, `(.L_x_1579) ;  /* 0x0000017000007945 */ /* 0x000fe20003800000 */
[----:B0-----:R-:W0:Y:S06]  /*18520*/  S2R R5, SR_CTAID.Y ;  /* 0x0000000000057919 */ /* 0x001e2c0000002600 */
[----:B------:R-:W3:Y:S08]  /*18530*/  LDC R7, c[0x0][0x10] ;  /* 0x00000400ff077b82 */ /* 0x000ef00000000800 */
[----:B------:R-:W4:Y:S01]  /*18540*/  LDC.64 R2, c[0x0][0x258] ;  /* 0x00009600ff027b82 */ /* 0x000f220000000a00 */
[----:B-1----:R-:W-:-:S02]  /*18550*/  IADD3 R0, R6, -0x1, RZ ;  /* 0xffffffff06007810 */ /* 0x002fc40007ffe0ff */
[----:B------:R-:W-:Y:S02]  /*18560*/  ISETP.NE.AND P1, PT, R6, 0x1, PT ;  /* 0x000000010600780c */ /* 0x000fe40003f25270 */
[----:B------:R-:W-:Y:S02]  /*18570*/  ISETP.NE.AND P0, PT, R0, UR13, PT ;  /* 0x0000000d00007c0c */ /* 0x000fe4000bf05270 */
[C---:B---3--:R-:W-:Y:S02]  /*18580*/  IADD3 R4, R7.reuse, -0x1, RZ ;  /* 0xffffffff07047810 */ /* 0x048fe40007ffe0ff */
[----:B------:R-:W-:Y:S02]  /*18590*/  SHF.L.U32 R0, R7, 0x1, RZ ;  /* 0x0000000107007819 */ /* 0x000fe400000006ff */
[----:B0-----:R-:W-:Y:S02]  /*185a0*/  ISETP.NE.OR P0, PT, R5, R4, P0 ;  /* 0x000000040500720c */ /* 0x001fe40000705670 */
        /* <DEDUP_REMOVED lines=13> */
.L_x_1580:
[----:B------:R-:W-:Y:S05]  /*18680*/  BSYNC B0 ;  /* 0x0000000000007941 */ /* 0x000fea0003800000 */
.L_x_1579:
[----:B------:R-:W-:Y:S05]  /*18690*/  @P0 EXIT ;  /* 0x000000000000094d */ /* 0x000fea0003800000 */
[----:B------:R-:W-:Y:S05]  /*186a0*/  @P2 BRA `(.L_x_1581) ;  /* 0x0000000000202947 */ /* 0x000fea0003800000 */
[----:B------:R-:W-:-:S05]  /*186b0*/  IMAD R0, R6, R7, RZ ;  /* 0x0000000706007224 */ /* 0x000fca00078e02ff */
[----:B------:R-:W-:-:S13]  /*186c0*/  ISETP.NE.AND P0, PT, R0, -0x1, PT ;  /* 0xffffffff0000780c */ /* 0x000fda0003f05270 */
[----:B------:R-:W-:Y:S05]  /*186d0*/  @!P0 BRA `(.L_x_1581) ;  /* 0x0000000000148947 */ /* 0x000fea0003800000 */
.L_x_1582:
[----:B0-----:R-:W2:Y:S04]  /*186e0*/  LDG.E.STRONG.GPU R5, desc[UR10][R2.64] ;  /* 0x0000000a02057981 */ /* 0x001ea8000c1ef900 */
[----:B--2---:R-:W-:Y:S01]  /*186f0*/  CCTL.IVALL ;  /* 0x00000000ff00798f */ /* 0x004fe20002000000 */
[----:B------:R-:W-:Y:S05]  /*18700*/  YIELD ;  /* 0x0000000000007946 */ /* 0x000fea0003800000 */
[----:B------:R-:W-:-:S13]  /*18710*/  ISETP.NE.AND P0, PT, R5, R0, PT ;  /* 0x000000000500720c */ /* 0x000fda0003f05270 */
[----:B------:R-:W-:Y:S05]  /*18720*/  @P0 BRA `(.L_x_1582) ;  /* 0xfffffffc00ec0947 */ /* 0x000fea000383ffff */
.L_x_1581:
        /* <DEDUP_REMOVED lines=21> */
[----:B------:R-:W-:-:S02]  /*18880*/  MOV R0, R4 ;  /* 0x0000000400007202 */ /* 0x000fc40000000f00 */
[----:B------:R-:W-:Y:S02]  /*18890*/  IADD3.X R5, RZ, R5, RZ, P0, !PT ;  /* 0x00000005ff057210 */ /* 0x000fe400007fe4ff */
[----:B------:R-:W-:Y:S02]  /*188a0*/  SHF.L.U64.HI R31, R25, 0x2, R24 ;  /* 0x00000002191f7819 */ /* 0x000fe40000010218 */
[--C-:B------:R-:W-:Y:S02]  /*188b0*/  SHF.R.S64 R27, R2, 0x1, R5.reuse ;  /* 0x00000001021b7819 */ /* 0x100fe40000001005 */
[----:B------:R-:W-:-:S04]  /*188c0*/  SHF.R.S32.HI R2, RZ, 0x1, R5 ;  /* 0x00000001ff027819 */ /* 0x000fc80000011405 */
[----:B------:R-:W-:-:S07]  /*188d0*/  SHF.L.U64.HI R29, R27, 0x2, R2 ;  /* 0x000000021b1d7819 */ /* 0x000fce0000010202 */
.L_x_1583:
        /* <DEDUP_REMOVED lines=25> */
.L_x_1584:
        /* <DEDUP_REMOVED lines=9> */
.L_x_5609:


//--------------------- .text._Z35group_norm_nhwc_bwd_one_pass_kernelI11Fp16IOBf16WLi64ELi112ELi448EEv26Group_norm_nhwc_bwd_params --------------------------
	.section	.text._Z35group_norm_nhwc_bwd_one_pass_kernelI11Fp16IOBf16WLi64ELi112ELi448EEv26Group_norm_nhwc_bwd_params,"ax",@progbits
	.align	128
        .global         _Z35group_norm_nhwc_bwd_one_pass_kernelI11Fp16IOBf16WLi64ELi112ELi448EEv26Group_norm_nhwc_bwd_params
        .type           _Z35group_norm_nhwc_bwd_one_pass_kernelI11Fp16IOBf16WLi64ELi112ELi448EEv26Group_norm_nhwc_bwd_params,@function
        .size           _Z35group_norm_nhwc_bwd_one_pass_kernelI11Fp16IOBf16WLi64ELi112ELi448EEv26Group_norm_nhwc_bwd_params,(.L_x_5610 - _Z35group_norm_nhwc_bwd_one_pass_kernelI11Fp16IOBf16WLi64ELi112ELi448EEv26Group_norm_nhwc_bwd_params)
        .other          _Z35group_norm_nhwc_bwd_one_pass_kernelI11Fp16IOBf16WLi64ELi112ELi448EEv26Group_norm_nhwc_bwd_params,@"STO_CUDA_ENTRY STV_DEFAULT"
_Z35group_norm_nhwc_bwd_one_pass_kernelI11Fp16IOBf16WLi64ELi112ELi448EEv26Group_norm_nhwc_bwd_params:
.text._Z35group_norm_nhwc_bwd_one_pass_kernelI11Fp16IOBf16WLi64ELi112ELi448EEv26Group_norm_nhwc_bwd_params:
        /* <DEDUP_REMOVED lines=16> */
[--C-:B------:R-:W-:Y:S01]  /*0100*/  SHF.R.S32.HI R6, RZ, 0x1f, R51.reuse ;  /* 0x0000001fff067819 */ /* 0x100fe20000011433 */
[----:B------:R-:W0:Y:S01]  /*0110*/  LDC R49, c[0x0][0x2ac] ;  /* 0x0000ab00ff317b82 */ /* 0x000e220000000800 */
[----:B------:R-:W-:Y:S01]  /*0120*/  HFMA2.MMA R43, -RZ, RZ, 0, 0 ;  /* 0x00000000ff2b7435 */ /* 0x000fe200000001ff */
[----:B------:R-:W-:Y:S01]  /*0130*/  IMAD R52, R3, -0x38, R51 ;  /* 0xffffffc803347824 */ /* 0x000fe200078e0233 */
[----:B------:R-:W-:-:S04]  /*0140*/  LEA.HI R6, R6, R51, RZ, 0x5 ;  /* 0x0000003306067211 */ /* 0x000fc800078f28ff */
        /* <DEDUP_REMOVED lines=20> */
[----:B------:R-:W-:Y:S02]  /*0290*/  ISETP.LT.U32.AND P4, PT, R4, UR10, PT ;  /* 0x0000000a04007c0c */ /* 0x000fe4000bf81070 */
[----:B------:R-:W-:Y:S02]  /*02a0*/  SHF.R.S32.HI R4, RZ, 0x1f, R4 ;  /* 0x0000001fff047819 */ /* 0x000fe40000011404 */
[----:B------:R-:W-:Y:S02]  /*02b0*/  IADD3.X R9, RZ, R9, RZ, P0, !PT ;  /* 0x00000009ff097210 */ /* 0x000fe400007fe4ff */
[C---:B------:R-:W-:Y:S02]  /*02c0*/  IADD3 R48, R49.reuse, 0x18, RZ ;  /* 0x0000001831307810 */ /* 0x040fe40007ffe0ff */
[----:B------:R-:W-:Y:S02]  /*02d0*/  IADD3 R47, R49, 0x20, RZ ;  /* 0x00000020312f7810 */ /* 0x000fe40007ffe0ff */
[----:B------:R-:W-:-:S02]  /*02e0*/  IADD3.X R10, RZ, R3, RZ, P2, !PT ;  /* 0x00000003ff0a7210 */ /* 0x000fc400017fe4ff */
[----:B------:R-:W-:Y:S02]  /*02f0*/  IADD3 R46, R49, 0x28, RZ ;  /* 0x00000028312e7810 */ /* 0x000fe40007ffe0ff */
[----:B------:R-:W-:Y:S02]  /*0300*/  SHF.R.S32.HI R5, RZ, 0x5, R6 ;  /* 0x00000005ff057819 */ /* 0x000fe40000011406 */
[----:B------:R-:W-:Y:S02]  /*0310*/  ISETP.LT.AND.EX P4, PT, R4, UR11, !P1, P4 ;  /* 0x0000000b04007c0c */ /* 0x000fe4000cf81340 */
[----:B------:R-:W-:Y:S02]  /*0320*/  ISETP.LT.U32.AND P3, PT, R48, UR10, PT ;  /* 0x0000000a30007c0c */ /* 0x000fe4000bf61070 */
[----:B------:R-:W-:Y:S02]  /*0330*/  ISETP.LT.U32.AND P2, PT, R47, UR10, PT ;  /* 0x0000000a2f007c0c */ /* 0x000fe4000bf41070 */
[----:B------:R-:W-:-:S02]  /*0340*/  SHF.R.S32.HI R2, RZ, 0x1f, R48 ;  /* 0x0000001fff027819 */ /* 0x000fc40000011430 */
[----:B------:R-:W-:Y:S02]  /*0350*/  SHF.R.S32.HI R3, RZ, 0x1f, R47 ;  /* 0x0000001fff037819 */ /* 0x000fe4000001142f */
[----:B------:R-:W-:Y:S02]  /*0360*/  SHF.R.S64 R6, R8, 0x1, R9 ;  /* 0x0000000108067819 */ /* 0x000fe40000001009 */
[----:B------:R-:W-:Y:S02]  /*0370*/  SHF.R.S64 R7, R7, 0x1, R10 ;  /* 0x0000000107077819 */ /* 0x000fe4000000100a */
[----:B------:R-:W-:Y:S01]  /*0380*/  ISETP.LT.U32.AND P0, PT, R46, UR10, PT ;  /* 0x0000000a2e007c0c */ /* 0x000fe2000bf01070 */
[----:B------:R-:W-:Y:S01]  /*0390*/  ULDC.U8 UR10, c[0x0][0x2a4] ;  /* 0x0000a900000a7ab9 */ /* 0x000fe20000000000 */
[----:B------:R-:W-:Y:S02]  /*03a0*/  SHF.R.S32.HI R4, RZ, 0x1f, R46 ;  /* 0x0000001fff047819 */ /* 0x000fe4000001142e */
[----:B------:R-:W-:-:S02]  /*03b0*/  IADD3 R45, R49, 0x30, RZ ;  /* 0x00000030312d7810 */ /* 0x000fc40007ffe0ff */
[----:B------:R-:W-:Y:S02]  /*03c0*/  SHF.R.S32.HI R9, RZ, 0x1, R9 ;  /* 0x00000001ff097819 */ /* 0x000fe40000011409 */
[----:B------:R-:W-:Y:S02]  /*03d0*/  SHF.R.S32.HI R10, RZ, 0x1, R10 ;  /* 0x00000001ff0a7819 */ /* 0x000fe4000001140a */
[----:B------:R-:W-:Y:S02]  /*03e0*/  ISETP.LT.AND.EX P3, PT, R2, UR11, !P1, P3 ;  /* 0x0000000b02007c0c */ /* 0x000fe4000cf61330 */
[----:B------:R-:W-:Y:S02]  /*03f0*/  ISETP.LT.AND.EX P2, PT, R3, UR11, !P1, P2 ;  /* 0x0000000b03007c0c */ /* 0x000fe4000cf41320 */
[----:B------:R-:W-:Y:S02]  /*0400*/  ISETP.LT.AND.EX P1, PT, R4, UR11, !P1, P0 ;  /* 0x0000000b04007c0c */ /* 0x000fe4000cf21300 */
[----:B------:R-:W-:-:S02]  /*0410*/  LEA R5, R5, UR5, 0x3 ;  /* 0x0000000505057c11 */ /* 0x000fc4000f8e18ff */
[----:B------:R-:W-:Y:S02]  /*0420*/  IADD3 R44, R49, 0x38, RZ ;  /* 0x00000038312c7810 */ /* 0x000fe40007ffe0ff */
[----:B------:R-:W-:Y:S02]  /*0430*/  SHF.R.S32.HI R8, RZ, 0x1f, R45 ;  /* 0x0000001fff087819 */ /* 0x000fe4000001142d */
[----:B------:R-:W-:Y:S02]  /*0440*/  SHF.L.U64.HI R9, R6, 0x2, R9 ;  /* 0x0000000206097819 */ /* 0x000fe40000010209 */
[----:B0-----:R-:W-:-:S07]  /*0450*/  SHF.L.U64.HI R10, R7, 0x2, R10 ;  /* 0x00000002070a7819 */ /* 0x001fce000001020a */
.L_x_1636:
[----:B------:R-:W0:Y:S01]  /*0460*/  LDC R17, c[0x0][0x2a0] ;  /* 0x0000a800ff117b82 */ /* 0x000e220000000800 */
[----:B------:R-:W-:Y:S01]  /*0470*/  IABS R16, R50 ;  /* 0x0000003200107213 */ /* 0x000fe20000000000 */
[----:B------:R-:W-:Y:S01]  /*0480*/  ULDC.64 UR12, c[0x0][0x298] ;  /* 0x0000a600000c7ab9 */ /* 0x000fe20000000a00 */
[----:B------:R-:W-:Y:S02]  /*0490*/  LOP3.LUT P6, RZ, R53, 0x2, RZ, 0xc0, !PT ;  /* 0x0000000235ff7812 */ /* 0x000fe400078cc0ff */
[C---:B------:R-:W-:Y:S02]  /*04a0*/  IADD3 R25, R49.reuse, 0x8, RZ ;  /* 0x0000000831197810 */ /* 0x040fe40007ffe0ff */
[----:B------:R-:W-:Y:S01]  /*04b0*/  IADD3 R23, R49, 0x10, RZ ;  /* 0x0000001031177810 */ /* 0x000fe20007ffe0ff */
[----:B------:R-:W1:Y:S01]  /*04c0*/  @P5 LDC.64 R38, c[0x0][0x230] ;  /* 0x00008c00ff265b82 */ /* 0x000e620000000a00 */
[----:B------:R-:W-:-:S07]  /*04d0*/  SHF.R.S32.HI R19, RZ, 0x1f, R25 ;  /* 0x0000001fff137819 */ /* 0x000fce0000011419 */
        /* <DEDUP_REMOVED lines=45> */
[C---:B------:R-:W-:Y:S01]  /*07b0*/  IMAD R63, R11.reuse, UR13, R16 ;  /* 0x0000000d0b3f7c24 */ /* 0x040fe2000f8e0210 */
[----:B------:R-:W-:Y:S01]  /*07c0*/  SHF.R.S32.HI R17, RZ, 0x1f, R49 ;  /* 0x0000001fff117819 */ /* 0x000fe20000011431 */
[----:B------:R-:W-:Y:S01]  /*07d0*/  IMAD.WIDE.U32 R58, R11, UR12, R58 ;  /* 0x0000000c0b3a7c25 */ /* 0x000fe2000f8e003a */
[----:B------:R-:W-:-:S03]  /*07e0*/  ULDC.64 UR12, c[0x0][0x290] ;  /* 0x0000a400000c7ab9 */ /* 0x000fc60000000a00 */
[----:B-1----:R-:W-:Y:S01]  /*07f0*/  @P6 IMAD R16, R17, R12, RZ ;  /* 0x0000000c11106224 */ /* 0x002fe200078e02ff */
[----:B------:R-:W-:Y:S02]  /*0800*/  IADD3 R63, R59, R63, RZ ;  /* 0x0000003f3b3f7210 */ /* 0x000fe40007ffe0ff */
[----:B------:R-:W-:Y:S01]  /*0810*/  @P6 MOV R62, R58 ;  /* 0x0000003a003e6202 */ /* 0x000fe20000000f00 */
[----:B------:R-:W-:Y:S02]  /*0820*/  @P6 IMAD R11, R49, R13, R16 ;  /* 0x0000000d310b6224 */ /* 0x000fe400078e0210 */
[----:B------:R-:W1:Y:S01]  /*0830*/  @P4 LDC.64 R16, c[0x0][0x288] ;  /* 0x0000a200ff104b82 */ /* 0x000e620000000a00 */
[----:B---3--:R-:W-:Y:S01]  /*0840*/  @P5 IMAD R18, R19, R14, RZ ;  /* 0x0000000e13125224 */ /* 0x008fe200078e02ff */
[----:B------:R-:W-:Y:S01]  /*0850*/  @P5 MOV R19, R63 ;  /* 0x0000003f00135202 */ /* 0x000fe20000000f00 */
[----:B------:R-:W-:-:S04]  /*0860*/  @P6 IMAD.WIDE.U32 R12, R49, R12, R62 ;  /* 0x0000000c310c6225 */ /* 0x000fc800078e003e */
        /* <DEDUP_REMOVED lines=37> */
[C---:B------:R-:W-:Y:S01]  /*0ac0*/  @P4 IADD3.X R35, R18.reuse, R35, RZ, P0, !PT ;  /* 0x0000002312234210 */ /* 0x040fe200007fe4ff */
[----:B------:R-:W4:Y:S01]  /*0ad0*/  @P1 LDC.64 R12, c[0x0][0x288] ;  /* 0x0000a200ff0c1b82 */ /* 0x000f220000000a00 */
[----:B------:R-:W-:Y:S02]  /*0ae0*/  @P4 IADD3 R32, P0, R11, R32, RZ ;  /* 0x000000200b204210 */ /* 0x000fe40007f1e0ff */
[----:B------:R-:W-:Y:S02]  /*0af0*/  @P3 IADD3 R17, R17, R19, RZ ;  /* 0x0000001311113210 */ /* 0x000fe40007ffe0ff */
[----:B------:R-:W-:Y:S02]  /*0b00*/  @P4 IADD3.X R33, R18, R33, RZ, P0, !PT ;  /* 0x0000002112214210 */ /* 0x000fe400007fe4ff */
[C---:B------:R-:W-:Y:S02]  /*0b10*/  @P3 SHF.L.U32 R11, R16.reuse, 0x1, RZ ;  /* 0x00000001100b3819 */ /* 0x040fe400000006ff */
[----:B------:R-:W-:Y:S01]  /*0b20*/  @P3 SHF.L.U64.HI R18, R16, 0x1, R17 ;  /* 0x0000000110123819 */ /* 0x000fe20000010211 */
[----:B-1----:R-:W-:Y:S01]  /*0b30*/  @P2 IMAD R16, R3, R14, RZ ;  /* 0x0000000e03102224 */ /* 0x002fe200078e02ff */
[----:B------:R-:W-:-:S02]  /*0b40*/  @P3 IADD3 R26, P0, R11, R26, RZ ;  /* 0x0000001a0b1a3210 */ /* 0x000fc40007f1e0ff */
[----:B------:R-:W-:Y:S01]  /*0b50*/  @P2 MOV R17, R63 ;  /* 0x0000003f00112202 */ /* 0x000fe20000000f00 */
[----:B------:R-:W-:Y:S01]  /*0b60*/  @P2 IMAD R15, R47, R15, R16 ;  /* 0x0000000f2f0f2224 */ /* 0x000fe200078e0210 */
[----:B------:R-:W-:Y:S02]  /*0b70*/  @P2 MOV R16, R58 ;  /* 0x0000003a00102202 */ /* 0x000fe40000000f00 */
[C---:B------:R-:W-:Y:S02]  /*0b80*/  @P3 IADD3.X R27, R18.reuse, R27, RZ, P0, !PT ;  /* 0x0000001b121b3210 */ /* 0x040fe400007fe4ff */
[----:B---3--:R-:W-:Y:S01]  /*0b90*/  @P3 IADD3 R24, P0, R11, R24, RZ ;  /* 0x000000180b183210 */ /* 0x008fe20007f1e0ff */
[----:B------:R-:W-:Y:S01]  /*0ba0*/  @P2 IMAD.WIDE.U32 R16, R47, R14, R16 ;  /* 0x0000000e2f102225 */ /* 0x000fe200078e0010 */
[----:B------:R-:W1:Y:S02]  /*0bb0*/  LDC R11, c[0x0][0x2ac] ;  /* 0x0000ab00ff0b7b82 */ /* 0x000e640000000800 */
[----:B------:R-:W-:Y:S01]  /*0bc0*/  @P3 IADD3.X R25, R18, R25, RZ, P0, !PT ;  /* 0x0000001912193210 */ /* 0x000fe200007fe4ff */
[----:B----4-:R-:W-:Y:S01]  /*0bd0*/  @P1 IMAD R14, R4, R12, RZ ;  /* 0x0000000c040e1224 */ /* 0x010fe200078e02ff */
[----:B------:R-:W-:-:S02]  /*0be0*/  @P2 IADD3 R15, R17, R15, RZ ;  /* 0x0000000f110f2210 */ /* 0x000fc40007ffe0ff */
[----:B------:R-:W-:Y:S01]  /*0bf0*/  @P2 SHF.L.U32 R29, R16, 0x1, RZ ;  /* 0x00000001101d2819 */ /* 0x000fe200000006ff */
[----:B------:R-:W-:Y:S01]  /*0c00*/  @P1 IMAD R31, R46, R13, R14 ;  /* 0x0000000d2e1f1224 */ /* 0x000fe200078e020e */
[----:B------:R-:W3:Y:S01]  /*0c10*/  @P1 LDC.64 R18, c[0x0][0x230] ;  /* 0x00008c00ff121b82 */ /* 0x000ee20000000a00 */
[----:B------:R-:W-:Y:S02]  /*0c20*/  @P2 SHF.L.U64.HI R28, R16, 0x1, R15 ;  /* 0x00000001101c2819 */ /* 0x000fe4000001020f */
[----:B------:R-:W-:Y:S02]  /*0c30*/  @P1 MOV R14, R58 ;  /* 0x0000003a000e1202 */ /* 0x000fe40000000f00 */
[----:B------:R-:W-:Y:S02]  /*0c40*/  @P1 MOV R15, R63 ;  /* 0x0000003f000f1202 */ /* 0x000fe40000000f00 */
[----:B--2---:R-:W-:Y:S01]  /*0c50*/  @P2 IADD3 R22, P0, R29, R22, RZ ;  /* 0x000000161d162210 */ /* 0x004fe20007f1e0ff */
[----:B------:R-:W2:Y:S01]  /*0c60*/  @P1 LDC.64 R16, c[0x0][0x228] ;  /* 0x00008a00ff101b82 */ /* 0x000ea20000000a00 */
[----:B------:R-:W-:-:S02]  /*0c70*/  @P1 IMAD.WIDE.U32 R12, R46, R12, R14 ;  /* 0x0000000c2e0c1225 */ /* 0x000fc400078e000e */
[----:B------:R-:W-:Y:S02]  /*0c80*/  @P2 IADD3.X R23, R28, R23, RZ, P0, !PT ;  /* 0x000000171c172210 */ /* 0x000fe400007fe4ff */
[----:B0-----:R-:W-:Y:S02]  /*0c90*/  @P2 IADD3 R20, P0, R29, R20, RZ ;  /* 0x000000141d142210 */ /* 0x001fe40007f1e0ff */
[----:B------:R-:W-:Y:S02]  /*0ca0*/  @P1 IADD3 R15, R13, R31, RZ ;  /* 0x0000001f0d0f1210 */ /* 0x000fe40007ffe0ff */
[----:B------:R-:W-:Y:S02]  /*0cb0*/  SHF.R.U32.HI R13, RZ, 0x3, R51 ;  /* 0x00000003ff0d7819 */ /* 0x000fe40000011633 */
[C---:B------:R-:W-:Y:S02]  /*0cc0*/  @P1 SHF.L.U64.HI R14, R12.reuse, 0x1, R15 ;  /* 0x000000010c0e1819 */ /* 0x040fe4000001020f */
[----:B------:R-:W-:Y:S01]  /*0cd0*/  @P1 SHF.L.U32 R15, R12, 0x1, RZ ;  /* 0x000000010c0f1819 */ /* 0x000fe200000006ff */
[----:B------:R-:W-:Y:S01]  /*0ce0*/  IMAD.WIDE.U32 R12, R13, 0x24924925, RZ ;  /* 0x249249250d0c7825 */ /* 0x000fe200078e00ff */
[----:B------:R-:W-:-:S02]  /*0cf0*/  @P2 IADD3.X R21, R28, R21, RZ, P0, !PT ;  /* 0x000000151c152210 */ /* 0x000fc400007fe4ff */
[----:B---3--:R-:W-:Y:S01]  /*0d00*/  @P1 IADD3 R18, P0, R15, R18, RZ ;  /* 0x000000120f121210 */ /* 0x008fe20007f1e0ff */
[----:B-1----:R-:W-:-:S03]  /*0d10*/  IMAD R11, R11, UR7, R13 ;  /* 0x000000070b0b7c24 */ /* 0x002fc6000f8e020d */
[----:B------:R-:W-:Y:S02]  /*0d20*/  @P1 IADD3.X R19, R14, R19, RZ, P0, !PT ;  /* 0x000000130e131210 */ /* 0x000fe400007fe4ff */
[----:B------:R-:W-:Y:S02]  /*0d30*/  IADD3 R11, R11, 0x30, RZ ;  /* 0x000000300b0b7810 */ /* 0x000fe40007ffe0ff */
        /* <DEDUP_REMOVED lines=17> */
[----:B-1----:R-:W-:-:S02]  /*0e50*/  @P0 IADD3 R14, P6, R29, R14, RZ ;  /* 0x0000000e1d0e0210 */ /* 0x002fc40007fde0ff */
[----:B------:R-:W-:Y:S02]  /*0e60*/  MOV R11, RZ ;  /* 0x000000ff000b7202 */ /* 0x000fe40000000f00 */
[----:B------:R-:W-:-:S05]  /*0e70*/  @P0 IADD3.X R15, R40, R15, RZ, P6, !PT ;  /* 0x0000000f280f0210 */ /* 0x000fca00037fe4ff */
[----:B------:R1:W5:Y:S01]  /*0e80*/  @P0 LDG.E R11, desc[UR8][R14.64] ;  /* 0x000000080e0b0981 */ /* 0x000362000c1e1900 */
[----:B0-----:R-:W-:Y:S02]  /*0e90*/  @P0 IADD3 R28, P6, R29, R12, RZ ;  /* 0x0000000c1d1c0210 */ /* 0x001fe40007fde0ff */
[----:B------:R-:W-:Y:S02]  /*0ea0*/  MOV R12, RZ ;  /* 0x000000ff000c7202 */ /* 0x000fe40000000f00 */
[----:B------:R-:W-:Y:S02]  /*0eb0*/  @P0 IADD3.X R29, R40, R13, RZ, P6, !PT ;  /* 0x0000000d281d0210 */ /* 0x000fe400037fe4ff */
[----:B------:R-:W-:-:S03]  /*0ec0*/  SHF.R.S32.HI R13, RZ, 0x1f, R44 ;  /* 0x0000001fff0d7819 */ /* 0x000fc6000001142c */
[----:B------:R0:W5:Y:S01]  /*0ed0*/  @P0 LDG.E R12, desc[UR8][R28.64] ;  /* 0x000000081c0c0981 */ /* 0x000162000c1e1900 */
[----:B------:R-:W-:-:S04]  /*0ee0*/  ISETP.GE.U32.AND P0, PT, R44, UR12, PT ;  /* 0x0000000c2c007c0c */ /* 0x000fc8000bf06070 */
[----:B------:R-:W-:-:S04]  /*0ef0*/  ISETP.GE.AND.EX P0, PT, R13, UR13, PT, P0 ;  /* 0x0000000d0d007c0c */ /* 0x000fc8000bf06300 */
[----:B------:R-:W-:-:S13]  /*0f00*/  ISETP.GT.U32.OR P0, PT, R51, 0x1bf, P0 ;  /* 0x000001bf3300780c */ /* 0x000fda0000704470 */
[----:B-1----:R-:W1:Y:S01]  /*0f10*/  @!P0 LDC.64 R14, c[0x0][0x288] ;  /* 0x0000a200ff0e8b82 */ /* 0x002e620000000a00 */
[----:B------:R-:W-:Y:S02]  /*0f20*/  @!P0 MOV R40, R58 ;  /* 0x0000003a00288202 */ /* 0x000fe40000000f00 */
[----:B------:R-:W-:-:S05]  /*0f30*/  @!P0 MOV R41, R63 ;  /* 0x0000003f00298202 */ /* 0x000fca0000000f00 */
[----:B0-----:R-:W0:Y:S01]  /*0f40*/  @!P0 LDC.64 R28, c[0x0][0x230] ;  /* 0x00008c00ff1c8b82 */ /* 0x001e220000000a00 */
[-C--:B-1----:R-:W-:Y:S02]  /*0f50*/  @!P0 IMAD R13, R13, R14.reuse, RZ ;  /* 0x0000000e0d0d8224 */ /* 0x082fe400078e02ff */
[----:B------:R-:W-:-:S04]  /*0f60*/  @!P0 IMAD.WIDE.U32 R40, R44, R14, R40 ;  /* 0x0000000e2c288225 */ /* 0x000fc800078e0028 */
[----:B------:R-:W-:Y:S02]  /*0f70*/  @!P0 IMAD R13, R44, R15, R13 ;  /* 0x0000000f2c0d8224 */ /* 0x000fe400078e020d */
[----:B------:R-:W1:Y:S01]  /*0f80*/  @!P0 LDC.64 R14, c[0x0][0x228] ;  /* 0x00008a00ff0e8b82 */ /* 0x000e620000000a00 */
[C---:B------:R-:W-:Y:S02]  /*0f90*/  @!P0 SHF.L.U32 R67, R40.reuse, 0x1, RZ ;  /* 0x0000000128438819 */ /* 0x040fe400000006ff */
[----:B------:R-:W-:Y:S02]  /*0fa0*/  @!P0 IADD3 R13, R41, R13, RZ ;  /* 0x0000000d290d8210 */ /* 0x000fe40007ffe0ff */
[----:B0-----:R-:W-:Y:S02]  /*0fb0*/  @!P0 IADD3 R64, P6, R67, R28, RZ ;  /* 0x0000001c43408210 */ /* 0x001fe40007fde0ff */
[----:B------:R-:W-:-:S04]  /*0fc0*/  @!P0 SHF.L.U64.HI R40, R40, 0x1, R13 ;  /* 0x0000000128288819 */ /* 0x000fc8000001020d */
[----:B------:R-:W-:Y:S02]  /*0fd0*/  @!P0 IADD3.X R65, R40, R29, RZ, P6, !PT ;  /* 0x0000001d28418210 */ /* 0x000fe400037fe4ff */
[----:B-1----:R-:W-:-:S04]  /*0fe0*/  @!P0 IADD3 R66, P6, R67, R14, RZ ;  /* 0x0000000e43428210 */ /* 0x002fc80007fde0ff */
[----:B------:R-:W-:Y:S02]  /*0ff0*/  @!P0 IADD3.X R67, R40, R15, RZ, P6, !PT ;  /* 0x0000000f28438210 */ /* 0x000fe400037fe4ff */
[----:B------:R-:W0:Y:S02]  /*1000*/  LDC.64 R14, c[0x0][0x248] ;  /* 0x00009200ff0e7b82 */ /* 0x000e240000000a00 */
[----:B0-----:R-:W-:-:S06]  /*1010*/  IMAD.WIDE R14, R50, 0x8, R14 ;  /* 0x00000008320e7825 */ /* 0x001fcc00078e020e */
[----:B------:R-:W2:Y:S01]  /*1020*/  LDG.E.64 R14, desc[UR8][R14.64] ;  /* 0x000000080e0e7981 */ /* 0x000ea2000c1e1b00 */
[----:B------:R-:W-:-:S06]  /*1030*/  MOV R42, RZ ;  /* 0x000000ff002a7202 */ /* 0x000fcc0000000f00 */
[----:B------:R0:W5:Y:S02]  /*1040*/  @P5 LDG.E R42, desc[UR8][R38.64] ;  /* 0x00000008262a5981 */ /* 0x000164000c1e1900 */
[----:B0-----:R-:W-:-:S06]  /*1050*/  CS2R R38, SRZ ;  /* 0x0000000000267805 */ /* 0x001fcc000001ff00 */
[----:B------:R0:W5:Y:S01]  /*1060*/  @P5 LDG.E R39, desc[UR8][R36.64] ;  /* 0x0000000824275981 */ /* 0x000162000c1e1900 */
[----:B------:R-:W-:-:S03]  /*1070*/  CS2R R28, SRZ ;  /* 0x00000000001c7805 */ /* 0x000fc6000001ff00 */
[----:B------:R-:W5:Y:S04]  /*1080*/  @P3 LDG.E R38, desc[UR8][R26.64] ;  /* 0x000000081a263981 */ /* 0x000f68000c1e1900 */
[----:B------:R-:W5:Y:S01]  /*1090*/  @P1 LDG.E R29, desc[UR8][R16.64] ;  /* 0x00000008101d1981 */ /* 0x000f62000c1e1900 */
[----:B0-----:R-:W-:Y:S02]  /*10a0*/  CS2R R36, SRZ ;  /* 0x0000000000247805 */ /* 0x001fe4000001ff00 */
[----:B------:R-:W-:Y:S01]  /*10b0*/  MOV R13, RZ ;  /* 0x000000ff000d7202 */ /* 0x000fe20000000f00 */
[----:B------:R-:W5:Y:S04]  /*10c0*/  @!P0 LDG.E R28, desc[UR8][R64.64] ;  /* 0x00000008401c8981 */ /* 0x000f68000c1e1900 */
[----:B------:R0:W5:Y:S04]  /*10d0*/  @P4 LDG.E R37, desc[UR8][R34.64] ;  /* 0x0000000822254981 */ /* 0x000168000c1e1900 */
[----:B------:R1:W5:Y:S04]  /*10e0*/  @P4 LDG.E R36, desc[UR8][R32.64] ;  /* 0x0000000820244981 */ /* 0x000368000c1e1900 */
[----:B------:R-:W5:Y:S01]  /*10f0*/  @!P0 LDG.E R13, desc[UR8][R66.64] ;  /* 0x00000008420d8981 */ /* 0x000f62000c1e1900 */
[----:B0-----:R-:W-:-:S02]  /*1100*/  CS2R R34, SRZ ;  /* 0x0000000000227805 */ /* 0x001fc4000001ff00 */
[----:B-1----:R-:W-:-:S04]  /*1110*/  CS2R R32, SRZ ;  /* 0x0000000000207805 */ /* 0x002fc8000001ff00 */
[----:B------:R-:W5:Y:S04]  /*1120*/  @P1 LDG.E R34, desc[UR8][R18.64] ;  /* 0x0000000812221981 */ /* 0x000f68000c1e1900 */
[----:B------:R-:W5:Y:S04]  /*1130*/  @P2 LDG.E R33, desc[UR8][R22.64] ;  /* 0x0000000816212981 */ /* 0x000f68000c1e1900 */
[----:B------:R-:W5:Y:S01]  /*1140*/  @P3 LDG.E R35, desc[UR8][R24.64] ;  /* 0x0000000818233981 */ /* 0x000f62000c1e1900 */
[----:B------:R-:W-:Y:S02]  /*1150*/  LOP3.LUT P6, RZ, R53, 0x2, RZ, 0xc0, !PT ;  /* 0x0000000235ff7812 */ /* 0x000fe400078cc0ff */
[----:B------:R-:W-:Y:S01]  /*1160*/  CS2R R40, SRZ ;  /* 0x0000000000287805 */ /* 0x000fe2000001ff00 */
[----:B------:R-:W5:Y:S10]  /*1170*/  @P2 LDG.E R32, desc[UR8][R20.64] ;  /* 0x0000000814202981 */ /* 0x000f74000c1e1900 */
[----:B------:R0:W5:Y:S01]  /*1180*/  @P6 LDG.E R40, desc[UR8][R54.64] ;  /* 0x0000000836286981 */ /* 0x000162000c1e1900 */
[----:B------:R-:W-:Y:S03]  /*1190*/  BSSY B0, `(.L_x_1586) ;  /* 0x000001d000007945 */ /* 0x000fe60003800000 */
[----:B------:R1:W5:Y:S01]  /*11a0*/  @P6 LDG.E R41, desc[UR8][R56.64] ;  /* 0x0000000838296981 */ /* 0x000362000c1e1900 */
[----:B0-----:R-:W-:-:S02]  /*11b0*/  MOV R55, 0x3f800000 ;  /* 0x3f80000000377802 */ /* 0x001fc40000000f00 */
[----:B------:R-:W-:Y:S02]  /*11c0*/  MOV R54, RZ ;  /* 0x000000ff00367202 */ /* 0x000fe40000000f00 */
[----:B-1----:R-:W-:Y:S01]  /*11d0*/  CS2R R56, SRZ ;  /* 0x0000000000387805 */ /* 0x002fe2000001ff00 */
[----:B--2---:R-:W-:-:S05]  /*11e0*/  FFMA.FTZ R24, -R14, R14, R15 ;  /* 0x0000000e0e187223 */ /* 0x004fca000001010f */
[----:B------:R-:W-:-:S13]  /*11f0*/  FSETP.GTU.FTZ.AND P0, PT, R24, RZ, PT ;  /* 0x000000ff1800720b */ /* 0x000fda0003f1c000 */
[----:B------:R-:W0:Y:S02]  /*1200*/  @P0 LDC R15, c[0x0][0x250] ;  /* 0x00009400ff0f0b82 */ /* 0x000e240000000800 */
[----:B0-----:R-:W-:-:S04]  /*1210*/  @P0 FADD.FTZ R20, R24, R15 ;  /* 0x0000000f18140221 */ /* 0x001fc80000010000 */
[----:B------:R0:W1:Y:S01]  /*1220*/  @P0 MUFU.RSQ R55, R20 ;  /* 0x0000001400370308 */ /* 0x0000620000001400 */
[----:B------:R-:W-:Y:S02]  /*1230*/  ISETP.GT.U32.AND P0, PT, R51, 0x1bf, PT ;  /* 0x000001bf3300780c */ /* 0x000fe40003f04070 */
[----:B------:R-:W-:-:S11]  /*1240*/  MOV R15, RZ ;  /* 0x000000ff000f7202 */ /* 0x000fd60000000f00 */
        /* <DEDUP_REMOVED lines=8> */
[----:B------:R-:W2:Y:S01]  /*12d0*/  @P0 LDG.E.U16 R20, desc[UR8][R16.64+0x2] ;  /* 0x0000020810140981 */ /* 0x000ea2000c1e1500 */
[----:B0-----:R-:W-:-:S03]  /*12e0*/  IMAD.WIDE R18, R21, 0x2, R18 ;  /* 0x0000000215127825 */ /* 0x001fc600078e0212 */
[----:B------:R-:W3:Y:S04]  /*12f0*/  @P0 LDG.E.U16 R21, desc[UR8][R16.64] ;  /* 0x0000000810150981 */ /* 0x000ee8000c1e1500 */
[----:B------:R-:W4:Y:S04]  /*1300*/  LDG.E.U16 R57, desc[UR8][R18.64] ;  /* 0x0000000812397981 */ /* 0x000f28000c1e1500 */
[----:B------:R-:W4:Y:S01]  /*1310*/  LDG.E.U16 R56, desc[UR8][R18.64+0x2] ;  /* 0x0000020812387981 */ /* 0x000f22000c1e1500 */
[----:B--2---:R-:W-:Y:S02]  /*1320*/  @P0 SHF.L.U32 R15, R20, 0x10, RZ ;  /* 0x00000010140f0819 */ /* 0x004fe400000006ff */
[----:B---3--:R-:W-:-:S02]  /*1330*/  @P0 SHF.L.U32 R54, R21, 0x10, RZ ;  /* 0x0000001015360819 */ /* 0x008fc400000006ff */
[----:B----4-:R-:W-:Y:S02]  /*1340*/  SHF.L.U32 R57, R57, 0x10, RZ ;  /* 0x0000001039397819 */ /* 0x010fe400000006ff */
[----:B------:R-:W-:-:S07]  /*1350*/  SHF.L.U32 R56, R56, 0x10, RZ ;  /* 0x0000001038387819 */ /* 0x000fce00000006ff */
.L_x_1587:
[----:B------:R-:W-:Y:S05]  /*1360*/  BSYNC B0 ;  /* 0x0000000000007941 */ /* 0x000fea0003800000 */
.L_x_1586:
[----:B------:R-:W-:Y:S01]  /*1370*/  ISETP.NE.AND P0, PT, RZ, UR10, PT ;  /* 0x0000000aff007c0c */ /* 0x000fe2000bf05270 */
[--C-:B-----5:R-:W-:Y:S01]  /*1380*/  HADD2.F32 R17, -RZ, R41.reuse.H0_H0 ;  /* 0x20000029ff117230 */ /* 0x120fe20000004100 */
[----:B------:R-:W-:Y:S01]  /*1390*/  LOP3.LUT R53, R53, 0xfffffffb, RZ, 0xc0, !PT ;  /* 0xfffffffb35357812 */ /* 0x000fe200078ec0ff */
[----:B------:R-:W-:Y:S02]  /*13a0*/  HADD2.F32 R19, -RZ, R41.H1_H1 ;  /* 0x30000029ff137230 */ /* 0x000fe40000004100 */
[--C-:B------:R-:W-:Y:S02]  /*13b0*/  HADD2.F32 R18, -RZ, R40.reuse.H0_H0 ;  /* 0x20000028ff127230 */ /* 0x100fe40000004100 */
[C---:B------:R-:W-:Y:S01]  /*13c0*/  FADD.FTZ R16, -R14.reuse, R17 ;  /* 0x000000110e107221 */ /* 0x040fe20000010100 */
[----:B------:R-:W-:Y:S01]  /*13d0*/  FADD.FTZ R20, -R14, R19 ;  /* 0x000000130e147221 */ /* 0x000fe20000010100 */
[----:B------:R-:W-:Y:S02]  /*13e0*/  HADD2.F32 R19, -RZ, R40.H1_H1 ;  /* 0x30000028ff137230 */ /* 0x000fe40000004100 */
        /* <DEDUP_REMOVED lines=22> */
.L_x_1588:
[----:B------:R-:W-:Y:S01]  /*1550*/  FMUL.FTZ R20, R18, R57 ;  /* 0x0000003912147220 */ /* 0x000fe20000410000 */
[--C-:B------:R-:W-:Y:S02]  /*1560*/  HADD2.F32 R25, -RZ, R42.reuse.H0_H0 ;  /* 0x2000002aff197230 */ /* 0x100fe40000004100 */
[----:B------:R-:W-:Y:S01]  /*1570*/  FMUL.FTZ R22, R19, R56 ;  /* 0x0000003813167220 */ /* 0x000fe20000410000 */
[----:B------:R-:W-:Y:S02]  /*1580*/  HADD2.F32 R27, -RZ, R42.H1_H1 ;  /* 0x3000002aff1b7230 */ /* 0x000fe40000004100 */
[C---:B------:R-:W-:Y:S01]  /*1590*/  FFMA.FTZ R21, R17.reuse, R20, RZ ;  /* 0x0000001411157223 */ /* 0x040fe200000100ff */
[----:B------:R-:W-:Y:S01]  /*15a0*/  FADD.FTZ R23, RZ, R20 ;  /* 0x00000014ff177221 */ /* 0x000fe20000010000 */
[C---:B------:R-:W-:Y:S01]  /*15b0*/  FADD.FTZ R24, -R14.reuse, R25 ;  /* 0x000000190e187221 */ /* 0x040fe20000010100 */
[----:B------:R-:W-:Y:S01]  /*15c0*/  FADD.FTZ R26, -R14, R27 ;  /* 0x0000001b0e1a7221 */ /* 0x000fe20000010100 */
[----:B------:R-:W-:Y:S01]  /*15d0*/  FFMA.FTZ R20, R16, R22, R21 ;  /* 0x0000001610147223 */ /* 0x000fe20000010015 */
[----:B------:R-:W-:Y:S01]  /*15e0*/  FADD.FTZ R21, R22, R23 ;  /* 0x0000001716157221 */ /* 0x000fe20000010000 */
[-C--:B------:R-:W-:Y:S01]  /*15f0*/  FMUL.FTZ R23, R24, R55.reuse ;  /* 0x0000003718177220 */ /* 0x080fe20000410000 */
[----:B------:R-:W-:Y:S01]  /*1600*/  FMUL.FTZ R22, R26, R55 ;  /* 0x000000371a167220 */ /* 0x000fe20000410000 */
[----:B------:R-:W-:Y:S01]  /*1610*/  FFMA.FTZ R24, R17, R18, RZ ;  /* 0x0000001211187223 */ /* 0x000fe200000100ff */
        /* <DEDUP_REMOVED lines=21> */
.L_x_1589:
[----:B------:R-:W-:Y:S01]  /*1770*/  FADD.FTZ R25, RZ, R18 ;  /* 0x00000012ff197221 */ /* 0x000fe20000010000 */
[----:B------:R-:W-:Y:S01]  /*1780*/  FMUL.FTZ R27, R26, R57 ;  /* 0x000000391a1b7220 */ /* 0x000fe20000410000 */
[----:B------:R-:W-:Y:S01]  /*1790*/  FFMA.FTZ R24, R23, R26, R24 ;  /* 0x0000001a17187223 */ /* 0x000fe20000010018 */
[----:B------:R-:W-:Y:S01]  /*17a0*/  FADD.FTZ R18, RZ, R19 ;  /* 0x00000013ff127221 */ /* 0x000fe20000010000 */
[----:B------:R-:W-:Y:S01]  /*17b0*/  FADD.FTZ R26, R25, R26 ;  /* 0x0000001a191a7221 */ /* 0x000fe20000010000 */
[----:B------:R-:W-:Y:S01]  /*17c0*/  FFMA.FTZ R23, R23, R27, R20 ;  /* 0x0000001b17177223 */ /* 0x000fe20000010014 */
[----:B------:R-:W-:Y:S01]  /*17d0*/  FFMA.FTZ R25, R16, R19, RZ ;  /* 0x0000001310197223 */ /* 0x000fe200000100ff */
[----:B------:R-:W-:Y:S01]  /*17e0*/  FADD.FTZ R20, R21, R27 ;  /* 0x0000001b15147221 */ /* 0x000fe20000010000 */
[--C-:B------:R-:W-:Y:S02]  /*17f0*/  HADD2.F32 R19, -RZ, R37.reuse.H0_H0 ;  /* 0x20000025ff137230 */ /* 0x100fe40000004100 */
[----:B------:R-:W-:Y:S01]  /*1800*/  FADD.FTZ R18, R18, R17 ;  /* 0x0000001112127221 */ /* 0x000fe20000010000 */
[----:B------:R-:W-:-:S02]  /*1810*/  HADD2.F32 R21, -RZ, R37.H1_H1 ;  /* 0x30000025ff157230 */ /* 0x000fc40000004100 */
[----:B------:R-:W-:Y:S01]  /*1820*/  FFMA.FTZ R16, R22, R17, R25 ;  /* 0x0000001116107223 */ /* 0x000fe20000010019 */
[----:B------:R-:W-:Y:S01]  /*1830*/  FMUL.FTZ R17, R17, R56 ;  /* 0x0000003811117220 */ /* 0x000fe20000410000 */
[C---:B------:R-:W-:Y:S01]  /*1840*/  FADD.FTZ R30, -R14.reuse, R19 ;  /* 0x000000130e1e7221 */ /* 0x040fe20000010100 */
[----:B------:R-:W-:Y:S02]  /*1850*/  FADD.FTZ R64, -R14, R21 ;  /* 0x000000150e407221 */ /* 0x000fe40000010100 */
        /* <DEDUP_REMOVED lines=25> */
.L_x_1590:
[----:B------:R-:W-:Y:S01]  /*19f0*/  FMUL.FTZ R25, R20, R57 ;  /* 0x0000003914197220 */ /* 0x000fe20000410000 */
[----:B------:R-:W-:Y:S01]  /*1a00*/  FADD.FTZ R26, R26, R20 ;  /* 0x000000141a1a7221 */ /* 0x000fe20000010000 */
[C---:B------:R-:W-:Y:S01]  /*1a10*/  FFMA.FTZ R24, R23.reuse, R20, R24 ;  /* 0x0000001417187223 */ /* 0x040fe20000010018 */
[----:B------:R-:W-:Y:S01]  /*1a20*/  FADD.FTZ R18, R18, R21 ;  /* 0x0000001512127221 */ /* 0x000fe20000010000 */
[----:B------:R-:W-:Y:S01]  /*1a30*/  FFMA.FTZ R22, R23, R25, R22 ;  /* 0x0000001917167223 */ /* 0x000fe20000010016 */
[----:B------:R-:W-:Y:S01]  /*1a40*/  FFMA.FTZ R16, R19, R21, R16 ;  /* 0x0000001513107223 */ /* 0x000fe20000010010 */
[----:B------:R-:W-:Y:S01]  /*1a50*/  FADD.FTZ R20, R17, R25 ;  /* 0x0000001911147221 */ /* 0x000fe20000010000 */
[----:B------:R-:W-:Y:S01]  /*1a60*/  FMUL.FTZ R21, R21, R56 ;  /* 0x0000003815157220 */ /* 0x000fe20000410000 */
[--C-:B------:R-:W-:Y:S02]  /*1a70*/  HADD2.F32 R17, -RZ, R38.reuse.H0_H0 ;  /* 0x20000026ff117230 */ /* 0x100fe40000004100 */
[----:B------:R-:W-:-:S02]  /*1a80*/  HADD2.F32 R23, -RZ, R38.H1_H1 ;  /* 0x30000026ff177230 */ /* 0x000fc40000004100 */
[----:B------:R-:W-:Y:S01]  /*1a90*/  FFMA.FTZ R19, R19, R21, R22 ;  /* 0x0000001513137223 */ /* 0x000fe20000010016 */
[C---:B------:R-:W-:Y:S01]  /*1aa0*/  FADD.FTZ R22, -R14.reuse, R17 ;  /* 0x000000110e167221 */ /* 0x040fe20000010100 */
[----:B------:R-:W-:Y:S01]  /*1ab0*/  FADD.FTZ R17, R21, R20 ;  /* 0x0000001415117221 */ /* 0x000fe20000010000 */
[----:B------:R-:W-:Y:S01]  /*1ac0*/  FADD.FTZ R30, -R14, R23 ;  /* 0x000000170e1e7221 */ /* 0x000fe20000010100 */
[--C-:B------:R-:W-:Y:S02]  /*1ad0*/  HADD2.F32 R20, -RZ, R35.reuse.H0_H0 ;  /* 0x20000023ff147230 */ /* 0x100fe40000004100 */
        /* <DEDUP_REMOVED lines=22> */
.L_x_1591:
        /* <DEDUP_REMOVED lines=37> */
.L_x_1592:
        /* <DEDUP_REMOVED lines=37> */
.L_x_1593:
        /* <DEDUP_REMOVED lines=37> */
.L_x_1594:
        /* <DEDUP_REMOVED lines=37> */
.L_x_1595:
[----:B------:R-:W-:Y:S01]  /*2580*/  FMUL.FTZ R26, R17, R57 ;  /* 0x00000039111a7220 */ /* 0x000fe20000410000 */
[----:B------:R-:W-:Y:S01]  /*2590*/  FMUL.FTZ R31, R23, R56 ;  /* 0x00000038171f7220 */ /* 0x000fe20000410000 */
[----:B------:R-:W-:Y:S01]  /*25a0*/  ISETP.GT.AND P0, PT, R0, 0x1e, PT ;  /* 0x0000001e0000780c */ /* 0x000fe20003f04270 */
[----:B------:R-:W0:Y:S01]  /*25b0*/  S2UR UR11, SR_CgaCtaId ;  /* 0x00000000000b79c3 */ /* 0x000e220000008800 */
[----:B------:R-:W-:Y:S01]  /*25c0*/  FFMA.FTZ R19, R21, R26, R19 ;  /* 0x0000001a15137223 */ /* 0x000fe20000010013 */
[----:B------:R-:W-:Y:S01]  /*25d0*/  FADD.FTZ R26, R25, R26 ;  /* 0x0000001a191a7221 */ /* 0x000fe20000010000 */
[----:B------:R-:W-:Y:S01]  /*25e0*/  UMOV UR6, 0x400 ;  /* 0x0000040000067882 */ /* 0x000fe20000000000 */
[----:B------:R-:W-:Y:S01]  /*25f0*/  FFMA.FTZ R20, R21, R17, R20 ;  /* 0x0000001115147223 */ /* 0x000fe20000010014 */
[C---:B------:R-:W-:Y:S01]  /*2600*/  FFMA.FTZ R30, R24.reuse, R31, R19 ;  /* 0x0000001f181e7223 */ /* 0x040fe20000010013 */
[----:B------:R-:W-:Y:S01]  /*2610*/  FADD.FTZ R31, R31, R26 ;  /* 0x0000001a1f1f7221 */ /* 0x000fe20000010000 */
[----:B------:R-:W-:Y:S01]  /*2620*/  UIADD3 UR5, UR6, 0x90, URZ ;  /* 0x0000009006057890 */ /* 0x000fe2000fffe03f */
[----:B------:R-:W-:Y:S01]  /*2630*/  FFMA.FTZ R21, R24, R23, R16 ;  /* 0x0000001718157223 */ /* 0x000fe20000010010 */
[----:B------:R-:W-:Y:S01]  /*2640*/  FADD.FTZ R22, R22, R17 ;  /* 0x0000001116167221 */ /* 0x000fe20000010000 */
[----:B------:R-:W1:Y:S01]  /*2650*/  SHFL.DOWN PT, R19, R30, 0x1, 0x1f ;  /* 0x08201f001e137f89 */ /* 0x000e6200000e0000 */
[----:B------:R-:W-:Y:S01]  /*2660*/  FADD.FTZ R23, R18, R23 ;  /* 0x0000001712177221 */ /* 0x000fe20000010000 */
[----:B------:R-:W-:Y:S02]  /*2670*/  BSSY B0, `(.L_x_1596) ;  /* 0x0000042000007945 */ /* 0x000fe40003800000 */
[----:B------:R-:W2:Y:S01]  /*2680*/  SHFL.DOWN PT, R26, R31, 0x1, 0x1f ;  /* 0x08201f001f1a7f89 */ /* 0x000ea200000e0000 */
[----:B0-----:R-:W-:-:S06]  /*2690*/  ULEA UR5, UR11, UR5, 0x18 ;  /* 0x000000050b057291 */ /* 0x001fcc000f8ec03f */
[----:B------:R-:W-:Y:S01]  /*26a0*/  LEA R61, R51, UR5, 0x4 ;  /* 0x00000005333d7c11 */ /* 0x000fe2000f8e20ff */
[----:B-1----:R-:W-:-:S04]  /*26b0*/  @!P0 FADD.FTZ R30, R30, R19 ;  /* 0x000000131e1e8221 */ /* 0x002fc80000010000 */
[----:B------:R-:W-:Y:S01]  /*26c0*/  STS.128 [R61], R20 ;  /* 0x000000143d007388 */ /* 0x000fe20000000c00 */
[----:B--2---:R-:W-:-:S03]  /*26d0*/  @!P0 FADD.FTZ R31, R31, R26 ;  /* 0x0000001a1f1f8221 */ /* 0x004fc60000010000 */
        /* <DEDUP_REMOVED lines=59> */
.L_x_1597:
[----:B------:R-:W-:Y:S05]  /*2a90*/  BSYNC B0 ;  /* 0x0000000000007941 */ /* 0x000fea0003800000 */
.L_x_1596:
        /* <DEDUP_REMOVED lines=41> */
.L_x_1599:
[----:B------:R-:W-:Y:S05]  /*2d30*/  BSYNC B0 ;  /* 0x0000000000007941 */ /* 0x000fea0003800000 */
.L_x_1598:
        /* <DEDUP_REMOVED lines=12> */
[----:B--2---:R-:W-:-:S03]  /*2e00*/  LEA R24, P6, R7, R24, 0x2 ;  /* 0x0000001807187211 */ /* 0x004fc600078c10ff */
[----:B------:R0:W-:Y:S01]  /*2e10*/  REDG.E.ADD.F32.FTZ.RN.STRONG.GPU desc[UR8][R16.64], R21 ;  /* 0x00000015100079a6 */ /* 0x0001e2000c10f388 */
[----:B------:R-:W-:-:S03]  /*2e20*/  IADD3.X R25, R25, R10, RZ, P6, !PT ;  /* 0x0000000a19197210 */ /* 0x000fc600037fe4ff */
[----:B------:R0:W-:Y:S04]  /*2e30*/  REDG.E.ADD.F32.FTZ.RN.STRONG.GPU desc[UR8][R26.64], R22 ;  /* 0x000000161a0079a6 */ /* 0x0001e8000c10f388 */
[----:B------:R0:W-:Y:S02]  /*2e40*/  REDG.E.ADD.F32.FTZ.RN.STRONG.GPU desc[UR8][R24.64], R23 ;  /* 0x00000017180079a6 */ /* 0x0001e4000c10f388 */
.L_x_1601:
[----:B------:R-:W-:Y:S05]  /*2e50*/  BSYNC B0 ;  /* 0x0000000000007941 */ /* 0x000fea0003800000 */
.L_x_1600:
[----:B-1----:R-:W-:-:S13]  /*2e60*/  ISETP.GE.U32.AND P6, PT, R18, 0x2, PT ;  /* 0x000000021200780c */ /* 0x002fda0003fc6070 */
[----:B------:R-:W-:Y:S05]  /*2e70*/  @!P6 BRA `(.L_x_1602) ;  /* 0x0000001000b4e947 */ /* 0x000fea0003800000 */
[----:B------:R-:W1:Y:S01]  /*2e80*/  LDC R20, c[0x0][0x10] ;  /* 0x00000400ff147b82 */ /* 0x000e620000000800 */
[----:B------:R-:W2:Y:S01]  /*2e90*/  S2R R19, SR_CTAID.Y ;  /* 0x0000000000137919 */ /* 0x000ea20000002600 */
[----:B0-----:R-:W-:-:S06]  /*2ea0*/  LOP3.LUT R21, R43, 0x1, RZ, 0xc0, !PT ;  /* 0x000000012b157812 */ /* 0x001fcc00078ec0ff */
[----:B------:R-:W0:Y:S08]  /*2eb0*/  LDC.64 R16, c[0x0][0x258] ;  /* 0x00009600ff107b82 */ /* 0x000e300000000a00 */
[----:B------:R-:W3:Y:S01]  /*2ec0*/  LDC.64 R24, c[0x0][0x260] ;  /* 0x00009800ff187b82 */ /* 0x000ee20000000a00 */
[----:B-1----:R-:W-:-:S04]  /*2ed0*/  IMAD R21, R21, R20, RZ ;  /* 0x0000001415157224 */ /* 0x002fc800078e02ff */
[C---:B------:R-:W-:Y:S01]  /*2ee0*/  IMAD R22, R21.reuse, R18, RZ ;  /* 0x0000001215167224 */ /* 0x040fe200078e02ff */
[----:B--2---:R-:W-:-:S04]  /*2ef0*/  IADD3 R21, R21, R19, RZ ;  /* 0x0000001315157210 */ /* 0x004fc80007ffe0ff */
[----:B------:R-:W-:Y:S01]  /*2f00*/  SHF.L.U32 R23, R22, 0x1, RZ ;  /* 0x0000000116177819 */ /* 0x000fe200000006ff */
[----:B0-----:R-:W-:-:S04]  /*2f10*/  IMAD.WIDE.U32 R16, R21, 0x4, R16 ;  /* 0x0000000415107825 */ /* 0x001fc800078e0010 */
        /* <DEDUP_REMOVED lines=23> */
.L_x_1604:
[----:B------:R-:W2:Y:S04]  /*3090*/  LDG.E.STRONG.GPU R21, desc[UR8][R16.64] ;  /* 0x0000000810157981 */ /* 0x000ea8000c1ef900 */
[----:B--2---:R-:W-:Y:S01]  /*30a0*/  CCTL.IVALL ;  /* 0x00000000ff00798f */ /* 0x004fe20002000000 */
[----:B------:R-:W-:Y:S05]  /*30b0*/  YIELD ;  /* 0x0000000000007946 */ /* 0x000fea0003800000 */
[----:B------:R-:W-:-:S13]  /*30c0*/  ISETP.NE.AND P6, PT, R21, R26, PT ;  /* 0x0000001a1500720c */ /* 0x000fda0003fc5270 */
[----:B------:R-:W-:Y:S05]  /*30d0*/  @P6 BRA `(.L_x_1604) ;  /* 0xfffffffc00ec6947 */ /* 0x000fea000383ffff */
.L_x_1603:
        /* <DEDUP_REMOVED lines=23> */
.L_x_1608:
        /* <DEDUP_REMOVED lines=115> */
.L_x_1607:
        /* <DEDUP_REMOVED lines=63> */
.L_x_1609:
[----:B------:R-:W-:-:S04]  /*3d70*/  LOP3.LUT P6, RZ, R53, 0x1, RZ, 0xc0, !PT ;  /* 0x0000000135ff7812 */ /* 0x000fc800078cc0ff */
[----:B------:R-:W-:-:S13]  /*3d80*/  ISETP.NE.OR P6, PT, R21, RZ, P6 ;  /* 0x000000ff1500720c */ /* 0x000fda00037c5670 */
[----:B------:R-:W-:Y:S05]  /*3d90*/  @!P6 BRA `(.L_x_1605) ;  /* 0x00000000007ce947 */ /* 0x000fea0003800000 */
.L_x_1606:
        /* <DEDUP_REMOVED lines=31> */
.L_x_1605:
        /* <DEDUP_REMOVED lines=10> */
.L_x_1611:
[----:B------:R-:W-:Y:S05]  /*4030*/  BSYNC B0 ;  /* 0x0000000000007941 */ /* 0x000fea0003800000 */
.L_x_1610:
        /* <DEDUP_REMOVED lines=17> */
.L_x_1602:
[----:B------:R-:W1:Y:S01]  /*4150*/  S2UR UR6, SR_CgaCtaId ;  /* 0x00000000000679c3 */ /* 0x000e620000008800 */
[----:B------:R-:W-:Y:S01]  /*4160*/  UMOV UR5, 0x400 ;  /* 0x0000040000057882 */ /* 0x000fe20000000000 */
[----:B------:R-:W-:Y:S01]  /*4170*/  ISETP.NE.AND P6, PT, RZ, UR10, PT ;  /* 0x0000000aff007c0c */ /* 0x000fe2000bfc5270 */
[--C-:B------:R-:W-:Y:S02]  /*4180*/  HADD2.F32 R19, -RZ, R41.reuse.H0_H0 ;  /* 0x20000029ff137230 */ /* 0x100fe40000004100 */
[----:B------:R-:W-:Y:S02]  /*4190*/  HADD2.F32 R41, -RZ, R41.H1_H1 ;  /* 0x30000029ff297230 */ /* 0x000fe40000004100 */
[--C-:B0-----:R-:W-:Y:S01]  /*41a0*/  HADD2.F32 R24, -RZ, R40.reuse.H0_H0 ;  /* 0x20000028ff187230 */ /* 0x101fe20000004100 */
[----:B------:R-:W0:Y:S01]  /*41b0*/  LDC R20, c[0x0][0x2ac] ;  /* 0x0000ab00ff147b82 */ /* 0x000e220000000800 */
[----:B------:R-:W-:Y:S02]  /*41c0*/  HADD2.F32 R27, -RZ, R40.H1_H1 ;  /* 0x30000028ff1b7230 */ /* 0x000fe40000004100 */
[----:B------:R-:W-:Y:S01]  /*41d0*/  FADD.FTZ R26, -R14, R41 ;  /* 0x000000290e1a7221 */ /* 0x000fe20000010100 */
[----:B------:R-:W-:-:S02]  /*41e0*/  HADD2.F32 R23, -RZ, R42.H0_H0 ;  /* 0x2000002aff177230 */ /* 0x000fc40000004100 */
[----:B------:R-:W-:Y:S02]  /*41f0*/  HADD2.F32 R25, -RZ, R42.H1_H1 ;  /* 0x3000002aff197230 */ /* 0x000fe40000004100 */
[----:B------:R-:W-:Y:S01]  /*4200*/  FMUL.FTZ R26, R26, R55 ;  /* 0x000000371a1a7220 */ /* 0x000fe20000410000 */
[----:B-1----:R-:W-:-:S09]  /*4210*/  ULEA UR5, UR6, UR5, 0x18 ;  /* 0x0000000506057291 */ /* 0x002fd2000f8ec03f */
[----:B------:R-:W-:Y:S01]  /*4220*/  @!P0 STS.64 [UR5+0x88], R30 ;  /* 0x0000881eff008988 */ /* 0x000fe20008000a05 */
[----:B------:R-:W-:Y:S06]  /*4230*/  BAR.SYNC.DEFER_BLOCKING 0x0 ;  /* 0x0000000000007b1d */ /* 0x000fec0000010000 */
[----:B------:R-:W1:Y:S01]  /*4240*/  LDS.64 R16, [UR5+0x88] ;  /* 0x00008805ff107984 */ /* 0x000e620008000a00 */
[----:B------:R-:W-:Y:S02]  /*4250*/  ULDC UR5, c[0x0][0x2bc] ;  /* 0x0000af0000057ab9 */ /* 0x000fe40000000800 */
[----:B-1----:R-:W-:Y:S01]  /*4260*/  FMUL.FTZ R21, R16, UR5 ;  /* 0x0000000510157c20 */ /* 0x002fe20008410000 */
[----:B------:R-:W-:Y:S01]  /*4270*/  FADD.FTZ R16, -R14, R19 ;  /* 0x000000130e107221 */ /* 0x000fe20000010100 */
[----:B------:R-:W-:-:S03]  /*4280*/  FMUL.FTZ R22, R17, UR5 ;  /* 0x0000000511167c20 */ /* 0x000fc60008410000 */
[----:B------:R-:W-:Y:S01]  /*4290*/  FMUL.FTZ R31, R16, R55 ;  /* 0x00000037101f7220 */ /* 0x000fe20000410000 */
[----:B0-----:R-:W-:Y:S06]  /*42a0*/  @!P6 BRA `(.L_x_1612) ;  /* 0x000000000048e947 */ /* 0x001fec0003800000 */
        /* <DEDUP_REMOVED lines=18> */
.L_x_1612:
[----:B------:R-:W-:Y:S01]  /*43d0*/  LOP3.LUT P0, RZ, R53, 0x2, RZ, 0xc0, !PT ;  /* 0x0000000235ff7812 */ /* 0x000fe2000780c0ff */
[----:B------:R-:W-:-:S12]  /*43e0*/  BSSY B0, `(.L_x_1613) ;  /* 0x0000015000007945 */ /* 0x000fd80003800000 */
[----:B------:R-:W-:Y:S05]  /*43f0*/  @!P0 BRA `(.L_x_1614) ;  /* 0x00000000004c8947 */ /* 0x000fea0003800000 */
[----:B------:R-:W-:Y:S01]  /*4400*/  SHF.R.S32.HI R18, RZ, 0x1f, R49 ;  /* 0x0000001fff127819 */ /* 0x000fe20000011431 */
[----:B------:R-:W-:Y:S01]  /*4410*/  ULDC.64 UR12, c[0x0][0x288] ;  /* 0x0000a200000c7ab9 */ /* 0x000fe20000000a00 */
[----:B------:R-:W-:Y:S01]  /*4420*/  MOV R16, R58 ;  /* 0x0000003a00107202 */ /* 0x000fe20000000f00 */
[C-C-:B------:R-:W-:Y:S01]  /*4430*/  FFMA.FTZ R31, R21.reuse, R31, R22.reuse ;  /* 0x0000001f151f7223 */ /* 0x140fe20000010016 */
[----:B------:R-:W-:Y:S01]  /*4440*/  MOV R17, R63 ;  /* 0x0000003f00117202 */ /* 0x000fe20000000f00 */
[----:B------:R-:W-:Y:S02]  /*4450*/  IMAD R18, R18, UR12, RZ ;  /* 0x0000000c12127c24 */ /* 0x000fe4000f8e02ff */
[----:B------:R-:W-:Y:S01]  /*4460*/  FFMA.FTZ R26, R21, R26, R22 ;  /* 0x0000001a151a7223 */ /* 0x000fe20000010016 */
[----:B------:R-:W-:Y:S01]  /*4470*/  FFMA.FTZ R24, R24, R57, -R31 ;  /* 0x0000003918187223 */ /* 0x000fe2000001081f */
[----:B------:R-:W-:-:S04]  /*4480*/  IMAD.WIDE.U32 R16, R49, UR12, R16 ;  /* 0x0000000c31107c25 */ /* 0x000fc8000f8e0010 */
[----:B------:R-:W-:Y:S01]  /*4490*/  IMAD R19, R49, UR13, R18 ;  /* 0x0000000d31137c24 */ /* 0x000fe2000f8e0212 */
[----:B------:R-:W-:Y:S02]  /*44a0*/  ULDC.64 UR12, c[0x0][0x210] ;  /* 0x00008400000c7ab9 */ /* 0x000fe40000000a00 */
[----:B------:R-:W-:Y:S02]  /*44b0*/  LEA R18, P0, R16, UR12, 0x1 ;  /* 0x0000000c10127c11 */ /* 0x000fe4000f8008ff */
[----:B------:R-:W-:Y:S01]  /*44c0*/  IADD3 R19, R17, R19, RZ ;  /* 0x0000001311137210 */ /* 0x000fe20007ffe0ff */
[----:B------:R-:W-:-:S03]  /*44d0*/  FMUL.FTZ R17, R24, R55 ;  /* 0x0000003718117220 */ /* 0x000fc60000410000 */
[----:B------:R-:W-:Y:S01]  /*44e0*/  LEA.HI.X R19, R16, UR13, R19, 0x1, P0 ;  /* 0x0000000d10137c11 */ /* 0x000fe200080f0c13 */
[----:B------:R-:W-:-:S04]  /*44f0*/  FFMA.FTZ R16, R27, R56, -R26 ;  /* 0x000000381b107223 */ /* 0x000fc8000001081a */
[----:B------:R-:W-:-:S05]  /*4500*/  FMUL.FTZ R16, R16, R55 ;  /* 0x0000003710107220 */ /* 0x000fca0000410000 */
[----:B------:R-:W-:-:S05]  /*4510*/  F2FP.F16.F32.PACK_AB R17, R16, R17 ;  /* 0x000000111011723e */ /* 0x000fca00000000ff */
[----:B------:R0:W-:Y:S02]  /*4520*/  STG.E desc[UR8][R18.64], R17 ;  /* 0x0000001112007986 */ /* 0x0001e4000c101908 */
.L_x_1614:
[----:B------:R-:W-:Y:S05]  /*4530*/  BSYNC B0 ;  /* 0x0000000000007941 */ /* 0x000fea0003800000 */
.L_x_1613:
[----:B------:R-:W-:Y:S01]  /*4540*/  ISETP.NE.AND P6, PT, RZ, UR10, PT ;  /* 0x0000000aff007c0c */ /* 0x000fe2000bfc5270 */
[C---:B------:R-:W-:Y:S01]  /*4550*/  FADD.FTZ R16, -R14.reuse, R23 ;  /* 0x000000170e107221 */ /* 0x040fe20000010100 */
[----:B0-----:R-:W-:Y:S01]  /*4560*/  FADD.FTZ R18, -R14, R25 ;  /* 0x000000190e127221 */ /* 0x001fe20000010100 */
[----:B------:R-:W-:Y:S02]  /*4570*/  HADD2.F32 R24, -RZ, R39.H0_H0 ;  /* 0x20000027ff187230 */ /* 0x000fe40000004100 */
[----:B------:R-:W-:Y:S02]  /*4580*/  HADD2.F32 R23, -RZ, R37.H0_H0 ;  /* 0x20000025ff177230 */ /* 0x000fe40000004100 */
        /* <DEDUP_REMOVED lines=23> */
.L_x_1615:
        /* <DEDUP_REMOVED lines=11> */
[----:B------:R-:W-:Y:S01]  /*47b0*/  IMAD R19, R19, UR13, R18 ;  /* 0x0000000d13137c24 */ /* 0x000fe2000f8e0212 */
[----:B------:R-:W-:Y:S02]  /*47c0*/  ULDC.64 UR12, c[0x0][0x210] ;  /* 0x00008400000c7ab9 */ /* 0x000fe40000000a00 */
[----:B------:R-:W-:Y:S02]  /*47d0*/  LEA R18, P0, R16, UR12, 0x1 ;  /* 0x0000000c10127c11 */ /* 0x000fe4000f8008ff */
[----:B------:R-:W-:Y:S01]  /*47e0*/  IADD3 R19, R17, R19, RZ ;  /* 0x0000001311137210 */ /* 0x000fe20007ffe0ff */
[----:B------:R-:W-:-:S03]  /*47f0*/  FMUL.FTZ R17, R24, R55 ;  /* 0x0000003718117220 */ /* 0x000fc60000410000 */
[----:B------:R-:W-:Y:S01]  /*4800*/  LEA.HI.X R19, R16, UR13, R19, 0x1, P0 ;  /* 0x0000000d10137c11 */ /* 0x000fe200080f0c13 */
[----:B------:R-:W-:-:S04]  /*4810*/  FFMA.FTZ R16, R21, R25, R22 ;  /* 0x0000001915107223 */ /* 0x000fc80000010016 */
[----:B------:R-:W-:-:S04]  /*4820*/  FFMA.FTZ R16, R39, R56, -R16 ;  /* 0x0000003827107223 */ /* 0x000fc80000010810 */
[----:B------:R-:W-:-:S05]  /*4830*/  FMUL.FTZ R16, R16, R55 ;  /* 0x0000003710107220 */ /* 0x000fca0000410000 */
[----:B------:R-:W-:-:S05]  /*4840*/  F2FP.F16.F32.PACK_AB R17, R16, R17 ;  /* 0x000000111011723e */ /* 0x000fca00000000ff */
[----:B------:R0:W-:Y:S02]  /*4850*/  STG.E desc[UR8][R18.64], R17 ;  /* 0x0000001112007986 */ /* 0x0001e4000c101908 */
.L_x_1617:
[----:B------:R-:W-:Y:S05]  /*4860*/  BSYNC B0 ;  /* 0x0000000000007941 */ /* 0x000fea0003800000 */
.L_x_1616:
        /* <DEDUP_REMOVED lines=27> */
.L_x_1618:
[----:B------:R-:W-:Y:S04]  /*4a20*/  BSSY B0, `(.L_x_1619) ;  /* 0x0000016000007945 */ /* 0x000fe80003800000 */
[----:B------:R-:W-:Y:S05]  /*4a30*/  @!P4 BRA `(.L_x_1620) ;  /* 0x000000000050c947 */ /* 0x000fea0003800000 */
[----:B0-----:R-:W-:Y:S01]  /*4a40*/  IADD3 R19, R49, 0x10, RZ ;  /* 0x0000001031137810 */ /* 0x001fe20007ffe0ff */
[----:B------:R-:W-:Y:S01]  /*4a50*/  ULDC.64 UR12, c[0x0][0x288] ;  /* 0x0000a200000c7ab9 */ /* 0x000fe20000000a00 */
[----:B------:R-:W-:Y:S01]  /*4a60*/  MOV R16, R58 ;  /* 0x0000003a00107202 */ /* 0x000fe20000000f00 */
[C-C-:B------:R-:W-:Y:S01]  /*4a70*/  FFMA.FTZ R31, R21.reuse, R31, R22.reuse ;  /* 0x0000001f151f7223 */ /* 0x140fe20000010016 */
[----:B------:R-:W-:Y:S01]  /*4a80*/  SHF.R.S32.HI R18, RZ, 0x1f, R19 ;  /* 0x0000001fff127819 */ /* 0x000fe20000011413 */
[----:B------:R-:W-:Y:S01]  /*4a90*/  FFMA.FTZ R26, R21, R26, R22 ;  /* 0x0000001a151a7223 */ /* 0x000fe20000010016 */
        /* <DEDUP_REMOVED lines=14> */
.L_x_1620:
[----:B------:R-:W-:Y:S05]  /*4b80*/  BSYNC B0 ;  /* 0x0000000000007941 */ /* 0x000fea0003800000 */
.L_x_1619:
[C---:B------:R-:W-:Y:S01]  /*4b90*/  FADD.FTZ R16, -R14.reuse, R23 ;  /* 0x000000170e107221 */ /* 0x040fe20000010100 */
[----:B01----:R-:W-:Y:S01]  /*4ba0*/  FADD.FTZ R18, -R14, R27 ;  /* 0x0000001b0e127221 */ /* 0x003fe20000010100 */
        /* <DEDUP_REMOVED lines=24> */
.L_x_1621:
[----:B------:R-:W-:Y:S04]  /*4d30*/  BSSY B0, `(.L_x_1622) ;  /* 0x0000014000007945 */ /* 0x000fe80003800000 */
[----:B------:R-:W-:Y:S05]  /*4d40*/  @!P3 BRA `(.L_x_1623) ;  /* 0x000000000048b947 */ /* 0x000fea0003800000 */
[----:B------:R-:W-:Y:S01]  /*4d50*/  ULDC.64 UR12, c[0x0][0x288] ;  /* 0x0000a200000c7ab9 */ /* 0x000fe20000000a00 */
[----:B------:R-:W-:Y:S01]  /*4d60*/  MOV R16, R58 ;  /* 0x0000003a00107202 */ /* 0x000fe20000000f00 */
[----:B------:R-:W-:Y:S01]  /*4d70*/  IMAD R19, R2, UR12, RZ ;  /* 0x0000000c02137c24 */ /* 0x000fe2000f8e02ff */
[----:B------:R-:W-:Y:S01]  /*4d80*/  MOV R17, R63 ;  /* 0x0000003f00117202 */ /* 0x000fe20000000f00 */
[----:B------:R-:W-:Y:S02]  /*4d90*/  FFMA.FTZ R27, R21, R27, R22 ;  /* 0x0000001b151b7223 */ /* 0x000fe40000010016 */
        /* <DEDUP_REMOVED lines=8> */
[----:B------:R-:W-:-:S04]  /*4e20*/  FFMA.FTZ R16, R21, R25, R22 ;  /* 0x0000001915107223 */ /* 0x000fc80000010016 */
[----:B------:R-:W-:-:S04]  /*4e30*/  FFMA.FTZ R16, R35, R56, -R16 ;  /* 0x0000003823107223 */ /* 0x000fc80000010810 */
[----:B------:R-:W-:-:S05]  /*4e40*/  FMUL.FTZ R16, R16, R55 ;  /* 0x0000003710107220 */ /* 0x000fca0000410000 */
[----:B------:R-:W-:-:S05]  /*4e50*/  F2FP.F16.F32.PACK_AB R17, R16, R17 ;  /* 0x000000111011723e */ /* 0x000fca00000000ff */
[----:B------:R0:W-:Y:S02]  /*4e60*/  STG.E desc[UR8][R18.64], R17 ;  /* 0x0000001112007986 */ /* 0x0001e4000c101908 */
.L_x_1623:
[----:B------:R-:W-:Y:S05]  /*4e70*/  BSYNC B0 ;  /* 0x0000000000007941 */ /* 0x000fea0003800000 */
.L_x_1622:
[----:B------:R-:W-:Y:S01]  /*4e80*/  HADD2.F32 R33, -RZ, R33.H1_H1 ;  /* 0x30000021ff217230 */ /* 0x000fe20000004100 */
[----:B------:R-:W-:Y:S01]  /*4e90*/  SHF.R.U32.HI R16, RZ, 0x3, R51 ;  /* 0x00000003ff107819 */ /* 0x000fe20000011633 */
[C---:B0-----:R-:W-:Y:S01]  /*4ea0*/  FADD.FTZ R18, -R14.reuse, R23 ;  /* 0x000000170e127221 */ /* 0x041fe20000010100 */
        /* <DEDUP_REMOVED lines=27> */
.L_x_1624:
        /* <DEDUP_REMOVED lines=18> */
[----:B------:R-:W-:-:S05]  /*5180*/  F2FP.F16.F32.PACK_AB R19, R18, R19 ;  /* 0x000000131213723e */ /* 0x000fca00000000ff */
[----:B------:R0:W-:Y:S02]  /*5190*/  STG.E desc[UR8][R24.64], R19 ;  /* 0x0000001318007986 */ /* 0x0001e4000c101908 */
.L_x_1626:
[----:B------:R-:W-:Y:S05]  /*51a0*/  BSYNC B0 ;  /* 0x0000000000007941 */ /* 0x000fea0003800000 */
.L_x_1625:
        /* <DEDUP_REMOVED lines=27> */
.L_x_1627:
        /* <DEDUP_REMOVED lines=18> */
[----:B------:R-:W-:-:S05]  /*5480*/  F2FP.F16.F32.PACK_AB R17, R16, R17 ;  /* 0x000000111011723e */ /* 0x000fca00000000ff */
[----:B------:R0:W-:Y:S02]  /*5490*/  STG.E desc[UR8][R18.64], R17 ;  /* 0x0000001112007986 */ /* 0x0001e4000c101908 */
.L_x_1629:
[----:B------:R-:W-:Y:S05]  /*54a0*/  BSYNC B0 ;  /* 0x0000000000007941 */ /* 0x000fea0003800000 */
.L_x_1628:
[----:B------:R-:W-:Y:S01]  /*54b0*/  HADD2.F32 R11, -RZ, R11.H1_H1 ;  /* 0x3000000bff0b7230 */ /* 0x000fe20000004100 */
        /* <DEDUP_REMOVED lines=13> */
[----:B0-----:R-:W-:-:S05]  /*5590*/  FMUL.FTZ R18, R12, -1.4426950216293334961 ;  /* 0xbfb8aa3b0c127820 */ /* 0x001fca0000410000 */
        /* <DEDUP_REMOVED lines=14> */
.L_x_1630:
        /* <DEDUP_REMOVED lines=9> */
[----:B0-----:R-:W-:-:S03]  /*5710*/  MOV R17, R63 ;  /* 0x0000003f00117202 */ /* 0x001fc60000000f00 */
[----:B------:R-:W-:Y:S02]  /*5720*/  IMAD R19, R45, UR15, R12 ;  /* 0x0000000f2d137c24 */ /* 0x000fe4000f8e020c */
[----:B------:R-:W-:Y:S01]  /*5730*/  FFMA.FTZ R12, R21, R29, R22 ;  /* 0x0000001d150c7223 */ /* 0x000fe20000010016 */
[----:B------:R-:W-:Y:S01]  /*5740*/  IMAD.WIDE.U32 R16, R45, UR14, R16 ;  /* 0x0000000e2d107c25 */ /* 0x000fe2000f8e0010 */
[----:B------:R-:W-:-:S03]  /*5750*/  ULDC.64 UR14, c[0x0][0x210] ;  /* 0x00008400000e7ab9 */ /* 0x000fc60000000a00 */
[----:B------:R-:W-:Y:S01]  /*5760*/  FFMA.FTZ R12, R25, R56, -R12 ;  /* 0x00000038190c7223 */ /* 0x000fe2000001080c */
[----:B------:R-:W-:Y:S01]  /*5770*/  IADD3 R19, R17, R19, RZ ;  /* 0x0000001311137210 */ /* 0x000fe20007ffe0ff */
[----:B------:R-:W-:Y:S02]  /*5780*/  FFMA.FTZ R17, R21, R27, R22 ;  /* 0x0000001b15117223 */ /* 0x000fe40000010016 */
[----:B------:R-:W-:Y:S01]  /*5790*/  FMUL.FTZ R12, R12, R55 ;  /* 0x000000370c0c7220 */ /* 0x000fe20000410000 */
[----:B------:R-:W-:Y:S01]  /*57a0*/  LEA R18, P0, R16, UR14, 0x1 ;  /* 0x0000000e10127c11 */ /* 0x000fe2000f8008ff */
[----:B------:R-:W-:-:S03]  /*57b0*/  FFMA.FTZ R24, R24, R57, -R17 ;  /* 0x0000003918187223 */ /* 0x000fc60000010811 */
[----:B------:R-:W-:Y:S01]  /*57c0*/  LEA.HI.X R19, R16, UR15, R19, 0x1, P0 ;  /* 0x0000000f10137c11 */ /* 0x000fe200080f0c13 */
[----:B------:R-:W-:-:S05]  /*57d0*/  FMUL.FTZ R17, R24, R55 ;  /* 0x0000003718117220 */ /* 0x000fca0000410000 */
[----:B------:R-:W-:-:S05]  /*57e0*/  F2FP.F16.F32.PACK_AB R17, R12, R17 ;  /* 0x000000110c11723e */ /* 0x000fca00000000ff */
[----:B------:R1:W-:Y:S02]  /*57f0*/  STG.E desc[UR8][R18.64], R17 ;  /* 0x0000001112007986 */ /* 0x0003e4000c101908 */
.L_x_1632:
[----:B------:R-:W-:Y:S05]  /*5800*/  BSYNC B0 ;  /* 0x0000000000007941 */ /* 0x000fea0003800000 */
.L_x_1631:
[--C-:B01----:R-:W-:Y:S01]  /*5810*/  HADD2.F32 R17, -RZ, R28.reuse.H0_H0 ;  /* 0x2000001cff117230 */ /* 0x103fe20000004100 */
[----:B------:R-:W-:Y:S01]  /*5820*/  ISETP.GE.U32.AND P0, PT, R44, UR12, PT ;  /* 0x0000000c2c007c0c */ /* 0x000fe2000bf06070 */
[----:B------:R-:W-:Y:S02]  /*5830*/  HADD2.F32 R19, -RZ, R28.H1_H1 ;  /* 0x3000001cff137230 */ /* 0x000fe40000004100 */
[--C-:B------:R-:W-:Y:S02]  /*5840*/  HADD2.F32 R12, -RZ, R13.reuse.H0_H0 ;  /* 0x2000000dff0c7230 */ /* 0x100fe40000004100 */
[C---:B------:R-:W-:Y:S01]  /*5850*/  FADD.FTZ R16, -R14.reuse, R17 ;  /* 0x000000110e107221 */ /* 0x040fe20000010100 */
[----:B------:R-:W-:Y:S01]  /*5860*/  ISETP.GE.AND.EX P0, PT, R11, UR13, PT, P0 ;  /* 0x0000000d0b007c0c */ /* 0x000fe2000bf06300 */
[----:B------:R-:W-:Y:S01]  /*5870*/  FADD.FTZ R14, -R14, R19 ;  /* 0x000000130e0e7221 */ /* 0x000fe20000010100 */
[----:B------:R-:W-:Y:S02]  /*5880*/  HADD2.F32 R13, -RZ, R13.H1_H1 ;  /* 0x3000000dff0d7230 */ /* 0x000fe40000004100 */
[-C--:B------:R-:W-:Y:S01]  /*5890*/  FMUL.FTZ R25, R16, R55.reuse ;  /* 0x0000003710197220 */ /* 0x080fe20000410000 */
[----:B------:R-:W-:Y:S01]  /*58a0*/  ISETP.GT.U32.OR P0, PT, R51, 0x1bf, P0 ;  /* 0x000001bf3300780c */ /* 0x000fe20000704470 */
[----:B------:R-:W-:Y:S01]  /*58b0*/  FMUL.FTZ R26, R14, R55 ;  /* 0x000000370e1a7220 */ /* 0x000fe20000410000 */
[----:B------:R-:W-:Y:S11]  /*58c0*/  @!P6 BRA `(.L_x_1633) ;  /* 0x000000000048e947 */ /* 0x000ff60003800000 */
        /* <DEDUP_REMOVED lines=18> */
.L_x_1633:
        /* <DEDUP_REMOVED lines=19> */
.L_x_1635:
[----:B------:R-:W-:Y:S05]  /*5b20*/  BSYNC B0 ;  /* 0x0000000000007941 */ /* 0x000fea0003800000 */
.L_x_1634:
[----:B0-----:R-:W0:Y:S01]  /*5b30*/  LDC R11, c[0x0][0x10] ;  /* 0x00000400ff0b7b82 */ /* 0x001e220000000800 */
[----:B------:R-:W-:Y:S02]  /*5b40*/  IADD3 R43, R43, 0x1, RZ ;  /* 0x000000012b2b7810 */ /* 0x000fe40007ffe0ff */
[----:B0-----:R-:W-:-:S04]  /*5b50*/  IADD3 R50, R11, R50, RZ ;  /* 0x000000320b327210 */ /* 0x001fc80007ffe0ff */
[----:B------:R-:W-:-:S13]  /*5b60*/  ISETP.GE.AND P0, PT, R50, UR4, PT ;  /* 0x0000000432007c0c */ /* 0x000fda000bf06270 */
[----:B------:R-:W-:Y:S05]  /*5b70*/  @!P0 BRA `(.L_x_1636) ;  /* 0xffffffa800388947 */ /* 0x000fea000383ffff */
.L_x_1585:
        /* <DEDUP_REMOVED lines=19> */
.L_x_1638:
[----:B------:R-:W-:Y:S05]  /*5cb0*/  BSYNC B0 ;  /* 0x0000000000007941 */ /* 0x000fea0003800000 */
.L_x_1637:
        /* <DEDUP_REMOVED lines=11> */
.L_x_1640:
[----:B------:R-:W2:Y:S04]  /*5d70*/  LDG.E.STRONG.GPU R5, desc[UR8][R2.64] ;  /* 0x0000000802057981 */ /* 0x000ea8000c1ef900 */
[----:B--2---:R-:W-:Y:S01]  /*5d80*/  CCTL.IVALL ;  /* 0x00000000ff00798f */ /* 0x004fe20002000000 */
[----:B------:R-:W-:Y:S05]  /*5d90*/  YIELD ;  /* 0x0000000000007946 */ /* 0x000fea0003800000 */
[----:B------:R-:W-:-:S13]  /*5da0*/  ISETP.NE.AND P0, PT, R5, R0, PT ;  /* 0x000000000500720c */ /* 0x000fda0003f05270 */
[----:B------:R-:W-:Y:S05]  /*5db0*/  @P0 BRA `(.L_x_1640) ;  /* 0xfffffffc00ec0947 */ /* 0x000fea000383ffff */
.L_x_1639:
        /* <DEDUP_REMOVED lines=24> */
.L_x_1641:
        /* <DEDUP_REMOVED lines=25> */
.L_x_1642:
        /* <DEDUP_REMOVED lines=11> */
.L_x_5610:


//--------------------- .text._Z35group_norm_nhwc_bwd_one_pass_kernelI11Fp16IOBf16WLi128ELi112ELi448EEv26Group_norm_nhwc_bwd_params --------------------------
	.section	.text._Z35group_norm_nhwc_bwd_one_pass_kernelI11Fp16IOBf16WLi128ELi112ELi448EEv26Group_norm_nhwc_bwd_params,"ax",@progbits
	.align	128
        .global         _Z35group_norm_nhwc_bwd_one_pass_kernelI11Fp16IOBf16WLi128ELi112ELi448EEv26Group_norm_nhwc_bwd_params
        .type           _Z35group_norm_nhwc_bwd_one_pass_kernelI11Fp16IOBf16WLi128ELi112ELi448EEv26Group_norm_nhwc_bwd_params,@function
        .size           _Z35group_norm_nhwc_bwd_one_pass_kernelI11Fp16IOBf16WLi128ELi112ELi448EEv26Group_norm_nhwc_bwd_params,(.L_x_5611 - _Z35group_norm_nhwc_bwd_one_pass_kernelI11Fp16IOBf16WLi128ELi112ELi448EEv26Group_norm_nhwc_bwd_params)
        .other          _Z35group_norm_nhwc_bwd_one_pass_kernelI11Fp16IOBf16WLi128ELi112ELi448EEv26Group_norm_nhwc_bwd_params,@"STO_CUDA_ENTRY STV_DEFAULT"
_Z35group_norm_nhwc_bwd_one_pass_kernelI11Fp16IOBf16WLi128ELi112ELi448EEv26Group_norm_nhwc_bwd_params:
.text._Z35group_norm_nhwc_bwd_one_pass_kernelI11Fp16IOBf16WLi128ELi112ELi448EEv26Group_norm_nhwc_bwd_params:
        /* <DEDUP_REMOVED lines=104> */
[C---:B------:R-:W-:Y:S02]  /*0680*/  IADD3 R94, R3.reuse, 0x70, RZ ;  /* 0x00000070035e7810 */ /* 0x040fe40007ffe0ff */
[----:B------:R-:W-:Y:S02]  /*0690*/  IADD3 R93, R3, 0x78, RZ ;  /* 0x00000078035d7810 */ /* 0x000fe40007ffe0ff */
[----:B------:R-:W-:Y:S02]  /*06a0*/  SHF.R.S32.HI R16, RZ, 0x1, R16 ;  /* 0x00000001ff107819 */ /* 0x000fe40000011410 */
[----:B------:R-:W-:Y:S02]  /*06b0*/  LEA R9, R9, UR5, 0x3 ;  /* 0x0000000509097c11 */ /* 0x000fe4000f8e18ff */
[----:B------:R-:W-:Y:S02]  /*06c0*/  SHF.R.S32.HI R125, RZ, 0x1f, R96 ;  /* 0x0000001fff7d7819 */ /* 0x000fe40000011460 */
[----:B------:R-:W-:Y:S01]  /*06d0*/  SHF.R.S32.HI R124, RZ, 0x1f, R95 ;  /* 0x0000001fff7c7819 */ /* 0x000fe2000001145f */
[----:B0-----:R-:W-:Y:S01]  /*06e0*/  IMAD R12, R4, UR7, R0 ;  /* 0x00000007040c7c24 */ /* 0x001fe2000f8e0200 */
[----:B------:R-:W-:-:S02]  /*06f0*/  SHF.L.U64.HI R12, R10, 0x2, R13 ;  /* 0x000000020a0c7819 */ /* 0x000fc4000001020d */
[----:B------:R-:W-:Y:S02]  /*0700*/  SHF.R.S32.HI R123, RZ, 0x1f, R94 ;  /* 0x0000001fff7b7819 */ /* 0x000fe4000001145e */
[----:B------:R-:W-:Y:S02]  /*0710*/  SHF.R.S32.HI R122, RZ, 0x1f, R93 ;  /* 0x0000001fff7a7819 */ /* 0x000fe4000001145d */
[----:B------:R-:W-:Y:S02]  /*0720*/  SHF.L.U64.HI R13, R11, 0x2, R16 ;  /* 0x000000020b0d7819 */ /* 0x000fe40000010210 */
[----:B-12---:R-:W-:-:S07]  /*0730*/  LOP3.LUT R108, R5, 0x3, RZ, 0xc0, !PT ;  /* 0x00000003056c7812 */ /* 0x006fce00078ec0ff */
.L_x_1726:
        /* <DEDUP_REMOVED lines=359> */
[----:B------:R-:W5:Y:S04]  /*1db0*/  @P5 LDG.E R62, desc[UR8][R74.64] ;  /* 0x000000084a3e5981 */ /* 0x000f68000c1e1900 */
[----:B------:R0:W5:Y:S01]  /*1dc0*/  @P5 LDG.E R63, desc[UR8][R72.64] ;  /* 0x00000008483f5981 */ /* 0x000162000c1e1900 */
[----:B------:R-:W-:Y:S02]  /*1dd0*/  ISETP.NE.AND P5, PT, R83, RZ, PT ;  /* 0x000000ff5300720c */ /* 0x000fe40003fa5270 */
[----:B------:R-:W-:Y:S02]  /*1de0*/  MOV R23, 0x3f800000 ;  /* 0x3f80000000177802 */ /* 0x000fe40000000f00 */
[----:B0-----:R-:W-:-:S09]  /*1df0*/  CS2R R72, SRZ ;  /* 0x0000000000487805 */ /* 0x001fd2000001ff00 */
[----:B------:R0:W5:Y:S01]  /*1e00*/  @P5 LDG.E R72, desc[UR8][R54.64] ;  /* 0x0000000836485981 */ /* 0x000162000c1e1900 */
[----:B------:R-:W-:Y:S02]  /*1e10*/  CS2R R76, SRZ ;  /* 0x00000000004c7805 */ /* 0x000fe4000001ff00 */
[----:B------:R-:W-:Y:S02]  /*1e20*/  CS2R R78, SRZ ;  /* 0x00000000004e7805 */ /* 0x000fe4000001ff00 */
[----:B------:R-:W-:Y:S02]  /*1e30*/  CS2R R80, SRZ ;  /* 0x0000000000507805 */ /* 0x000fe4000001ff00 */
[----:B------:R-:W-:Y:S01]  /*1e40*/  CS2R R84, SRZ ;  /* 0x0000000000547805 */ /* 0x000fe2000001ff00 */
[----:B------:R0:W5:Y:S04]  /*1e50*/  @P6 LDG.E R77, desc[UR8][R48.64] ;  /* 0x00000008304d6981 */ /* 0x000168000c1e1900 */
[----:B------:R0:W5:Y:S04]  /*1e60*/  @P6 LDG.E R78, desc[UR8][R46.64] ;  /* 0x000000082e4e6981 */ /* 0x000168000c1e1900 */
[----:B------:R0:W5:Y:S04]  /*1e70*/  @P4 LDG.E R81, desc[UR8][R40.64] ;  /* 0x0000000828514981 */ /* 0x000168000c1e1900 */
[----:B------:R0:W5:Y:S04]  /*1e80*/  @P3 LDG.E R84, desc[UR8][R34.64] ;  /* 0x0000000822543981 */ /* 0x000168000c1e1900 */
[----:B------:R0:W5:Y:S01]  /*1e90*/  @P2 LDG.E R85, desc[UR8][R32.64] ;  /* 0x0000000820552981 */ /* 0x000162000c1e1900 */
[----:B--2---:R-:W-:-:S05]  /*1ea0*/  FFMA.FTZ R88, -R64, R64, R65 ;  /* 0x0000004040587223 */ /* 0x004fca0000010141 */
[----:B------:R-:W-:-:S13]  /*1eb0*/  FSETP.GTU.FTZ.AND P0, PT, R88, RZ, PT ;  /* 0x000000ff5800720b */ /* 0x000fda0003f1c000 */
[----:B------:R-:W1:Y:S01]  /*1ec0*/  @P0 LDC R87, c[0x0][0x250] ;  /* 0x00009400ff570b82 */ /* 0x000e620000000800 */
[----:B------:R-:W-:-:S06]  /*1ed0*/  MOV R65, RZ ;  /* 0x000000ff00417202 */ /* 0x000fcc0000000f00 */
[----:B------:R0:W5:Y:S01]  /*1ee0*/  @P5 LDG.E R65, desc[UR8][R70.64] ;  /* 0x0000000846415981 */ /* 0x000162000c1e1900 */
[----:B------:R-:W-:Y:S02]  /*1ef0*/  ISETP.NE.AND P5, PT, R82, RZ, PT ;  /* 0x000000ff5200720c */ /* 0x000fe40003fa5270 */
[----:B------:R-:W-:-:S06]  /*1f00*/  CS2R R82, SRZ ;  /* 0x0000000000527805 */ /* 0x000fcc000001ff00 */
[----:B------:R0:W5:Y:S04]  /*1f10*/  @P4 LDG.E R82, desc[UR8][R38.64] ;  /* 0x0000000826524981 */ /* 0x000168000c1e1900 */
[----:B------:R0:W5:Y:S04]  /*1f20*/  @P3 LDG.E R83, desc[UR8][R36.64] ;  /* 0x0000000824533981 */ /* 0x000168000c1e1900 */
[----:B------:R0:W5:Y:S01]  /*1f30*/  @P5 LDG.E R79, desc[UR8][R44.64] ;  /* 0x000000082c4f5981 */ /* 0x000162000c1e1900 */
[----:B-1----:R-:W-:Y:S01]  /*1f40*/  @P0 FADD.FTZ R87, R88, R87 ;  /* 0x0000005758570221 */ /* 0x002fe20000010000 */
[----:B------:R-:W-:-:S02]  /*1f50*/  CS2R R88, SRZ ;  /* 0x0000000000587805 */ /* 0x000fc4000001ff00 */
[----:B------:R0:W5:Y:S01]  /*1f60*/  @P5 LDG.E R80, desc[UR8][R42.64] ;  /* 0x000000082a505981 */ /* 0x000162000c1e1900 */
[----:B------:R1:W2:Y:S03]  /*1f70*/  @P0 MUFU.RSQ R23, R87 ;  /* 0x0000005700170308 */ /* 0x0002a60000001400 */
[----:B------:R0:W5:Y:S01]  /*1f80*/  @P1 LDG.E R88, desc[UR8][R28.64] ;  /* 0x000000081c581981 */ /* 0x000162000c1e1900 */
[----:B-1----:R-:W-:-:S06]  /*1f90*/  CS2R R86, SRZ ;  /* 0x0000000000567805 */ /* 0x002fcc000001ff00 */
[----:B------:R0:W5:Y:S04]  /*1fa0*/  @P2 LDG.E R86, desc[UR8][R24.64] ;  /* 0x0000000818562981 */ /* 0x000168000c1e1900 */
[----:B------:R0:W5:Y:S01]  /*1fb0*/  @P1 LDG.E R87, desc[UR8][R26.64] ;  /* 0x000000081a571981 */ /* 0x000162000c1e1900 */
[----:B------:R-:W-:-:S13]  /*1fc0*/  LOP3.LUT P0, RZ, R14, 0x4, RZ, 0xc0, !PT ;  /* 0x000000040eff7812 */ /* 0x000fda000780c0ff */
[----:B------:R0:W5:Y:S04]  /*1fd0*/  @P0 LDG.E R73, desc[UR8][R52.64] ;  /* 0x0000000834490981 */ /* 0x000168000c1e1900 */
[----:B------:R0:W5:Y:S01]  /*1fe0*/  @P0 LDG.E R76, desc[UR8][R50.64] ;  /* 0x00000008324c0981 */ /* 0x000162000c1e1900 */
[----:B------:R-:W-:Y:S01]  /*1ff0*/  ISETP.GT.U32.AND P0, PT, R2, 0x1bf, PT ;  /* 0x000001bf0200780c */ /* 0x000fe20003f04070 */
[----:B------:R-:W-:Y:S01]  /*2000*/  BSSY B0, `(.L_x_1644) ;  /* 0x0000014000007945 */ /* 0x000fe20003800000 */
[----:B------:R-:W-:Y:S02]  /*2010*/  CS2R R90, SRZ ;  /* 0x00000000005a7805 */ /* 0x000fe4000001ff00 */
[----:B------:R-:W-:-:S09]  /*2020*/  MOV R92, RZ ;  /* 0x000000ff005c7202 */ /* 0x000fd20000000f00 */
        /* <DEDUP_REMOVED lines=17> */
.L_x_1645:
[----:B------:R-:W-:Y:S05]  /*2140*/  BSYNC B0 ;  /* 0x0000000000007941 */ /* 0x000fea0003800000 */
.L_x_1644:
[----:B------:R-:W-:Y:S01]  /*2150*/  ISETP.NE.AND P0, PT, RZ, UR10, PT ;  /* 0x0000000aff007c0c */ /* 0x000fe2000bf05270 */
[--C-:B-----5:R-:W-:Y:S01]  /*2160*/  HADD2.F32 R25, -RZ, R56.reuse.H0_H0 ;  /* 0x20000038ff197230 */ /* 0x120fe20000004100 */
        /* <DEDUP_REMOVED lines=34> */
.L_x_1646:
[----:B------:R-:W-:Y:S01]  /*2390*/  FMUL.FTZ R25, R28, R89 ;  /* 0x000000591c197220 */ /* 0x000fe20000410000 */
[----:B------:R-:W-:Y:S01]  /*23a0*/  FFMA.FTZ R46, R27, R28, RZ ;  /* 0x0000001c1b2e7223 */ /* 0x000fe200000100ff */
        /* <DEDUP_REMOVED lines=24> */
.L_x_1647:
[----:B------:R-:W-:Y:S01]  /*2530*/  FFMA.FTZ R35, R24, R34, R27 ;  /* 0x0000002218237223 */ /* 0x000fe2000001001b */
[----:B------:R-:W-:Y:S01]  /*2540*/  FMUL.FTZ R36, R26, R89 ;  /* 0x000000591a247220 */ /* 0x000fe20000410000 */
[----:B------:R-:W-:Y:S01]  /*2550*/  FADD.FTZ R27, RZ, R28 ;  /* 0x0000001cff1b7221 */ /* 0x000fe20000010000 */
[----:B------:R-:W-:Y:S01]  /*2560*/  FADD.FTZ R37, R34, R25 ;  /* 0x0000001922257221 */ /* 0x000fe20000010000 */
[C---:B------:R-:W-:Y:S01]  /*2570*/  FFMA.FTZ R25, R33.reuse, R26, R46 ;  /* 0x0000001a21197223 */ /* 0x040fe2000001002e */
[----:B------:R-:W-:Y:S01]  /*2580*/  FFMA.FTZ R34, R33, R36, R35 ;  /* 0x0000002421227223 */ /* 0x000fe20000010023 */
[----:B------:R-:W-:Y:S01]  /*2590*/  FFMA.FTZ R35, R24, R31, RZ ;  /* 0x0000001f18237223 */ /* 0x000fe200000100ff */
[----:B------:R-:W-:Y:S01]  /*25a0*/  FADD.FTZ R26, R27, R26 ;  /* 0x0000001a1b1a7221 */ /* 0x000fe20000010000 */
[----:B------:R-:W-:Y:S01]  /*25b0*/  FADD.FTZ R28, RZ, R31 ;  /* 0x0000001fff1c7221 */ /* 0x000fe20000010000 */
[--C-:B------:R-:W-:Y:S02]  /*25c0*/  HADD2.F32 R33, -RZ, R60.reuse.H0_H0 ;  /* 0x2000003cff217230 */ /* 0x100fe40000004100 */
[----:B------:R-:W-:Y:S01]  /*25d0*/  FMUL.FTZ R27, R29, R92 ;  /* 0x0000005c1d1b7220 */ /* 0x000fe20000410000 */
[----:B------:R-:W-:-:S02]  /*25e0*/  HADD2.F32 R31, -RZ, R60.H1_H1 ;  /* 0x3000003cff1f7230 */ /* 0x000fc40000004100 */
[----:B------:R-:W-:Y:S01]  /*25f0*/  FFMA.FTZ R24, R32, R29, R35 ;  /* 0x0000001d20187223 */ /* 0x000fe20000010023 */
[----:B------:R-:W-:Y:S01]  /*2600*/  FADD.FTZ R29, R28, R29 ;  /* 0x0000001d1c1d7221 */ /* 0x000fe20000010000 */
[----:B------:R-:W-:Y:S01]  /*2610*/  FFMA.FTZ R28, R32, R27, R34 ;  /* 0x0000001b201c7223 */ /* 0x000fe20000010022 */
[C---:B------:R-:W-:Y:S01]  /*2620*/  FADD.FTZ R34, -R64.reuse, R33 ;  /* 0x0000002140227221 */ /* 0x040fe20000010100 */
[----:B------:R-:W-:Y:S01]  /*2630*/  FADD.FTZ R38, -R64, R31 ;  /* 0x0000001f40267221 */ /* 0x000fe20000010100 */
[----:B------:R-:W-:Y:S01]  /*2640*/  FADD.FTZ R36, R37, R36 ;  /* 0x0000002425247221 */ /* 0x000fe20000010000 */
        /* <DEDUP_REMOVED lines=23> */
.L_x_1648:
[----:B------:R-:W-:Y:S01]  /*27c0*/  FMUL.FTZ R33, R40, R89 ;  /* 0x0000005928217220 */ /* 0x000fe20000410000 */
[----:B------:R-:W-:Y:S01]  /*27d0*/  FADD.FTZ R36, R27, R36 ;  /* 0x000000241b247221 */ /* 0x000fe20000010000 */
        /* <DEDUP_REMOVED lines=9> */
[----:B------:R-:W-:Y:S01]  /*2870*/  FFMA.FTZ R25, R43, R40, R25 ;  /* 0x000000282b197223 */ /* 0x000fe20000010019 */
[----:B------:R-:W-:Y:S01]  /*2880*/  FFMA.FTZ R32, R31, R28, R27 ;  /* 0x0000001c1f207223 */ /* 0x000fe2000001001b */
        /* <DEDUP_REMOVED lines=24> */
.L_x_1649:
[----:B------:R-:W-:Y:S01]  /*2a10*/  FMUL.FTZ R35, R38, R89 ;  /* 0x0000005926237220 */ /* 0x000fe20000410000 */
[----:B------:R-:W-:Y:S01]  /*2a20*/  FADD.FTZ R34, R28, R33 ;  /* 0x000000211c227221 */ /* 0x000fe20000010000 */
[--C-:B------:R-:W-:Y:S02]  /*2a30*/  HADD2.F32 R37, -RZ, R65.reuse.H0_H0 ;  /* 0x20000041ff257230 */ /* 0x100fe40000004100 */
[----:B------:R-:W-:Y:S01]  /*2a40*/  FMUL.FTZ R28, R31, R92 ;  /* 0x0000005c1f1c7220 */ /* 0x000fe20000410000 */
[----:B------:R-:W-:Y:S02]  /*2a50*/  HADD2.F32 R39, -RZ, R65.H1_H1 ;  /* 0x30000041ff277230 */ /* 0x000fe40000004100 */
[C---:B------:R-:W-:Y:S01]  /*2a60*/  FFMA.FTZ R33, R43.reuse, R35, R32 ;  /* 0x000000232b217223 */ /* 0x040fe20000010020 */
[----:B------:R-:W-:Y:S01]  /*2a70*/  FADD.FTZ R35, R34, R35 ;  /* 0x0000002322237221 */ /* 0x000fe20000010000 */
[----:B------:R-:W-:Y:S01]  /*2a80*/  FADD.FTZ R34, -R64, R37 ;  /* 0x0000002540227221 */ /* 0x000fe20000010100 */
[----:B------:R-:W-:Y:S01]  /*2a90*/  FADD.FTZ R26, R26, R38 ;  /* 0x000000261a1a7221 */ /* 0x000fe20000010000 */
[----:B------:R-:W-:Y:S01]  /*2aa0*/  FADD.FTZ R36, -R64, R39 ;  /* 0x0000002740247221 */ /* 0x000fe20000010100 */
[----:B------:R-:W-:Y:S01]  /*2ab0*/  FFMA.FTZ R25, R43, R38, R25 ;  /* 0x000000262b197223 */ /* 0x000fe20000010019 */
[----:B------:R-:W-:Y:S01]  /*2ac0*/  FADD.FTZ R29, R29, R31 ;  /* 0x0000001f1d1d7221 */ /* 0x000fe20000010000 */
[C---:B------:R-:W-:Y:S01]  /*2ad0*/  FFMA.FTZ R24, R27.reuse, R31, R24 ;  /* 0x0000001f1b187223 */ /* 0x040fe20000010018 */
[----:B------:R-:W-:Y:S01]  /*2ae0*/  FFMA.FTZ R32, R27, R28, R33 ;  /* 0x0000001c1b207223 */ /* 0x000fe20000010021 */
        /* <DEDUP_REMOVED lines=23> */
.L_x_1650:
[----:B------:R-:W-:Y:S01]  /*2c60*/  FMUL.FTZ R33, R38, R89 ;  /* 0x0000005926217220 */ /* 0x000fe20000410000 */
[----:B------:R-:W-:Y:S01]  /*2c70*/  FADD.FTZ R34, R28, R35 ;  /* 0x000000231c227221 */ /* 0x000fe20000010000 */
[--C-:B------:R-:W-:Y:S02]  /*2c80*/  HADD2.F32 R35, -RZ, R73.reuse.H0_H0 ;  /* 0x20000049ff237230 */ /* 0x100fe40000004100 */
[C---:B------:R-:W-:Y:S01]  /*2c90*/  FFMA.FTZ R28, R43.reuse, R38, R25 ;  /* 0x000000262b1c7223 */ /* 0x040fe20000010019 */
[----:B------:R-:W-:Y:S02]  /*2ca0*/  HADD2.F32 R37, -RZ, R73.H1_H1 ;  /* 0x30000049ff257230 */ /* 0x000fe40000004100 */
[----:B------:R-:W-:Y:S01]  /*2cb0*/  FFMA.FTZ R25, R43, R33, R32 ;  /* 0x000000212b197223 */ /* 0x000fe20000010020 */
[----:B------:R-:W-:Y:S01]  /*2cc0*/  FADD.FTZ R26, R26, R38 ;  /* 0x000000261a1a7221 */ /* 0x000fe20000010000 */
[----:B------:R-:W-:Y:S01]  /*2cd0*/  FMUL.FTZ R32, R27, R92 ;  /* 0x0000005c1b207220 */ /* 0x000fe20000410000 */
[C---:B------:R-:W-:Y:S01]  /*2ce0*/  FADD.FTZ R36, -R64.reuse, R35 ;  /* 0x0000002340247221 */ /* 0x040fe20000010100 */
[----:B------:R-:W-:Y:S01]  /*2cf0*/  FADD.FTZ R38, -R64, R37 ;  /* 0x0000002540267221 */ /* 0x000fe20000010100 */
        /* <DEDUP_REMOVED lines=26> */
.L_x_1651:
[----:B------:R-:W-:Y:S01]  /*2ea0*/  FMUL.FTZ R37, R35, R89 ;  /* 0x0000005923257220 */ /* 0x000fe20000410000 */
[----:B------:R-:W-:Y:S01]  /*2eb0*/  FADD.FTZ R36, R32, R33 ;  /* 0x0000002120247221 */ /* 0x000fe20000010000 */
[----:B------:R-:W-:Y:S01]  /*2ec0*/  FFMA.FTZ R33, R45, R35, R28 ;  /* 0x000000232d217223 */ /* 0x000fe2000001001c */
[----:B------:R-:W-:Y:S01]  /*2ed0*/  FADD.FTZ R32, R29, R27 ;  /* 0x0000001b1d207221 */ /* 0x000fe20000010000 */
[----:B------:R-:W-:Y:S01]  /*2ee0*/  FFMA.FTZ R28, R45, R37, R34 ;  /* 0x000000252d1c7223 */ /* 0x000fe20000010022 */
[----:B------:R-:W-:Y:S01]  /*2ef0*/  FADD.FTZ R34, R36, R37 ;  /* 0x0000002524227221 */ /* 0x000fe20000010000 */
[--C-:B------:R-:W-:Y:S02]  /*2f00*/  HADD2.F32 R27, -RZ, R77.reuse.H0_H0 ;  /* 0x2000004dff1b7230 */ /* 0x100fe40000004100 */
[----:B------:R-:W-:Y:S01]  /*2f10*/  FMUL.FTZ R29, R25, R92 ;  /* 0x0000005c191d7220 */ /* 0x000fe20000410000 */
[----:B------:R-:W-:Y:S02]  /*2f20*/  HADD2.F32 R37, -RZ, R77.H1_H1 ;  /* 0x3000004dff257230 */ /* 0x000fe40000004100 */
[----:B------:R-:W-:Y:S01]  /*2f30*/  FADD.FTZ R26, R26, R35 ;  /* 0x000000231a1a7221 */ /* 0x000fe20000010000 */
[C---:B------:R-:W-:Y:S01]  /*2f40*/  FADD.FTZ R36, -R64.reuse, R27 ;  /* 0x0000001b40247221 */ /* 0x040fe20000010100 */
[----:B------:R-:W-:Y:S01]  /*2f50*/  FFMA.FTZ R28, R31, R29, R28 ;  /* 0x0000001d1f1c7223 */ /* 0x000fe2000001001c */
[----:B------:R-:W-:Y:S01]  /*2f60*/  FADD.FTZ R38, -R64, R37 ;  /* 0x0000002540267221 */ /* 0x000fe20000010100 */
        /* <DEDUP_REMOVED lines=24> */
.L_x_1652:
        /* <DEDUP_REMOVED lines=10> */
[-C--:B------:R-:W-:Y:S01]  /*3190*/  FMUL.FTZ R29, R28, R23.reuse ;  /* 0x000000171c1d7220 */ /* 0x080fe20000410000 */
        /* <DEDUP_REMOVED lines=21> */
.L_x_1653:
        /* <DEDUP_REMOVED lines=38> */
.L_x_1654:
[--C-:B------:R-:W-:Y:S02]  /*3550*/  HADD2.F32 R41, -RZ, R83.reuse.H0_H0 ;  /* 0x20000053ff297230 */ /* 0x100fe40000004100 */
[----:B------:R-:W-:Y:S01]  /*3560*/  FMUL.FTZ R42, R34, R89 ;  /* 0x00000059222a7220 */ /* 0x000fe20000410000 */
[----:B------:R-:W-:Y:S02]  /*3570*/  HADD2.F32 R45, -RZ, R83.H1_H1 ;  /* 0x30000053ff2d7230 */ /* 0x000fe40000004100 */
[----:B------:R-:W-:Y:S01]  /*3580*/  FFMA.FTZ R31, R36, R27, R31 ;  /* 0x0000001b241f7223 */ /* 0x000fe2000001001f */
[--C-:B------:R-:W-:Y:S02]  /*3590*/  HADD2.F32 R48, -RZ, R84.reuse.H0_H0 ;  /* 0x20000054ff307230 */ /* 0x100fe40000004100 */
[C---:B------:R-:W-:Y:S01]  /*35a0*/  FADD.FTZ R36, -R64.reuse, R41 ;  /* 0x0000002940247221 */ /* 0x040fe20000010100 */
[----:B------:R-:W-:Y:S01]  /*35b0*/  FFMA.FTZ R43, R37, R42, R26 ;  /* 0x0000002a252b7223 */ /* 0x000fe2000001001a */
[----:B------:R-:W-:Y:S01]  /*35c0*/  FADD.FTZ R46, -R64, R45 ;  /* 0x0000002d402e7221 */ /* 0x000fe20000010100 */
[----:B------:R-:W-:Y:S01]  /*35d0*/  FADD.FTZ R26, R25, R42 ;  /* 0x0000002a191a7221 */ /* 0x000fe20000010000 */
        /* <DEDUP_REMOVED lines=23> */
.L_x_1655:
[----:B------:R-:W-:Y:S01]  /*3750*/  FFMA.FTZ R44, R38, R45, R43 ;  /* 0x0000002d262c7223 */ /* 0x000fe2000001002b */
[----:B------:R-:W-:Y:S01]  /*3760*/  FMUL.FTZ R42, R48, R89 ;  /* 0x00000059302a7220 */ /* 0x000fe20000410000 */
[----:B------:R-:W-:Y:S01]  /*3770*/  FADD.FTZ R45, R45, R26 ;  /* 0x0000001a2d2d7221 */ /* 0x000fe20000010000 */
[--C-:B------:R-:W-:Y:S02]  /*3780*/  HADD2.F32 R43, -RZ, R85.reuse.H0_H0 ;  /* 0x20000055ff2b7230 */ /* 0x100fe40000004100 */
[----:B------:R-:W-:Y:S01]  /*3790*/  FFMA.FTZ R40, R29, R24, R40 ;  /* 0x000000181d287223 */ /* 0x000fe20000010028 */
[----:B------:R-:W-:Y:S02]  /*37a0*/  HADD2.F32 R47, -RZ, R85.H1_H1 ;  /* 0x30000055ff2f7230 */ /* 0x000fe40000004100 */
[----:B------:R-:W-:Y:S01]  /*37b0*/  FADD.FTZ R36, R32, R27 ;  /* 0x0000001b20247221 */ /* 0x000fe20000010000 */
[----:B------:R-:W-:Y:S01]  /*37c0*/  FADD.FTZ R29, R45, R42 ;  /* 0x0000002a2d1d7221 */ /* 0x000fe20000010000 */
[----:B------:R-:W-:Y:S01]  /*37d0*/  FFMA.FTZ R27, R41, R42, R44 ;  /* 0x0000002a291b7223 */ /* 0x000fe2000001002c */
[----:B------:R-:W-:Y:S01]  /*37e0*/  FMUL.FTZ R26, R25, R92 ;  /* 0x0000005c191a7220 */ /* 0x000fe20000410000 */
[----:B------:R-:W-:Y:S01]  /*37f0*/  FADD.FTZ R45, R33, R24 ;  /* 0x00000018212d7221 */ /* 0x000fe20000010000 */
[C---:B------:R-:W-:Y:S01]  /*3800*/  FADD.FTZ R24, -R64.reuse, R43 ;  /* 0x0000002b40187221 */ /* 0x040fe20000010100 */
[----:B------:R-:W-:Y:S01]  /*3810*/  FADD.FTZ R42, -R64, R47 ;  /* 0x0000002f402a7221 */ /* 0x000fe20000010100 */
[----:B------:R-:W-:Y:S01]  /*3820*/  FFMA.FTZ R32, R46, R26, R27 ;  /* 0x0000001a2e207223 */ /* 0x000fe2000001001b */
        /* <DEDUP_REMOVED lines=24> */
.L_x_1656:
[--C-:B------:R-:W-:Y:S02]  /*39b0*/  HADD2.F32 R49, -RZ, R87.reuse.H0_H0 ;  /* 0x20000057ff317230 */ /* 0x100fe40000004100 */
[----:B------:R-:W-:Y:S01]  /*39c0*/  FFMA.FTZ R43, R28, R35, R31 ;  /* 0x000000231c2b7223 */ /* 0x000fe2000001001f */
[----:B------:R-:W-:Y:S02]  /*39d0*/  HADD2.F32 R31, -RZ, R87.H1_H1 ;  /* 0x30000057ff1f7230 */ /* 0x000fe40000004100 */
[----:B------:R-:W-:Y:S01]  /*39e0*/  FMUL.FTZ R42, R26, R89 ;  /* 0x000000591a2a7220 */ /* 0x000fe20000410000 */
[C---:B------:R-:W-:Y:S01]  /*39f0*/  FADD.FTZ R28, -R64.reuse, R49 ;  /* 0x00000031401c7221 */ /* 0x040fe20000010100 */
[----:B------:R-:W-:Y:S01]  /*3a00*/  FMUL.FTZ R49, R29, R92 ;  /* 0x0000005c1d317220 */ /* 0x000fe20000410000 */
        /* <DEDUP_REMOVED lines=26> */
.L_x_1657:
[----:B------:R-:W-:Y:S01]  /*3bb0*/  FFMA.FTZ R50, R24, R49, R47 ;  /* 0x0000003118327223 */ /* 0x000fe2000001002f */
[----:B------:R-:W-:Y:S01]  /*3bc0*/  FMUL.FTZ R44, R32, R89 ;  /* 0x00000059202c7220 */ /* 0x000fe20000410000 */
[----:B------:R-:W-:Y:S01]  /*3bd0*/  FADD.FTZ R49, R49, R42 ;  /* 0x0000002a31317221 */ /* 0x000fe20000010000 */
[----:B------:R-:W-:Y:S01]  /*3be0*/  FADD.FTZ R42, R36, R35 ;  /* 0x00000023242a7221 */ /* 0x000fe20000010000 */
[----:B------:R-:W-:Y:S01]  /*3bf0*/  FFMA.FTZ R40, R37, R34, R40 ;  /* 0x0000002225287223 */ /* 0x000fe20000010028 */
        /* <DEDUP_REMOVED lines=33> */
.L_x_1658:
[----:B------:R-:W-:Y:S01]  /*3e10*/  FMUL.FTZ R50, R36, R89 ;  /* 0x0000005924327220 */ /* 0x000fe20000410000 */
[----:B------:R-:W-:Y:S01]  /*3e20*/  FFMA.FTZ R43, R38, R39, R43 ;  /* 0x00000027262b7223 */ /* 0x000fe2000001002b */
[----:B------:R-:W-:Y:S01]  /*3e30*/  FADD.FTZ R38, R42, R39 ;  /* 0x000000272a267221 */ /* 0x000fe20000010000 */
[--C-:B------:R-:W-:Y:S02]  /*3e40*/  HADD2.F32 R51, -RZ, R17.reuse.H1_H1 ;  /* 0x30000011ff337230 */ /* 0x100fe40000004100 */
[----:B------:R-:W-:Y:S01]  /*3e50*/  FADD.FTZ R42, R47, R50 ;  /* 0x000000322f2a7221 */ /* 0x000fe20000010000 */
[----:B------:R-:W-:Y:S02]  /*3e60*/  HADD2.F32 R47, -RZ, R17.H0_H0 ;  /* 0x20000011ff2f7230 */ /* 0x000fe40000004100 */
[----:B------:R-:W-:Y:S01]  /*3e70*/  FFMA.FTZ R39, R35, R50, R44 ;  /* 0x0000003223277223 */ /* 0x000fe2000001002c */
[----:B------:R-:W-:Y:S01]  /*3e80*/  FMUL.FTZ R49, R37, R92 ;  /* 0x0000005c25317220 */ /* 0x000fe20000410000 */
[----:B------:R-:W-:Y:S01]  /*3e90*/  FFMA.FTZ R44, R41, R48, R40 ;  /* 0x00000030292c7223 */ /* 0x000fe20000010028 */
[C---:B------:R-:W-:Y:S01]  /*3ea0*/  FADD.FTZ R52, -R64.reuse, R51 ;  /* 0x0000003340347221 */ /* 0x040fe20000010100 */
[----:B------:R-:W-:Y:S01]  /*3eb0*/  FADD.FTZ R40, -R64, R47 ;  /* 0x0000002f40287221 */ /* 0x000fe20000010100 */
        /* <DEDUP_REMOVED lines=25> */
.L_x_1659:
[----:B------:R-:W-:Y:S01]  /*4050*/  FMUL.FTZ R52, R42, R89 ;  /* 0x000000592a347220 */ /* 0x000fe20000410000 */
[--C-:B------:R-:W-:Y:S02]  /*4060*/  HADD2.F32 R51, -RZ, R19.reuse.H0_H0 ;  /* 0x20000013ff337230 */ /* 0x100fe40000004100 */
[----:B------:R-:W-:Y:S01]  /*4070*/  FADD.FTZ R45, R45, R48 ;  /* 0x000000302d2d7221 */ /* 0x000fe20000010000 */
[----:B------:R-:W-:Y:S02]  /*4080*/  HADD2.F32 R53, -RZ, R19.H1_H1 ;  /* 0x30000013ff357230 */ /* 0x000fe40000004100 */
[----:B------:R-:W-:Y:S01]  /*4090*/  FFMA.FTZ R47, R46, R25, R43 ;  /* 0x000000192e2f7223 */ /* 0x000fe2000001002b */
        /* <DEDUP_REMOVED lines=30> */
.L_x_1660:
        /* <DEDUP_REMOVED lines=9> */
[--C-:B------:R-:W-:Y:S02]  /*4310*/  HADD2.F32 R43, -RZ, R22.reuse.H1_H1 ;  /* 0x30000016ff2b7230 */ /* 0x100fe40000004100 */
[----:B------:R-:W-:Y:S01]  /*4320*/  FADD.FTZ R52, -R64, R53 ;  /* 0x0000003540347221 */ /* 0x000fe20000010100 */
[----:B------:R-:W-:Y:S01]  /*4330*/  FMUL.FTZ R53, R46, R23 ;  /* 0x000000172e357220 */ /* 0x000fe20000410000 */
[----:B------:R-:W-:-:S02]  /*4340*/  HADD2.F32 R46, -RZ, R22.H0_H0 ;  /* 0x20000016ff2e7230 */ /* 0x000fc40000004100 */
        /* <DEDUP_REMOVED lines=20> */
.L_x_1661:
        /* <DEDUP_REMOVED lines=105> */
.L_x_1663:
[----:B------:R-:W-:Y:S05]  /*4b20*/  BSYNC B0 ;  /* 0x0000000000007941 */ /* 0x000fea0003800000 */
.L_x_1662:
        /* <DEDUP_REMOVED lines=41> */
.L_x_1665:
[----:B------:R-:W-:Y:S05]  /*4dc0*/  BSYNC B0 ;  /* 0x0000000000007941 */ /* 0x000fea0003800000 */
.L_x_1664:
        /* <DEDUP_REMOVED lines=13> */
.L_x_1667:
[----:B------:R-:W-:Y:S05]  /*4ea0*/  BSYNC B0 ;  /* 0x0000000000007941 */ /* 0x000fea0003800000 */
.L_x_1666:
        /* <DEDUP_REMOVED lines=34> */
.L_x_1670:
[----:B-1----:R-:W2:Y:S04]  /*50d0*/  LDG.E.STRONG.GPU R28, desc[UR8][R24.64] ;  /* 0x00000008181c7981 */ /* 0x002ea8000c1ef900 */
[----:B--2---:R-:W-:Y:S01]  /*50e0*/  CCTL.IVALL ;  /* 0x00000000ff00798f */ /* 0x004fe20002000000 */
[----:B------:R-:W-:Y:S05]  /*50f0*/  YIELD ;  /* 0x0000000000007946 */ /* 0x000fea0003800000 */
[----:B------:R-:W-:-:S13]  /*5100*/  ISETP.NE.AND P6, PT, R28, R33, PT ;  /* 0x000000211c00720c */ /* 0x000fda0003fc5270 */
[----:B------:R-:W-:Y:S05]  /*5110*/  @P6 BRA `(.L_x_1670) ;  /* 0xfffffffc00ec6947 */ /* 0x000fea000383ffff */
.L_x_1669:
        /* <DEDUP_REMOVED lines=22> */
.L_x_1674:
        /* <DEDUP_REMOVED lines=115> */
.L_x_1673:
        /* <DEDUP_REMOVED lines=63> */
.L_x_1675:
[----:B------:R-:W-:-:S04]  /*5da0*/  LOP3.LUT P6, RZ, R14, 0x1, RZ, 0xc0, !PT ;  /* 0x000000010eff7812 */ /* 0x000fc800078cc0ff */
[----:B------:R-:W-:-:S13]  /*5db0*/  ISETP.NE.OR P6, PT, R25, RZ, P6 ;  /* 0x000000ff1900720c */ /* 0x000fda00037c5670 */
[----:B------:R-:W-:Y:S05]  /*5dc0*/  @!P6 BRA `(.L_x_1671) ;  /* 0x00000000007ce947 */ /* 0x000fea0003800000 */
.L_x_1672:
        /* <DEDUP_REMOVED lines=31> */
.L_x_1671:
        /* <DEDUP_REMOVED lines=10> */
.L_x_1677:
[----:B------:R-:W-:Y:S05]  /*6060*/  BSYNC B0 ;  /* 0x0000000000007941 */ /* 0x000fea0003800000 */
.L_x_1676:
        /* <DEDUP_REMOVED lines=17> */
.L_x_1668:
        /* <DEDUP_REMOVED lines=40> */
.L_x_1678:
        /* <DEDUP_REMOVED lines=21> */
.L_x_1680:
[----:B------:R-:W-:Y:S05]  /*6550*/  BSYNC B0 ;  /* 0x0000000000007941 */ /* 0x000fea0003800000 */
.L_x_1679:
[----:B------:R-:W-:Y:S01]  /*6560*/  ISETP.NE.AND P0, PT, RZ, UR10, PT ;  /* 0x0000000aff007c0c */ /* 0x000fe2000bf05270 */
[C---:B------:R-:W-:Y:S01]  /*6570*/  FADD.FTZ R24, -R64.reuse, R31 ;  /* 0x0000001f40187221 */ /* 0x040fe20000010100 */
[----:B0-----:R-:W-:Y:S01]  /*6580*/  FADD.FTZ R26, -R64, R35 ;  /* 0x00000023401a7221 */ /* 0x001fe20000010100 */
[--C-:B------:R-:W-:Y:S02]  /*6590*/  HADD2.F32 R30, -RZ, R59.reuse.H0_H0 ;  /* 0x2000003bff1e7230 */ /* 0x100fe40000004100 */
[----:B------:R-:W-:Y:S02]  /*65a0*/  HADD2.F32 R59, -RZ, R59.H1_H1 ;  /* 0x3000003bff3b7230 */ /* 0x000fe40000004100 */
[-C--:B------:R-:W-:Y:S01]  /*65b0*/  FMUL.FTZ R39, R24, R23.reuse ;  /* 0x0000001718277220 */ /* 0x080fe20000410000 */
[--C-:B------:R-:W-:Y:S02]  /*65c0*/  HADD2.F32 R31, -RZ, R60.reuse.H0_H0 ;  /* 0x2000003cff1f7230 */ /* 0x100fe40000004100 */
        /* <DEDUP_REMOVED lines=21> */
.L_x_1681:
        /* <DEDUP_REMOVED lines=21> */
.L_x_1683:
[----:B------:R-:W-:Y:S05]  /*6870*/  BSYNC B0 ;  /* 0x0000000000007941 */ /* 0x000fea0003800000 */
.L_x_1682:
        /* <DEDUP_REMOVED lines=28> */
.L_x_1684:
        /* <DEDUP_REMOVED lines=21> */
.L_x_1686:
[----:B------:R-:W-:Y:S05]  /*6b90*/  BSYNC B0 ;  /* 0x0000000000007941 */ /* 0x000fea0003800000 */
.L_x_1685:
        /* <DEDUP_REMOVED lines=28> */
.L_x_1687:
        /* <DEDUP_REMOVED lines=21> */
.L_x_1689:
[----:B------:R-:W-:Y:S05]  /*6eb0*/  BSYNC B0 ;  /* 0x0000000000007941 */ /* 0x000fea0003800000 */
.L_x_1688:
        /* <DEDUP_REMOVED lines=28> */
.L_x_1690:
        /* <DEDUP_REMOVED lines=21> */
.L_x_1692:
[----:B------:R-:W-:Y:S05]  /*71d0*/  BSYNC B0 ;  /* 0x0000000000007941 */ /* 0x000fea0003800000 */
.L_x_1691:
        /* <DEDUP_REMOVED lines=28> */
.L_x_1693:
        /* <DEDUP_REMOVED lines=21> */
.L_x_1695:
[----:B------:R-:W-:Y:S05]  /*74f0*/  BSYNC B0 ;  /* 0x0000000000007941 */ /* 0x000fea0003800000 */
.L_x_1694:
        /* <DEDUP_REMOVED lines=28> */
.L_x_1696:
        /* <DEDUP_REMOVED lines=21> */
.L_x_1698:
[----:B------:R-:W-:Y:S05]  /*7810*/  BSYNC B0 ;  /* 0x0000000000007941 */ /* 0x000fea0003800000 */
.L_x_1697:
        /* <DEDUP_REMOVED lines=28> */
.L_x_1699:
        /* <DEDUP_REMOVED lines=20> */
.L_x_1701:
[----:B------:R-:W-:Y:S05]  /*7b20*/  BSYNC B0 ;  /* 0x0000000000007941 */ /* 0x000fea0003800000 */
.L_x_1700:
        /* <DEDUP_REMOVED lines=27> */
.L_x_1702:
        /* <DEDUP_REMOVED lines=20> */
.L_x_1704:
[----:B------:R-:W-:Y:S05]  /*7e20*/  BSYNC B0 ;  /* 0x0000000000007941 */ /* 0x000fea0003800000 */
.L_x_1703:
        /* <DEDUP_REMOVED lines=26> */
.L_x_1705:
        /* <DEDUP_REMOVED lines=20> */
.L_x_1707:
[----:B------:R-:W-:Y:S05]  /*8110*/  BSYNC B0 ;  /* 0x0000000000007941 */ /* 0x000fea0003800000 */
.L_x_1706:
        /* <DEDUP_REMOVED lines=30> */
.L_x_1708:
        /* <DEDUP_REMOVED lines=20> */
.L_x_1710:
[----:B------:R-:W-:Y:S05]  /*8440*/  BSYNC B0 ;  /* 0x0000000000007941 */ /* 0x000fea0003800000 */
.L_x_1709:
        /* <DEDUP_REMOVED lines=27> */
.L_x_1711:
        /* <DEDUP_REMOVED lines=20> */
.L_x_1713:
[----:B------:R-:W-:Y:S05]  /*8740*/  BSYNC B0 ;  /* 0x0000000000007941 */ /* 0x000fea0003800000 */
.L_x_1712:
        /* <DEDUP_REMOVED lines=29> */
.L_x_1714:
        /* <DEDUP_REMOVED lines=25> */
.L_x_1716:
[----:B------:R-:W-:Y:S05]  /*8ab0*/  BSYNC B0 ;  /* 0x0000000000007941 */ /* 0x000fea0003800000 */
.L_x_1715:
        /* <DEDUP_REMOVED lines=27> */
.L_x_1717:
        /* <DEDUP_REMOVED lines=25> */
.L_x_1719:
[----:B------:R-:W-:Y:S05]  /*8e00*/  BSYNC B0 ;  /* 0x0000000000007941 */ /* 0x000fea0003800000 */
.L_x_1718:
        /* <DEDUP_REMOVED lines=27> */
.L_x_1720:
        /* <DEDUP_REMOVED lines=27> */
.L_x_1722:
[----:B------:R-:W-:Y:S05]  /*9170*/  BSYNC B0 ;  /* 0x0000000000007941 */ /* 0x000fea0003800000 */
.L_x_1721:
        /* <DEDUP_REMOVED lines=25> */
.L_x_1723:
        /* <DEDUP_REMOVED lines=22> */
.L_x_1725:
[----:B------:R-:W-:Y:S05]  /*9470*/  BSYNC B0 ;  /* 0x0000000000007941 */ /* 0x000fea0003800000 */
.L_x_1724:
[----:B------:R-:W-:Y:S02]  /*9480*/  IADD3 R7, R4, R7, RZ ;  /* 0x0000000704077210 */ /* 0x000fe40007ffe0ff */
[----:B------:R-:W-:Y:S02]  /*9490*/  IADD3 R6, R6, 0x1, RZ ;  /* 0x0000000106067810 */ /* 0x000fe40007ffe0ff */
[----:B------:R-:W-:-:S13]  /*94a0*/  ISETP.GE.AND P0, PT, R7, UR4, PT ;  /* 0x0000000407007c0c */ /* 0x000fda000bf06270 */
[----:B------:R-:W-:Y:S05]  /*94b0*/  @!P0 BRA `(.L_x_1726) ;  /* 0xffffff7000a08947 */ /* 0x000fea000383ffff */
.L_x_1643:
        /* <DEDUP_REMOVED lines=23> */
.L_x_1728:
[----:B------:R-:W-:Y:S05]  /*9630*/  BSYNC B0 ;  /* 0x0000000000007941 */ /* 0x000fea0003800000 */
.L_x_1727:
[----:B------:R-:W-:Y:S05]  /*9640*/  @P0 EXIT ;  /* 0x000000000000094d */ /* 0x000fea0003800000 */
[----:B------:R-:W-:Y:S05]  /*9650*/  @P2 BRA `(.L_x_1729) ;  /* 0x0000000000202947 */ /* 0x000fea0003800000 */
[----:B------:R-:W-:-:S05]  /*9660*/  IMAD R0, R6, R9, RZ ;  /* 0x0000000906007224 */ /* 0x000fca00078e02ff */
[----:B------:R-:W-:-:S13]  /*9670*/  ISETP.NE.AND P0, PT, R0, -0x1, PT ;  /* 0xffffffff0000780c */ /* 0x000fda0003f05270 */
[----:B------:R-:W-:Y:S05]  /*9680*/  @!P0 BRA `(.L_x_1729) ;  /* 0x0000000000148947 */ /* 0x000fea0003800000 */
.L_x_1730:
[----:B-1----:R-:W2:Y:S04]  /*9690*/  LDG.E.STRONG.GPU R3, desc[UR8][R4.64] ;  /* 0x0000000804037981 */ /* 0x002ea8000c1ef900 */
[----:B--2---:R-:W-:Y:S01]  /*96a0*/  CCTL.IVALL ;  /* 0x00000000ff00798f */ /* 0x004fe20002000000 */
[----:B------:R-:W-:Y:S05]  /*96b0*/  YIELD ;  /* 0x0000000000007946 */ /* 0x000fea0003800000 */
[----:B------:R-:W-:-:S13]  /*96c0*/  ISETP.NE.AND P0, PT, R3, R0, PT ;  /* 0x000000000300720c */ /* 0x000fda0003f05270 */
[----:B------:R-:W-:Y:S05]  /*96d0*/  @P0 BRA `(.L_x_1730) ;  /* 0xfffffffc00ec0947 */ /* 0x000fea000383ffff */
.L_x_1729:
        /* <DEDUP_REMOVED lines=13> */
[----:B0-----:R-:W0:Y:S01]  /*97b0*/  LDC.64 R16, c[0x0][0x218] ;  /* 0x00008600ff107b82 */ /* 0x001e220000000a00 */
        /* <DEDUP_REMOVED lines=10> */
.L_x_1731:
        /* <DEDUP_REMOVED lines=25> */
.L_x_1732:
        /* <DEDUP_REMOVED lines=9> */
.L_x_5611:


//--------------------- .text._Z35group_norm_nhwc_bwd_one_pass_kernelI11Fp16IOBf16WLi256ELi112ELi448EEv26Group_norm_nhwc_bwd_params --------------------------
	.section	.text._Z35group_norm_nhwc_bwd_one_pass_kernelI11Fp16IOBf16WLi256ELi112ELi448EEv26Group_norm_nhwc_bwd_params,"ax",@progbits
	.align	128
        .global         _Z35group_norm_nhwc_bwd_one_pass_kernelI11Fp16IOBf16WLi256ELi112ELi448EEv26Group_norm_nhwc_bwd_params
        .type           _Z35group_norm_nhwc_bwd_one_pass_kernelI11Fp16IOBf16WLi256ELi112ELi448EEv26Group_norm_nhwc_bwd_params,@function
        .size           _Z35group_norm_nhwc_bwd_one_pass_kernelI11Fp16IOBf16WLi256ELi112ELi448EEv26Group_norm_nhwc_bwd_params,(.L_x_5612 - _Z35group_norm_nhwc_bwd_one_pass_kernelI11Fp16IOBf16WLi256ELi112ELi448EEv26Group_norm_nhwc_bwd_params)
        .other          _Z35group_norm_nhwc_bwd_one_pass_kernelI11Fp16IOBf16WLi256ELi112ELi448EEv26Group_norm_nhwc_bwd_params,@"STO_CUDA_ENTRY STV_DEFAULT"
_Z35group_norm_nhwc_bwd_one_pass_kernelI11Fp16IOBf16WLi256ELi112ELi448EEv26Group_norm_nhwc_bwd_params:
.text._Z35group_norm_nhwc_bwd_one_pass_kernelI11Fp16IOBf16WLi256ELi112ELi448EEv26Group_norm_nhwc_bwd_params:
        /* <DEDUP_REMOVED lines=49> */
[----:B------:R-:W-:Y:S02]  /*0310*/  IADD3 R124, R2, 0x8, RZ ;  /* 0x00000008027c7810 */ /* 0x000fe40007ffe0ff */
        /* <DEDUP_REMOVED lines=132> */
.L_x_1880:
        /* <DEDUP_REMOVED lines=43> */
[----:B------:R-:W2:Y:S01]  /*0e10*/  @P6 LDC.64 R108, c[0x0][0x230] ;  /* 0x00008c00ff6c6b82 */ /* 0x000ea20000000a00 */
[----:B------:R-:W-:Y:S02]  /*0e20*/  SHF.R.S32.HI R66, RZ, 0x1f, R103 ;  /* 0x0000001fff427819 */ /* 0x000fe40000011467 */
[----:B------:R-:W1:Y:S05]  /*0e30*/  F2I.FTZ.U32.TRUNC.NTZ R5, R5 ;  /* 0x0000000500057305 */ /* 0x000e6a000021f000 */
[----:B------:R-:W2:Y:S01]  /*0e40*/  @P6 LDC.64 R100, c[0x0][0x228] ;  /* 0x00008a00ff646b82 */ /* 0x000ea20000000a00 */
        /* <DEDUP_REMOVED lines=34> */
[----:B------:R-:W-:Y:S01]  /*1070*/  UIMAD UR5, UR7, UR17, UR5 ;  /* 0x00000011070572a4 */ /* 0x000fe2000f8e0205 */
[----:B------:R-:W-:Y:S02]  /*1080*/  MOV R73, RZ ;  /* 0x000000ff00497202 */ /* 0x000fe40000000f00 */
[----:B------:R-:W-:Y:S02]  /*1090*/  CS2R R88, SRZ ;  /* 0x0000000000587805 */ /* 0x000fe4000001ff00 */
[----:B------:R-:W-:Y:S01]  /*10a0*/  CS2R R92, SRZ ;  /* 0x00000000005c7805 */ /* 0x000fe2000001ff00 */
[----:B------:R-:W-:Y:S01]  /*10b0*/  HFMA2.MMA R98, -RZ, RZ, 0, 0 ;  /* 0x00000000ff627435 */ /* 0x000fe200000001ff */
[----:B------:R-:W-:Y:S01]  /*10c0*/  ULDC.64 UR6, c[0x0][0x290] ;  /* 0x0000a40000067ab9 */ /* 0x000fe20000000a00 */
        /* <DEDUP_REMOVED lines=118> */
[C---:B------:R-:W-:Y:S01]  /*1830*/  LOP3.LUT P1, RZ, R3.reuse, 0x100, RZ, 0xc0, !PT ;  /* 0x0000010003ff7812 */ /* 0x040fe2000782c0ff */
        /* <DEDUP_REMOVED lines=46> */
[----:B------:R-:W-:-:S07]  /*1b20*/  @P2 MOV R27, R43 ;  /* 0x0000002b001b2202 */ /* 0x000fce0000000f00 */
[----:B------:R-:W4:Y:S01]  /*1b30*/  @P2 LDC.64 R28, c[0x0][0x228] ;  /* 0x00008a00ff1c2b82 */ /* 0x000f220000000a00 */
        /* <DEDUP_REMOVED lines=10> */
[----:B0-----:R-:W-:Y:S02]  /*1be0*/  @P1 IADD3 R18, P0, R23, R18, RZ ;  /* 0x0000001217121210 */ /* 0x001fe40007f1e0ff */
[----:B------:R-:W-:-:S02]  /*1bf0*/  @P2 MOV R26, R44 ;  /* 0x0000002c001a2202 */ /* 0x000fc40000000f00 */
[----:B------:R-:W-:-:S03]  /*1c00*/  @P1 IADD3.X R19, R22, R19, RZ, P0, !PT ;  /* 0x0000001316131210 */ /* 0x000fc600007fe4ff */
[----:B------:R-:W-:-:S05]  /*1c10*/  @P2 IMAD.WIDE.U32 R26, R114, R24, R26 ;  /* 0x00000018721a2225 */ /* 0x000fca00078e001a */
[----:B------:R-:W-:Y:S02]  /*1c20*/  @P2 IADD3 R27, R27, R25, RZ ;  /* 0x000000191b1b2210 */ /* 0x000fe40007ffe0ff */
[C---:B------:R-:W-:Y:S02]  /*1c30*/  @P2 SHF.L.U32 R25, R26.reuse, 0x1, RZ ;  /* 0x000000011a192819 */ /* 0x040fe400000006ff */
[----:B------:R-:W-:Y:S02]  /*1c40*/  @P2 SHF.L.U64.HI R26, R26, 0x1, R27 ;  /* 0x000000011a1a2819 */ /* 0x000fe4000001021b */
        /* <DEDUP_REMOVED lines=12> */
[----:B------:R-:W-:Y:S01]  /*1d10*/  @P2 MOV R41, R43 ;  /* 0x0000002b00292202 */ /* 0x000fe20000000f00 */
[----:B------:R-:W3:Y:S01]  /*1d20*/  @P2 LDC.64 R70, c[0x0][0x230] ;  /* 0x00008c00ff462b82 */ /* 0x000ee20000000a00 */
        /* <DEDUP_REMOVED lines=14> */
[----:B------:R-:W1:Y:S01]  /*1e10*/  @P1 LDC.64 R86, c[0x0][0x228] ;  /* 0x00008a00ff561b82 */ /* 0x000e620000000a00 */
[----:B------:R-:W-:Y:S01]  /*1e20*/  @P1 MOV R49, R43 ;  /* 0x0000002b00311202 */ /* 0x000fe20000000f00 */
        /* <DEDUP_REMOVED lines=12> */
[----:B------:R-:W-:Y:S01]  /*1ef0*/  ISETP.NE.AND P2, PT, R46, RZ, PT ;  /* 0x000000ff2e00720c */ /* 0x000fe20003f45270 */
[----:B------:R-:W0:Y:S08]  /*1f00*/  @P1 LDC.64 R30, c[0x0][0x230] ;  /* 0x00008c00ff1e1b82 */ /* 0x000e300000000a00 */
[----:B------:R-:W3:Y:S04]  /*1f10*/  @P1 LDC.64 R46, c[0x0][0x288] ;  /* 0x0000a200ff2e1b82 */ /* 0x000ee80000000a00 */
[----:B------:R-:W-:-:S04]  /*1f20*/  @P2 MOV R61, R43 ;  /* 0x0000002b003d2202 */ /* 0x000fc80000000f00 */
[----:B------:R-:W4:Y:S01]  /*1f30*/  @P2 LDC.64 R78, c[0x0][0x230] ;  /* 0x00008c00ff4e2b82 */ /* 0x000f220000000a00 */
[----:B---3--:R-:W-:-:S04]  /*1f40*/  @P1 IMAD R48, R48, R46, RZ ;  /* 0x0000002e30301224 */ /* 0x008fc800078e02ff */
        /* <DEDUP_REMOVED lines=8> */
[----:B-1----:R-:W-:Y:S02]  /*1fd0*/  @P1 IADD3 R86, P0, R47, R86, RZ ;  /* 0x000000562f561210 */ /* 0x002fe40007f1e0ff */
        /* <DEDUP_REMOVED lines=170> */
[----:B0-----:R-:W0:Y:S01]  /*2a80*/  @P4 LDC.64 R10, c[0x0][0x288] ;  /* 0x0000a200ff0a4b82 */ /* 0x001e220000000a00 */
[----:B-1----:R-:W-:-:S02]  /*2a90*/  MOV R96, RZ ;  /* 0x000000ff00607202 */ /* 0x002fc40000000f00 */
[----:B---3--:R-:W-:-:S05]  /*2aa0*/  IADD3 R37, R2, 0xc0, RZ ;  /* 0x000000c002257810 */ /* 0x008fca0007ffe0ff */
[----:B------:R-:W1:Y:S01]  /*2ab0*/  LDC R97, c[0x0][0x2ac] ;  /* 0x0000ab00ff617b82 */ /* 0x000e620000000800 */
[----:B------:R3:W5:Y:S02]  /*2ac0*/  @P0 LDG.E R96, desc[UR18][R34.64] ;  /* 0x0000001222600981 */ /* 0x000764000c1e1900 */
[----:B---3--:R-:W-:-:S05]  /*2ad0*/  SHF.R.S32.HI R34, RZ, 0x1f, R37 ;  /* 0x0000001fff227819 */ /* 0x008fca0000011425 */
[----:B0-----:R-:W-:Y:S01]  /*2ae0*/  @P4 IMAD R34, R34, R10, RZ ;  /* 0x0000000a22224224 */ /* 0x001fe200078e02ff */
[----:B------:R-:W-:-:S03]  /*2af0*/  @P4 MOV R35, R43 ;  /* 0x0000002b00234202 */ /* 0x000fc60000000f00 */
[----:B------:R-:W-:Y:S01]  /*2b00*/  @P4 IMAD R36, R37, R11, R34 ;  /* 0x0000000b25244224 */ /* 0x000fe200078e0222 */
[----:B------:R-:W-:-:S05]  /*2b10*/  @P4 MOV R34, R44 ;  /* 0x0000002c00224202 */ /* 0x000fca0000000f00 */
[----:B------:R-:W-:Y:S02]  /*2b20*/  @P4 IMAD.WIDE.U32 R10, R37, R10, R34 ;  /* 0x0000000a250a4225 */ /* 0x000fe400078e0022 */
[----:B------:R-:W0:Y:S03]  /*2b30*/  @P4 LDC.64 R34, c[0x0][0x230] ;  /* 0x00008c00ff224b82 */ /* 0x000e260000000a00 */
[----:B------:R-:W-:-:S05]  /*2b40*/  @P4 IADD3 R11, R11, R36, RZ ;  /* 0x000000240b0b4210 */ /* 0x000fca0007ffe0ff */
[----:B------:R-:W3:Y:S01]  /*2b50*/  @P4 LDC.64 R36, c[0x0][0x228] ;  /* 0x00008a00ff244b82 */ /* 0x000ee20000000a00 */
[C---:B------:R-:W-:Y:S02]  /*2b60*/  @P4 SHF.L.U64.HI R11, R10.reuse, 0x1, R11 ;  /* 0x000000010a0b4819 */ /* 0x040fe4000001020b */
[----:B------:R-:W-:Y:S02]  /*2b70*/  @P4 SHF.L.U32 R10, R10, 0x1, RZ ;  /* 0x000000010a0a4819 */ /* 0x000fe400000006ff */
[C---:B------:R-:W-:Y:S02]  /*2b80*/  LOP3.LUT P5, RZ, R3.reuse, 0x100, RZ, 0xc0, !PT ;  /* 0x0000010003ff7812 */ /* 0x040fe400078ac0ff */
[----:B0-----:R-:W-:Y:S02]  /*2b90*/  @P4 IADD3 R34, P0, R10, R34, RZ ;  /* 0x000000220a224210 */ /* 0x001fe40007f1e0ff */
[----:B------:R-:W-:-:S09]  /*2ba0*/  LOP3.LUT P6, RZ, R3, 0x4000000, RZ, 0xc0, !PT ;  /* 0x0400000003ff7812 */ /* 0x000fd200078cc0ff */
[----:B------:R-:W5:Y:S01]  /*2bb0*/  @P5 LDG.E R91, desc[UR18][R14.64] ;  /* 0x000000120e5b5981 */ /* 0x000f62000c1e1900 */
[----:B------:R-:W-:Y:S02]  /*2bc0*/  @P4 IADD3.X R35, R11, R35, RZ, P0, !PT ;  /* 0x000000230b234210 */ /* 0x000fe400007fe4ff */
[----:B---3--:R-:W-:-:S04]  /*2bd0*/  @P4 IADD3 R36, P0, R10, R36, RZ ;  /* 0x000000240a244210 */ /* 0x008fc80007f1e0ff */
[----:B------:R-:W-:Y:S02]  /*2be0*/  @P4 IADD3.X R37, R11, R37, RZ, P0, !PT ;  /* 0x000000250b254210 */ /* 0x000fe400007fe4ff */
[----:B------:R-:W-:Y:S02]  /*2bf0*/  CS2R R10, SRZ ;  /* 0x00000000000a7805 */ /* 0x000fe4000001ff00 */
[----:B------:R-:W-:Y:S01]  /*2c00*/  IADD3 R72, R2, 0xc8, RZ ;  /* 0x000000c802487810 */ /* 0x000fe20007ffe0ff */
[----:B------:R-:W5:Y:S04]  /*2c10*/  @P6 LDG.E R93, desc[UR18][R100.64] ;  /* 0x00000012645d6981 */ /* 0x000f68000c1e1900 */
[----:B------:R0:W5:Y:S04]  /*2c20*/  @P5 LDG.E R11, desc[UR18][R12.64] ;  /* 0x000000120c0b5981 */ /* 0x000168000c1e1900 */
[----:B------:R-:W5:Y:S01]  /*2c30*/  @P6 LDG.E R10, desc[UR18][R108.64] ;  /* 0x000000126c0a6981 */ /* 0x000f62000c1e1900 */
[----:B0-----:R-:W-:-:S05]  /*2c40*/  SHF.R.U32.HI R12, RZ, 0x3, R0 ;  /* 0x00000003ff0c7819 */ /* 0x001fca0000011600 */
[----:B------:R-:W-:-:S04]  /*2c50*/  IMAD.WIDE.U32 R12, R12, 0x24924925, RZ ;  /* 0x249249250c0c7825 */ /* 0x000fc800078e00ff */
[----:B-1----:R-:W-:-:S05]  /*2c60*/  IMAD R97, R97, UR20, R13 ;  /* 0x0000001461617c24 */ /* 0x002fca000f8e020d */
[----:B------:R-:W-:-:S04]  /*2c70*/  IADD3 R12, R97, 0xc8, RZ ;  /* 0x000000c8610c7810 */ /* 0x000fc80007ffe0ff */
[----:B------:R-:W-:Y:S02]  /*2c80*/  SHF.R.S32.HI R13, RZ, 0x1f, R12 ;  /* 0x0000001fff0d7819 */ /* 0x000fe4000001140c */
[----:B------:R-:W-:-:S04]  /*2c90*/  ISETP.GE.U32.AND P0, PT, R12, UR6, PT ;  /* 0x000000060c007c0c */ /* 0x000fc8000bf06070 */
[----:B------:R-:W-:-:S04]  /*2ca0*/  ISETP.GE.AND.EX P0, PT, R13, UR7, PT, P0 ;  /* 0x000000070d007c0c */ /* 0x000fc8000bf06300 */
[----:B------:R-:W-:-:S13]  /*2cb0*/  ISETP.LT.U32.AND P0, PT, R0, 0x1c0, !P0 ;  /* 0x000001c00000780c */ /* 0x000fda0004701070 */
[----:B------:R-:W0:Y:S01]  /*2cc0*/  @P0 LDC.64 R12, c[0x0][0x288] ;  /* 0x0000a200ff0c0b82 */ /* 0x000e220000000a00 */
[----:B------:R-:W-:Y:S02]  /*2cd0*/  SHF.R.S32.HI R75, RZ, 0x1f, R72 ;  /* 0x0000001fff4b7819 */ /* 0x000fe40000011448 */
[----:B------:R-:W-:Y:S02]  /*2ce0*/  @P0 MOV R100, R44 ;  /* 0x0000002c00640202 */ /* 0x000fe40000000f00 */
        /* <DEDUP_REMOVED lines=17> */
[----:B------:R-:W-:-:S03]  /*2e00*/  LOP3.LUT P5, RZ, R3, 0x40, RZ, 0xc0, !PT ;  /* 0x0000004003ff7812 */ /* 0x000fc600078ac0ff */
[----:B------:R-:W5:Y:S01]  /*2e10*/  @P4 LDG.E R89, desc[UR18][R94.64] ;  /* 0x000000125e594981 */ /* 0x000f62000c1e1900 */
[----:B0-----:R-:W-:-:S04]  /*2e20*/  @P0 IADD3 R100, P6, R72, R100, RZ ;  /* 0x0000006448640210 */ /* 0x001fc80007fde0ff */
[----:B------:R-:W-:-:S05]  /*2e30*/  @P0 IADD3.X R101, R13, R101, RZ, P6, !PT ;  /* 0x000000650d650210 */ /* 0x000fca00037fe4ff */
[----:B------:R-:W5:Y:S01]  /*2e40*/  @P5 LDG.E R77, desc[UR18][R20.64] ;  /* 0x00000012144d5981 */ /* 0x000f62000c1e1900 */
        /* <DEDUP_REMOVED lines=93> */
[----:B-1----:R-:W-:-:S04]  /*3420*/  SHF.R.S32.HI R94, RZ, 0x1f, R72 ;  /* 0x0000001fff5e7819 */ /* 0x002fc80000011448 */
        /* <DEDUP_REMOVED lines=16> */
[----:B0-----:R-:W-:Y:S01]  /*3530*/  @P0 IADD3 R28, P6, R72, R28, RZ ;  /* 0x0000001c481c0210 */ /* 0x001fe20007fde0ff */
[----:B------:R-:W-:-:S03]  /*3540*/  HFMA2.MMA R72, -RZ, RZ, 0, 0 ;  /* 0x00000000ff487435 */ /* 0x000fc600000001ff */
[----:B------:R-:W-:Y:S02]  /*3550*/  @P0 IADD3.X R29, R25, R29, RZ, P6, !PT ;  /* 0x0000001d191d0210 */ /* 0x000fe400037fe4ff */
[----:B------:R-:W-:-:S05]  /*3560*/  MOV R25, RZ ;  /* 0x000000ff00197202 */ /* 0x000fca0000000f00 */
[----:B------:R0:W5:Y:S04]  /*3570*/  @P5 LDG.E R72, desc[UR18][R26.64] ;  /* 0x000000121a485981 */ /* 0x000168000c1e1900 */
        /* <DEDUP_REMOVED lines=21> */
[----:B0-----:R-:W0:Y:S02]  /*36d0*/  @P0 LDC.64 R28, c[0x0][0x228] ;  /* 0x00008a00ff1c0b82 */ /* 0x001e240000000a00 */
[----:B0-----:R-:W-:-:S04]  /*36e0*/  @P0 IADD3 R28, P6, R94, R28, RZ ;  /* 0x0000001c5e1c0210 */ /* 0x001fc80007fde0ff */
[----:B------:R-:W-:Y:S02]  /*36f0*/  @P0 IADD3.X R29, R27, R29, RZ, P6, !PT ;  /* 0x0000001d1b1d0210 */ /* 0x000fe400037fe4ff */
[----:B------:R-:W-:Y:S02]  /*3700*/  LOP3.LUT P6, RZ, R3, 0x8, RZ, 0xc0, !PT ;  /* 0x0000000803ff7812 */ /* 0x000fe400078cc0ff */
[----:B------:R-:W-:-:S06]  /*3710*/  MOV R27, RZ ;  /* 0x000000ff001b7202 */ /* 0x000fcc0000000f00 */
[----:B------:R0:W5:Y:S02]  /*3720*/  @P0 LDG.E R27, desc[UR18][R28.64] ;  /* 0x000000121c1b0981 */ /* 0x000164000c1e1900 */
[----:B0-----:R-:W-:-:S06]  /*3730*/  CS2R R28, SRZ ;  /* 0x00000000001c7805 */ /* 0x001fcc000001ff00 */
[----:B------:R0:W5:Y:S02]  /*3740*/  @P6 LDG.E R28, desc[UR18][R70.64] ;  /* 0x00000012461c6981 */ /* 0x000164000c1e1900 */
[----:B0-----:R-:W-:-:S04]  /*3750*/  IADD3 R70, R2, 0xf8, RZ ;  /* 0x000000f802467810 */ /* 0x001fc80007ffe0ff */
[----:B------:R-:W-:Y:S02]  /*3760*/  SHF.R.S32.HI R94, RZ, 0x1f, R70 ;  /* 0x0000001fff5e7819 */ /* 0x000fe40000011446 */
[----:B------:R-:W-:-:S04]  /*3770*/  ISETP.GE.U32.AND P0, PT, R70, UR6, PT ;  /* 0x0000000646007c0c */ /* 0x000fc8000bf06070 */
[----:B------:R-:W-:Y:S02]  /*3780*/  ISETP.GE.AND.EX P0, PT, R94, UR7, PT, P0 ;  /* 0x000000075e007c0c */ /* 0x000fe4000bf06300 */
[----:B------:R-:W-:Y:S01]  /*3790*/  LOP3.LUT P5, RZ, R3, 0x4, RZ, 0xc0, !PT ;  /* 0x0000000403ff7812 */ /* 0x000fe200078ac0ff */
[----:B------:R-:W-:Y:S01]  /*37a0*/  HFMA2.MMA R71, -RZ, RZ, 0, 0 ;  /* 0x00000000ff477435 */ /* 0x000fe200000001ff */
[----:B------:R-:W-:Y:S01]  /*37b0*/  ISETP.GT.U32.OR P0, PT, R0, 0x1bf, P0 ;  /* 0x000001bf0000780c */ /* 0x000fe20000704470 */
[----:B------:R-:W-:-:S08]  /*37c0*/  ULDC.64 UR6, c[0x0][0x248] ;  /* 0x0000920000067ab9 */ /* 0x000fd00000000a00 */
[----:B------:R-:W5:Y:S04]  /*37d0*/  @P6 LDG.E R71, desc[UR18][R40.64] ;  /* 0x0000001228476981 */ /* 0x000f68000c1e1900 */
[----:B------:R0:W5:Y:S02]  /*37e0*/  @P5 LDG.E R29, desc[UR18][R30.64] ;  /* 0x000000121e1d5981 */ /* 0x000164000c1e1900 */
[----:B0-----:R-:W0:Y:S01]  /*37f0*/  @!P0 LDC.64 R30, c[0x0][0x288] ;  /* 0x0000a200ff1e8b82 */ /* 0x001e220000000a00 */
[----:B------:R-:W-:Y:S02]  /*3800*/  @!P0 MOV R40, R44 ;  /* 0x0000002c00288202 */ /* 0x000fe40000000f00 */
        /* <DEDUP_REMOVED lines=24> */
[----:B------:R-:W-:Y:S02]  /*3990*/  LOP3.LUT P3, RZ, R3, 0x8000000, RZ, 0xc0, !PT ;  /* 0x0800000003ff7812 */ /* 0x000fe4000786c0ff */
        /* <DEDUP_REMOVED lines=15> */
[----:B------:R-:W-:-:S03]  /*3a90*/  LOP3.LUT P5, RZ, R3, 0x1000000, RZ, 0xc0, !PT ;  /* 0x0100000003ff7812 */ /* 0x000fc600078ac0ff */
[----:B------:R0:W5:Y:S01]  /*3aa0*/  @P6 LDG.E R41, desc[UR18][R46.64] ;  /* 0x000000122e296981 */ /* 0x000162000c1e1900 */
[----:B------:R-:W-:Y:S02]  /*3ab0*/  LOP3.LUT R3, R3, 0xffbfffff, RZ, 0xc0, !PT ;  /* 0xffbfffff03037812 */ /* 0x000fe400078ec0ff */
[----:B0-----:R-:W-:Y:S02]  /*3ac0*/  CS2R R46, SRZ ;  /* 0x00000000002e7805 */ /* 0x001fe4000001ff00 */
[----:B------:R-:W-:-:S05]  /*3ad0*/  @P0 LOP3.LUT R3, R3, 0x400000, RZ, 0xfc, !PT ;  /* 0x0040000003030812 */ /* 0x000fca00078efcff */
[----:B------:R0:W5:Y:S01]  /*3ae0*/  @P5 LDG.E R47, desc[UR18][R48.64] ;  /* 0x00000012302f5981 */ /* 0x000162000c1e1900 */
[----:B------:R-:W-:-:S03]  /*3af0*/  LOP3.LUT P0, RZ, R3, 0x40000, RZ, 0xc0, !PT ;  /* 0x0004000003ff7812 */ /* 0x000fc6000780c0ff */
[----:B------:R-:W5:Y:S01]  /*3b00*/  @P6 LDG.E R46, desc[UR18][R84.64] ;  /* 0x00000012542e6981 */ /* 0x000f62000c1e1900 */
[----:B0-----:R-:W-:-:S06]  /*3b10*/  CS2R R48, SRZ ;  /* 0x0000000000307805 */ /* 0x001fcc000001ff00 */
[----:B------:R0:W5:Y:S01]  /*3b20*/  @P4 LDG.E R49, desc[UR18][R50.64] ;  /* 0x0000001232314981 */ /* 0x000162000c1e1900 */
[----:B------:R-:W-:-:S03]  /*3b30*/  LOP3.LUT R3, R3, 0xff7fffff, RZ, 0xc0, !PT ;  /* 0xff7fffff03037812 */ /* 0x000fc600078ec0ff */
[----:B------:R-:W5:Y:S01]  /*3b40*/  @P5 LDG.E R48, desc[UR18][R82.64] ;  /* 0x0000001252305981 */ /* 0x000f62000c1e1900 */
[----:B0-----:R-:W-:Y:S02]  /*3b50*/  CS2R R50, SRZ ;  /* 0x0000000000327805 */ /* 0x001fe4000001ff00 */
[----:B------:R-:W-:-:S04]  /*3b60*/  @P0 LOP3.LUT R3, R3, 0x800000, RZ, 0xfc, !PT ;  /* 0x0080000003030812 */ /* 0x000fc800078efcff */
[----:B------:R0:W5:Y:S01]  /*3b70*/  @P3 LDG.E R51, desc[UR18][R52.64] ;  /* 0x0000001234333981 */ /* 0x000162000c1e1900 */
[----:B------:R-:W-:-:S03]  /*3b80*/  LOP3.LUT P0, RZ, R3, 0x80000, RZ, 0xc0, !PT ;  /* 0x0008000003ff7812 */ /* 0x000fc6000780c0ff */
[----:B------:R-:W5:Y:S01]  /*3b90*/  @P4 LDG.E R50, desc[UR18][R80.64] ;  /* 0x0000001250324981 */ /* 0x000f62000c1e1900 */
[----:B0-----:R-:W-:-:S06]  /*3ba0*/  CS2R R52, SRZ ;  /* 0x0000000000347805 */ /* 0x001fcc000001ff00 */
[----:B------:R0:W5:Y:S01]  /*3bb0*/  @P3 LDG.E R52, desc[UR18][R54.64] ;  /* 0x0000001236343981 */ /* 0x000162000c1e1900 */
[----:B------:R-:W-:-:S03]  /*3bc0*/  LOP3.LUT P6, RZ, R3, 0x10000, RZ, 0xc0, !PT ;  /* 0x0001000003ff7812 */ /* 0x000fc600078cc0ff */
[----:B------:R-:W5:Y:S01]  /*3bd0*/  @P2 LDG.E R53, desc[UR18][R78.64] ;  /* 0x000000124e352981 */ /* 0x000f62000c1e1900 */
[----:B0-----:R-:W-:-:S06]  /*3be0*/  CS2R R54, SRZ ;  /* 0x0000000000367805 */ /* 0x001fcc000001ff00 */
[----:B------:R0:W5:Y:S01]  /*3bf0*/  @P2 LDG.E R54, desc[UR18][R58.64] ;  /* 0x000000123a362981 */ /* 0x000162000c1e1900 */
[----:B------:R-:W-:Y:S01]  /*3c00*/  BSSY B0, `(.L_x_1734) ;  /* 0x0000028000007945 */ /* 0x000fe20003800000 */
[----:B------:R-:W-:Y:S02]  /*3c10*/  HFMA2.MMA R70, -RZ, RZ, 0, 0 ;  /* 0x00000000ff467435 */ /* 0x000fe400000001ff */
[----:B------:R-:W5:Y:S01]  /*3c20*/  @P1 LDG.E R55, desc[UR18][R68.64] ;  /* 0x0000001244371981 */ /* 0x000f62000c1e1900 */
[----:B0-----:R-:W-:-:S06]  /*3c30*/  CS2R R58, SRZ ;  /* 0x00000000003a7805 */ /* 0x001fcc000001ff00 */
[----:B------:R0:W5:Y:S04]  /*3c40*/  @P0 LDG.E R59, desc[UR18][R66.64] ;  /* 0x00000012423b0981 */ /* 0x000168000c1e1900 */
[----:B------:R1:W5:Y:S01]  /*3c50*/  @P1 LDG.E R58, desc[UR18][R60.64] ;  /* 0x000000123c3a1981 */ /* 0x000362000c1e1900 */
[----:B0-----:R-:W-:-:S06]  /*3c60*/  CS2R R66, SRZ ;  /* 0x0000000000427805 */ /* 0x001fcc000001ff00 */
[----:B------:R-:W5:Y:S01]  /*3c70*/  @P6 LDG.E R66, desc[UR18][R36.64] ;  /* 0x0000001224426981 */ /* 0x000f62000c1e1900 */
[----:B-1----:R-:W-:-:S06]  /*3c80*/  CS2R R60, SRZ ;  /* 0x00000000003c7805 */ /* 0x002fcc000001ff00 */
[----:B------:R0:W5:Y:S01]  /*3c90*/  @P0 LDG.E R60, desc[UR18][R62.64] ;  /* 0x000000123e3c0981 */ /* 0x000162000c1e1900 */
[----:B------:R-:W-:Y:S02]  /*3ca0*/  LOP3.LUT P0, RZ, R3, 0x800000, RZ, 0xc0, !PT ;  /* 0x0080000003ff7812 */ /* 0x000fe4000780c0ff */
[----:B0-----:R-:W-:-:S11]  /*3cb0*/  CS2R R62, SRZ ;  /* 0x00000000003e7805 */ /* 0x001fd6000001ff00 */
[----:B------:R0:W5:Y:S04]  /*3cc0*/  @P0 LDG.E R61, desc[UR18][R64.64] ;  /* 0x00000012403d0981 */ /* 0x000168000c1e1900 */
[----:B------:R-:W5:Y:S01]  /*3cd0*/  @P0 LDG.E R62, desc[UR18][R56.64] ;  /* 0x00000012383e0981 */ /* 0x000f62000c1e1900 */
[----:B------:R-:W-:Y:S02]  /*3ce0*/  LOP3.LUT P0, RZ, R3, 0x400000, RZ, 0xc0, !PT ;  /* 0x0040000003ff7812 */ /* 0x000fe4000780c0ff */
[----:B0-----:R-:W-:Y:S02]  /*3cf0*/  CS2R R64, SRZ ;  /* 0x0000000000407805 */ /* 0x001fe4000001ff00 */
[----:B------:R-:W-:-:S04]  /*3d00*/  CS2R R68, SRZ ;  /* 0x0000000000447805 */ /* 0x000fc8000001ff00 */
[----:B------:R2:W5:Y:S05]  /*3d10*/  @P6 LDG.E R65, desc[UR18][R34.64] ;  /* 0x0000001222416981 */ /* 0x00056a000c1e1900 */
[----:B------:R0:W5:Y:S04]  /*3d20*/  @P0 LDG.E R63, desc[UR18][R38.64] ;  /* 0x00000012263f0981 */ /* 0x000168000c1e1900 */
[----:B------:R0:W5:Y:S01]  /*3d30*/  @P0 LDG.E R64, desc[UR18][R32.64] ;  /* 0x0000001220400981 */ /* 0x000162000c1e1900 */
[----:B------:R-:W-:Y:S01]  /*3d40*/  ISETP.GT.U32.AND P0, PT, R0, 0x1bf, PT ;  /* 0x000001bf0000780c */ /* 0x000fe20003f04070 */
[----:B--2---:R-:W-:-:S02]  /*3d50*/  HADD2.F32 R34, -RZ, R74.H0_H0 ;  /* 0x2000004aff227230 */ /* 0x004fc40000004100 */
[----:B------:R-:W-:-:S10]  /*3d60*/  HADD2.F32 R35, -RZ, R74.H1_H1 ;  /* 0x3000004aff237230 */ /* 0x000fd40000004100 */
[----:B0-----:R-:W-:Y:S05]  /*3d70*/  @P0 BRA `(.L_x_1735) ;  /* 0x0000000000400947 */ /* 0x001fea0003800000 */
[----:B------:R-:W-:Y:S02]  /*3d80*/  ISETP.NE.AND P0, PT, RZ, UR21, PT ;  /* 0x00000015ff007c0c */ /* 0x000fe4000bf05270 */
[----:B------:R-:W-:-:S04]  /*3d90*/  IADD3 R36, R99, UR24, RZ ;  /* 0x0000001863247c10 */ /* 0x000fc8000fffe0ff */
        /* <DEDUP_REMOVED lines=14> */
.L_x_1735:
[----:B------:R-:W-:Y:S05]  /*3e80*/  BSYNC B0 ;  /* 0x0000000000007941 */ /* 0x000fea0003800000 */
.L_x_1734:
[----:B------:R-:W-:Y:S01]  /*3e90*/  ISETP.NE.AND P0, PT, RZ, UR21, PT ;  /* 0x00000015ff007c0c */ /* 0x000fe2000bf05270 */
[----:B------:R-:W-:Y:S01]  /*3ea0*/  FADD.FTZ R34, R34, -UR22 ;  /* 0x8000001622227e21 */ /* 0x000fe20008010000 */
[----:B------:R-:W-:Y:S01]  /*3eb0*/  FADD.FTZ R32, R35, -UR22 ;  /* 0x8000001623207e21 */ /* 0x000fe20008010000 */
        /* <DEDUP_REMOVED lines=25> */
.L_x_1736:
        /* <DEDUP_REMOVED lines=34> */
.L_x_1737:
        /* <DEDUP_REMOVED lines=40> */
.L_x_1738:
        /* <DEDUP_REMOVED lines=37> */
.L_x_1739:
        /* <DEDUP_REMOVED lines=37> */
.L_x_1740:
        /* <DEDUP_REMOVED lines=37> */
.L_x_1741:
        /* <DEDUP_REMOVED lines=37> */
.L_x_1742:
        /* <DEDUP_REMOVED lines=37> */
.L_x_1743:
        /* <DEDUP_REMOVED lines=37> */
.L_x_1744:
        /* <DEDUP_REMOVED lines=37> */
.L_x_1745:
        /* <DEDUP_REMOVED lines=37> */
.L_x_1746:
        /* <DEDUP_REMOVED lines=37> */
.L_x_1747:
        /* <DEDUP_REMOVED lines=37> */
.L_x_1748:
        /* <DEDUP_REMOVED lines=37> */
.L_x_1749:
        /* <DEDUP_REMOVED lines=37> */
.L_x_1750:
        /* <DEDUP_REMOVED lines=37> */
.L_x_1751:
        /* <DEDUP_REMOVED lines=37> */
.L_x_1752:
        /* <DEDUP_REMOVED lines=37> */
.L_x_1753:
        /* <DEDUP_REMOVED lines=37> */
.L_x_1754:
        /* <DEDUP_REMOVED lines=37> */
.L_x_1755:
        /* <DEDUP_REMOVED lines=37> */
.L_x_1756:
        /* <DEDUP_REMOVED lines=37> */
.L_x_1757:
        /* <DEDUP_REMOVED lines=37> */
.L_x_1758:
        /* <DEDUP_REMOVED lines=37> */
.L_x_1759:
        /* <DEDUP_REMOVED lines=37> */
.L_x_1760:
        /* <DEDUP_REMOVED lines=37> */
.L_x_1761:
        /* <DEDUP_REMOVED lines=37> */
.L_x_1762:
        /* <DEDUP_REMOVED lines=37> */
.L_x_1763:
        /* <DEDUP_REMOVED lines=37> */
.L_x_1764:
        /* <DEDUP_REMOVED lines=37> */
.L_x_1765:
        /* <DEDUP_REMOVED lines=35> */
.L_x_1766:
        /* <DEDUP_REMOVED lines=33> */
.L_x_1767:
        /* <DEDUP_REMOVED lines=87> */
.L_x_1769:
[----:B------:R-:W-:Y:S05]  /*8d10*/  BSYNC B0 ;  /* 0x0000000000007941 */ /* 0x000fea0003800000 */
.L_x_1768:
        /* <DEDUP_REMOVED lines=41> */
.L_x_1771:
[----:B------:R-:W-:Y:S05]  /*8fb0*/  BSYNC B0 ;  /* 0x0000000000007941 */ /* 0x000fea0003800000 */
.L_x_1770:
        /* <DEDUP_REMOVED lines=20> */
.L_x_1773:
[----:B------:R-:W-:Y:S05]  /*9100*/  BSYNC B0 ;  /* 0x0000000000007941 */ /* 0x000fea0003800000 */
.L_x_1772:
        /* <DEDUP_REMOVED lines=40> */
.L_x_1776:
[----:B------:R-:W-:Y:S02]  /*9390*/  MOV R33, UR25 ;  /* 0x0000001900217c02 */ /* 0x000fe40008000f00 */
[----:B------:R-:W-:-:S05]  /*93a0*/  MOV R32, UR24 ;  /* 0x0000001800207c02 */ /* 0x000fca0008000f00 */
[----:B------:R-:W2:Y:S04]  /*93b0*/  LDG.E.STRONG.GPU R33, desc[UR18][R32.64] ;  /* 0x0000001220217981 */ /* 0x000ea8000c1ef900 */
[----:B--2---:R-:W-:Y:S01]  /*93c0*/  CCTL.IVALL ;  /* 0x00000000ff00798f */ /* 0x004fe20002000000 */
[----:B------:R-:W-:Y:S05]  /*93d0*/  YIELD ;  /* 0x0000000000007946 */ /* 0x000fea0003800000 */
[----:B------:R-:W-:-:S13]  /*93e0*/  ISETP.NE.AND P6, PT, R33, R34, PT ;  /* 0x000000222100720c */ /* 0x000fda0003fc5270 */
[----:B------:R-:W-:Y:S05]  /*93f0*/  @P6 BRA `(.L_x_1776) ;  /* 0xfffffffc00e46947 */ /* 0x000fea000383ffff */
.L_x_1775:
        /* <DEDUP_REMOVED lines=26> */
.L_x_1780:
        /* <DEDUP_REMOVED lines=164> */
.L_x_1779:
        /* <DEDUP_REMOVED lines=88> */
.L_x_1781:
[----:B------:R-:W-:-:S04]  /*a560*/  LOP3.LUT P6, RZ, R3, 0x1, RZ, 0xc0, !PT ;  /* 0x0000000103ff7812 */ /* 0x000fc800078cc0ff */
[----:B------:R-:W-:-:S13]  /*a570*/  ISETP.NE.OR P6, PT, R32, RZ, P6 ;  /* 0x000000ff2000720c */ /* 0x000fda00037c5670 */
[----:B------:R-:W-:Y:S05]  /*a580*/  @!P6 BRA `(.L_x_1777) ;  /* 0x0000000000b0e947 */ /* 0x000fea0003800000 */
.L_x_1778:
        /* <DEDUP_REMOVED lines=44> */
.L_x_1777:
        /* <DEDUP_REMOVED lines=14> */
.L_x_1783:
[----:B------:R-:W-:Y:S05]  /*a930*/  BSYNC B0 ;  /* 0x0000000000007941 */ /* 0x000fea0003800000 */
.L_x_1782:
        /* <DEDUP_REMOVED lines=25> */
.L_x_1774:
[----:B------:R-:W1:Y:S01]  /*aad0*/  S2UR UR6, SR_CgaCtaId ;  /* 0x00000000000679c3 */ /* 0x000e620000008800 */
[----:B------:R-:W-:Y:S01]  /*aae0*/  UMOV UR5, 0x400 ;  /* 0x0000040000057882 */ /* 0x000fe20000000000 */
[----:B------:R-:W-:Y:S01]  /*aaf0*/  ISETP.NE.AND P6, PT, RZ, UR21, PT ;  /* 0x00000015ff007c0c */ /* 0x000fe2000bfc5270 */
[--C-:B------:R-:W-:Y:S02]  /*ab00*/  HADD2.F32 R38, -RZ, R73.reuse.H0_H0 ;  /* 0x20000049ff267230 */ /* 0x100fe40000004100 */
[----:B------:R-:W-:Y:S01]  /*ab10*/  HADD2.F32 R73, -RZ, R73.H1_H1 ;  /* 0x30000049ff497230 */ /* 0x000fe20000004100 */
[----:B-1----:R-:W-:-:S03]  /*ab20*/  ULEA UR5, UR6, UR5, 0x18 ;  /* 0x0000000506057291 */ /* 0x002fc6000f8ec03f */
[----:B------:R-:W-:-:S06]  /*ab30*/  ULDC UR6, c[0x0][0x2bc] ;  /* 0x0000af0000067ab9 */ /* 0x000fcc0000000800 */
[----:B------:R-:W-:Y:S01]  /*ab40*/  @!P0 STS.64 [UR5+0x88], R56 ;  /* 0x00008838ff008988 */ /* 0x000fe20008000a05 */
[----:B------:R-:W-:Y:S06]  /*ab50*/  BAR.SYNC.DEFER_BLOCKING 0x0 ;  /* 0x0000000000007b1d */ /* 0x000fec0000010000 */
[----:B0-----:R-:W0:Y:S02]  /*ab60*/  LDS.64 R32, [UR5+0x88] ;  /* 0x00008805ff207984 */ /* 0x001e240008000a00 */
[----:B0-----:R-:W-:Y:S01]  /*ab70*/  FMUL.FTZ R32, R32, UR6 ;  /* 0x0000000620207c20 */ /* 0x001fe20008410000 */
[----:B------:R-:W-:-:S04]  /*ab80*/  FMUL.FTZ R36, R33, UR6 ;  /* 0x0000000621247c20 */ /* 0x000fc80008410000 */
        /* <DEDUP_REMOVED lines=26> */
.L_x_1784:
        /* <DEDUP_REMOVED lines=22> */
.L_x_1786:
[----:B------:R-:W-:Y:S05]  /*ae90*/  BSYNC B0 ;  /* 0x0000000000007941 */ /* 0x000fea0003800000 */
.L_x_1785:
        /* <DEDUP_REMOVED lines=28> */
.L_x_1787:
        /* <DEDUP_REMOVED lines=22> */
.L_x_1789:
[----:B------:R-:W-:Y:S05]  /*b1c0*/  BSYNC B0 ;  /* 0x0000000000007941 */ /* 0x000fea0003800000 */
.L_x_1788:
        /* <DEDUP_REMOVED lines=28> */
.L_x_1790:
[----:B------:R-:W-:Y:S01]  /*b390*/  LOP3.LUT P0, RZ, R3, 0x4000, RZ, 0xc0, !PT ;  /* 0x0000400003ff7812 */ /* 0x000fe2000780c0ff */
[----:B------:R-:W-:-:S12]  /*b3a0*/  BSSY B0, `(.L_x_1791) ;  /* 0x0000015000007945 */ /* 0x000fd80003800000 */
[----:B------:R-:W-:Y:S05]  /*b3b0*/  @!P0 BRA `(.L_x_1792) ;  /* 0x00000000004c8947 */ /* 0x000fea0003800000 */
[----:B------:R-:W-:Y:S01]  /*b3c0*/  SHF.R.S32.HI R4, RZ, 0x1f, R123 ;  /* 0x0000001fff047819 */ /* 0x000fe2000001147b */
[----:B------:R-:W-:Y:S01]  /*b3d0*/  ULDC.64 UR6, c[0x0][0x288] ;  /* 0x0000a20000067ab9 */ /* 0x000fe20000000a00 */
[----:B------:R-:W-:Y:S01]  /*b3e0*/  MOV R5, R43 ;  /* 0x0000002b00057202 */ /* 0x000fe20000000f00 */
[----:B------:R-:W-:Y:S02]  /*b3f0*/  FFMA.FTZ R39, R39, UR5, R36 ;  /* 0x0000000527277c23 */ /* 0x000fe40008010024 */
        /* <DEDUP_REMOVED lines=10> */
[----:B------:R-:W-:-:S04]  /*b4a0*/  FFMA.FTZ R4, R37, UR5, R36 ;  /* 0x0000000525047c23 */ /* 0x000fc80008010024 */
[----:B------:R-:W-:-:S04]  /*b4b0*/  FFMA.FTZ R4, R35, R70, -R4 ;  /* 0x0000004623047223 */ /* 0x000fc80000010804 */
[----:B------:R-:W-:-:S05]  /*b4c0*/  FMUL.FTZ R4, R4, UR23 ;  /* 0x0000001704047c20 */ /* 0x000fca0008410000 */
[----:B------:R-:W-:-:S05]  /*b4d0*/  F2FP.F16.F32.PACK_AB R5, R4, R5 ;  /* 0x000000050405723e */ /* 0x000fca00000000ff */
[----:B------:R0:W-:Y:S02]  /*b4e0*/  STG.E desc[UR18][R32.64], R5 ;  /* 0x0000000520007986 */ /* 0x0001e4000c101912 */
.L_x_1792:
[----:B------:R-:W-:Y:S05]  /*b4f0*/  BSYNC B0 ;  /* 0x0000000000007941 */ /* 0x000fea0003800000 */
.L_x_1791:
[----:B------:R-:W1:Y:S01]  /*b500*/  LDC R34, c[0x0][0x2ac] ;  /* 0x0000ab00ff227b82 */ /* 0x000e620000000800 */
[----:B------:R-:W-:Y:S01]  /*b510*/  ISETP.NE.AND P0, PT, RZ, UR21, PT ;  /* 0x00000015ff007c0c */ /* 0x000fe2000bf05270 */
[--C-:B------:R-:W-:Y:S02]  /*b520*/  HADD2.F32 R4, -RZ, R6.reuse.H0_H0 ;  /* 0x20000006ff047230 */ /* 0x100fe40000004100 */
[----:B------:R-:W-:Y:S02]  /*b530*/  HADD2.F32 R6, -RZ, R6.H1_H1 ;  /* 0x30000006ff067230 */ /* 0x000fe40000004100 */
[--C-:B------:R-:W-:Y:S02]  /*b540*/  HADD2.F32 R35, -RZ, R90.reuse.H1_H1 ;  /* 0x3000005aff237230 */ /* 0x100fe40000004100 */
[----:B------:R-:W-:Y:S01]  /*b550*/  FADD.FTZ R4, R4, -UR22 ;  /* 0x8000001604047e21 */ /* 0x000fe20008010000 */
[----:B------:R-:W-:Y:S01]  /*b560*/  FADD.FTZ R37, R6, -UR22 ;  /* 0x8000001606257e21 */ /* 0x000fe20008010000 */
[----:B------:R-:W-:-:S02]  /*b570*/  HADD2.F32 R6, -RZ, R90.H0_H0 ;  /* 0x2000005aff067230 */ /* 0x000fc40000004100 */
[----:B------:R-:W-:Y:S01]  /*b580*/  FMUL.FTZ R39, R4, UR23 ;  /* 0x0000001704277c20 */ /* 0x000fe20008410000 */
        /* <DEDUP_REMOVED lines=20> */
.L_x_1793:
        /* <DEDUP_REMOVED lines=22> */
.L_x_1795:
[----:B------:R-:W-:Y:S05]  /*b830*/  BSYNC B0 ;  /* 0x0000000000007941 */ /* 0x000fea0003800000 */
.L_x_1794:
        /* <DEDUP_REMOVED lines=28> */
.L_x_1796:
        /* <DEDUP_REMOVED lines=22> */
.L_x_1798:
[----:B------:R-:W-:Y:S05]  /*bb60*/  BSYNC B0 ;  /* 0x0000000000007941 */ /* 0x000fea0003800000 */
.L_x_1797:
        /* <DEDUP_REMOVED lines=30> */
.L_x_1799:
        /* <DEDUP_REMOVED lines=22> */
.L_x_1801:
[----:B------:R-:W-:Y:S05]  /*beb0*/  BSYNC B0 ;  /* 0x0000000000007941 */ /* 0x000fea0003800000 */
.L_x_1800:
        /* <DEDUP_REMOVED lines=10> */
[----:B0-2---:R-:W-:Y:S01]  /*bf60*/  FFMA.FTZ R5, R35, R67, R68 ;  /* 0x0000004323057223 */ /* 0x005fe20000010044 */
        /* <DEDUP_REMOVED lines=17> */
.L_x_1802:
[----:B------:R-:W-:Y:S01]  /*c080*/  LOP3.LUT P0, RZ, R3, 0x400, RZ, 0xc0, !PT ;  /* 0x0000040003ff7812 */ /* 0x000fe2000780c0ff */
[----:B------:R-:W-:-:S12]  /*c090*/  BSSY B0, `(.L_x_1803) ;  /* 0x0000015000007945 */ /* 0x000fd80003800000 */
[----:B------:R-:W-:Y:S05]  /*c0a0*/  @!P0 BRA `(.L_x_1804) ;  /* 0x00000000004c8947 */ /* 0x000fea0003800000 */
[----:B------:R-:W-:Y:S01]  /*c0b0*/  SHF.R.S32.HI R4, RZ, 0x1f, R119 ;  /* 0x0000001fff047819 */ /* 0x000fe20000011477 */
[----:B------:R-:W-:Y:S01]  /*c0c0*/  ULDC.64 UR6, c[0x0][0x288] ;  /* 0x0000a20000067ab9 */ /* 0x000fe20000000a00 */
[----:B0-2---:R-:W-:Y:S01]  /*c0d0*/  MOV R5, R43 ;  /* 0x0000002b00057202 */ /* 0x005fe20000000f00 */
        /* <DEDUP_REMOVED lines=16> */
.L_x_1804:
[----:B------:R-:W-:Y:S05]  /*c1e0*/  BSYNC B0 ;  /* 0x0000000000007941 */ /* 0x000fea0003800000 */
.L_x_1803:
        /* <DEDUP_REMOVED lines=10> */
[----:B0-23--:R-:W-:Y:S01]  /*c290*/  FFMA.FTZ R5, R33, R67, R68 ;  /* 0x0000004321057223 */ /* 0x00dfe20000010044 */
        /* <DEDUP_REMOVED lines=17> */
.L_x_1805:
[----:B------:R-:W-:Y:S01]  /*c3b0*/  LOP3.LUT P0, RZ, R3, 0x200, RZ, 0xc0, !PT ;  /* 0x0000020003ff7812 */ /* 0x000fe2000780c0ff */
[----:B------:R-:W-:-:S12]  /*c3c0*/  BSSY B0, `(.L_x_1806) ;  /* 0x0000015000007945 */ /* 0x000fd80003800000 */
[----:B------:R-:W-:Y:S05]  /*c3d0*/  @!P0 BRA `(.L_x_1807) ;  /* 0x00000000004c8947 */ /* 0x000fea0003800000 */
[----:B------:R-:W-:Y:S01]  /*c3e0*/  SHF.R.S32.HI R4, RZ, 0x1f, R118 ;  /* 0x0000001fff047819 */ /* 0x000fe20000011476 */
[----:B------:R-:W-:Y:S01]  /*c3f0*/  ULDC.64 UR6, c[0x0][0x288] ;  /* 0x0000a20000067ab9 */ /* 0x000fe20000000a00 */
[----:B0-23--:R-:W-:Y:S01]  /*c400*/  MOV R5, R43 ;  /* 0x0000002b00057202 */ /* 0x00dfe20000000f00 */
        /* <DEDUP_REMOVED lines=16> */
.L_x_1807:
[----:B------:R-:W-:Y:S05]  /*c510*/  BSYNC B0 ;  /* 0x0000000000007941 */ /* 0x000fea0003800000 */
.L_x_1806:
        /* <DEDUP_REMOVED lines=28> */
.L_x_1808:
[----:B------:R-:W-:Y:S01]  /*c6e0*/  LOP3.LUT P0, RZ, R3, 0x100, RZ, 0xc0, !PT ;  /* 0x0000010003ff7812 */ /* 0x000fe2000780c0ff */
[----:B------:R-:W-:-:S12]  /*c6f0*/  BSSY B0, `(.L_x_1809) ;  /* 0x0000015000007945 */ /* 0x000fd80003800000 */
[----:B------:R-:W-:Y:S05]  /*c700*/  @!P0 BRA `(.L_x_1810) ;  /* 0x00000000004c8947 */ /* 0x000fea0003800000 */
[----:B------:R-:W-:Y:S01]  /*c710*/  SHF.R.S32.HI R4, RZ, 0x1f, R117 ;  /* 0x0000001fff047819 */ /* 0x000fe20000011475 */
[----:B------:R-:W-:Y:S01]  /*c720*/  ULDC.64 UR6, c[0x0][0x288] ;  /* 0x0000a20000067ab9 */ /* 0x000fe20000000a00 */
[----:B0-234-:R-:W-:Y:S01]  /*c730*/  MOV R5, R43 ;  /* 0x0000002b00057202 */ /* 0x01dfe20000000f00 */
        /* <DEDUP_REMOVED lines=16> */
.L_x_1810:
[----:B------:R-:W-:Y:S05]  /*c840*/  BSYNC B0 ;  /* 0x0000000000007941 */ /* 0x000fea0003800000 */
.L_x_1809:
        /* <DEDUP_REMOVED lines=28> */
.L_x_1811:
        /* <DEDUP_REMOVED lines=22> */
.L_x_1813:
[----:B------:R-:W-:Y:S05]  /*cb70*/  BSYNC B0 ;  /* 0x0000000000007941 */ /* 0x000fea0003800000 */
.L_x_1812:
        /* <DEDUP_REMOVED lines=28> */
.L_x_1814:
        /* <DEDUP_REMOVED lines=22> */
.L_x_1816:
[----:B------:R-:W-:Y:S05]  /*cea0*/  BSYNC B0 ;  /* 0x0000000000007941 */ /* 0x000fea0003800000 */
.L_x_1815:
        /* <DEDUP_REMOVED lines=28> */
.L_x_1817:
        /* <DEDUP_REMOVED lines=22> */
.L_x_1819:
[----:B------:R-:W-:Y:S05]  /*d1d0*/  BSYNC B0 ;  /* 0x0000000000007941 */ /* 0x000fea0003800000 */
.L_x_1818:
        /* <DEDUP_REMOVED lines=28> */
.L_x_1820:
        /* <DEDUP_REMOVED lines=22> */
.L_x_1822:
[----:B------:R-:W-:Y:S05]  /*d500*/  BSYNC B0 ;  /* 0x0000000000007941 */ /* 0x000fea0003800000 */
.L_x_1821:
        /* <DEDUP_REMOVED lines=28> */
.L_x_1823:
        /* <DEDUP_REMOVED lines=16> */
[----:B------:R-:W-:Y:S02]  /*d7d0*/  FFMA.FTZ R4, R33, UR5, R36 ;  /* 0x0000000521047c23 */ /* 0x000fe40008010024 */
[----:B------:R-:W-:Y:S02]  /*d7e0*/  FMUL.FTZ R5, R5, UR23 ;  /* 0x0000001705057c20 */ /* 0x000fe40008410000 */
[----:B------:R-:W-:-:S04]  /*d7f0*/  FFMA.FTZ R4, R71, R70, -R4 ;  /* 0x0000004647047223 */ /* 0x000fc80000010804 */
[----:B------:R-:W-:-:S05]  /*d800*/  FMUL.FTZ R4, R4, UR23 ;  /* 0x0000001704047c20 */ /* 0x000fca0008410000 */
[----:B------:R-:W-:-:S05]  /*d810*/  F2FP.F16.F32.PACK_AB R5, R4, R5 ;  /* 0x000000050405723e */ /* 0x000fca00000000ff */
[----:B------:R0:W-:Y:S02]  /*d820*/  STG.E desc[UR18][R6.64], R5 ;  /* 0x0000000506007986 */ /* 0x0001e4000c101912 */
.L_x_1825:
[----:B------:R-:W-:Y:S05]  /*d830*/  BSYNC B0 ;  /* 0x0000000000007941 */ /* 0x000fea0003800000 */
.L_x_1824:
        /* <DEDUP_REMOVED lines=28> */
.L_x_1826:
        /* <DEDUP_REMOVED lines=22> */
.L_x_1828:
[----:B------:R-:W-:Y:S05]  /*db60*/  BSYNC B0 ;  /* 0x0000000000007941 */ /* 0x000fea0003800000 */
.L_x_1827:
        /* <DEDUP_REMOVED lines=28> */
.L_x_1829:
        /* <DEDUP_REMOVED lines=22> */
.L_x_1831:
[----:B------:R-:W-:Y:S05]  /*de90*/  BSYNC B0 ;  /* 0x0000000000007941 */ /* 0x000fea0003800000 */
.L_x_1830:
        /* <DEDUP_REMOVED lines=28> */
.L_x_1832:
        /* <DEDUP_REMOVED lines=21> */
.L_x_1834:
[----:B------:R-:W-:Y:S05]  /*e1b0*/  BSYNC B0 ;  /* 0x0000000000007941 */ /* 0x000fea0003800000 */
.L_x_1833:
        /* <DEDUP_REMOVED lines=27> */
.L_x_1835:
        /* <DEDUP_REMOVED lines=21> */
.L_x_1837:
[----:B------:R-:W-:Y:S05]  /*e4c0*/  BSYNC B0 ;  /* 0x0000000000007941 */ /* 0x000fea0003800000 */
.L_x_1836:
        /* <DEDUP_REMOVED lines=27> */
.L_x_1838:
        /* <DEDUP_REMOVED lines=21> */
.L_x_1840:
[----:B------:R-:W-:Y:S05]  /*e7d0*/  BSYNC B0 ;  /* 0x0000000000007941 */ /* 0x000fea0003800000 */
.L_x_1839:
        /* <DEDUP_REMOVED lines=27> */
.L_x_1841:
        /* <DEDUP_REMOVED lines=21> */
.L_x_1843:
[----:B------:R-:W-:Y:S05]  /*eae0*/  BSYNC B0 ;  /* 0x0000000000007941 */ /* 0x000fea0003800000 */
.L_x_1842:
        /* <DEDUP_REMOVED lines=27> */
.L_x_1844:
        /* <DEDUP_REMOVED lines=21> */
.L_x_1846:
[----:B------:R-:W-:Y:S05]  /*edf0*/  BSYNC B0 ;  /* 0x0000000000007941 */ /* 0x000fea0003800000 */
.L_x_1845:
        /* <DEDUP_REMOVED lines=27> */
.L_x_1847:
        /* <DEDUP_REMOVED lines=18> */
[----:B------:R-:W-:Y:S01]  /*f0d0*/  FFMA.FTZ R4, R9, R70, -R4 ;  /* 0x0000004609047223 */ /* 0x000fe20000010804 */
[----:B------:R-:W-:-:S03]  /*f0e0*/  FMUL.FTZ R5, R5, UR23 ;  /* 0x0000001705057c20 */ /* 0x000fc60008410000 */
[----:B------:R-:W-:-:S05]  /*f0f0*/  FMUL.FTZ R4, R4, UR23 ;  /* 0x0000001704047c20 */ /* 0x000fca0008410000 */
[----:B------:R-:W-:-:S05]  /*f100*/  F2FP.F16.F32.PACK_AB R5, R4, R5 ;  /* 0x000000050405723e */ /* 0x000fca00000000ff */
[----:B------:R0:W-:Y:S02]  /*f110*/  STG.E desc[UR18][R6.64], R5 ;  /* 0x0000000506007986 */ /* 0x0001e4000c101912 */
.L_x_1849:
[----:B------:R-:W-:Y:S05]  /*f120*/  BSYNC B0 ;  /* 0x0000000000007941 */ /* 0x000fea0003800000 */
.L_x_1848:
        /* <DEDUP_REMOVED lines=27> */
.L_x_1850:
        /* <DEDUP_REMOVED lines=23> */
.L_x_1852:
[----:B------:R-:W-:Y:S05]  /*f450*/  BSYNC B0 ;  /* 0x0000000000007941 */ /* 0x000fea0003800000 */
.L_x_1851:
[----:B------:R-:W-:Y:S01]  /*f460*/  ISETP.NE.AND P0, PT, RZ, UR21, PT ;  /* 0x00000015ff007c0c */ /* 0x000fe2000bf05270 */
[----:B------:R-:W-:Y:S01]  /*f470*/  HADD2.F32 R63, -RZ, R63.H1_H1 ;  /* 0x3000003fff3f7230 */ /* 0x000fe20000004100 */
[----:B------:R-:W-:Y:S01]  /*f480*/  SHF.R.U32.HI R4, RZ, 0x3, R0 ;  /* 0x00000003ff047819 */ /* 0x000fe20000011600 */
[----:B------:R-:W-:Y:S01]  /*f490*/  FADD.FTZ R28, R28, -UR22 ;  /* 0x800000161c1c7e21 */ /* 0x000fe20008010000 */
[----:B------:R-:W-:Y:S02]  /*f4a0*/  HADD2.F32 R32, -RZ, R65.H0_H0 ;  /* 0x20000041ff207230 */ /* 0x000fe40000004100 */
[----:B------:R-:W-:Y:S01]  /*f4b0*/  FADD.FTZ R63, R63, -UR22 ;  /* 0x800000163f3f7e21 */ /* 0x000fe20008010000 */
[--C-:B------:R-:W-:Y:S02]  /*f4c0*/  HADD2.F32 R10, -RZ, R64.reuse.H0_H0 ;  /* 0x20000040ff0a7230 */ /* 0x100fe40000004100 */
        /* <DEDUP_REMOVED lines=24> */
.L_x_1853:
        /* <DEDUP_REMOVED lines=23> */
.L_x_1855:
[----:B------:R-:W-:Y:S05]  /*f7c0*/  BSYNC B0 ;  /* 0x0000000000007941 */ /* 0x000fea0003800000 */
.L_x_1854:
[----:B------:R-:W-:Y:S01]  /*f7d0*/  ISETP.NE.AND P0, PT, RZ, UR21, PT ;  /* 0x00000015ff007c0c */ /* 0x000fe2000bf05270 */
[----:B------:R-:W-:Y:S01]  /*f7e0*/  FADD.FTZ R32, R32, -UR22 ;  /* 0x8000001620207e21 */ /* 0x000fe20008010000 */
[----:B------:R-:W-:Y:S01]  /*f7f0*/  FADD.FTZ R65, R65, -UR22 ;  /* 0x8000001641417e21 */ /* 0x000fe20008010000 */
[----:B-1----:R-:W-:Y:S02]  /*f800*/  IMAD R34, R34, UR20, R5 ;  /* 0x0000001422227c24 */ /* 0x002fe4000f8e0205 */
[--C-:B0-----:R-:W-:Y:S02]  /*f810*/  HADD2.F32 R8, -RZ, R66.reuse.H0_H0 ;  /* 0x20000042ff087230 */ /* 0x101fe40000004100 */
        /* <DEDUP_REMOVED lines=23> */
.L_x_1856:
        /* <DEDUP_REMOVED lines=23> */
.L_x_1858:
[----:B------:R-:W-:Y:S05]  /*fb00*/  BSYNC B0 ;  /* 0x0000000000007941 */ /* 0x000fea0003800000 */
.L_x_1857:
[----:B------:R-:W-:Y:S01]  /*fb10*/  ISETP.NE.AND P6, PT, RZ, UR21, PT ;  /* 0x00000015ff007c0c */ /* 0x000fe2000bfc5270 */
[----:B------:R-:W-:Y:S02]  /*fb20*/  HADD2.F32 R12, -RZ, R12.H1_H1 ;  /* 0x3000000cff0c7230 */ /* 0x000fe40000004100 */
[----:B------:R-:W-:Y:S01]  /*fb30*/  FADD.FTZ R28, R28, -UR22 ;  /* 0x800000161c1c7e21 */ /* 0x000fe20008010000 */
[----:B------:R-:W-:Y:S01]  /*fb40*/  IADD3 R14, R34, 0xc8, RZ ;  /* 0x000000c8220e7810 */ /* 0x000fe20007ffe0ff */
[----:B------:R-:W-:Y:S01]  /*fb50*/  ULDC.64 UR6, c[0x0][0x290] ;  /* 0x0000a40000067ab9 */ /* 0x000fe20000000a00 */
[--C-:B------:R-:W-:Y:S02]  /*fb60*/  HADD2.F32 R8, -RZ, R13.reuse.H0_H0 ;  /* 0x2000000dff087230 */ /* 0x100fe40000004100 */
[----:B------:R-:W-:Y:S01]  /*fb70*/  FADD.FTZ R12, R12, -UR22 ;  /* 0x800000160c0c7e21 */ /* 0x000fe20008010000 */
[----:B------:R-:W-:Y:S02]  /*fb80*/  HADD2.F32 R13, -RZ, R13.H1_H1 ;  /* 0x3000000dff0d7230 */ /* 0x000fe40000004100 */
[----:B------:R-:W-:Y:S01]  /*fb90*/  FMUL.FTZ R17, R28, UR23 ;  /* 0x000000171c117c20 */ /* 0x000fe20008410000 */
        /* <DEDUP_REMOVED lines=21> */
.L_x_1859:
        /* <DEDUP_REMOVED lines=27> */
.L_x_1861:
[----:B------:R-:W-:Y:S05]  /*fea0*/  BSYNC B0 ;  /* 0x0000000000007941 */ /* 0x000fea0003800000 */
.L_x_1860:
        /* <DEDUP_REMOVED lines=27> */
.L_x_1862:
        /* <DEDUP_REMOVED lines=27> */
.L_x_1864:
[----:B------:R-:W-:Y:S05]  /*10210*/  BSYNC B0 ;  /* 0x0000000000007941 */ /* 0x000fea0003800000 */
.L_x_1863:
        /* <DEDUP_REMOVED lines=27> */
.L_x_1865:
        /* <DEDUP_REMOVED lines=27> */
.L_x_1867:
[----:B------:R-:W-:Y:S05]  /*10580*/  BSYNC B0 ;  /* 0x0000000000007941 */ /* 0x000fea0003800000 */
.L_x_1866:
        /* <DEDUP_REMOVED lines=10> */
[----:B0123--:R-:W-:-:S03]  /*10630*/  FFMA.FTZ R5, R21, R70, R69 ;  /* 0x0000004615057223 */ /* 0x00ffc60000010045 */
        /* <DEDUP_REMOVED lines=16> */
.L_x_1868:
        /* <DEDUP_REMOVED lines=27> */
.L_x_1870:
[----:B------:R-:W-:Y:S05]  /*108f0*/  BSYNC B0 ;  /* 0x0000000000007941 */ /* 0x000fea0003800000 */
.L_x_1869:
        /* <DEDUP_REMOVED lines=27> */
.L_x_1871:
        /* <DEDUP_REMOVED lines=27> */
.L_x_1873:
[----:B------:R-:W-:Y:S05]  /*10c60*/  BSYNC B0 ;  /* 0x0000000000007941 */ /* 0x000fea0003800000 */
.L_x_1872:
        /* <DEDUP_REMOVED lines=27> */
.L_x_1874:
        /* <DEDUP_REMOVED lines=27> */
.L_x_1876:
[----:B------:R-:W-:Y:S05]  /*10fd0*/  BSYNC B0 ;  /* 0x0000000000007941 */ /* 0x000fea0003800000 */
.L_x_1875:
        /* <DEDUP_REMOVED lines=26> */
.L_x_1877:
[----:B------:R-:W-:Y:S01]  /*11180*/  ISETP.GE.U32.AND P0, PT, R15, UR6, PT ;  /* 0x000000060f007c0c */ /* 0x000fe2000bf06070 */
[----:B------:R-:W-:Y:S03]  /*11190*/  BSSY B0, `(.L_x_1878) ;  /* 0x0000015000007945 */ /* 0x000fe60003800000 */
[----:B------:R-:W-:-:S04]  /*111a0*/  ISETP.GE.AND.EX P0, PT, R94, UR7, PT, P0 ;  /* 0x000000075e007c0c */ /* 0x000fc8000bf06300 */
[----:B------:R-:W-:-:S13]  /*111b0*/  ISETP.GT.U32.OR P0, PT, R0, 0x1bf, P0 ;  /* 0x000001bf0000780c */ /* 0x000fda0000704470 */
[----:B------:R-:W-:Y:S05]  /*111c0*/  @P0 BRA `(.L_x_1879) ;  /* 0x0000000000440947 */ /* 0x000fea0003800000 */
[----:B------:R-:W-:Y:S01]  /*111d0*/  ULDC.64 UR6, c[0x0][0x288] ;  /* 0x0000a20000067ab9 */ /* 0x000fe20000000a00 */
[----:B------:R-:W-:Y:S01]  /*111e0*/  MOV R42, R44 ;  /* 0x0000002c002a7202 */ /* 0x000fe20000000f00 */
[--C-:B------:R-:W-:Y:S01]  /*111f0*/  FFMA.FTZ R7, R11, UR5, R36.reuse ;  /* 0x000000050b077c23 */ /* 0x100fe20008010024 */
[----:B------:R-:W-:Y:S02]  /*11200*/  IMAD R94, R94, UR6, RZ ;  /* 0x000000065e5e7c24 */ /* 0x000fe4000f8e02ff */
        /* <DEDUP_REMOVED lines=13> */
.L_x_1879:
[----:B------:R-:W-:Y:S05]  /*112e0*/  BSYNC B0 ;  /* 0x0000000000007941 */ /* 0x000fea0003800000 */
.L_x_1878:
        /* <DEDUP_REMOVED lines=9> */
.L_x_1733:
        /* <DEDUP_REMOVED lines=19> */
.L_x_1882:
[----:B------:R-:W-:Y:S05]  /*114b0*/  BSYNC B0 ;  /* 0x0000000000007941 */ /* 0x000fea0003800000 */
.L_x_1881:
        /* <DEDUP_REMOVED lines=11> */
.L_x_1884:
[----:B------:R-:W2:Y:S04]  /*11570*/  LDG.E.STRONG.GPU R5, desc[UR18][R2.64] ;  /* 0x0000001202057981 */ /* 0x000ea8000c1ef900 */
[----:B--2---:R-:W-:Y:S01]  /*11580*/  CCTL.IVALL ;  /* 0x00000000ff00798f */ /* 0x004fe20002000000 */
[----:B------:R-:W-:Y:S05]  /*11590*/  YIELD ;  /* 0x0000000000007946 */ /* 0x000fea0003800000 */
[----:B------:R-:W-:-:S13]  /*115a0*/  ISETP.NE.AND P0, PT, R5, R4, PT ;  /* 0x000000040500720c */ /* 0x000fda0003f05270 */
[----:B------:R-:W-:Y:S05]  /*115b0*/  @P0 BRA `(.L_x_1884) ;  /* 0xfffffffc00ec0947 */ /* 0x000fea000383ffff */
.L_x_1883:
        /* <DEDUP_REMOVED lines=25> */
.L_x_1885:
[----:B------:R-:W-:-:S04]  /*11750*/  LEA R6, P0, R0, UR4, 0x2 ;  /* 0x0000000400067c11 */ /* 0x000fc8000f8010ff */
[----:B------:R-:W-:Y:S02]  /*11760*/  LEA.HI.X R7, R0, UR5, R7, 0x2, P0 ;  /* 0x0000000500077c11 */ /* 0x000fe400080f1407 */
[-C--:B------:R-:W-:Y:S02]  /*11770*/  LEA R8, P0, R25, R6.reuse, 0x2 ;  /* 0x0000000619087211 */ /* 0x080fe400078010ff */
[-C--:B------:R-:W-:Y:S01]  /*11780*/  LEA R12, P2, R27, R6.reuse, 0x2 ;  /* 0x000000061b0c7211 */ /* 0x080fe200078410ff */
[----:B--2---:R2:W3:Y:S01]  /*11790*/  LDG.E R2, desc[UR18][R6.64] ;  /* 0x0000001206027981 */ /* 0x0044e2000c1e1900 */
[----:B------:R-:W-:Y:S02]  /*117a0*/  LEA R10, P1, R22, R6, 0x2 ;  /* 0x00000006160a7211 */ /* 0x000fe400078210ff */
[C---:B------:R-:W-:Y:S02]  /*117b0*/  IADD3.X R9, R7.reuse, R31, RZ, P0, !PT ;  /* 0x0000001f07097210 */ /* 0x040fe400007fe4ff */
[----:B------:R-:W-:-:S02]  /*117c0*/  IADD3.X R13, R7, R29, RZ, P2, !PT ;  /* 0x0000001d070d7210 */ /* 0x000fc400017fe4ff */
[----:B------:R-:W-:Y:S02]  /*117d0*/  IADD3.X R11, R23, R7, RZ, P1, !PT ;  /* 0x00000007170b7210 */ /* 0x000fe40000ffe4ff */
[----:B------:R-:W3:Y:S04]  /*117e0*/  LDG.E R9, desc[UR18][R8.64] ;  /* 0x0000001208097981 */ /* 0x000ee8000c1e1900 */
[----:B------:R-:W4:Y:S04]  /*117f0*/  LDG.E R10, desc[UR18][R10.64] ;  /* 0x000000120a0a7981 */ /* 0x000f28000c1e1900 */
[----:B------:R-:W4:Y:S01]  /*11800*/  LDG.E R13, desc[UR18][R12.64] ;  /* 0x000000120c0d7981 */ /* 0x000f22000c1e1900 */
[----:B------:R-:W-:-:S02]  /*11810*/  SHF.L.U32 R5, R0, 0x1, RZ ;  /* 0x0000000100057819 */ /* 0x000fc400000006ff */
[----:B------:R-:W-:-:S04]  /*11820*/  IADD3 R0, R0, 0x1c0, RZ ;  /* 0x000001c000007810 */ /* 0x000fc80007ffe0ff */
[----:B------:R-:W-:Y:S02]  /*11830*/  ISETP.GT.U32.AND P0, PT, R25, R0, PT ;  /* 0x000000001900720c */ /* 0x000fe40003f04070 */
[----:B--2---:R-:W-:-:S04]  /*11840*/  SHF.R.S32.HI R7, RZ, 0x1f, R0 ;  /* 0x0000001fff077819 */ /* 0x004fc80000011400 */
[----:B------:R-:W-:Y:S02]  /*11850*/  ISETP.GT.AND.EX P0, PT, R18, R7, PT, P0 ;  /* 0x000000071200720c */ /* 0x000fe40003f04300 */
[----:B---3--:R-:W-:Y:S01]  /*11860*/  F2FP.BF16.F32.PACK_AB R19, R9, R2 ;  /* 0x000000020913723e */ /* 0x008fe200000010ff */
[----:B0-----:R-:W-:-:S04]  /*11870*/  IMAD.WIDE R2, R5, 0x2, R14 ;  /* 0x0000000205027825 */ /* 0x001fc800078e020e */
[----:B-1----:R-:W-:Y:S01]  /*11880*/  IMAD.WIDE R4, R5, 0x2, R16 ;  /* 0x0000000205047825 */ /* 0x002fe200078e0210 */
[----:B----4-:R-:W-:Y:S01]  /*11890*/  F2FP.BF16.F32.PACK_AB R21, R13, R10 ;  /* 0x0000000a0d15723e */ /* 0x010fe200000010ff */
[----:B------:R2:W-:Y:S04]  /*118a0*/  STG.E desc[UR18][R2.64], R19 ;  /* 0x0000001302007986 */ /* 0x0005e8000c101912 */
[----:B------:R2:W-:Y:S01]  /*118b0*/  STG.E desc[UR18][R4.64], R21 ;  /* 0x0000001504007986 */ /* 0x0005e2000c101912 */
[----:B------:R-:W-:Y:S05]  /*118c0*/  @P0 BRA `(.L_x_1885) ;  /* 0xfffffffc00a00947 */ /* 0x000fea000383ffff */
[----:B------:R-:W-:Y:S05]  /*118d0*/  EXIT ;  /* 0x000000000000794d */ /* 0x000fea0003800000 */
.L_x_1886:
        /* <DEDUP_REMOVED lines=10> */
.L_x_5612:


//--------------------- .text._Z35group_norm_nhwc_bwd_one_pass_kernelI11Fp16IOBf16WLi512ELi112ELi448EEv26Group_norm_nhwc_bwd_params --------------------------
	.section	.text._Z35group_norm_nhwc_bwd_one_pass_kernelI11Fp16IOBf16WLi512ELi112ELi448EEv26Group_norm_nhwc_bwd_params,"ax",@progbits
	.align	128
        .global         _Z35group_norm_nhwc_bwd_one_pass_kernelI11Fp16IOBf16WLi512ELi112ELi448EEv26Group_norm_nhwc_bwd_params
        .type           _Z35group_norm_nhwc_bwd_one_pass_kernelI11Fp16IOBf16WLi512ELi112ELi448EEv26Group_norm_nhwc_bwd_params,@function
        .size           _Z35group_norm_nhwc_bwd_one_pass_kernelI11Fp16IOBf16WLi512ELi112ELi448EEv26Group_norm_nhwc_bwd_params,(.L_x_5613 - _Z35group_norm_nhwc_bwd_one_pass_kernelI11Fp16IOBf16WLi512ELi112ELi448EEv26Group_norm_nhwc_bwd_params)
        .other          _Z35group_norm_nhwc_bwd_one_pass_kernelI11Fp16IOBf16WLi512ELi112ELi448EEv26Group_norm_nhwc_bwd_params,@"STO_CUDA_ENTRY STV_DEFAULT"
_Z35group_norm_nhwc_bwd_one_pass_kernelI11Fp16IOBf16WLi512ELi112ELi448EEv26Group_norm_nhwc_bwd_params:
.text._Z35group_norm_nhwc_bwd_one_pass_kernelI11Fp16IOBf16WLi512ELi112ELi448EEv26Group_norm_nhwc_bwd_params:
        /* <DEDUP_REMOVED lines=32> */
.L_x_1974:
        /* <DEDUP_REMOVED lines=39> */
[----:B------:R-:W-:Y:S04]  /*0470*/  STL [R1+0x410], R120 ;  /* 0x0004107801007387 */ /* 0x000fe80000100800 */
[----:B------:R-:W-:Y:S01]  /*0480*/  STL [R1+0x414], R120 ;  /* 0x0004147801007387 */ /* 0x000fe20000100800 */
[----:B0-----:R-:W-:-:S03]  /*0490*/  R2UR UR7, R2 ;  /* 0x00000000020772ca */ /* 0x001fc600000e0000 */
[----:B------:R-:W-:Y:S10]  /*04a0*/  STL [R1+0x418], R120 ;  /* 0x0004187801007387 */ /* 0x000ff40000100800 */
        /* <DEDUP_REMOVED lines=779> */
[----:B------:R-:W-:-:S03]  /*3560*/  ISETP.GE.U32.AND P3, PT, R13, UR18, PT ;  /* 0x000000120d007c0c */ /* 0x000fc6000bf66070 */
[----:B------:R0:W-:Y:S01]  /*3570*/  @!P4 STL.64 [R1+0x2a8], R52 ;  /* 0x0002a8340100c387 */ /* 0x0001e20000100a00 */
[----:B------:R-:W-:-:S13]  /*3580*/  ISETP.GE.OR.EX P5, PT, R0, UR19, P1, P3 ;  /* 0x0000001300007c0c */ /* 0x000fda0008fa6730 */
[----:B------:R-:W1:Y:S01]  /*3590*/  @!P5 LDC.64 R118, c[0x0][0x288] ;  /* 0x0000a200ff76db82 */ /* 0x000e620000000a00 */
[----:B------:R-:W-:Y:S02]  /*35a0*/  @!P5 MOV R116, R64 ;  /* 0x000000400074d202 */ /* 0x000fe40000000f00 */
[----:B------:R-:W-:Y:S02]  /*35b0*/  @!P5 MOV R117, R63 ;  /* 0x0000003f0075d202 */ /* 0x000fe40000000f00 */
[----:B------:R-:W-:Y:S01]  /*35c0*/  @P5 LOP3.LUT R84, R84, 0x4, RZ, 0xfc, !PT ;  /* 0x0000000454545812 */ /* 0x000fe200078efcff */
[----:B-1----:R-:W-:-:S04]  /*35d0*/  @!P5 IMAD R0, R0, R118, RZ ;  /* 0x000000760000d224 */ /* 0x002fc800078e02ff */
        /* <DEDUP_REMOVED lines=23> */
[----:B------:R1:W5:Y:S01]  /*3750*/  @!P2 LDG.E R3, desc[UR10][R114.64] ;  /* 0x0000000a7203a981 */ /* 0x000362000c1e1900 */
        /* <DEDUP_REMOVED lines=30> */
[----:B------:R1:W-:Y:S06]  /*3940*/  @!P5 STL.64 [R1+0x240], R122 ;  /* 0x0002407a0100d387 */ /* 0x0003ec0000100a00 */
[----:B-1----:R-:W1:Y:S01]  /*3950*/  @!P3 LDC.64 R122, c[0x0][0x230] ;  /* 0x00008c00ff7abb82 */ /* 0x002e620000000a00 */
[----:B0-----:R-:W-:-:S04]  /*3960*/  @!P3 IMAD R110, R110, R8, RZ ;  /* 0x000000086e6eb224 */ /* 0x001fc800078e02ff */
[----:B------:R-:W-:Y:S01]  /*3970*/  @!P3 IMAD R9, R13, R9, R110 ;  /* 0x000000090d09b224 */ /* 0x000fe200078e026e */
[----:B------:R-:W-:-:S05]  /*3980*/  @!P3 MOV R110, R64 ;  /* 0x00000040006eb202 */ /* 0x000fca0000000f00 */
[----:B------:R-:W-:-:S05]  /*3990*/  @!P3 IMAD.WIDE.U32 R110, R13, R8, R110 ;  /* 0x000000080d6eb225 */ /* 0x000fca00078e006e */
[----:B------:R-:W-:-:S04]  /*39a0*/  @!P3 IADD3 R9, R111, R9, RZ ;  /* 0x000000096f09b210 */ /* 0x000fc80007ffe0ff */
[C---:B------:R-:W-:Y:S02]  /*39b0*/  @!P3 SHF.L.U64.HI R11, R110.reuse, 0x1, R9 ;  /* 0x000000016e0bb819 */ /* 0x040fe40000010209 */
[----:B------:R-:W0:Y:S01]  /*39c0*/  @!P3 LDC.64 R8, c[0x0][0x228] ;  /* 0x00008a00ff08bb82 */ /* 0x000e220000000a00 */
[----:B------:R-:W-:-:S04]  /*39d0*/  @!P3 SHF.L.U32 R110, R110, 0x1, RZ ;  /* 0x000000016e6eb819 */ /* 0x000fc800000006ff */
[C---:B-1----:R-:W-:Y:S02]  /*39e0*/  @!P3 IADD3 R122, P0, R110.reuse, R122, RZ ;  /* 0x0000007a6e7ab210 */ /* 0x042fe40007f1e0ff */
[----:B------:R-:W-:Y:S02]  /*39f0*/  LOP3.LUT P2, RZ, R85, 0x1, RZ, 0xc0, !PT ;  /* 0x0000000155ff7812 */ /* 0x000fe4000784c0ff */
[----:B------:R-:W-:Y:S02]  /*3a00*/  @!P3 IADD3.X R123, R11, R123, RZ, P0, !PT ;  /* 0x0000007b0b7bb210 */ /* 0x000fe400007fe4ff */
[----:B0-----:R-:W-:-:S04]  /*3a10*/  @!P3 IADD3 R116, P0, R110, R8, RZ ;  /* 0x000000086e74b210 */ /* 0x001fc80007f1e0ff */
[----:B------:R-:W-:Y:S02]  /*3a20*/  @!P3 IADD3.X R117, R11, R9, RZ, P0, !PT ;  /* 0x000000090b75b210 */ /* 0x000fe400007fe4ff */
[----:B------:R-:W-:-:S06]  /*3a30*/  CS2R R8, SRZ ;  /* 0x0000000000087805 */ /* 0x000fcc000001ff00 */
[----:B------:R-:W2:Y:S04]  /*3a40*/  @!P2 LDG.E R9, desc[UR10][R108.64] ;  /* 0x0000000a6c09a981 */ /* 0x000ea8000c1e1900 */
[----:B------:R0:W2:Y:S01]  /*3a50*/  @!P2 LDG.E R8, desc[UR10][R16.64] ;  /* 0x0000000a1008a981 */ /* 0x0000a2000c1e1900 */
[----:B------:R-:W-:-:S04]  /*3a60*/  IADD3 R13, R121, 0x130, RZ ;  /* 0x00000130790d7810 */ /* 0x000fc80007ffe0ff */
        /* <DEDUP_REMOVED lines=26> */
[----:B------:R-:W0:Y:S03]  /*3c10*/  @!P2 LDC.64 R104, c[0x0][0x228] ;  /* 0x00008a00ff68ab82 */ /* 0x000e260000000a00 */
[----:B------:R-:W-:Y:S01]  /*3c20*/  @!P2 STL.64 [R1+0x218], R112 ;  /* 0x000218700100a387 */ /* 0x000fe20000100a00 */
[C---:B------:R-:W-:Y:S02]  /*3c30*/  LOP3.LUT P5, RZ, R12.reuse, 0x10, RZ, 0xc0, !PT ;  /* 0x000000100cff7812 */ /* 0x040fe400078ac0ff */
[C---:B------:R-:W-:Y:S02]  /*3c40*/  LOP3.LUT P4, RZ, R12.reuse, 0x8, RZ, 0xc0, !PT ;  /* 0x000000080cff7812 */ /* 0x040fe4000788c0ff */
[----:B------:R-:W-:-:S02]  /*3c50*/  LOP3.LUT P3, RZ, R12, 0x4, RZ, 0xc0, !PT ;  /* 0x000000040cff7812 */ /* 0x000fc4000786c0ff */
[----:B------:R-:W-:Y:S02]  /*3c60*/  IADD3 R17, R121, 0x138, RZ ;  /* 0x0000013879117810 */ /* 0x000fe40007ffe0ff */
[----:B------:R-:W-:Y:S01]  /*3c70*/  LOP3.LUT R84, R84, 0xf7ffffff, RZ, 0xc0, !PT ;  /* 0xf7ffffff54547812 */ /* 0x000fe200078ec0ff */
[----:B------:R1:W-:Y:S02]  /*3c80*/  STL.64 [R1+0x380], R122 ;  /* 0x0003807a01007387 */ /* 0x0003e40000100a00 */
[----:B-1----:R-:W-:Y:S02]  /*3c90*/  MOV R122, R114 ;  /* 0x00000072007a7202 */ /* 0x002fe40000000f00 */
[----:B------:R-:W-:Y:S01]  /*3ca0*/  MOV R123, R115 ;  /* 0x00000073007b7202 */ /* 0x000fe20000000f00 */
[----:B--2---:R0:W-:Y:S02]  /*3cb0*/  STL.64 [R1+0x3f0], R8 ;  /* 0x0003f00801007387 */ /* 0x0041e40000100a00 */
[----:B0-----:R-:W-:-:S04]  /*3cc0*/  @!P2 IADD3 R8, P0, R106, R104, RZ ;  /* 0x000000686a08a210 */ /* 0x001fc80007f1e0ff */
[----:B------:R-:W-:Y:S02]  /*3cd0*/  @!P2 IADD3.X R9, R13, R105, RZ, P0, !PT ;  /* 0x000000690d09a210 */ /* 0x000fe400007fe4ff */
[----:B------:R-:W-:Y:S02]  /*3ce0*/  LOP3.LUT P2, RZ, R12, 0x1, RZ, 0xc0, !PT ;  /* 0x000000010cff7812 */ /* 0x000fe4000784c0ff */
[----:B------:R-:W-:Y:S02]  /*3cf0*/  CS2R R12, SRZ ;  /* 0x00000000000c7805 */ /* 0x000fe4000001ff00 */
[----:B------:R-:W-:-:S04]  /*3d00*/  ISETP.GE.U32.AND P0, PT, R17, UR18, PT ;  /* 0x0000001211007c0c */ /* 0x000fc8000bf06070 */
[----:B------:R-:W2:Y:S05]  /*3d10*/  @!P3 LDG.E R13, desc[UR10][R22.64] ;  /* 0x0000000a160db981 */ /* 0x000eaa000c1e1900 */
[----:B------:R0:W2:Y:S02]  /*3d20*/  @!P2 LDG.E R12, desc[UR10][R14.64] ;  /* 0x0000000a0e0ca981 */ /* 0x0000a4000c1e1900 */
[----:B0-----:R-:W-:Y:S02]  /*3d30*/  CS2R R14, SRZ ;  /* 0x00000000000e7805 */ /* 0x001fe4000001ff00 */
[----:B------:R-:W-:-:S04]  /*3d40*/  @P2 LOP3.LUT R84, R84, 0x8000000, RZ, 0xfc, !PT ;  /* 0x0800000054542812 */ /* 0x000fc800078efcff */
[----:B------:R0:W2:Y:S04]  /*3d50*/  @!P2 LDG.E R15, desc[UR10][R102.64] ;  /* 0x0000000a660fa981 */ /* 0x0000a8000c1e1900 */
[----:B------:R1:W2:Y:S01]  /*3d60*/  @!P3 LDG.E R14, desc[UR10][R72.64] ;  /* 0x0000000a480eb981 */ /* 0x0002a2000c1e1900 */
[----:B0-----:R-:W-:-:S04]  /*3d70*/  SHF.R.S32.HI R102, RZ, 0x1f, R17 ;  /* 0x0000001fff667819 */ /* 0x001fc80000011411 */
[----:B------:R-:W-:-:S13]  /*3d80*/  ISETP.GE.OR.EX P2, PT, R102, UR19, P1, P0 ;  /* 0x0000001366007c0c */ /* 0x000fda0008f46700 */
[----:B------:R-:W0:Y:S01]  /*3d90*/  @!P2 LDC.64 R22, c[0x0][0x288] ;  /* 0x0000a200ff16ab82 */ /* 0x000e220000000a00 */
[----:B-1----:R-:W-:Y:S02]  /*3da0*/  @!P2 MOV R72, R64 ;  /* 0x000000400048a202 */ /* 0x002fe40000000f00 */
[----:B------:R-:W-:-:S05]  /*3db0*/  @!P2 MOV R73, R63 ;  /* 0x0000003f0049a202 */ /* 0x000fca0000000f00 */
[----:B------:R-:W1:Y:S01]  /*3dc0*/  @!P2 LDC.64 R114, c[0x0][0x228] ;  /* 0x00008a00ff72ab82 */ /* 0x000e620000000a00 */
        /* <DEDUP_REMOVED lines=13> */
[----:B------:R0:W2:Y:S01]  /*3ea0*/  @!P4 LDG.E R17, desc[UR10][R18.64] ;  /* 0x0000000a1211c981 */ /* 0x0000a2000c1e1900 */
[----:B------:R-:W-:Y:S02]  /*3eb0*/  @P2 LOP3.LUT R84, R84, 0x20, RZ, 0xfc, !PT ;  /* 0x0000002054542812 */ /* 0x000fe400078efcff */
[----:B0-----:R-:W-:Y:S01]  /*3ec0*/  IADD3 R19, R121, 0x140, RZ ;  /* 0x0000014079137810 */ /* 0x001fe20007ffe0ff */
[----:B------:R-:W-:-:S03]  /*3ed0*/  HFMA2.MMA R18, -RZ, RZ, 0, 0 ;  /* 0x00000000ff127435 */ /* 0x000fc600000001ff */
[----:B------:R-:W-:Y:S02]  /*3ee0*/  SHF.R.S32.HI R23, RZ, 0x1f, R19 ;  /* 0x0000001fff177819 */ /* 0x000fe40000011413 */
[----:B------:R-:W-:-:S04]  /*3ef0*/  ISETP.GE.U32.AND P0, PT, R19, UR18, PT ;  /* 0x0000001213007c0c */ /* 0x000fc8000bf06070 */
[----:B------:R-:W-:Y:S01]  /*3f00*/  ISETP.GE.OR.EX P2, PT, R23, UR19, P1, P0 ;  /* 0x0000001317007c0c */ /* 0x000fe20008f46700 */
[----:B------:R0:W2:Y:S02]  /*3f10*/  @!P5 LDG.E R18, desc[UR10][R20.64] ;  /* 0x0000000a1412d981 */ /* 0x0000a4000c1e1900 */
[----:B0-----:R-:W-:-:S06]  /*3f20*/  MOV R21, RZ ;  /* 0x000000ff00157202 */ /* 0x001fcc0000000f00 */
[----:B------:R0:W2:Y:S04]  /*3f30*/  @!P5 LDG.E R21, desc[UR10][R98.64] ;  /* 0x0000000a6215d981 */ /* 0x0000a8000c1e1900 */
[----:B0-----:R-:W0:Y:S01]  /*3f40*/  @!P2 LDC.64 R98, c[0x0][0x288] ;  /* 0x0000a200ff62ab82 */ /* 0x001e220000000a00 */
[----:B------:R-:W-:-:S10]  /*3f50*/  HFMA2.MMA R22, -RZ, RZ, 0, 0 ;  /* 0x00000000ff167435 */ /* 0x000fd400000001ff */
[----:B------:R1:W2:Y:S02]  /*3f60*/  @!P4 LDG.E R22, desc[UR10][R100.64] ;  /* 0x0000000a6416c981 */ /* 0x0002a4000c1e1900 */
        /* <DEDUP_REMOVED lines=16> */
[----:B------:R1:W-:Y:S03]  /*4070*/  STL.64 [R1+0x390], R102 ;  /* 0x0003906601007387 */ /* 0x0003e60000100a00 */
        /* <DEDUP_REMOVED lines=84> */
[----:B------:R-:W5:Y:S01]  /*45c0*/  @!P4 LDC.64 R104, c[0x0][0x230] ;  /* 0x00008c00ff68cb82 */ /* 0x000f620000000a00 */
        /* <DEDUP_REMOVED lines=9> */
[----:B-----5:R-:W-:-:S04]  /*4660*/  @!P4 IADD3 R104, P2, R34, R104, RZ ;  /* 0x000000682268c210 */ /* 0x020fc80007f5e0ff */
        /* <DEDUP_REMOVED lines=10> */
[----:B------:R-:W5:Y:S04]  /*4710*/  @!P0 LDG.E R35, desc[UR10][R86.64] ;  /* 0x0000000a56238981 */ /* 0x000f68000c1e1900 */
[----:B------:R0:W5:Y:S01]  /*4720*/  @!P0 LDG.E R31, desc[UR10][R36.64] ;  /* 0x0000000a241f8981 */ /* 0x000162000c1e1900 */
[----:B------:R-:W-:Y:S02]  /*4730*/  LOP3.LUT P3, RZ, R85, 0x4000, RZ, 0xc0, !PT ;  /* 0x0000400055ff7812 */ /* 0x000fe4000786c0ff */
[----:B0-----:R-:W-:-:S04]  /*4740*/  IADD3 R37, R121, 0x160, RZ ;  /* 0x0000016079257810 */ /* 0x001fc80007ffe0ff */
[----:B------:R-:W-:-:S07]  /*4750*/  SHF.R.S32.HI R86, RZ, 0x1f, R37 ;  /* 0x0000001fff567819 */ /* 0x000fce0000011425 */
[----:B------:R0:W5:Y:S01]  /*4760*/  @!P3 LDG.E R34, desc[UR10][R58.64] ;  /* 0x0000000a3a22b981 */ /* 0x000162000c1e1900 */
[----:B------:R-:W-:-:S04]  /*4770*/  ISETP.GE.U32.AND P4, PT, R37, UR6, PT ;  /* 0x0000000625007c0c */ /* 0x000fc8000bf86070 */
[----:B------:R-:W-:-:S13]  /*4780*/  ISETP.GE.OR.EX P5, PT, R86, UR7, P1, P4 ;  /* 0x0000000756007c0c */ /* 0x000fda0008fa6740 */
[----:B0-----:R-:W0:Y:S01]  /*4790*/  @!P5 LDC.64 R58, c[0x0][0x288] ;  /* 0x0000a200ff3adb82 */ /* 0x001e220000000a00 */
[----:B------:R-:W-:-:S06]  /*47a0*/  MOV R36, RZ ;  /* 0x000000ff00247202 */ /* 0x000fcc0000000f00 */
[----:B------:R1:W5:Y:S02]  /*47b0*/  @!P3 LDG.E R36, desc[UR10][R60.64] ;  /* 0x0000000a3c24b981 */ /* 0x000364000c1e1900 */
        /* <DEDUP_REMOVED lines=16> */
[----:B------:R0:W5:Y:S02]  /*48c0*/  @!P2 LDG.E R37, desc[UR10][R38.64] ;  /* 0x0000000a2625a981 */ /* 0x000164000c1e1900 */
[----:B0-----:R-:W-:Y:S02]  /*48d0*/  CS2R R38, SRZ ;  /* 0x0000000000267805 */ /* 0x001fe4000001ff00 */
[----:B------:R-:W-:-:S04]  /*48e0*/  LOP3.LUT R84, R84, 0xffffbfff, RZ, 0xc0, !PT ;  /* 0xffffbfff54547812 */ /* 0x000fc800078ec0ff */
[----:B------:R0:W5:Y:S01]  /*48f0*/  @!P2 LDG.E R38, desc[UR10][R82.64] ;  /* 0x0000000a5226a981 */ /* 0x000162000c1e1900 */
[----:B------:R-:W-:Y:S02]  /*4900*/  LOP3.LUT P0, RZ, R85, 0x1000, RZ, 0xc0, !PT ;  /* 0x0000100055ff7812 */ /* 0x000fe4000780c0ff */
[----:B------:R-:W-:Y:S02]  /*4910*/  @P5 LOP3.LUT R84, R84, 0x4000, RZ, 0xfc, !PT ;  /* 0x0000400054545812 */ /* 0x000fe400078efcff */
[----:B0-----:R-:W-:-:S04]  /*4920*/  IADD3 R83, R121, 0x168, RZ ;  /* 0x0000016879537810 */ /* 0x001fc80007ffe0ff */
[----:B------:R-:W-:-:S05]  /*4930*/  SHF.R.S32.HI R86, RZ, 0x1f, R83 ;  /* 0x0000001fff567819 */ /* 0x000fca0000011453 */
[----:B------:R-:W5:Y:S01]  /*4940*/  @!P0 LDG.E R39, desc[UR10][R80.64] ;  /* 0x0000000a50278981 */ /* 0x000f62000c1e1900 */
[----:B------:R-:W-:-:S04]  /*4950*/  ISETP.GE.U32.AND P4, PT, R83, UR6, PT ;  /* 0x0000000653007c0c */ /* 0x000fc8000bf86070 */
[----:B------:R-:W-:Y:S02]  /*4960*/  ISETP.GE.OR.EX P5, PT, R86, UR7, P1, P4 ;  /* 0x0000000756007c0c */ /* 0x000fe40008fa6740 */
[----:B------:R-:W-:-:S06]  /*4970*/  MOV R82, RZ ;  /* 0x000000ff00527202 */ /* 0x000fcc0000000f00 */
[----:B------:R0:W5:Y:S05]  /*4980*/  @!P0 LDG.E R82, desc[UR10][R78.64] ;  /* 0x0000000a4e528981 */ /* 0x00016a000c1e1900 */
        /* <DEDUP_REMOVED lines=21> */
[----:B------:R0:W5:Y:S01]  /*4ae0*/  @!P3 LDG.E R83, desc[UR10][R54.64] ;  /* 0x0000000a3653b981 */ /* 0x000162000c1e1900 */
[----:B------:R-:W-:Y:S01]  /*4af0*/  LOP3.LUT P2, RZ, R85, 0x20000, RZ, 0xc0, !PT ;  /* 0x0002000055ff7812 */ /* 0x000fe2000784c0ff */
[----:B0-----:R-:W0:Y:S01]  /*4b00*/  @!P4 LDC.64 R54, c[0x0][0x288] ;  /* 0x0000a200ff36cb82 */ /* 0x001e220000000a00 */
[----:B------:R-:W-:-:S06]  /*4b10*/  MOV R86, RZ ;  /* 0x000000ff00567202 */ /* 0x000fcc0000000f00 */
[----:B------:R1:W5:Y:S02]  /*4b20*/  @!P3 LDG.E R86, desc[UR10][R66.64] ;  /* 0x0000000a4256b981 */ /* 0x000364000c1e1900 */
[----:B-1----:R-:W-:-:S06]  /*4b30*/  CS2R R66, SRZ ;  /* 0x0000000000427805 */ /* 0x002fcc000001ff00 */
[----:B------:R1:W5:Y:S04]  /*4b40*/  @!P2 LDG.E R67, desc[UR10][R56.64] ;  /* 0x0000000a3843a981 */ /* 0x000368000c1e1900 */
[----:B------:R0:W5:Y:S01]  /*4b50*/  @!P2 LDG.E R66, desc[UR10][R70.64] ;  /* 0x0000000a4642a981 */ /* 0x000162000c1e1900 */
        /* <DEDUP_REMOVED lines=19> */
[----:B------:R0:W5:Y:S03]  /*4c90*/  @!P0 LDG.E R70, desc[UR10][R76.64] ;  /* 0x0000000a4c468981 */ /* 0x000166000c1e1900 */
[----:B------:R-:W-:Y:S01]  /*4ca0*/  @P4 LOP3.LUT R84, R84, 0x1000, RZ, 0xfc, !PT ;  /* 0x0000100054544812 */ /* 0x000fe200078efcff */
[----:B------:R1:W5:Y:S01]  /*4cb0*/  @!P0 LDG.E R71, desc[UR10][R74.64] ;  /* 0x0000000a4a478981 */ /* 0x000362000c1e1900 */
[----:B0-----:R-:W-:-:S04]  /*4cc0*/  IADD3 R76, R121, 0x178, RZ ;  /* 0x00000178794c7810 */ /* 0x001fc80007ffe0ff */
[----:B------:R-:W-:Y:S02]  /*4cd0*/  SHF.R.S32.HI R77, RZ, 0x1f, R76 ;  /* 0x0000001fff4d7819 */ /* 0x000fe4000001144c */
[----:B------:R-:W-:Y:S02]  /*4ce0*/  ISETP.GE.U32.AND P4, PT, R76, UR6, PT ;  /* 0x000000064c007c0c */ /* 0x000fe4000bf86070 */
[----:B------:R-:W-:Y:S02]  /*4cf0*/  LOP3.LUT P3, RZ, R85, 0x200000, RZ, 0xc0, !PT ;  /* 0x0020000055ff7812 */ /* 0x000fe4000786c0ff */
[----:B------:R-:W-:Y:S02]  /*4d00*/  ISETP.GE.OR.EX P4, PT, R77, UR7, P1, P4 ;  /* 0x000000074d007c0c */ /* 0x000fe40008f86740 */
[----:B-1----:R-:W-:-:S09]  /*4d10*/  CS2R R74, SRZ ;  /* 0x00000000004a7805 */ /* 0x002fd2000001ff00 */
[----:B------:R0:W5:Y:S04]  /*4d20*/  @!P3 LDG.E R75, desc[UR10][R40.64] ;  /* 0x0000000a284bb981 */ /* 0x000168000c1e1900 */
[----:B------:R1:W5:Y:S01]  /*4d30*/  @!P3 LDG.E R74, desc[UR10][R48.64] ;  /* 0x0000000a304ab981 */ /* 0x000362000c1e1900 */
        /* <DEDUP_REMOVED lines=18> */
[----:B------:R0:W5:Y:S02]  /*4e60*/  @!P2 LDG.E R76, desc[UR10][R68.64] ;  /* 0x0000000a444ca981 */ /* 0x000164000c1e1900 */
[----:B0-----:R-:W-:Y:S02]  /*4e70*/  CS2R R68, SRZ ;  /* 0x0000000000447805 */ /* 0x001fe4000001ff00 */
[----:B------:R-:W-:-:S04]  /*4e80*/  LOP3.LUT P0, RZ, R85, 0x80000, RZ, 0xc0, !PT ;  /* 0x0008000055ff7812 */ /* 0x000fc8000780c0ff */
[----:B------:R0:W5:Y:S01]  /*4e90*/  @!P2 LDG.E R68, desc[UR10][R44.64] ;  /* 0x0000000a2c44a981 */ /* 0x000162000c1e1900 */
[----:B------:R-:W-:-:S08]  /*4ea0*/  ISETP.GE.U32.AND P2, PT, R87, UR6, PT ;  /* 0x0000000657007c0c */ /* 0x000fd0000bf46070 */
[----:B------:R1:W5:Y:S01]  /*4eb0*/  @!P0 LDG.E R69, desc[UR10][R42.64] ;  /* 0x0000000a2a458981 */ /* 0x000362000c1e1900 */
[----:B0-----:R-:W-:-:S03]  /*4ec0*/  SHF.R.S32.HI R44, RZ, 0x1f, R87 ;  /* 0x0000001fff2c7819 */ /* 0x001fc60000011457 */
[----:B------:R0:W5:Y:S01]  /*4ed0*/  @!P0 LDG.E R77, desc[UR10][R46.64] ;  /* 0x0000000a2e4d8981 */ /* 0x000162000c1e1900 */
        /* <DEDUP_REMOVED lines=21> */
[----:B0-----:R-:W4:Y:S01]  /*5030*/  LDL.LU R120, [R1+0x418] ;  /* 0x0004180001787983 */ /* 0x001f220000300800 */
[----:B------:R-:W-:Y:S02]  /*5040*/  @!P4 SHF.R.U32.HI R47, RZ, 0x10, R4 ;  /* 0x00000010ff2fc819 */ /* 0x000fe40000011604 */
[----:B----4-:R-:W-:-:S04]  /*5050*/  PRMT R120, RZ, 0x7610, R120 ;  /* 0x00007610ff787816 */ /* 0x010fc80000000078 */
[----:B------:R-:W-:-:S05]  /*5060*/  @!P4 PRMT R120, R47, 0x7610, R120 ;  /* 0x000076102f78c816 */ /* 0x000fca0000000078 */
[----:B------:R0:W-:Y:S04]  /*5070*/  STL.S16 [R1+0x2da], R120 ;  /* 0x0002da7801007387 */ /* 0x0001e80000100600 */
[----:B0-----:R-:W4:Y:S04]  /*5080*/  LDL.LU R120, [R1+0x414] ;  /* 0x0004140001787983 */ /* 0x001f280000300800 */
[----:B------:R0:W-:Y:S02]  /*5090*/  STL.64 [R1+0x378], R114 ;  /* 0x0003787201007387 */ /* 0x0001e40000100a00 */
[----:B0-----:R-:W-:-:S02]  /*50a0*/  MOV R114, R52 ;  /* 0x0000003400727202 */ /* 0x001fc40000000f00 */
[----:B------:R-:W-:Y:S02]  /*50b0*/  MOV R115, R53 ;  /* 0x0000003500737202 */ /* 0x000fe40000000f00 */
[----:B------:R-:W2:Y:S01]  /*50c0*/  LDL.LU.64 R52, [R1+0x280] ;  /* 0x0002800001347983 */ /* 0x000ea20000300a00 */
[----:B----4-:R-:W-:-:S04]  /*50d0*/  PRMT R120, RZ, 0x7610, R120 ;  /* 0x00007610ff787816 */ /* 0x010fc80000000078 */
[----:B------:R-:W-:-:S05]  /*50e0*/  @!P4 PRMT R120, R0, 0x7610, R120 ;  /* 0x000076100078c816 */ /* 0x000fca0000000078 */
[----:B------:R0:W-:Y:S04]  /*50f0*/  STL.S16 [R1+0x2d6], R120 ;  /* 0x0002d67801007387 */ /* 0x0001e80000100600 */
[----:B0-----:R-:W4:Y:S01]  /*5100*/  LDL.LU R120, [R1+0x410] ;  /* 0x0004100001787983 */ /* 0x001f220000300800 */
[----:B------:R-:W-:Y:S02]  /*5110*/  LOP3.LUT P2, RZ, R85, 0x8, RZ, 0xc0, !PT ;  /* 0x0000000855ff7812 */ /* 0x000fe4000784c0ff */
[----:B------:R-:W-:-:S04]  /*5120*/  PRMT R47, RZ, 0x7610, R47 ;  /* 0x00007610ff2f7816 */ /* 0x000fc8000000002f */
[----:B------:R-:W-:-:S05]  /*5130*/  @!P4 PRMT R47, R4, 0x7610, R47 ;  /* 0x00007610042fc816 */ /* 0x000fca000000002f */
[----:B------:R0:W-:Y:S02]  /*5140*/  STL.S16 [R1+0x2d8], R47 ;  /* 0x0002d82f01007387 */ /* 0x0001e40000100600 */
[----:B0-----:R-:W-:Y:S02]  /*5150*/  @!P2 SHF.R.U32.HI R47, RZ, 0x10, R3 ;  /* 0x00000010ff2fa819 */ /* 0x001fe40000011603 */
[----:B------:R-:W-:Y:S01]  /*5160*/  LOP3.LUT P3, RZ, R85, 0x1000000, RZ, 0xc0, !PT ;  /* 0x0100000055ff7812 */ /* 0x000fe2000786c0ff */
[----:B------:R0:W-:Y:S02]  /*5170*/  STL [R1+0x10], R0 ;  /* 0x0000100001007387 */ /* 0x0001e40000100800 */
[----:B0-----:R-:W-:-:S10]  /*5180*/  MOV R0, RZ ;  /* 0x000000ff00007202 */ /* 0x001fd40000000f00 */
[----:B--2---:R-:W2:Y:S04]  /*5190*/  @!P3 LDG.E R0, desc[UR10][R52.64] ;  /* 0x0000000a3400b981 */ /* 0x004ea8000c1e1900 */
[----:B------:R0:W-:Y:S04]  /*51a0*/  STL.64 [R1+0x398], R118 ;  /* 0x0003987601007387 */ /* 0x0001e80000100a00 */
[----:B------:R-:W3:Y:S04]  /*51b0*/  LDL.LU.64 R52, [R1+0x408] ;  /* 0x0004080001347983 */ /* 0x000ee80000300a00 */
[----:B0-----:R-:W5:Y:S01]  /*51c0*/  LDL.LU.64 R118, [R1+0x238] ;  /* 0x0002380001767983 */ /* 0x001f620000300a00 */
[----:B----4-:R-:W-:-:S04]  /*51d0*/  PRMT R120, RZ, 0x7610, R120 ;  /* 0x00007610ff787816 */ /* 0x010fc80000000078 */
[----:B------:R-:W-:-:S05]  /*51e0*/  @!P2 PRMT R120, R47, 0x7610, R120 ;  /* 0x000076102f78a816 */ /* 0x000fca0000000078 */
[----:B------:R0:W-:Y:S04]  /*51f0*/  STL.S16 [R1+0x2d4], R120 ;  /* 0x0002d47801007387 */ /* 0x0001e80000100600 */
[----:B0-----:R-:W4:Y:S01]  /*5200*/  LDL.LU R120, [R1+0x400] ;  /* 0x0004000001787983 */ /* 0x001f220000300800 */
[----:B------:R-:W-:Y:S02]  /*5210*/  @!P2 SHF.R.U32.HI R47, RZ, 0x10, R2 ;  /* 0x00000010ff2fa819 */ /* 0x000fe40000011602 */
[C---:B------:R-:W-:Y:S02]  /*5220*/  @!P6 IADD3.X R43, R46.reuse, R43, RZ, P0, !PT ;  /* 0x0000002b2e2be210 */ /* 0x040fe400007fe4ff */
[----:B------:R-:W-:Y:S02]  /*5230*/  LOP3.LUT P0, RZ, R85, 0x800000, RZ, 0xc0, !PT ;  /* 0x0080000055ff7812 */ /* 0x000fe4000780c0ff */
[----:B------:R-:W-:-:S02]  /*5240*/  @!P6 IADD3.X R45, R46, R45, RZ, P5, !PT ;  /* 0x0000002d2e2de210 */ /* 0x000fc40002ffe4ff */
[----:B------:R-:W-:Y:S01]  /*5250*/  LOP3.LUT P5, RZ, R85, 0x4, RZ, 0xc0, !PT ;  /* 0x0000000455ff7812 */ /* 0x000fe200078ac0ff */
[----:B------:R0:W-:Y:S02]  /*5260*/  STL.64 [R1+0x3e0], R14 ;  /* 0x0003e00e01007387 */ /* 0x0001e40000100a00 */
[----:B0-----:R-:W-:Y:S02]  /*5270*/  PRMT R15, RZ, 0x7610, R15 ;  /* 0x00007610ff0f7816 */ /* 0x001fe4000000000f */
[----:B------:R-:W-:Y:S02]  /*5280*/  PRMT R14, RZ, 0x7610, R14 ;  /* 0x00007610ff0e7816 */ /* 0x000fe4000000000e */
[----:B------:R-:W-:-:S06]  /*5290*/  @!P2 PRMT R15, R2, 0x7610, R15 ;  /* 0x00007610020fa816 */ /* 0x000fcc000000000f */
[----:B------:R-:W-:Y:S01]  /*52a0*/  @!P5 PRMT R14, R5, 0x7610, R14 ;  /* 0x00007610050ed816 */ /* 0x000fe2000000000e */
[----:B------:R-:W-:Y:S04]  /*52b0*/  STL.S16 [R1+0x2d0], R15 ;  /* 0x0002d00f01007387 */ /* 0x000fe80000100600 */
[----:B------:R0:W-:Y:S04]  /*52c0*/  STL.S16 [R1+0x2e0], R14 ;  /* 0x0002e00e01007387 */ /* 0x0001e80000100600 */
[----:B0-----:R-:W2:Y:S01]  /*52d0*/  LDL.LU.64 R14, [R1+0x2a0] ;  /* 0x0002a000010e7983 */ /* 0x001ea20000300a00 */
[----:B------:R-:W-:-:S04]  /*52e0*/  PRMT R87, RZ, 0x7610, R87 ;  /* 0x00007610ff577816 */ /* 0x000fc80000000057 */
[----:B------:R-:W-:Y:S02]  /*52f0*/  @!P2 PRMT R87, R3, 0x7610, R87 ;  /* 0x000076100357a816 */ /* 0x000fe40000000057 */
[----:B------:R-:W-:Y:S01]  /*5300*/  LOP3.LUT R84, R84, 0xfffffbff, RZ, 0xc0, !PT ;  /* 0xfffffbff54547812 */ /* 0x000fe200078ec0ff */
[----:B------:R0:W-:Y:S04]  /*5310*/  STL [R1+0x110], R4 ;  /* 0x0001100401007387 */ /* 0x0001e80000100800 */
[----:B------:R-:W-:Y:S01]  /*5320*/  STL.S16 [R1+0x2ce], R87 ;  /* 0x0002ce5701007387 */ /* 0x000fe20000100600 */
[----:B------:R-:W-:-:S03]  /*5330*/  @P6 LOP3.LUT R84, R84, 0x400, RZ, 0xfc, !PT ;  /* 0x0000040054546812 */ /* 0x000fc600078efcff */
[----:B------:R1:W-:Y:S01]  /*5340*/  STL [R1+0x114], R2 ;  /* 0x0001140201007387 */ /* 0x0003e20000100800 */
[----:B0-----:R-:W-:-:S03]  /*5350*/  PRMT R4, RZ, 0x7610, R4 ;  /* 0x00007610ff047816 */ /* 0x001fc60000000004 */
[----:B------:R-:W-:Y:S01]  /*5360*/  STL [R1+0x14], R3 ;  /* 0x0000140301007387 */ /* 0x000fe20000100800 */
[----:B-1----:R-:W-:Y:S02]  /*5370*/  @!P5 SHF.R.U32.HI R2, RZ, 0x10, R5 ;  /* 0x00000010ff02d819 */ /* 0x002fe40000011605 */
[----:B----4-:R-:W-:-:S04]  /*5380*/  PRMT R120, RZ, 0x7610, R120 ;  /* 0x00007610ff787816 */ /* 0x010fc80000000078 */
[----:B------:R-:W-:Y:S01]  /*5390*/  @!P2 PRMT R120, R47, 0x7610, R120 ;  /* 0x000076102f78a816 */ /* 0x000fe20000000078 */
[----:B------:R-:W-:-:S04]  /*53a0*/  HFMA2.MMA R47, -RZ, RZ, 0, 0 ;  /* 0x00000000ff2f7435 */ /* 0x000fc800000001ff */
[----:B------:R0:W-:Y:S06]  /*53b0*/  STL.S16 [R1+0x2d2], R120 ;  /* 0x0002d27801007387 */ /* 0x0001ec0000100600 */
[----:B---3--:R1:W3:Y:S04]  /*53c0*/  @!P0 LDG.E R47, desc[UR10][R52.64] ;  /* 0x0000000a342f8981 */ /* 0x0082e8000c1e1900 */
[----:B0-----:R-:W4:Y:S01]  /*53d0*/  LDL.LU R120, [R1+0x3fc] ;  /* 0x0003fc0001787983 */ /* 0x001f220000300800 */
[----:B-1----:R-:W-:-:S06]  /*53e0*/  MOV R52, RZ ;  /* 0x000000ff00347202 */ /* 0x002fcc0000000f00 */
[----:B-----5:R0:W5:Y:S02]  /*53f0*/  @!P0 LDG.E R52, desc[UR10][R118.64] ;  /* 0x0000000a76348981 */ /* 0x020164000c1e1900 */
[----:B0-----:R-:W-:Y:S02]  /*5400*/  MOV R118, R114 ;  /* 0x0000007200767202 */ /* 0x001fe40000000f00 */
[----:B------:R-:W-:Y:S02]  /*5410*/  MOV R119, R115 ;  /* 0x0000007300777202 */ /* 0x000fe40000000f00 */
[----:B------:R-:W-:Y:S02]  /*5420*/  MOV R114, R72 ;  /* 0x0000004800727202 */ /* 0x000fe40000000f00 */
[----:B------:R-:W-:Y:S02]  /*5430*/  MOV R115, R73 ;  /* 0x0000004900737202 */ /* 0x000fe40000000f00 */
[----:B------:R-:W-:-:S02]  /*5440*/  MOV R72, R8 ;  /* 0x0000000800487202 */ /* 0x000fc40000000f00 */
[----:B------:R-:W-:Y:S02]  /*5450*/  MOV R73, R9 ;  /* 0x0000000900497202 */ /* 0x000fe40000000f00 */
[----:B------:R-:W3:Y:S01]  /*5460*/  LDL.LU.64 R8, [R1+0x2c0] ;  /* 0x0002c00001087983 */ /* 0x000ee20000300a00 */
[----:B------:R-:W-:-:S04]  /*5470*/  IADD3 R53, R121, 0x188, RZ ;  /* 0x0000018879357810 */ /* 0x000fc80007ffe0ff */
[----:B------:R-:W-:Y:S02]  /*5480*/  SHF.R.S32.HI R87, RZ, 0x1f, R53 ;  /* 0x0000001fff577819 */ /* 0x000fe40000011435 */
[----:B------:R-:W-:Y:S02]  /*5490*/  ISETP.GE.U32.AND P0, PT, R53, UR6, PT ;  /* 0x0000000635007c0c */ /* 0x000fe4000bf06070 */
[----:B------:R-:W-:Y:S02]  /*54a0*/  @!P5 PRMT R4, R2, 0x7610, R4 ;  /* 0x000076100204d816 */ /* 0x000fe40000000004 */
[----:B------:R-:W-:Y:S02]  /*54b0*/  ISETP.GE.OR.EX P6, PT, R87, UR7, P1, P0 ;  /* 0x0000000757007c0c */ /* 0x000fe40008fc6700 */
[----:B------:R-:W-:Y:S02]  /*54c0*/  PRMT R3, RZ, 0x7610, R3 ;  /* 0x00007610ff037816 */ /* 0x000fe40000000003 */
[----:B------:R-:W-:-:S04]  /*54d0*/  @!P5 SHF.R.U32.HI R2, RZ, 0x10, R6 ;  /* 0x00000010ff02d819 */ /* 0x000fc80000011606 */
[----:B------:R-:W-:-:S05]  /*54e0*/  @!P5 PRMT R3, R2, 0x7610, R3 ;  /* 0x000076100203d816 */ /* 0x000fca0000000003 */
[----:B------:R0:W-:Y:S02]  /*54f0*/  STL.S16 [R1+0x2de], R3 ;  /* 0x0002de0301007387 */ /* 0x0001e40000100600 */
[----:B0-----:R-:W0:Y:S02]  /*5500*/  @!P6 LDC.64 R2, c[0x0][0x288] ;  /* 0x0000a200ff02eb82 */ /* 0x001e240000000a00 */
[----:B------:R1:W-:Y:S04]  /*5510*/  STL [R1+0x18], R5 ;  /* 0x0000180501007387 */ /* 0x0003e80000100800 */
[----:B------:R2:W-:Y:S01]  /*5520*/  STL.S16 [R1+0x2e2], R4 ;  /* 0x0002e20401007387 */ /* 0x0005e20000100600 */
[----:B-1----:R-:W-:Y:S02]  /*5530*/  @!P6 MOV R5, R63 ;  /* 0x0000003f0005e202 */ /* 0x002fe40000000f00 */
[----:B--2---:R-:W-:Y:S01]  /*5540*/  @!P6 MOV R4, R64 ;  /* 0x000000400004e202 */ /* 0x004fe20000000f00 */
        /* <DEDUP_REMOVED lines=8> */
[C---:B------:R-:W-:Y:S01]  /*55d0*/  LOP3.LUT P0, RZ, R85.reuse, 0x2, RZ, 0xc0, !PT ;  /* 0x0000000255ff7812 */ /* 0x040fe2000780c0ff */
[----:B------:R2:W-:Y:S01]  /*55e0*/  STL.64 [R1+0x3a8], R100 ;  /* 0x0003a86401007387 */ /* 0x0005e20000100a00 */
[----:B------:R-:W-:Y:S02]  /*55f0*/  LOP3.LUT P4, RZ, R85, 0x400000, RZ, 0xc0, !PT ;  /* 0x0040000055ff7812 */ /* 0x000fe4000788c0ff */
[----:B0-----:R-:W-:-:S04]  /*5600*/  @!P6 IADD3 R2, P2, R87, R2, RZ ;  /* 0x000000025702e210 */ /* 0x001fc80007f5e0ff */
[----:B------:R-:W-:Y:S02]  /*5610*/  @!P6 IADD3.X R3, R53, R3, RZ, P2, !PT ;  /* 0x000000033503e210 */ /* 0x000fe400017fe4ff */
[----:B-1----:R-:W-:-:S04]  /*5620*/  @!P6 IADD3 R4, P2, R87, R4, RZ ;  /* 0x000000045704e210 */ /* 0x002fc80007f5e0ff */
[----:B------:R-:W-:Y:S02]  /*5630*/  @!P6 IADD3.X R5, R53, R5, RZ, P2, !PT ;  /* 0x000000053505e210 */ /* 0x000fe400017fe4ff */
[----:B------:R-:W-:Y:S02]  /*5640*/  PRMT R53, RZ, 0x7610, R53 ;  /* 0x00007610ff357816 */ /* 0x000fe40000000035 */
[----:B--2---:R-:W-:Y:S02]  /*5650*/  PRMT R101, RZ, 0x7610, R101 ;  /* 0x00007610ff657816 */ /* 0x004fe40000000065 */
[----:B------:R-:W-:Y:S01]  /*5660*/  @!P0 PRMT R53, R10, 0x7610, R53 ;  /* 0x000076100a358816 */ /* 0x000fe20000000035 */
[----:B------:R0:W-:Y:S01]  /*5670*/  STL [R1+0x3cc], R100 ;  /* 0x0003cc6401007387 */ /* 0x0001e20000100800 */
[----:B------:R-:W-:-:S03]  /*5680*/  @!P5 PRMT R101, R6, 0x7610, R101 ;  /* 0x000076100665d816 */ /* 0x000fc60000000065 */
[----:B------:R1:W-:Y:S04]  /*5690*/  STL [R1+0x118], R6 ;  /* 0x0001180601007387 */ /* 0x0003e80000100800 */
[----:B------:R2:W-:Y:S01]  /*56a0*/  STL.S16 [R1+0x284], R53 ;  /* 0x0002843501007387 */ /* 0x0005e20000100600 */
[----:B0-----:R-:W-:Y:S02]  /*56b0*/  PRMT R100, RZ, 0x7610, R100 ;  /* 0x00007610ff647816 */ /* 0x001fe40000000064 */
[----:B-1----:R-:W-:Y:S02]  /*56c0*/  @!P0 SHF.R.U32.HI R6, RZ, 0x10, R7 ;  /* 0x00000010ff068819 */ /* 0x002fe40000011607 */
[----:B--2---:R-:W-:Y:S02]  /*56d0*/  MOV R53, RZ ;  /* 0x000000ff00357202 */ /* 0x004fe40000000f00 */
[----:B------:R-:W-:-:S02]  /*56e0*/  @!P0 PRMT R100, R6, 0x7610, R100 ;  /* 0x0000761006648816 */ /* 0x000fc40000000064 */
[----:B------:R-:W-:Y:S01]  /*56f0*/  @!P0 SHF.R.U32.HI R6, RZ, 0x10, R10 ;  /* 0x00000010ff068819 */ /* 0x000fe2000001160a */
[----:B------:R-:W-:-:S10]  /*5700*/  HFMA2.MMA R87, -RZ, RZ, 0, 0 ;  /* 0x00000000ff577435 */ /* 0x000fd400000001ff */
[----:B------:R-:W2:Y:S04]  /*5710*/  @!P4 LDG.E R87, desc[UR10][R14.64] ;  /* 0x0000000a0e57c981 */ /* 0x000ea8000c1e1900 */
[----:B------:R-:W5:Y:S04]  /*5720*/  LDL.LU.64 R14, [R1+0x278] ;  /* 0x00027800010e7983 */ /* 0x000f680000300a00 */
[----:B------:R-:W-:Y:S04]  /*5730*/  STL.S16 [R1+0x2cc], R101 ;  /* 0x0002cc6501007387 */ /* 0x000fe80000100600 */
[----:B------:R0:W-:Y:S04]  /*5740*/  STL.S16 [R1+0x286], R100 ;  /* 0x0002866401007387 */ /* 0x0001e80000100600 */
[----:B0-----:R-:W2:Y:S01]  /*5750*/  LDL.LU.64 R100, [R1+0x268] ;  /* 0x0002680001647983 */ /* 0x001ea20000300a00 */
[----:B----4-:R-:W-:-:S04]  /*5760*/  PRMT R120, RZ, 0x7610, R120 ;  /* 0x00007610ff787816 */ /* 0x010fc80000000078 */
[----:B------:R-:W-:-:S05]  /*5770*/  @!P0 PRMT R120, R6, 0x7610, R120 ;  /* 0x0000761006788816 */ /* 0x000fca0000000078 */
[----:B------:R0:W-:Y:S04]  /*5780*/  STL.S16 [R1+0x2a2], R120 ;  /* 0x0002a27801007387 */ /* 0x0001e80000100600 */
[----:B0-----:R-:W4:Y:S04]  /*5790*/  LDL.LU R120, [R1+0x3f8] ;  /* 0x0003f80001787983 */ /* 0x001f280000300800 */
[----:B---3--:R0:W3:Y:S04]  /*57a0*/  @!P4 LDG.E R53, desc[UR10][R8.64] ;  /* 0x0000000a0835c981 */ /* 0x0080e8000c1e1900 */
[----:B------:R-:W5:Y:S01]  /*57b0*/  LDL.LU.64 R8, [R1+0x3f0] ;  /* 0x0003f00001087983 */ /* 0x000f620000300a00 */
[----:B------:R-:W-:Y:S01]  /*57c0*/  HFMA2.MMA R46, -RZ, RZ, 0, 0 ;  /* 0x00000000ff2e7435 */ /* 0x000fe200000001ff */
[----:B------:R-:W-:-:S09]  /*57d0*/  LOP3.LUT R84, R84, 0xfffffff7, RZ, 0xc0, !PT ;  /* 0xfffffff754547812 */ /* 0x000fd200078ec0ff */
[----:B------:R-:W3:Y:S01]  /*57e0*/  @!P3 LDG.E R46, desc[UR10][R124.64] ;  /* 0x0000000a7c2eb981 */ /* 0x000ee2000c1e1900 */
[C---:B------:R-:W-:Y:S02]  /*57f0*/  LOP3.LUT P3, RZ, R85.reuse, 0x1, RZ, 0xc0, !PT ;  /* 0x0000000155ff7812 */ /* 0x040fe4000786c0ff */
[----:B------:R-:W-:Y:S02]  /*5800*/  PRMT R6, RZ, 0x7610, R6 ;  /* 0x00007610ff067816 */ /* 0x000fe40000000006 */
[----:B------:R-:W-:Y:S02]  /*5810*/  PRMT R89, RZ, 0x7610, R89 ;  /* 0x00007610ff597816 */ /* 0x000fe40000000059 */
[----:B------:R-:W-:Y:S02]  /*5820*/  PRMT R88, RZ, 0x7610, R88 ;  /* 0x00007610ff587816 */ /* 0x000fe40000000058 */
[----:B------:R-:W-:Y:S02]  /*5830*/  @P6 LOP3.LUT R84, R84, 0x8, RZ, 0xfc, !PT ;  /* 0x0000000854546812 */ /* 0x000fe400078efcff */
[----:B------:R-:W-:-:S02]  /*5840*/  LOP3.LUT P2, RZ, R85, 0x10000000, RZ, 0xc0, !PT ;  /* 0x1000000055ff7812 */ /* 0x000fc4000784c0ff */
[----:B------:R-:W-:Y:S02]  /*5850*/  @!P0 PRMT R6, R7, 0x7610, R6 ;  /* 0x0000761007068816 */ /* 0x000fe40000000006 */
[----:B------:R-:W-:-:S03]  /*5860*/  LOP3.LUT P0, RZ, R84, 0x20000000, RZ, 0xc0, !PT ;  /* 0x2000000054ff7812 */ /* 0x000fc6000780c0ff */
[----:B------:R-:W-:Y:S04]  /*5870*/  STL.S16 [R1+0x282], R6 ;  /* 0x0002820601007387 */ /* 0x000fe80000100600 */
[----:B------:R1:W-:Y:S04]  /*5880*/  STL.64 [R1+0x3c0], R116 ;  /* 0x0003c07401007387 */ /* 0x0003e80000100a00 */
[----:B------:R-:W-:Y:S04]  /*5890*/  STL.64 [R1+0x3b8], R98 ;  /* 0x0003b86201007387 */ /* 0x000fe80000100a00 */
[----:B------:R0:W-:Y:S01]  /*58a0*/  STL.64 [R1+0x3d0], R98 ;  /* 0x0003d06201007387 */ /* 0x0001e20000100a00 */
[----:B-1----:R-:W-:-:S02]  /*58b0*/  PRMT R117, RZ, 0x7610, R117 ;  /* 0x00007610ff757816 */ /* 0x002fc40000000075 */
[----:B0-----:R-:W-:Y:S02]  /*58c0*/  PRMT R99, RZ, 0x7610, R99 ;  /* 0x00007610ff637816 */ /* 0x001fe40000000063 */
[----:B------:R-:W-:Y:S02]  /*58d0*/  PRMT R98, RZ, 0x7610, R98 ;  /* 0x00007610ff627816 */ /* 0x000fe40000000062 */
[----:B------:R-:W-:-:S05]  /*58e0*/  @!P0 PRMT R99, R16, 0x7610, R99 ;  /* 0x0000761010638816 */ /* 0x000fca0000000063 */
[----:B------:R-:W-:Y:S04]  /*58f0*/  STL.S16 [R1+0x2a0], R99 ;  /* 0x0002a06301007387 */ /* 0x000fe80000100600 */
[----:B------:R0:W-:Y:S02]  /*5900*/  STL [R1+0x11c], R10 ;  /* 0x00011c0a01007387 */ /* 0x0001e40000100800 */
[----:B0-----:R-:W-:Y:S02]  /*5910*/  IADD3 R10, R121, 0x190, RZ ;  /* 0x00000190790a7810 */ /* 0x001fe40007ffe0ff */
[----:B----4-:R-:W-:Y:S02]  /*5920*/  PRMT R120, RZ, 0x7610, R120 ;  /* 0x00007610ff787816 */ /* 0x010fe40000000078 */
[----:B-----5:R-:W-:-:S02]  /*5930*/  @!P3 PRMT R89, R9, 0x7610, R89 ;  /* 0x000076100959b816 */ /* 0x020fc40000000059 */
[----:B------:R-:W-:Y:S02]  /*5940*/  @!P3 PRMT R88, R8, 0x7610, R88 ;  /* 0x000076100858b816 */ /* 0x000fe40000000058 */
[----:B------:R-:W-:Y:S01]  /*5950*/  @!P3 SHF.R.U32.HI R6, RZ, 0x10, R9 ;  /* 0x00000010ff06b819 */ /* 0x000fe20000011609 */
[----:B------:R-:W-:Y:S04]  /*5960*/  STL.S16 [R1+0x280], R89 ;  /* 0x0002805901007387 */ /* 0x000fe80000100600 */
[----:B------:R0:W-:Y:S01]  /*5970*/  STL.S16 [R1+0x2a6], R88 ;  /* 0x0002a65801007387 */ /* 0x0001e20000100600 */
[----:B------:R-:W-:Y:S02]  /*5980*/  @!P3 PRMT R120, R6, 0x7610, R120 ;  /* 0x000076100678b816 */ /* 0x000fe40000000078 */
[----:B------:R-:W-:-:S02]  /*5990*/  @!P3 SHF.R.U32.HI R6, RZ, 0x10, R8 ;  /* 0x00000010ff06b819 */ /* 0x000fc40000011608 */
[----:B0-----:R-:W-:Y:S02]  /*59a0*/  CS2R R88, SRZ ;  /* 0x0000000000587805 */ /* 0x001fe4000001ff00 */
[----:B------:R-:W-:Y:S02]  /*59b0*/  @!P3 PRMT R117, R6, 0x7610, R117 ;  /* 0x000076100675b816 */ /* 0x000fe40000000075 */
[----:B------:R-:W-:Y:S02]  /*59c0*/  @!P0 SHF.R.U32.HI R6, RZ, 0x10, R16 ;  /* 0x00000010ff068819 */ /* 0x000fe40000011610 */
[----:B------:R-:W4:Y:S02]  /*59d0*/  @!P2 LDG.E R88, desc[UR10][R14.64] ;  /* 0x0000000a0e58a981 */ /* 0x000f24000c1e1900 */
[----:B------:R-:W-:Y:S02]  /*59e0*/  @!P0 PRMT R98, R6, 0x7610, R98 ;  /* 0x0000761006628816 */ /* 0x000fe40000000062 */
[----:B--2---:R-:W2:Y:S04]  /*59f0*/  @!P2 LDG.E R89, desc[UR10][R100.64] ;  /* 0x0000000a6459a981 */ /* 0x004ea8000c1e1900 */
[----:B------:R-:W5:Y:S04]  /*5a00*/  LDL.LU.64 R14, [R1+0x3e0] ;  /* 0x0003e000010e7983 */ /* 0x000f680000300a00 */
[----:B------:R0:W-:Y:S04]  /*5a10*/  STL.S16 [R1+0x2c2], R98 ;  /* 0x0002c26201007387 */ /* 0x0001e80000100600 */
[----:B------:R-:W3:Y:S04]  /*5a20*/  LDL.LU.64 R100, [R1+0x298] ;  /* 0x0002980001647983 */ /* 0x000ee80000300a00 */
[----:B0-----:R-:W4:Y:S01]  /*5a30*/  LDL.LU.64 R98, [R1+0x2b8] ;  /* 0x0002b80001627983 */ /* 0x001f220000300a00 */
[----:B------:R-:W-:-:S03]  /*5a40*/  ISETP.GE.U32.AND P2, PT, R10, UR6, PT ;  /* 0x000000060a007c0c */ /* 0x000fc6000bf46070 */
[----:B------:R0:W-:Y:S01]  /*5a50*/  STL [R1+0x120], R8 ;  /* 0x0001200801007387 */ /* 0x0001e20000100800 */
[----:B------:R-:W-:-:S03]  /*5a60*/  @!P0 SHF.R.U32.HI R6, RZ, 0x10, R11 ;  /* 0x00000010ff068819 */ /* 0x000fc6000001160b */
[----:B------:R1:W-:Y:S01]  /*5a70*/  STL [R1+0x1c], R7 ;  /* 0x00001c0701007387 */ /* 0x0003e20000100800 */
[----:B0-----:R-:W-:-:S04]  /*5a80*/  SHF.R.S32.HI R8, RZ, 0x1f, R10 ;  /* 0x0000001fff087819 */ /* 0x001fc8000001140a */
[----:B------:R-:W-:Y:S02]  /*5a90*/  ISETP.GE.OR.EX P3, PT, R8, UR7, P1, P2 ;  /* 0x0000000708007c0c */ /* 0x000fe40008f66720 */
[----:B-1----:R-:W-:-:S04]  /*5aa0*/  PRMT R7, RZ, 0x7610, R7 ;  /* 0x00007610ff077816 */ /* 0x002fc80000000007 */
[----:B------:R-:W-:-:S05]  /*5ab0*/  @!P0 PRMT R7, R6, 0x7610, R7 ;  /* 0x0000761006078816 */ /* 0x000fca0000000007 */
[----:B------:R0:W-:Y:S02]  /*5ac0*/  STL.S16 [R1+0x2c4], R7 ;  /* 0x0002c40701007387 */ /* 0x0001e40000100600 */
[----:B0-----:R-:W0:Y:S02]  /*5ad0*/  @!P3 LDC.64 R6, c[0x0][0x288] ;  /* 0x0000a200ff06bb82 */ /* 0x001e240000000a00 */
[----:B------:R-:W-:Y:S04]  /*5ae0*/  STL [R1+0x24], R16 ;  /* 0x0000241001007387 */ /* 0x000fe80000100800 */
[----:B------:R1:W-:Y:S02]  /*5af0*/  STL [R1+0x20], R9 ;  /* 0x0000200901007387 */ /* 0x0003e40000100800 */
[----:B-1----:R-:W-:Y:S01]  /*5b00*/  @!P3 MOV R9, R63 ;  /* 0x0000003f0009b202 */ /* 0x002fe20000000f00 */
        /* <DEDUP_REMOVED lines=13> */
[----:B------:R-:W-:Y:S01]  /*5be0*/  LOP3.LUT P2, RZ, R84, 0x8000000, RZ, 0xc0, !PT ;  /* 0x0800000054ff7812 */ /* 0x000fe2000784c0ff */
[----:B------:R0:W-:Y:S01]  /*5bf0*/  STL.S16 [R1+0x2a4], R120 ;  /* 0x0002a47801007387 */ /* 0x0001e20000100600 */
[----:B------:R-:W-:Y:S02]  /*5c00*/  PRMT R91, RZ, 0x7610, R91 ;  /* 0x00007610ff5b7816 */ /* 0x000fe4000000005b */
[----:B------:R-:W-:Y:S01]  /*5c10*/  LOP3.LUT P4, RZ, R85, 0x8000000, RZ, 0xc0, !PT ;  /* 0x0800000055ff7812 */ /* 0x000fe2000788c0ff */
[----:B0-----:R-:W2:Y:S01]  /*5c20*/  LDL.LU R120, [R1+0x3e8] ;  /* 0x0003e80001787983 */ /* 0x001ea20000300800 */
[----:B------:R-:W-:-:S04]  /*5c30*/  PRMT R90, RZ, 0x7610, R90 ;  /* 0x00007610ff5a7816 */ /* 0x000fc8000000005a */
[----:B------:R-:W-:-:S05]  /*5c40*/  @!P0 PRMT R90, R11, 0x7610, R90 ;  /* 0x000076100b5a8816 */ /* 0x000fca000000005a */
[----:B------:R0:W-:Y:S02]  /*5c50*/  STL.S16 [R1+0x27e], R90 ;  /* 0x00027e5a01007387 */ /* 0x0001e40000100600 */
[----:B0-----:R-:W-:Y:S01]  /*5c60*/  HFMA2.MMA R90, -RZ, RZ, 0, 0 ;  /* 0x00000000ff5a7435 */ /* 0x001fe200000001ff */
[----:B-----5:R-:W-:-:S05]  /*5c70*/  @!P2 PRMT R91, R15, 0x7610, R91 ;  /* 0x000076100f5ba816 */ /* 0x020fca000000005b */
[----:B------:R0:W-:Y:S04]  /*5c80*/  STL.S16 [R1+0x26e], R91 ;  /* 0x00026e5b01007387 */ /* 0x0001e80000100600 */
[----:B---3--:R-:W3:Y:S01]  /*5c90*/  @!P4 LDG.E R90, desc[UR10][R100.64] ;  /* 0x0000000a645ac981 */ /* 0x008ee2000c1e1900 */
[----:B0-----:R-:W-:-:S03]  /*5ca0*/  MOV R91, RZ ;  /* 0x000000ff005b7202 */ /* 0x001fc60000000f00 */
[----:B------:R-:W5:Y:S04]  /*5cb0*/  LDL.LU.64 R100, [R1+0x270] ;  /* 0x0002700001647983 */ /* 0x000f680000300a00 */
[----:B----4-:R0:W4:Y:S04]  /*5cc0*/  @!P4 LDG.E R91, desc[UR10][R98.64] ;  /* 0x0000000a625bc981 */ /* 0x010128000c1e1900 */
[----:B------:R-:W0:Y:S01]  /*5cd0*/  LDL.LU.64 R98, [R1+0x3d0] ;  /* 0x0003d00001627983 */ /* 0x000e220000300a00 */
[----:B------:R-:W-:Y:S02]  /*5ce0*/  PRMT R116, RZ, 0x7610, R116 ;  /* 0x00007610ff747816 */ /* 0x000fe40000000074 */
[----:B------:R-:W-:-:S04]  /*5cf0*/  @!P2 SHF.R.U32.HI R10, RZ, 0x10, R12 ;  /* 0x00000010ff0aa819 */ /* 0x000fc8000001160c */
[----:B------:R-:W-:Y:S01]  /*5d00*/  @!P2 PRMT R116, R10, 0x7610, R116 ;  /* 0x000076100a74a816 */ /* 0x000fe20000000074 */
[----:B------:R-:W-:Y:S04]  /*5d10*/  STL.S16 [R1+0x2c0], R117 ;  /* 0x0002c07501007387 */ /* 0x000fe80000100600 */
[----:B------:R1:W-:Y:S04]  /*5d20*/  STL.S16 [R1+0x27a], R116 ;  /* 0x00027a7401007387 */ /* 0x0003e80000100600 */
[----:B-1----:R-:W3:Y:S01]  /*5d30*/  LDL.LU.64 R116, [R1+0x260] ;  /* 0x0002600001747983 */ /* 0x002ee20000300a00 */
[----:B------:R-:W-:-:S02]  /*5d40*/  LOP3.LUT R85, R85, 0xfdffffff, RZ, 0xc0, !PT ;  /* 0xfdffffff55557812 */ /* 0x000fc400078ec0ff */
[----:B------:R-:W-:Y:S02]  /*5d50*/  @!P2 SHF.R.U32.HI R10, RZ, 0x10, R15 ;  /* 0x00000010ff0aa819 */ /* 0x000fe4000001160f */
[----:B------:R-:W-:Y:S02]  /*5d60*/  @P3 LOP3.LUT R85, R85, 0x2000000, RZ, 0xfc, !PT ;  /* 0x0200000055553812 */ /* 0x000fe400078efcff */
[C---:B------:R-:W-:Y:S02]  /*5d70*/  LOP3.LUT P3, RZ, R84.reuse, 0x10000000, RZ, 0xc0, !PT ;  /* 0x1000000054ff7812 */ /* 0x040fe4000786c0ff */
[----:B------:R-:W-:Y:S02]  /*5d80*/  PRMT R93, RZ, 0x7610, R93 ;  /* 0x00007610ff5d7816 */ /* 0x000fe4000000005d */
[----:B------:R-:W-:Y:S02]  /*5d90*/  LOP3.LUT P0, RZ, R85, 0x4000000, RZ, 0xc0, !PT ;  /* 0x0400000055ff7812 */ /* 0x000fe4000780c0ff */
[----:B------:R-:W-:-:S02]  /*5da0*/  LOP3.LUT P4, RZ, R84, 0x4000000, RZ, 0xc0, !PT ;  /* 0x0400000054ff7812 */ /* 0x000fc4000788c0ff */
[----:B--2---:R-:W-:-:S04]  /*5db0*/  PRMT R120, RZ, 0x7610, R120 ;  /* 0x00007610ff787816 */ /* 0x004fc80000000078 */
[----:B------:R-:W-:Y:S02]  /*5dc0*/  @!P2 PRMT R120, R10, 0x7610, R120 ;  /* 0x000076100a78a816 */ /* 0x000fe40000000078 */
[----:B------:R-:W-:-:S04]  /*5dd0*/  PRMT R10, RZ, 0x7610, R10 ;  /* 0x00007610ff0a7816 */ /* 0x000fc8000000000a */
[----:B------:R-:W-:-:S05]  /*5de0*/  @!P2 PRMT R10, R12, 0x7610, R10 ;  /* 0x000076100c0aa816 */ /* 0x000fca000000000a */
[----:B------:R1:W-:Y:S02]  /*5df0*/  STL.S16 [R1+0x26c], R10 ;  /* 0x00026c0a01007387 */ /* 0x0003e40000100600 */
[----:B-1----:R-:W-:Y:S02]  /*5e00*/  @!P3 SHF.R.U32.HI R10, RZ, 0x10, R14 ;  /* 0x00000010ff0ab819 */ /* 0x002fe4000001160e */
[----:B------:R1:W-:Y:S04]  /*5e10*/  STL.S16 [R1+0x27c], R120 ;  /* 0x00027c7801007387 */ /* 0x0003e80000100600 */
[----:B-1----:R-:W2:Y:S01]  /*5e20*/  LDL.LU R120, [R1+0x3d8] ;  /* 0x0003d80001787983 */ /* 0x002ea20000300800 */
[----:B0-----:R-:W-:-:S04]  /*5e30*/  PRMT R99, RZ, 0x7610, R99 ;  /* 0x00007610ff637816 */ /* 0x001fc80000000063 */
[----:B------:R-:W-:Y:S02]  /*5e40*/  @!P3 PRMT R99, R10, 0x7610, R99 ;  /* 0x000076100a63b816 */ /* 0x000fe40000000063 */
[----:B------:R-:W-:-:S04]  /*5e50*/  @!P3 SHF.R.U32.HI R10, RZ, 0x10, R13 ;  /* 0x00000010ff0ab819 */ /* 0x000fc8000001160d */
[----:B------:R-:W-:-:S05]  /*5e60*/  @!P3 PRMT R93, R10, 0x7610, R93 ;  /* 0x000076100a5db816 */ /* 0x000fca000000005d */
[----:B------:R0:W-:Y:S02]  /*5e70*/  STL.S16 [R1+0x29c], R93 ;  /* 0x00029c5d01007387 */ /* 0x0001e40000100600 */
[----:B0-----:R-:W-:Y:S01]  /*5e80*/  HFMA2.MMA R93, -RZ, RZ, 0, 0 ;  /* 0x00000000ff5d7435 */ /* 0x001fe200000001ff */
[----:B------:R-:W-:-:S04]  /*5e90*/  PRMT R98, RZ, 0x7610, R98 ;  /* 0x00007610ff627816 */ /* 0x000fc80000000062 */
[----:B------:R-:W-:-:S05]  /*5ea0*/  @!P4 PRMT R98, R22, 0x7610, R98 ;  /* 0x000076101662c816 */ /* 0x000fca0000000062 */
[----:B-----5:R0:W5:Y:S04]  /*5eb0*/  @!P0 LDG.E R93, desc[UR10][R100.64] ;  /* 0x0000000a645d8981 */ /* 0x020168000c1e1900 */
[----:B------:R-:W0:Y:S04]  /*5ec0*/  LDL.LU R100, [R1+0x3cc] ;  /* 0x0003cc0001647983 */ /* 0x000e280000300800 */
[----:B------:R-:W-:Y:S04]  /*5ed0*/  STL.S16 [R1+0x298], R99 ;  /* 0x0002986301007387 */ /* 0x000fe80000100600 */
[----:B------:R1:W-:Y:S04]  /*5ee0*/  STL.S16 [R1+0x270], R98 ;  /* 0x0002706201007387 */ /* 0x0003e80000100600 */
[----:B-1----:R-:W4:Y:S01]  /*5ef0*/  LDL.LU.64 R98, [R1+0x290] ;  /* 0x0002900001627983 */ /* 0x002f220000300a00 */
[----:B------:R-:W-:-:S04]  /*5f00*/  PRMT R92, RZ, 0x7610, R92 ;  /* 0x00007610ff5c7816 */ /* 0x000fc8000000005c */
[----:B------:R-:W-:Y:S02]  /*5f10*/  @!P3 PRMT R92, R14, 0x7610, R92 ;  /* 0x000076100e5cb816 */ /* 0x000fe4000000005c */
[----:B------:R-:W-:-:S03]  /*5f20*/  PRMT R10, RZ, 0x7610, R10 ;  /* 0x00007610ff0a7816 */ /* 0x000fc6000000000a */
[----:B------:R1:W-:Y:S01]  /*5f30*/  STL.S16 [R1+0x278], R92 ;  /* 0x0002785c01007387 */ /* 0x0003e20000100600 */
[----:B------:R-:W-:-:S03]  /*5f40*/  @!P3 PRMT R10, R13, 0x7610, R10 ;  /* 0x000076100d0ab816 */ /* 0x000fc6000000000a */
[----:B------:R3:W-:Y:S01]  /*5f50*/  STL [R1+0x2c], R14 ;  /* 0x00002c0e01007387 */ /* 0x0007e20000100800 */
[----:B-1----:R-:W-:-:S03]  /*5f60*/  MOV R92, RZ ;  /* 0x000000ff005c7202 */ /* 0x002fc60000000f00 */
[----:B------:R1:W-:Y:S01]  /*5f70*/  STL [R1+0x128], R15 ;  /* 0x0001280f01007387 */ /* 0x0003e20000100800 */
[----:B---3--:R-:W-:-:S03]  /*5f80*/  IADD3 R14, R121, 0x198, RZ ;  /* 0x00000198790e7810 */ /* 0x008fc60007ffe0ff */
[----:B------:R-:W3:Y:S01]  /*5f90*/  @!P0 LDG.E R92, desc[UR10][R116.64] ;  /* 0x0000000a745c8981 */ /* 0x000ee2000c1e1900 */
[----:B------:R-:W-:-:S03]  /*5fa0*/  ISETP.GE.U32.AND P0, PT, R14, UR6, PT ;  /* 0x000000060e007c0c */ /* 0x000fc6000bf06070 */
[----:B------:R1:W-:Y:S02]  /*5fb0*/  STL [R1+0x28], R12 ;  /* 0x0000280c01007387 */ /* 0x0003e40000100800 */
[----:B-1----:R-:W-:Y:S02]  /*5fc0*/  SHF.R.S32.HI R15, RZ, 0x1f, R14 ;  /* 0x0000001fff0f7819 */ /* 0x002fe4000001140e */
[----:B------:R1:W-:Y:S02]  /*5fd0*/  STL.S16 [R1+0x29a], R10 ;  /* 0x00029a0a01007387 */ /* 0x0003e40000100600 */
[----:B------:R-:W-:Y:S02]  /*5fe0*/  ISETP.GE.OR.EX P2, PT, R15, UR7, P1, P0 ;  /* 0x000000070f007c0c */ /* 0x000fe40008f46700 */
[----:B------:R1:W-:Y:S01]  /*5ff0*/  STL [R1+0x124], R11 ;  /* 0x0001240b01007387 */ /* 0x0003e20000100800 */
[----:B------:R-:W-:-:S03]  /*6000*/  PRMT R12, RZ, 0x7610, R12 ;  /* 0x00007610ff0c7816 */ /* 0x000fc6000000000c */
[----:B------:R-:W-:Y:S01]  /*6010*/  STL [R1+0x12c], R13 ;  /* 0x00012c0d01007387 */ /* 0x000fe20000100800 */
[----:B-1----:R-:W-:Y:S02]  /*6020*/  @!P4 SHF.R.U32.HI R10, RZ, 0x10, R22 ;  /* 0x00000010ff0ac819 */ /* 0x002fe40000011616 */
[----:B------:R-:W-:Y:S01]  /*6030*/  LOP3.LUT P5, RZ, R84, 0x40000000, RZ, 0xc0, !PT ;  /* 0x4000000054ff7812 */ /* 0x000fe200078ac0ff */
[----:B------:R-:W-:Y:S01]  /*6040*/  STL [R1+0x30], R22 ;  /* 0x0000301601007387 */ /* 0x000fe20000100800 */
[----:B------:R-:W-:Y:S02]  /*6050*/  @!P4 PRMT R12, R10, 0x7610, R12 ;  /* 0x000076100a0cc816 */ /* 0x000fe4000000000c */
[----:B------:R-:W-:Y:S01]  /*6060*/  PRMT R11, RZ, 0x7610, R11 ;  /* 0x00007610ff0b7816 */ /* 0x000fe2000000000b */
[----:B------:R-:W-:Y:S01]  /*6070*/  STL [R1+0x34], R18 ;  /* 0x0000341201007387 */ /* 0x000fe20000100800 */
[----:B------:R-:W-:Y:S02]  /*6080*/  @!P4 SHF.R.U32.HI R10, RZ, 0x10, R17 ;  /* 0x00000010ff0ac819 */ /* 0x000fe40000011611 */
[----:B------:R-:W-:Y:S01]  /*6090*/  LOP3.LUT P3, RZ, R85, 0x80000000, RZ, 0xc0, !PT ;  /* 0x8000000055ff7812 */ /* 0x000fe2000786c0ff */
[----:B------:R-:W-:Y:S01]  /*60a0*/  STL [R1+0x138], R19 ;  /* 0x0001381301007387 */ /* 0x000fe20000100800 */
[----:B------:R-:W-:-:S02]  /*60b0*/  @!P4 PRMT R11, R10, 0x7610, R11 ;  /* 0x000076100a0bc816 */ /* 0x000fc4000000000b */
[----:B------:R-:W-:Y:S01]  /*60c0*/  LOP3.LUT P6, RZ, R84, 0x80000000, RZ, 0xc0, !PT ;  /* 0x8000000054ff7812 */ /* 0x000fe200078cc0ff */
[----:B------:R-:W-:Y:S04]  /*60d0*/  STL [R1+0x130], R17 ;  /* 0x0001301101007387 */ /* 0x000fe80000100800 */
[----:B------:R1:W-:Y:S01]  /*60e0*/  STL.S16 [R1+0x274], R11 ;  /* 0x0002740b01007387 */ /* 0x0003e20000100600 */
[----:B------:R-:W-:Y:S02]  /*60f0*/  PRMT R96, RZ, 0x7610, R96 ;  /* 0x00007610ff607816 */ /* 0x000fe40000000060 */
[----:B------:R-:W-:Y:S01]  /*6100*/  PRMT R95, RZ, 0x7610, R95 ;  /* 0x00007610ff5f7816 */ /* 0x000fe2000000005f */
[----:B------:R-:W5:Y:S01]  /*6110*/  LDL.LU.64 R116, [R1+0x2b0] ;  /* 0x0002b00001747983 */ /* 0x000f620000300a00 */
[----:B-1----:R-:W1:Y:S03]  /*6120*/  @!P2 LDC.64 R10, c[0x0][0x288] ;  /* 0x0000a200ff0aab82 */ /* 0x002e660000000a00 */
[----:B------:R1:W-:Y:S01]  /*6130*/  STL.S16 [R1+0x272], R12 ;  /* 0x0002720c01007387 */ /* 0x0003e20000100600 */
[----:B------:R-:W-:-:S02]  /*6140*/  @!P2 MOV R13, R63 ;  /* 0x0000003f000da202 */ /* 0x000fc40000000f00 */
[----:B-1----:R-:W-:Y:S01]  /*6150*/  @!P2 MOV R12, R64 ;  /* 0x00000040000ca202 */ /* 0x002fe20000000f00 */
[----:B------:R-:W-:-:S04]  /*6160*/  @!P2 IMAD R15, R15, R10, RZ ;  /* 0x0000000a0f0fa224 */ /* 0x000fc800078e02ff */
[----:B------:R-:W-:-:S04]  /*6170*/  @!P2 IMAD.WIDE.U32 R12, R14, R10, R12 ;  /* 0x0000000a0e0ca225 */ /* 0x000fc800078e000c */
[----:B------:R-:W-:-:S05]  /*6180*/  @!P2 IMAD R11, R14, R11, R15 ;  /* 0x0000000b0e0ba224 */ /* 0x000fca00078e020f */
[----:B------:R-:W-:-:S04]  /*6190*/  @!P2 IADD3 R11, R13, R11, RZ ;  /* 0x0000000b0d0ba210 */ /* 0x000fc80007ffe0ff */
[C---:B------:R-:W-:Y:S02]  /*61a0*/  @!P2 SHF.L.U64.HI R14, R12.reuse, 0x1, R11 ;  /* 0x000000010c0ea819 */ /* 0x040fe4000001020b */
[----:B------:R-:W1:Y:S01]  /*61b0*/  @!P2 LDC.64 R10, c[0x0][0x230] ;  /* 0x00008c00ff0aab82 */ /* 0x000e620000000a00 */
[----:B------:R-:W-:-:S07]  /*61c0*/  @!P2 SHF.L.U32 R15, R12, 0x1, RZ ;  /* 0x000000010c0fa819 */ /* 0x000fce00000006ff */
[----:B------:R-:W2:Y:S01]  /*61d0*/  @!P2 LDC.64 R12, c[0x0][0x228] ;  /* 0x00008a00ff0cab82 */ /* 0x000ea20000000a00 */
[----:B------:R-:W-:-:S04]  /*61e0*/  PRMT R22, RZ, 0x7610, R22 ;  /* 0x00007610ff167816 */ /* 0x000fc80000000016 */
[----:B------:R-:W-:Y:S02]  /*61f0*/  @!P4 PRMT R22, R17, 0x7610, R22 ;  /* 0x000076101116c816 */ /* 0x000fe40000000016 */
[----:B-1----:R-:W-:-:S04]  /*6200*/  @!P2 IADD3 R10, P0, R15, R10, RZ ;  /* 0x0000000a0f0aa210 */ /* 0x002fc80007f1e0ff */
[----:B------:R-:W-:Y:S01]  /*6210*/  @!P2 IADD3.X R11, R14, R11, RZ, P0, !PT ;  /* 0x0000000b0e0ba210 */ /* 0x000fe200007fe4ff */
[----:B------:R1:W-:Y:S01]  /*6220*/  STL.S16 [R1+0x266], R22 ;  /* 0x0002661601007387 */ /* 0x0003e20000100600 */
[----:B--2---:R-:W-:-:S04]  /*6230*/  @!P2 IADD3 R12, P0, R15, R12, RZ ;  /* 0x0000000c0f0ca210 */ /* 0x004fc80007f1e0ff */
[----:B------:R-:W-:Y:S02]  /*6240*/  @!P2 IADD3.X R13, R14, R13, RZ, P0, !PT ;  /* 0x0000000d0e0da210 */ /* 0x000fe400007fe4ff */
[----:B------:R-:W-:Y:S01]  /*6250*/  @!P5 SHF.R.U32.HI R14, RZ, 0x10, R18 ;  /* 0x00000010ff0ed819 */ /* 0x000fe20000011612 */
[----:B-1----:R-:W-:Y:S01]  /*6260*/  HFMA2.MMA R22, -RZ, RZ, 0, 0 ;  /* 0x00000000ff167435 */ /* 0x002fe200000001ff */
[----:B------:R-:W-:Y:S02]  /*6270*/  PRMT R120, RZ, 0x7610, R120 ;  /* 0x00007610ff787816 */ /* 0x000fe40000000078 */
[----:B0-----:R-:W-:-:S04]  /*6280*/  PRMT R100, RZ, 0x7610, R100 ;  /* 0x00007610ff647816 */ /* 0x001fc80000000064 */
[----:B------:R-:W-:-:S05]  /*6290*/  @!P5 PRMT R100, R14, 0x7610, R100 ;  /* 0x000076100e64d816 */ /* 0x000fca0000000064 */
[----:B------:R0:W-:Y:S04]  /*62a0*/  STL.S16 [R1+0x268], R100 ;  /* 0x0002686401007387 */ /* 0x0001e80000100600 */
[----:B----4-:R-:W2:Y:S04]  /*62b0*/  @!P3 LDG.E R22, desc[UR10][R98.64] ;  /* 0x0000000a6216b981 */ /* 0x010ea8000c1e1900 */
[----:B0-----:R-:W4:Y:S04]  /*62c0*/  LDL.LU.64 R100, [R1+0x250] ;  /* 0x0002500001647983 */ /* 0x001f280000300a00 */
[----:B------:R-:W3:Y:S01]  /*62d0*/  LDL.LU.64 R98, [R1+0x258] ;  /* 0x0002580001627983 */ /* 0x000ee20000300a00 */
[----:B------:R-:W-:-:S04]  /*62e0*/  @!P5 SHF.R.U32.HI R14, RZ, 0x10, R21 ;  /* 0x00000010ff0ed819 */ /* 0x000fc80000011615 */
[----:B------:R-:W-:-:S05]  /*62f0*/  @!P5 PRMT R120, R14, 0x7610, R120 ;  /* 0x000076100e78d816 */ /* 0x000fca0000000078 */
[----:B------:R0:W-:Y:S04]  /*6300*/  STL.S16 [R1+0x26a], R120 ;  /* 0x00026a7801007387 */ /* 0x0001e80000100600 */
[----:B0-----:R-:W5:Y:S01]  /*6310*/  LDL.LU R120, [R1+0x3c8] ;  /* 0x0003c80001787983 */ /* 0x001f620000300800 */
[----:B------:R-:W-:-:S04]  /*6320*/  PRMT R14, RZ, 0x7610, R14 ;  /* 0x00007610ff0e7816 */ /* 0x000fc8000000000e */
[----:B------:R-:W-:-:S05]  /*6330*/  @!P5 PRMT R14, R18, 0x7610, R14 ;  /* 0x00007610120ed816 */ /* 0x000fca000000000e */
[----:B------:R0:W-:Y:S01]  /*6340*/  STL.S16 [R1+0x260], R14 ;  /* 0x0002600e01007387 */ /* 0x0001e20000100600 */
[----:B------:R-:W-:Y:S02]  /*6350*/  LOP3.LUT R85, R85, 0xffff7fff, RZ, 0xc0, !PT ;  /* 0xffff7fff55557812 */ /* 0x000fe400078ec0ff */
[----:B0-----:R-:W-:-:S04]  /*6360*/  @!P6 SHF.R.U32.HI R14, RZ, 0x10, R20 ;  /* 0x00000010ff0ee819 */ /* 0x001fc80000011614 */
[----:B------:R-:W-:Y:S02]  /*6370*/  @!P6 PRMT R96, R14, 0x7610, R96 ;  /* 0x000076100e60e816 */ /* 0x000fe40000000060 */
[----:B------:R-:W-:Y:S02]  /*6380*/  @!P6 SHF.R.U32.HI R14, RZ, 0x10, R19 ;  /* 0x00000010ff0ee819 */ /* 0x000fe40000011613 */
[----:B------:R-:W-:Y:S02]  /*6390*/  PRMT R18, RZ, 0x7610, R18 ;  /* 0x00007610ff127816 */ /* 0x000fe40000000012 */
[----:B------:R-:W-:Y:S02]  /*63a0*/  @!P6 PRMT R95, R14, 0x7610, R95 ;  /* 0x000076100e5fe816 */ /* 0x000fe4000000005f */
[----:B------:R-:W-:Y:S02]  /*63b0*/  PRMT R14, RZ, 0x7610, R14 ;  /* 0x00007610ff0e7816 */ /* 0x000fe4000000000e */
[----:B------:R-:W-:-:S02]  /*63c0*/  @P2 LOP3.LUT R85, R85, 0x8000, RZ, 0xfc, !PT ;  /* 0x0000800055552812 */ /* 0x000fc400078efcff */
[----:B------:R-:W-:Y:S02]  /*63d0*/  @!P6 PRMT R18, R20, 0x7610, R18 ;  /* 0x000076101412e816 */ /* 0x000fe40000000012 */
[----:B------:R-:W-:Y:S02]  /*63e0*/  @!P6 PRMT R14, R19, 0x7610, R14 ;  /* 0x00007610130ee816 */ /* 0x000fe4000000000e */
[C---:B------:R-:W-:Y:S02]  /*63f0*/  LOP3.LUT P6, RZ, R85.reuse, 0x100, RZ, 0xc0, !PT ;  /* 0x0000010055ff7812 */ /* 0x040fe400078cc0ff */
[----:B------:R-:W-:Y:S01]  /*6400*/  LOP3.LUT P2, RZ, R85, 0x40000000, RZ, 0xc0, !PT ;  /* 0x4000000055ff7812 */ /* 0x000fe2000784c0ff */
[----:B------:R0:W-:Y:S04]  /*6410*/  STL.S16 [R1+0x292], R95 ;  /* 0x0002925f01007387 */ /* 0x0001e80000100600 */
[----:B------:R1:W-:Y:S01]  /*6420*/  STL.S16 [R1+0x264], R18 ;  /* 0x0002641201007387 */ /* 0x0003e20000100600 */
[----:B0-----:R-:W-:-:S03]  /*6430*/  HFMA2.MMA R95, -RZ, RZ, 0, 0 ;  /* 0x00000000ff5f7435 */ /* 0x001fc600000001ff */
[----:B------:R0:W-:Y:S01]  /*6440*/  STL.S16 [R1+0x276], R96 ;  /* 0x0002766001007387 */ /* 0x0001e20000100600 */
[----:B-1----:R-:W-:-:S03]  /*6450*/  IADD3 R18, R121, 0x1a0, RZ ;  /* 0x000001a079127810 */ /* 0x002fc60007ffe0ff */
[----:B------:R1:W-:Y:S01]  /*6460*/  STL.S16 [R1+0x290], R14 ;  /* 0x0002900e01007387 */ /* 0x0003e20000100600 */
[----:B------:R-:W-:Y:S02]  /*6470*/  PRMT R16, RZ, 0x7610, R16 ;  /* 0x00007610ff107816 */ /* 0x000fe40000000010 */
[----:B------:R-:W-:Y:S02]  /*6480*/  SHF.R.S32.HI R19, RZ, 0x1f, R18 ;  /* 0x0000001fff137819 */ /* 0x000fe40000011412 */
[----:B0-----:R-:W-:Y:S02]  /*6490*/  MOV R96, RZ ;  /* 0x000000ff00607202 */ /* 0x001fe40000000f00 */
[----:B------:R-:W-:Y:S02]  /*64a0*/  ISETP.GE.U32.AND P0, PT, R18, UR6, PT ;  /* 0x0000000612007c0c */ /* 0x000fe4000bf06070 */
[----:B-1----:R-:W-:Y:S02]  /*64b0*/  @!P6 SHF.R.U32.HI R14, RZ, 0x10, R28 ;  /* 0x00000010ff0ee819 */ /* 0x002fe4000001161c */
[----:B------:R-:W-:-:S02]  /*64c0*/  PRMT R15, RZ, 0x7610, R15 ;  /* 0x00007610ff0f7816 */ /* 0x000fc4000000000f */
[----:B------:R-:W-:Y:S02]  /*64d0*/  @!P6 PRMT R16, R14, 0x7610, R16 ;  /* 0x000076100e10e816 */ /* 0x000fe40000000010 */
[----:B------:R-:W-:-:S04]  /*64e0*/  @!P6 SHF.R.U32.HI R14, RZ, 0x10, R23 ;  /* 0x00000010ff0ee819 */ /* 0x000fc80000011617 */
[----:B------:R-:W-:-:S05]  /*64f0*/  @!P6 PRMT R15, R14, 0x7610, R15 ;  /* 0x000076100e0fe816 */ /* 0x000fca000000000f */
[----:B------:R0:W-:Y:S01]  /*6500*/  STL.S16 [R1+0x294], R15 ;  /* 0x0002940f01007387 */ /* 0x0001e20000100600 */
[----:B------:R-:W-:-:S04]  /*6510*/  PRMT R17, RZ, 0x7610, R17 ;  /* 0x00007610ff117816 */ /* 0x000fc80000000011 */
[----:B------:R-:W-:Y:S01]  /*6520*/  @!P6 PRMT R17, R28, 0x7610, R17 ;  /* 0x000076101c11e816 */ /* 0x000fe20000000011 */
[----:B------:R1:W-:Y:S04]  /*6530*/  STL.S16 [R1+0x25e], R16 ;  /* 0x00025e1001007387 */ /* 0x0003e80000100600 */
[----:B------:R1:W-:Y:S01]  /*6540*/  STL.S16 [R1+0x25c], R17 ;  /* 0x00025c1101007387 */ /* 0x0003e20000100600 */
[----:B------:R-:W-:-:S04]  /*6550*/  PRMT R94, RZ, 0x7610, R94 ;  /* 0x00007610ff5e7816 */ /* 0x000fc8000000005e */
[----:B------:R-:W-:Y:S02]  /*6560*/  @!P5 PRMT R94, R21, 0x7610, R94 ;  /* 0x00007610155ed816 */ /* 0x000fe4000000005e */
[----:B------:R-:W-:Y:S01]  /*6570*/  LOP3.LUT P5, RZ, R85, 0x80, RZ, 0xc0, !PT ;  /* 0x0000008055ff7812 */ /* 0x000fe200078ac0ff */
[----:B----4-:R-:W4:Y:S04]  /*6580*/  @!P2 LDG.E R96, desc[UR10][R100.64] ;  /* 0x0000000a6460a981 */ /* 0x010f28000c1e1900 */
[----:B---3--:R-:W3:Y:S01]  /*6590*/  @!P2 LDG.E R95, desc[UR10][R98.64] ;  /* 0x0000000a625fa981 */ /* 0x008ee2000c1e1900 */
[----:B------:R-:W-:Y:S02]  /*65a0*/  ISETP.GE.OR.EX P2, PT, R19, UR7, P1, P0 ;  /* 0x0000000713007c0c */ /* 0x000fe40008f46700 */
[----:B-----5:R-:W-:-:S11]  /*65b0*/  PRMT R120, RZ, 0x7610, R120 ;  /* 0x00007610ff787816 */ /* 0x020fd60000000078 */
[----:B0-----:R-:W0:Y:S01]  /*65c0*/  @!P2 LDC.64 R14, c[0x0][0x288] ;  /* 0x0000a200ff0eab82 */ /* 0x001e220000000a00 */
[----:B-1----:R-:W-:Y:S01]  /*65d0*/  @!P2 MOV R16, R64 ;  /* 0x000000400010a202 */ /* 0x002fe20000000f00 */
[----:B------:R-:W5:Y:S01]  /*65e0*/  LDL.LU.64 R98, [R1+0x288] ;  /* 0x0002880001627983 */ /* 0x000f620000300a00 */
[----:B------:R-:W-:-:S03]  /*65f0*/  @!P2 MOV R17, R63 ;  /* 0x0000003f0011a202 */ /* 0x000fc60000000f00 */
[----:B------:R-:W-:Y:S01]  /*6600*/  STL [R1+0x3c], R28 ;  /* 0x00003c1c01007387 */ /* 0x000fe20000100800 */
[----:B------:R-:W-:-:S03]  /*6610*/  LOP3.LUT P4, RZ, R85, 0x20000000, RZ, 0xc0, !PT ;  /* 0x2000000055ff7812 */ /* 0x000fc6000788c0ff */
[----:B------:R-:W-:Y:S04]  /*6620*/  STL.S16 [R1+0x262], R94 ;  /* 0x0002625e01007387 */ /* 0x000fe80000100600 */
[----:B------:R-:W2:Y:S01]  /*6630*/  LDL.LU.64 R100, [R1+0x2a8] ;  /* 0x0002a80001647983 */ /* 0x000ea20000300a00 */
        /* <DEDUP_REMOVED lines=12> */
[----:B------:R-:W-:-:S04]  /*6700*/  @!P5 SHF.R.U32.HI R18, RZ, 0x10, R24 ;  /* 0x00000010ff12d819 */ /* 0x000fc80000011618 */
[----:B------:R-:W-:-:S05]  /*6710*/  @!P5 PRMT R120, R18, 0x7610, R120 ;  /* 0x000076101278d816 */ /* 0x000fca0000000078 */
[----:B------:R0:W-:Y:S04]  /*6720*/  STL.S16 [R1+0x258], R120 ;  /* 0x0002587801007387 */ /* 0x0001e80000100600 */
[----:B0-----:R-:W4:Y:S01]  /*6730*/  LDL.LU R120, [R1+0x3b4] ;  /* 0x0003b40001787983 */ /* 0x001f220000300800 */
[----:B------:R-:W-:Y:S02]  /*6740*/  @!P5 SHF.R.U32.HI R18, RZ, 0x10, R27 ;  /* 0x00000010ff12d819 */ /* 0x000fe4000001161b */
[----:B------:R-:W-:-:S04]  /*6750*/  PRMT R28, RZ, 0x7610, R28 ;  /* 0x00007610ff1c7816 */ /* 0x000fc8000000001c */
[----:B------:R-:W-:-:S05]  /*6760*/  @!P6 PRMT R28, R23, 0x7610, R28 ;  /* 0x00007610171ce816 */ /* 0x000fca000000001c */
[----:B------:R0:W-:Y:S02]  /*6770*/  STL.S16 [R1+0x256], R28 ;  /* 0x0002561c01007387 */ /* 0x0001e40000100600 */
[----:B0-----:R-:W-:-:S10]  /*6780*/  HFMA2.MMA R28, -RZ, RZ, 0, 0 ;  /* 0x00000000ff1c7435 */ /* 0x001fd400000001ff */
[----:B-----5:R0:W5:Y:S04]  /*6790*/  @!P4 LDG.E R28, desc[UR10][R98.64] ;  /* 0x0000000a621cc981 */ /* 0x020168000c1e1900 */
[----:B------:R-:W0:Y:S01]  /*67a0*/  LDL.LU.64 R98, [R1+0x3b8] ;  /* 0x0003b80001627983 */ /* 0x000e220000300a00 */
[----:B----4-:R-:W-:-:S04]  /*67b0*/  PRMT R120, RZ, 0x7610, R120 ;  /* 0x00007610ff787816 */ /* 0x010fc80000000078 */
[----:B------:R-:W-:-:S05]  /*67c0*/  @!P5 PRMT R120, R18, 0x7610, R120 ;  /* 0x000076101278d816 */ /* 0x000fca0000000078 */
[----:B------:R1:W-:Y:S04]  /*67d0*/  STL.S16 [R1+0x25a], R120 ;  /* 0x00025a7801007387 */ /* 0x0003e80000100600 */
[----:B-1----:R-:W4:Y:S01]  /*67e0*/  LDL.LU R120, [R1+0x3b0] ;  /* 0x0003b00001787983 */ /* 0x002f220000300800 */
[----:B------:R-:W-:Y:S02]  /*67f0*/  MOV R94, RZ ;  /* 0x000000ff005e7202 */ /* 0x000fe40000000f00 */
[----:B------:R-:W-:-:S04]  /*6800*/  PRMT R18, RZ, 0x7610, R18 ;  /* 0x00007610ff127816 */ /* 0x000fc80000000012 */
[----:B------:R-:W3:Y:S01]  /*6810*/  @!P3 LDG.E R94, desc[UR10][R116.64] ;  /* 0x0000000a745eb981 */ /* 0x000ee2000c1e1900 */
[----:B------:R-:W-:Y:S02]  /*6820*/  LOP3.LUT P3, RZ, R85, 0x40, RZ, 0xc0, !PT ;  /* 0x0000004055ff7812 */ /* 0x000fe4000786c0ff */
[----:B------:R-:W-:-:S05]  /*6830*/  @!P5 PRMT R18, R24, 0x7610, R18 ;  /* 0x000076101812d816 */ /* 0x000fca0000000012 */
[----:B------:R1:W-:Y:S04]  /*6840*/  STL.S16 [R1+0x252], R18 ;  /* 0x0002521201007387 */ /* 0x0003e80000100600 */
[----:B------:R2:W-:Y:S04]  /*6850*/  STL [R1+0x40], R24 ;  /* 0x0000401801007387 */ /* 0x0005e80000100800 */
[----:B------:R-:W-:Y:S01]  /*6860*/  STL [R1+0x144], R25 ;  /* 0x0001441901007387 */ /* 0x000fe20000100800 */
[----:B-1----:R-:W-:Y:S02]  /*6870*/  @!P3 SHF.R.U32.HI R18, RZ, 0x10, R26 ;  /* 0x00000010ff12b819 */ /* 0x002fe4000001161a */
[----:B------:R-:W-:Y:S01]  /*6880*/  LOP3.LUT R85, R85, 0xffffffdf, RZ, 0xc0, !PT ;  /* 0xffffffdf55557812 */ /* 0x000fe200078ec0ff */
[----:B------:R-:W-:Y:S03]  /*6890*/  STL [R1+0x38], R20 ;  /* 0x0000381401007387 */ /* 0x000fe60000100800 */
[----:B------:R-:W-:Y:S01]  /*68a0*/  @P2 LOP3.LUT R85, R85, 0x20, RZ, 0xfc, !PT ;  /* 0x0000002055552812 */ /* 0x000fe200078efcff */
[----:B------:R-:W-:Y:S01]  /*68b0*/  STL [R1+0x134], R21 ;  /* 0x0001341501007387 */ /* 0x000fe20000100800 */
[----:B------:R-:W-:-:S02]  /*68c0*/  LOP3.LUT P2, RZ, R84, 0x4, RZ, 0xc0, !PT ;  /* 0x0000000454ff7812 */ /* 0x000fc4000784c0ff */
[----:B--2---:R-:W-:Y:S02]  /*68d0*/  PRMT R24, RZ, 0x7610, R24 ;  /* 0x00007610ff187816 */ /* 0x004fe40000000018 */
[----:B------:R-:W-:Y:S01]  /*68e0*/  PRMT R97, RZ, 0x7610, R97 ;  /* 0x00007610ff617816 */ /* 0x000fe20000000061 */
[----:B------:R-:W-:Y:S01]  /*68f0*/  STL [R1+0x13c], R23 ;  /* 0x00013c1701007387 */ /* 0x000fe20000100800 */
[----:B------:R-:W-:Y:S02]  /*6900*/  @!P3 PRMT R24, R25, 0x7610, R24 ;  /* 0x000076101918b816 */ /* 0x000fe40000000018 */
[----:B------:R-:W-:Y:S01]  /*6910*/  PRMT R19, RZ, 0x7610, R19 ;  /* 0x00007610ff137816 */ /* 0x000fe20000000013 */
[----:B------:R-:W-:Y:S04]  /*6920*/  STL [R1+0x148], R29 ;  /* 0x0001481d01007387 */ /* 0x000fe80000100800 */
[----:B------:R1:W-:Y:S04]  /*6930*/  STL.S16 [R1+0x28a], R24 ;  /* 0x00028a1801007387 */ /* 0x0003e80000100600 */
[----:B------:R-:W-:Y:S04]  /*6940*/  STL [R1+0x4c], R30 ;  /* 0x00004c1e01007387 */ /* 0x000fe80000100800 */
[----:B------:R-:W-:Y:S01]  /*6950*/  STL [R1+0x150], R31 ;  /* 0x0001501f01007387 */ /* 0x000fe20000100800 */
[----:B-1----:R-:W-:-:S03]  /*6960*/  IADD3 R24, R121, 0x1a8, RZ ;  /* 0x000001a879187810 */ /* 0x002fc60007ffe0ff */
[----:B------:R-:W-:Y:S01]  /*6970*/  STL [R1+0x44], R26 ;  /* 0x0000441a01007387 */ /* 0x000fe20000100800 */
[----:B------:R-:W-:Y:S02]  /*6980*/  ISETP.GE.U32.AND P0, PT, R24, UR6, PT ;  /* 0x0000000618007c0c */ /* 0x000fe4000bf06070 */
[----:B------:R-:W-:Y:S01]  /*6990*/  PRMT R20, RZ, 0x7610, R20 ;  /* 0x00007610ff147816 */ /* 0x000fe20000000014 */
[----:B------:R-:W-:Y:S01]  /*69a0*/  STL [R1+0x140], R27 ;  /* 0x0001401b01007387 */ /* 0x000fe20000100800 */
[----:B0-----:R-:W-:-:S03]  /*69b0*/  PRMT R98, RZ, 0x7610, R98 ;  /* 0x00007610ff627816 */ /* 0x001fc60000000062 */
[----:B------:R-:W2:Y:S01]  /*69c0*/  LDL.LU.64 R116, [R1+0x3c0] ;  /* 0x0003c00001747983 */ /* 0x000ea20000300a00 */
[----:B----4-:R-:W-:-:S04]  /*69d0*/  PRMT R120, RZ, 0x7610, R120 ;  /* 0x00007610ff787816 */ /* 0x010fc80000000078 */
[----:B------:R-:W-:-:S05]  /*69e0*/  @!P3 PRMT R120, R18, 0x7610, R120 ;  /* 0x000076101278b816 */ /* 0x000fca0000000078 */
[----:B------:R0:W-:Y:S04]  /*69f0*/  STL.S16 [R1+0x288], R120 ;  /* 0x0002887801007387 */ /* 0x0001e80000100600 */
[----:B0-----:R-:W4:Y:S01]  /*6a00*/  LDL.LU R120, [R1+0x3a0] ;  /* 0x0003a00001787983 */ /* 0x001f220000300800 */
[----:B------:R-:W-:-:S04]  /*6a10*/  @!P3 SHF.R.U32.HI R18, RZ, 0x10, R25 ;  /* 0x00000010ff12b819 */ /* 0x000fc80000011619 */
[----:B------:R-:W-:-:S05]  /*6a20*/  @!P3 PRMT R98, R18, 0x7610, R98 ;  /* 0x000076101262b816 */ /* 0x000fca0000000062 */
[----:B------:R0:W-:Y:S02]  /*6a30*/  STL.S16 [R1+0x28c], R98 ;  /* 0x00028c6201007387 */ /* 0x0001e40000100600 */
[----:B0-----:R-:W-:-:S06]  /*6a40*/  MOV R98, RZ ;  /* 0x000000ff00627202 */ /* 0x001fcc0000000f00 */
[----:B------:R0:W5:Y:S02]  /*6a50*/  @!P2 LDG.E R98, desc[UR10][R114.64] ;  /* 0x0000000a7262a981 */ /* 0x000164000c1e1900 */
[----:B0-----:R-:W-:Y:S02]  /*6a60*/  MOV R114, R102 ;  /* 0x0000006600727202 */ /* 0x001fe40000000f00 */
[----:B------:R-:W-:Y:S02]  /*6a70*/  MOV R115, R103 ;  /* 0x0000006700737202 */ /* 0x000fe40000000f00 */
[----:B------:R-:W3:Y:S01]  /*6a80*/  LDL.LU.64 R102, [R1+0x240] ;  /* 0x0002400001667983 */ /* 0x000ee20000300a00 */
[----:B------:R-:W-:-:S04]  /*6a90*/  SHF.R.S32.HI R25, RZ, 0x1f, R24 ;  /* 0x0000001fff197819 */ /* 0x000fc80000011418 */
[----:B------:R-:W-:Y:S02]  /*6aa0*/  ISETP.GE.OR.EX P6, PT, R25, UR7, P1, P0 ;  /* 0x0000000719007c0c */ /* 0x000fe40008fc6700 */
[----:B------:R-:W-:-:S13]  /*6ab0*/  LOP3.LUT P0, RZ, R85, 0x800, RZ, 0xc0, !PT ;  /* 0x0000080055ff7812 */ /* 0x000fda000780c0ff */
[----:B------:R-:W-:-:S04]  /*6ac0*/  @!P0 SHF.R.U32.HI R18, RZ, 0x10, R33 ;  /* 0x00000010ff128819 */ /* 0x000fc80000011621 */
        /* <DEDUP_REMOVED lines=18> */
[----:B------:R-:W-:Y:S02]  /*6bf0*/  PRMT R23, RZ, 0x7610, R23 ;  /* 0x00007610ff177816 */ /* 0x000fe40000000017 */
[----:B------:R-:W-:-:S03]  /*6c00*/  @!P3 PRMT R97, R26, 0x7610, R97 ;  /* 0x000076101a61b816 */ /* 0x000fc60000000061 */
[----:B------:R-:W1:Y:S01]  /*6c10*/  @!P6 LDC.64 R20, c[0x0][0x228] ;  /* 0x00008a00ff14eb82 */ /* 0x000e620000000a00 */
[----:B------:R-:W-:Y:S01]  /*6c20*/  @!P5 PRMT R23, R27, 0x7610, R23 ;  /* 0x000076101b17d816 */ /* 0x000fe20000000017 */
[----:B------:R2:W-:Y:S04]  /*6c30*/  STL.S16 [R1+0x250], R97 ;  /* 0x0002506101007387 */ /* 0x0005e80000100600 */
[----:B------:R2:W-:Y:S02]  /*6c40*/  STL.S16 [R1+0x254], R23 ;  /* 0x0002541701007387 */ /* 0x0005e40000100600 */
[----:B--2---:R-:W-:Y:S01]  /*6c50*/  HFMA2.MMA R97, -RZ, RZ, 0, 0 ;  /* 0x00000000ff617435 */ /* 0x004fe200000001ff */
[----:B------:R-:W-:Y:S02]  /*6c60*/  MOV R23, RZ ;  /* 0x000000ff00177202 */ /* 0x000fe40000000f00 */
[----:B0-----:R-:W-:-:S04]  /*6c70*/  @!P6 IADD3 R18, P0, R25, R18, RZ ;  /* 0x000000121912e210 */ /* 0x001fc80007f1e0ff */
[----:B------:R0:W2:Y:S01]  /*6c80*/  @!P4 LDG.E R23, desc[UR10][R100.64] ;  /* 0x0000000a6417c981 */ /* 0x0000a2000c1e1900 */
[----:B------:R-:W-:-:S03]  /*6c90*/  LOP3.LUT P4, RZ, R85, 0x400, RZ, 0xc0, !PT ;  /* 0x0000040055ff7812 */ /* 0x000fc6000788c0ff */
[----:B------:R-:W2:Y:S01]  /*6ca0*/  @!P2 LDG.E R97, desc[UR10][R118.64] ;  /* 0x0000000a7661a981 */ /* 0x000ea2000c1e1900 */
[C---:B------:R-:W-:Y:S02]  /*6cb0*/  LOP3.LUT P2, RZ, R85.reuse, 0x200, RZ, 0xc0, !PT ;  /* 0x0000020055ff7812 */ /* 0x040fe4000784c0ff */
[----:B------:R-:W-:Y:S02]  /*6cc0*/  LOP3.LUT R85, R85, 0xffffffef, RZ, 0xc0, !PT ;  /* 0xffffffef55557812 */ /* 0x000fe400078ec0ff */
[C---:B------:R-:W-:Y:S01]  /*6cd0*/  @!P6 IADD3.X R19, R24.reuse, R19, RZ, P0, !PT ;  /* 0x000000131813e210 */ /* 0x040fe200007fe4ff */
[----:B------:R-:W0:Y:S01]  /*6ce0*/  LDL.LU.64 R100, [R1+0x3a8] ;  /* 0x0003a80001647983 */ /* 0x000e220000300a00 */
[----:B-1----:R-:W-:Y:S02]  /*6cf0*/  @!P6 IADD3 R20, P0, R25, R20, RZ ;  /* 0x000000141914e210 */ /* 0x002fe40007f1e0ff */
[----:B------:R-:W-:Y:S01]  /*6d00*/  @P6 LOP3.LUT R85, R85, 0x10, RZ, 0xfc, !PT ;  /* 0x0000001055556812 */ /* 0x000fe200078efcff */
[----:B------:R-:W5:Y:S01]  /*6d10*/  LDL.LU.64 R118, [R1+0x398] ;  /* 0x0003980001767983 */ /* 0x000f620000300a00 */
[----:B------:R-:W-:-:S02]  /*6d20*/  @!P6 IADD3.X R21, R24, R21, RZ, P0, !PT ;  /* 0x000000151815e210 */ /* 0x000fc400007fe4ff */
[----:B------:R-:W-:Y:S02]  /*6d30*/  LOP3.LUT P0, RZ, R85, 0x800, RZ, 0xc0, !PT ;  /* 0x0000080055ff7812 */ /* 0x000fe4000780c0ff */
[----:B------:R-:W-:-:S11]  /*6d40*/  PRMT R24, RZ, 0x7610, R24 ;  /* 0x00007610ff187816 */ /* 0x000fd60000000018 */
[----:B------:R-:W-:-:S05]  /*6d50*/  @!P0 PRMT R24, R29, 0x7610, R24 ;  /* 0x000076101d188816 */ /* 0x000fca0000000018 */
[----:B------:R1:W-:Y:S02]  /*6d60*/  STL.S16 [R1+0x238], R24 ;  /* 0x0002381801007387 */ /* 0x0003e40000100600 */
[----:B-1----:R-:W-:Y:S02]  /*6d70*/  @!P4 SHF.R.U32.HI R24, RZ, 0x10, R30 ;  /* 0x00000010ff18c819 */ /* 0x002fe4000001161e */
[----:B------:R-:W-:Y:S01]  /*6d80*/  LOP3.LUT P3, RZ, R84, 0x2, RZ, 0xc0, !PT ;  /* 0x0000000254ff7812 */ /* 0x000fe2000786c0ff */
[----:B------:R-:W-:Y:S01]  /*6d90*/  HFMA2.MMA R29, -RZ, RZ, 0, 0 ;  /* 0x00000000ff1d7435 */ /* 0x000fe200000001ff */
[----:B----4-:R-:W-:-:S04]  /*6da0*/  PRMT R120, RZ, 0x7610, R120 ;  /* 0x00007610ff787816 */ /* 0x010fc80000000078 */
[----:B------:R-:W-:-:S05]  /*6db0*/  @!P4 PRMT R120, R24, 0x7610, R120 ;  /* 0x000076101878c816 */ /* 0x000fca0000000078 */
[----:B------:R1:W-:Y:S04]  /*6dc0*/  STL.S16 [R1+0x23c], R120 ;  /* 0x00023c7801007387 */ /* 0x0003e80000100600 */
[----:B-1----:R-:W4:Y:S04]  /*6dd0*/  LDL.LU R120, [R1+0x38c] ;  /* 0x00038c0001787983 */ /* 0x002f280000300800 */
[----:B---3--:R1:W3:Y:S04]  /*6de0*/  @!P3 LDG.E R29, desc[UR10][R102.64] ;  /* 0x0000000a661db981 */ /* 0x0082e8000c1e1900 */
[----:B------:R-:W1:Y:S01]  /*6df0*/  LDL.LU.64 R102, [R1+0x390] ;  /* 0x0003900001667983 */ /* 0x000e620000300a00 */
[----:B------:R-:W-:-:S04]  /*6e00*/  PRMT R99, RZ, 0x7610, R99 ;  /* 0x00007610ff637816 */ /* 0x000fc80000000063 */
[----:B------:R-:W-:-:S05]  /*6e10*/  @!P4 PRMT R99, R32, 0x7610, R99 ;  /* 0x000076102063c816 */ /* 0x000fca0000000063 */
[----:B------:R2:W-:Y:S02]  /*6e20*/  STL.S16 [R1+0x23e], R99 ;  /* 0x00023e6301007387 */ /* 0x0005e40000100600 */
[----:B--2---:R-:W-:-:S06]  /*6e30*/  MOV R99, RZ ;  /* 0x000000ff00637202 */ /* 0x004fcc0000000f00 */
[----:B------:R-:W2:Y:S04]  /*6e40*/  @!P3 LDG.E R99, desc[UR10][R122.64] ;  /* 0x0000000a7a63b981 */ /* 0x000ea8000c1e1900 */
[----:B------:R-:W5:Y:S01]  /*6e50*/  LDL.LU.64 R122, [R1+0x380] ;  /* 0x00038000017a7983 */ /* 0x000f620000300a00 */
[----:B------:R-:W-:Y:S02]  /*6e60*/  @!P4 SHF.R.U32.HI R24, RZ, 0x10, R32 ;  /* 0x00000010ff18c819 */ /* 0x000fe40000011620 */
[----:B------:R-:W-:Y:S02]  /*6e70*/  LOP3.LUT P5, RZ, R84, 0x1, RZ, 0xc0, !PT ;  /* 0x0000000154ff7812 */ /* 0x000fe400078ac0ff */
[----:B0-----:R-:W-:Y:S02]  /*6e80*/  PRMT R101, RZ, 0x7610, R101 ;  /* 0x00007610ff657816 */ /* 0x001fe40000000065 */
[----:B------:R-:W-:-:S04]  /*6e90*/  PRMT R100, RZ, 0x7610, R100 ;  /* 0x00007610ff647816 */ /* 0x000fc80000000064 */
[----:B------:R-:W-:-:S05]  /*6ea0*/  @!P2 PRMT R100, R35, 0x7610, R100 ;  /* 0x000076102364a816 */ /* 0x000fca0000000064 */
[----:B------:R-:W-:Y:S01]  /*6eb0*/  STL.S16 [R1+0x230], R100 ;  /* 0x0002306401007387 */ /* 0x000fe20000100600 */
[----:B----4-:R-:W-:-:S04]  /*6ec0*/  PRMT R120, RZ, 0x7610, R120 ;  /* 0x00007610ff787816 */ /* 0x010fc80000000078 */
[----:B------:R-:W-:-:S05]  /*6ed0*/  @!P4 PRMT R120, R24, 0x7610, R120 ;  /* 0x000076101878c816 */ /* 0x000fca0000000078 */
[----:B------:R0:W-:Y:S04]  /*6ee0*/  STL.S16 [R1+0x240], R120 ;  /* 0x0002407801007387 */ /* 0x0001e80000100600 */
[----:B0-----:R-:W4:Y:S01]  /*6ef0*/  LDL.LU R120, [R1+0x388] ;  /* 0x0003880001787983 */ /* 0x001f220000300800 */
[----:B------:R-:W-:-:S04]  /*6f00*/  PRMT R24, RZ, 0x7610, R24 ;  /* 0x00007610ff187816 */ /* 0x000fc80000000018 */
[----:B------:R-:W-:-:S05]  /*6f10*/  @!P4 PRMT R24, R30, 0x7610, R24 ;  /* 0x000076101e18c816 */ /* 0x000fca0000000018 */
[----:B------:R0:W-:Y:S01]  /*6f20*/  STL.S16 [R1+0x23a], R24 ;  /* 0x00023a1801007387 */ /* 0x0001e20000100600 */
[----:B-1----:R-:W-:Y:S02]  /*6f30*/  PRMT R102, RZ, 0x7610, R102 ;  /* 0x00007610ff667816 */ /* 0x002fe40000000066 */
[----:B0-----:R-:W-:-:S04]  /*6f40*/  @!P2 SHF.R.U32.HI R24, RZ, 0x10, R35 ;  /* 0x00000010ff18a819 */ /* 0x001fc80000011623 */
[----:B------:R-:W-:Y:S02]  /*6f50*/  @!P2 PRMT R102, R24, 0x7610, R102 ;  /* 0x000076101866a816 */ /* 0x000fe40000000066 */
[----:B------:R-:W-:-:S04]  /*6f60*/  @!P2 SHF.R.U32.HI R24, RZ, 0x10, R31 ;  /* 0x00000010ff18a819 */ /* 0x000fc8000001161f */
[----:B------:R-:W-:-:S05]  /*6f70*/  @!P2 PRMT R101, R24, 0x7610, R101 ;  /* 0x000076101865a816 */ /* 0x000fca0000000065 */
[----:B------:R0:W-:Y:S02]  /*6f80*/  STL.S16 [R1+0x236], R101 ;  /* 0x0002366501007387 */ /* 0x0001e40000100600 */
[----:B0-----:R-:W-:-:S06]  /*6f90*/  CS2R R100, SRZ ;  /* 0x0000000000647805 */ /* 0x001fcc000001ff00 */
[----:B------:R-:W2:Y:S01]  /*6fa0*/  @!P5 LDG.E R100, desc[UR10][R114.64] ;  /* 0x0000000a7264d981 */ /* 0x000ea2000c1e1900 */
[----:B------:R-:W-:Y:S02]  /*6fb0*/  LOP3.LUT R84, R84, 0xff7fffff, RZ, 0xc0, !PT ;  /* 0xff7fffff54547812 */ /* 0x000fe400078ec0ff */
[----:B------:R-:W-:Y:S01]  /*6fc0*/  PRMT R30, RZ, 0x7610, R30 ;  /* 0x00007610ff1e7816 */ /* 0x000fe2000000001e */
[----:B-----5:R0:W5:Y:S04]  /*6fd0*/  @!P5 LDG.E R101, desc[UR10][R122.64] ;  /* 0x0000000a7a65d981 */ /* 0x020168000c1e1900 */
[----:B------:R-:W3:Y:S01]  /*6fe0*/  LDL.LU.64 R114, [R1+0x218] ;  /* 0x0002180001727983 */ /* 0x000ee20000300a00 */
[----:B------:R-:W-:-:S04]  /*6ff0*/  @P6 LOP3.LUT R84, R84, 0x800000, RZ, 0xfc, !PT ;  /* 0x0080000054546812 */ /* 0x000fc800078efcff */
[C---:B------:R-:W-:Y:S02]  /*7000*/  LOP3.LUT P4, RZ, R84.reuse, 0x40, RZ, 0xc0, !PT ;  /* 0x0000004054ff7812 */ /* 0x040fe4000788c0ff */
[----:B------:R-:W-:Y:S02]  /*7010*/  LOP3.LUT R84, R84, 0xfeffffff, RZ, 0xc0, !PT ;  /* 0xfeffffff54547812 */ /* 0x000fe400078ec0ff */
[----:B------:R-:W-:Y:S02]  /*7020*/  @!P2 PRMT R30, R31, 0x7610, R30 ;  /* 0x000076101f1ea816 */ /* 0x000fe4000000001e */
[----:B------:R-:W-:Y:S02]  /*7030*/  @P5 LOP3.LUT R84, R84, 0x1000000, RZ, 0xfc, !PT ;  /* 0x0100000054545812 */ /* 0x000fe400078efcff */
[----:B------:R-:W-:Y:S01]  /*7040*/  LOP3.LUT P5, RZ, R85, 0x4000, RZ, 0xc0, !PT ;  /* 0x0000400055ff7812 */ /* 0x000fe200078ac0ff */
[----:B------:R1:W-:Y:S01]  /*7050*/  STL.S16 [R1+0x234], R30 ;  /* 0x0002341e01007387 */ /* 0x0003e20000100600 */
[----:B------:R-:W-:-:S02]  /*7060*/  PRMT R26, RZ, 0x7610, R26 ;  /* 0x00007610ff1a7816 */ /* 0x000fc4000000001a */
[----:B-1----:R-:W-:-:S09]  /*7070*/  IADD3 R30, R121, 0x1b0, RZ ;  /* 0x000001b0791e7810 */ /* 0x002fd20007ffe0ff */
[----:B------:R-:W-:Y:S02]  /*7080*/  @!P5 SHF.R.U32.HI R24, RZ, 0x10, R36 ;  /* 0x00000010ff18d819 */ /* 0x000fe40000011624 */
[----:B------:R-:W-:Y:S02]  /*7090*/  SHF.R.S32.HI R31, RZ, 0x1f, R30 ;  /* 0x0000001fff1f7819 */ /* 0x000fe4000001141e */
[----:B------:R-:W-:Y:S02]  /*70a0*/  ISETP.GE.U32.AND P0, PT, R30, UR6, PT ;  /* 0x000000061e007c0c */ /* 0x000fe4000bf06070 */
[----:B------:R-:W-:Y:S02]  /*70b0*/  @!P5 PRMT R26, R24, 0x7610, R26 ;  /* 0x00007610181ad816 */ /* 0x000fe4000000001a */
[----:B------:R-:W-:Y:S02]  /*70c0*/  ISETP.GE.OR.EX P6, PT, R31, UR7, P1, P0 ;  /* 0x000000071f007c0c */ /* 0x000fe40008fc6700 */
[----:B------:R-:W-:-:S02]  /*70d0*/  PRMT R25, RZ, 0x7610, R25 ;  /* 0x00007610ff197816 */ /* 0x000fc40000000019 */
[----:B------:R-:W-:-:S04]  /*70e0*/  @!P5 SHF.R.U32.HI R24, RZ, 0x10, R34 ;  /* 0x00000010ff18d819 */ /* 0x000fc80000011622 */
[----:B------:R-:W-:-:S05]  /*70f0*/  @!P5 PRMT R25, R24, 0x7610, R25 ;  /* 0x000076101819d816 */ /* 0x000fca0000000019 */
[----:B------:R1:W-:Y:S02]  /*7100*/  STL.S16 [R1+0x242], R25 ;  /* 0x0002421901007387 */ /* 0x0003e40000100600 */
[----:B-1----:R-:W1:Y:S01]  /*7110*/  @!P6 LDC.64 R24, c[0x0][0x288] ;  /* 0x0000a200ff18eb82 */ /* 0x002e620000000a00 */
[----:B------:R-:W-:-:S04]  /*7120*/  PRMT R27, RZ, 0x7610, R27 ;  /* 0x00007610ff1b7816 */ /* 0x000fc8000000001b */
[----:B------:R-:W-:Y:S01]  /*7130*/  @!P5 PRMT R27, R36, 0x7610, R27 ;  /* 0x00007610241bd816 */ /* 0x000fe2000000001b */
[----:B------:R0:W-:Y:S04]  /*7140*/  STL.S16 [R1+0x222], R26 ;  /* 0x0002221a01007387 */ /* 0x0001e80000100600 */
[----:B------:R0:W-:Y:S02]  /*7150*/  STL.S16 [R1+0x220], R27 ;  /* 0x0002201b01007387 */ /* 0x0001e40000100600 */
[----:B0-----:R-:W-:Y:S02]  /*7160*/  @!P6 MOV R26, R64 ;  /* 0x00000040001ae202 */ /* 0x001fe40000000f00 */
[----:B------:R-:W-:Y:S01]  /*7170*/  @!P6 MOV R27, R63 ;  /* 0x0000003f001be202 */ /* 0x000fe20000000f00 */
[----:B-1----:R-:W-:-:S02]  /*7180*/  @!P6 IMAD R31, R31, R24, RZ ;  /* 0x000000181f1fe224 */ /* 0x002fc400078e02ff */
        /* <DEDUP_REMOVED lines=9> */
[----:B0-----:R-:W-:-:S04]  /*7220*/  @!P6 IADD3 R24, P0, R31, R24, RZ ;  /* 0x000000181f18e210 */ /* 0x001fc80007f1e0ff */
[----:B------:R-:W-:Y:S02]  /*7230*/  @!P6 IADD3.X R25, R30, R25, RZ, P0, !PT ;  /* 0x000000191e19e210 */ /* 0x000fe400007fe4ff */
[----:B-1----:R-:W-:-:S04]  /*7240*/  @!P6 IADD3 R26, P0, R31, R26, RZ ;  /* 0x0000001a1f1ae210 */ /* 0x002fc80007f1e0ff */
[----:B------:R-:W-:Y:S02]  /*7250*/  @!P6 IADD3.X R27, R30, R27, RZ, P0, !PT ;  /* 0x0000001b1e1be210 */ /* 0x000fe400007fe4ff */
[----:B------:R-:W-:-:S04]  /*7260*/  @!P3 SHF.R.U32.HI R30, RZ, 0x10, R37 ;  /* 0x00000010ff1eb819 */ /* 0x000fc80000011625 */
[----:B------:R-:W-:Y:S02]  /*7270*/  @!P3 PRMT R125, R125, 0x5410, R30 ;  /* 0x000054107d7db816 */ /* 0x000fe4000000001e */
[----:B------:R-:W-:Y:S02]  /*7280*/  @!P3 SHF.R.U32.HI R30, RZ, 0x10, R38 ;  /* 0x00000010ff1eb819 */ /* 0x000fe40000011626 */
[----:B------:R-:W-:-:S04]  /*7290*/  PRMT R103, RZ, 0x7610, R103 ;  /* 0x00007610ff677816 */ /* 0x000fc80000000067 */
[----:B------:R-:W-:Y:S01]  /*72a0*/  @!P3 PRMT R103, R38, 0x7610, R103 ;  /* 0x000076102667b816 */ /* 0x000fe20000000067 */
[----:B------:R-:W-:Y:S04]  /*72b0*/  STL.S16 [R1+0x232], R102 ;  /* 0x0002326601007387 */ /* 0x000fe80000100600 */
[----:B------:R-:W-:Y:S01]  /*72c0*/  STL.S16 [R1+0x218], R103 ;  /* 0x0002186701007387 */ /* 0x000fe20000100600 */
[----:B----4-:R-:W-:-:S04]  /*72d0*/  PRMT R120, RZ, 0x7610, R120 ;  /* 0x00007610ff787816 */ /* 0x010fc80000000078 */
[----:B------:R-:W-:-:S05]  /*72e0*/  @!P3 PRMT R120, R30, 0x7610, R120 ;  /* 0x000076101e78b816 */ /* 0x000fca0000000078 */
[----:B------:R0:W-:Y:S04]  /*72f0*/  STL.S16 [R1+0x21a], R120 ;  /* 0x00021a7801007387 */ /* 0x0001e80000100600 */
[----:B0-----:R-:W4:Y:S01]  /*7300*/  LDL.LU R120, [R1+0x370] ;  /* 0x0003700001787983 */ /* 0x001f220000300800 */
[----:B------:R-:W-:Y:S01]  /*7310*/  MOV R103, RZ ;  /* 0x000000ff00677202 */ /* 0x000fe20000000f00 */
[----:B------:R-:W-:-:S05]  /*7320*/  HFMA2.MMA R102, -RZ, RZ, 0, 0 ;  /* 0x00000000ff667435 */ /* 0x000fca00000001ff */
[----:B------:R-:W5:Y:S04]  /*7330*/  @!P4 LDG.E R103, desc[UR10][R72.64] ;  /* 0x0000000a4867c981 */ /* 0x000f68000c1e1900 */
[----:B------:R-:W2:Y:S04]  /*7340*/  LDL.LU.64 R72, [R1+0x368] ;  /* 0x0003680001487983 */ /* 0x000ea80000300a00 */
[----:B---3--:R-:W3:Y:S04]  /*7350*/  @!P4 LDG.E R102, desc[UR10][R114.64] ;  /* 0x0000000a7266c981 */ /* 0x008ee8000c1e1900 */
[----:B------:R-:W5:Y:S01]  /*7360*/  LDL.LU.64 R114, [R1+0x378] ;  /* 0x0003780001727983 */ /* 0x000f620000300a00 */
[----:B------:R-:W-:-:S02]  /*7370*/  LOP3.LUT P2, RZ, R85, 0x1000, RZ, 0xc0, !PT ;  /* 0x0000100055ff7812 */ /* 0x000fc4000784c0ff */
[----:B------:R-:W-:Y:S02]  /*7380*/  LOP3.LUT R85, R85, 0xfffffff7, RZ, 0xc0, !PT ;  /* 0xfffffff755557812 */ /* 0x000fe400078ec0ff */
[----:B------:R-:W-:Y:S01]  /*7390*/  PRMT R123, R123, 0x5410, RZ ;  /* 0x000054107b7b7816 */ /* 0x000fe200000000ff */
[----:B------:R0:W-:Y:S01]  /*73a0*/  STL [R1+0x154], R34 ;  /* 0x0001542201007387 */ /* 0x0001e20000100800 */
[----:B------:R-:W-:Y:S02]  /*73b0*/  PRMT R125, RZ, 0x7610, R125 ;  /* 0x00007610ff7d7816 */ /* 0x000fe4000000007d */
[----:B------:R-:W-:Y:S02]  /*73c0*/  @P6 LOP3.LUT R85, R85, 0x8, RZ, 0xfc, !PT ;  /* 0x0000000855556812 */ /* 0x000fe400078efcff */
[----:B------:R-:W-:Y:S01]  /*73d0*/  @!P5 PRMT R123, R123, 0x5410, R34 ;  /* 0x000054107b7bd816 */ /* 0x000fe20000000022 */
[----:B------:R1:W-:Y:S01]  /*73e0*/  STL [R1+0x50], R35 ;  /* 0x0000502301007387 */ /* 0x0003e20000100800 */
[----:B------:R-:W-:-:S02]  /*73f0*/  @!P3 PRMT R125, R37, 0x7610, R125 ;  /* 0x00007610257db816 */ /* 0x000fc4000000007d */
[----:B0-----:R-:W-:Y:S02]  /*7400*/  PRMT R34, RZ, 0x7610, R34 ;  /* 0x00007610ff227816 */ /* 0x001fe40000000022 */
[----:B------:R-:W-:Y:S02]  /*7410*/  LOP3.LUT P3, RZ, R85, 0x40000, RZ, 0xc0, !PT ;  /* 0x0004000055ff7812 */ /* 0x000fe4000786c0ff */
[----:B------:R-:W-:Y:S02]  /*7420*/  @!P2 PRMT R34, R82, 0x7610, R34 ;  /* 0x000076105222a816 */ /* 0x000fe40000000022 */
[----:B-1----:R-:W-:Y:S02]  /*7430*/  PRMT R35, RZ, 0x7610, R35 ;  /* 0x00007610ff237816 */ /* 0x002fe40000000023 */
[----:B------:R-:W-:Y:S01]  /*7440*/  @!P2 SHF.R.U32.HI R30, RZ, 0x10, R39 ;  /* 0x00000010ff1ea819 */ /* 0x000fe20000011627 */
[----:B------:R0:W-:Y:S01]  /*7450*/  STL.S16 [R1+0x216], R34 ;  /* 0x0002162201007387 */ /* 0x0001e20000100600 */
[----:B------:R-:W-:-:S03]  /*7460*/  @!P2 PRMT R35, R39, 0x7610, R35 ;  /* 0x000076102723a816 */ /* 0x000fc60000000023 */
[----:B------:R1:W-:Y:S01]  /*7470*/  STL [R1+0x58], R37 ;  /* 0x0000582501007387 */ /* 0x0003e20000100800 */
[----:B0-----:R-:W-:-:S03]  /*7480*/  IADD3 R34, R121, 0x1b8, RZ ;  /* 0x000001b879227810 */ /* 0x001fc60007ffe0ff */
[----:B------:R0:W-:Y:S01]  /*7490*/  STL.S16 [R1+0x210], R35 ;  /* 0x0002102301007387 */ /* 0x0001e20000100600 */
[----:B-1----:R-:W-:-:S03]  /*74a0*/  PRMT R37, RZ, 0x7610, R37 ;  /* 0x00007610ff257816 */ /* 0x002fc60000000025 */
[----:B------:R1:W-:Y:S01]  /*74b0*/  STL [R1+0x14c], R32 ;  /* 0x00014c2001007387 */ /* 0x0003e20000100800 */
[----:B------:R-:W-:Y:S02]  /*74c0*/  ISETP.GE.U32.AND P0, PT, R34, UR6, PT ;  /* 0x0000000622007c0c */ /* 0x000fe4000bf06070 */
[----:B0-----:R-:W-:Y:S02]  /*74d0*/  SHF.R.S32.HI R35, RZ, 0x1f, R34 ;  /* 0x0000001fff237819 */ /* 0x001fe40000011422 */
[----:B-1----:R-:W-:Y:S02]  /*74e0*/  PRMT R32, RZ, 0x7610, R32 ;  /* 0x00007610ff207816 */ /* 0x002fe40000000020 */
[----:B------:R-:W-:Y:S01]  /*74f0*/  PRMT R31, RZ, 0x7610, R31 ;  /* 0x00007610ff1f7816 */ /* 0x000fe2000000001f */
[----:B------:R0:W-:Y:S02]  /*7500*/  STL [R1+0x48], R33 ;  /* 0x0000482101007387 */ /* 0x0001e40000100800 */
[----:B0-----:R-:W-:-:S04]  /*7510*/  PRMT R33, RZ, 0x7610, R33 ;  /* 0x00007610ff217816 */ /* 0x001fc80000000021 */
[----:B------:R-:W-:-:S05]  /*7520*/  @!P3 PRMT R33, R83, 0x7610, R33 ;  /* 0x000076105321b816 */ /* 0x000fca0000000021 */
[----:B------:R-:W-:Y:S01]  /*7530*/  STL.S16 [R1+0x212], R33 ;  /* 0x0002122101007387 */ /* 0x000fe20000100600 */
[----:B------:R-:W-:-:S03]  /*7540*/  LOP3.LUT P6, RZ, R84, 0x20, RZ, 0xc0, !PT ;  /* 0x0000002054ff7812 */ /* 0x000fc600078cc0ff */
[----:B------:R0:W-:Y:S02]  /*7550*/  STL [R1+0x158], R38 ;  /* 0x0001582601007387 */ /* 0x0001e40000100800 */
[----:B0-----:R-:W-:Y:S01]  /*7560*/  HFMA2.MMA R38, -RZ, RZ, 0, 0 ;  /* 0x00000000ff267435 */ /* 0x001fe200000001ff */
[C---:B------:R-:W-:Y:S02]  /*7570*/  LOP3.LUT P5, RZ, R84.reuse, 0x10, RZ, 0xc0, !PT ;  /* 0x0000001054ff7812 */ /* 0x040fe400078ac0ff */
[----:B------:R-:W-:-:S05]  /*7580*/  LOP3.LUT R84, R84, 0xfdffffff, RZ, 0xc0, !PT ;  /* 0xfdffffff54547812 */ /* 0x000fca00078ec0ff */
[----:B------:R-:W-:Y:S01]  /*7590*/  @P6 LOP3.LUT R84, R84, 0x2000000, RZ, 0xfc, !PT ;  /* 0x0200000054546812 */ /* 0x000fe200078efcff */
[----:B------:R0:W-:Y:S01]  /*75a0*/  STL [R1+0x5c], R39 ;  /* 0x00005c2701007387 */ /* 0x0001e20000100800 */
[----:B------:R-:W-:Y:S02]  /*75b0*/  LOP3.LUT P4, RZ, R85, 0x10000, RZ, 0xc0, !PT ;  /* 0x0001000055ff7812 */ /* 0x000fe4000788c0ff */
[----:B------:R-:W-:Y:S01]  /*75c0*/  PRMT R123, RZ, 0x7610, R123 ;  /* 0x00007610ff7b7816 */ /* 0x000fe2000000007b */
[----:B0-----:R-:W-:Y:S01]  /*75d0*/  HFMA2.MMA R39, -RZ, RZ, 0, 0 ;  /* 0x00000000ff277435 */ /* 0x001fe200000001ff */
[----:B------:R-:W-:Y:S04]  /*75e0*/  STL [R1+0x15c], R82 ;  /* 0x00015c5201007387 */ /* 0x000fe80000100800 */
[----:B------:R-:W-:Y:S04]  /*75f0*/  STL [R1+0x60], R83 ;  /* 0x0000605301007387 */ /* 0x000fe80000100800 */
[----:B------:R-:W-:Y:S04]  /*7600*/  STL [R1+0x64], R66 ;  /* 0x0000644201007387 */ /* 0x000fe80000100800 */
[----:B------:R0:W3:Y:S04]  /*7610*/  @!P5 LDG.E R39, desc[UR10][R118.64] ;  /* 0x0000000a7627d981 */ /* 0x0000e8000c1e1900 */
[----:B------:R-:W-:Y:S01]  /*7620*/  STL [R1+0x164], R67 ;  /* 0x0001644301007387 */ /* 0x000fe20000100800 */
[----:B0-----:R-:W-:-:S03]  /*7630*/  PRMT R118, R118, 0x5410, RZ ;  /* 0x0000541076767816 */ /* 0x001fc600000000ff */
[----:B------:R-:W-:Y:S01]  /*7640*/  STL [R1+0x54], R36 ;  /* 0x0000542401007387 */ /* 0x000fe20000100800 */
[----:B----4-:R-:W-:-:S04]  /*7650*/  PRMT R120, RZ, 0x7610, R120 ;  /* 0x00007610ff787816 */ /* 0x010fc80000000078 */
[----:B------:R-:W-:Y:S02]  /*7660*/  @!P2 PRMT R120, R30, 0x7610, R120 ;  /* 0x000076101e78a816 */ /* 0x000fe40000000078 */
[----:B------:R-:W-:-:S04]  /*7670*/  @!P2 SHF.R.U32.HI R30, RZ, 0x10, R82 ;  /* 0x00000010ff1ea819 */ /* 0x000fc80000011652 */
[----:B------:R-:W-:Y:S02]  /*7680*/  @!P2 PRMT R37, R30, 0x7610, R37 ;  /* 0x000076101e25a816 */ /* 0x000fe40000000025 */
[----:B------:R-:W-:Y:S02]  /*7690*/  @!P3 SHF.R.U32.HI R30, RZ, 0x10, R83 ;  /* 0x00000010ff1eb819 */ /* 0x000fe40000011653 */
[----:B------:R-:W-:Y:S02]  /*76a0*/  ISETP.GE.OR.EX P2, PT, R35, UR7, P1, P0 ;  /* 0x0000000723007c0c */ /* 0x000fe40008f46700 */
[----:B------:R-:W-:Y:S01]  /*76b0*/  @!P3 PRMT R32, R30, 0x7610, R32 ;  /* 0x000076101e20b816 */ /* 0x000fe20000000020 */
[----:B--2---:R0:W2:Y:S01]  /*76c0*/  @!P6 LDG.E R38, desc[UR10][R72.64] ;  /* 0x0000000a4826e981 */ /* 0x0040a2000c1e1900 */
[----:B------:R-:W-:-:S04]  /*76d0*/  @!P3 SHF.R.U32.HI R30, RZ, 0x10, R86 ;  /* 0x00000010ff1eb819 */ /* 0x000fc80000011656 */
[----:B------:R-:W-:-:S05]  /*76e0*/  @!P3 PRMT R31, R30, 0x7610, R31 ;  /* 0x000076101e1fb816 */ /* 0x000fca000000001f */
[----:B------:R1:W-:Y:S02]  /*76f0*/  STL.S16 [R1+0x244], R31 ;  /* 0x0002441f01007387 */ /* 0x0003e40000100600 */
[----:B-1----:R-:W1:Y:S02]  /*7700*/  @!P2 LDC.64 R30, c[0x0][0x288] ;  /* 0x0000a200ff1eab82 */ /* 0x002e640000000a00 */
[----:B------:R4:W-:Y:S01]  /*7710*/  STL.S16 [R1+0x21e], R32 ;  /* 0x00021e2001007387 */ /* 0x0009e20000100600 */
[----:B------:R-:W-:Y:S02]  /*7720*/  @!P2 MOV R33, R63 ;  /* 0x0000003f0021a202 */ /* 0x000fe40000000f00 */
[----:B----4-:R-:W-:Y:S01]  /*7730*/  @!P2 MOV R32, R64 ;  /* 0x000000400020a202 */ /* 0x010fe20000000f00 */
[----:B-1----:R-:W-:-:S04]  /*7740*/  @!P2 IMAD R35, R35, R30, RZ ;  /* 0x0000001e2323a224 */ /* 0x002fc800078e02ff */
[----:B------:R-:W-:-:S04]  /*7750*/  @!P2 IMAD.WIDE.U32 R32, R34, R30, R32 ;  /* 0x0000001e2220a225 */ /* 0x000fc800078e0020 */
[----:B------:R-:W-:-:S05]  /*7760*/  @!P2 IMAD R31, R34, R31, R35 ;  /* 0x0000001f221fa224 */ /* 0x000fca00078e0223 */
[----:B------:R-:W-:-:S04]  /*7770*/  @!P2 IADD3 R31, R33, R31, RZ ;  /* 0x0000001f211fa210 */ /* 0x000fc80007ffe0ff */
[C---:B------:R-:W-:Y:S02]  /*7780*/  @!P2 SHF.L.U64.HI R34, R32.reuse, 0x1, R31 ;  /* 0x000000012022a819 */ /* 0x040fe4000001021f */
[----:B------:R-:W1:Y:S01]  /*7790*/  @!P2 LDC.64 R30, c[0x0][0x230] ;  /* 0x00008c00ff1eab82 */ /* 0x000e620000000a00 */
[----:B------:R-:W-:-:S07]  /*77a0*/  @!P2 SHF.L.U32 R35, R32, 0x1, RZ ;  /* 0x000000012023a819 */ /* 0x000fce00000006ff */
[----:B------:R-:W4:Y:S01]  /*77b0*/  @!P2 LDC.64 R32, c[0x0][0x228] ;  /* 0x00008a00ff20ab82 */ /* 0x000f220000000a00 */
[----:B0-----:R-:W-:-:S06]  /*77c0*/  CS2R R72, SRZ ;  /* 0x0000000000487805 */ /* 0x001fcc000001ff00 */
[----:B-----5:R0:W5:Y:S01]  /*77d0*/  @!P6 LDG.E R72, desc[UR10][R114.64] ;  /* 0x0000000a7248e981 */ /* 0x020162000c1e1900 */
[----:B------:R-:W-:Y:S02]  /*77e0*/  LOP3.LUT P6, RZ, R85, 0x20000, RZ, 0xc0, !PT ;  /* 0x0002000055ff7812 */ /* 0x000fe400078cc0ff */
[C---:B-1----:R-:W-:Y:S01]  /*77f0*/  @!P2 IADD3 R30, P0, R35.reuse, R30, RZ ;  /* 0x0000001e231ea210 */ /* 0x042fe20007f1e0ff */
[----:B------:R1:W5:Y:S03]  /*7800*/  @!P5 LDG.E R73, desc[UR10][R116.64] ;  /* 0x0000000a7449d981 */ /* 0x000366000c1e1900 */
[----:B------:R-:W-:Y:S02]  /*7810*/  @!P2 IADD3.X R31, R34, R31, RZ, P0, !PT ;  /* 0x0000001f221fa210 */ /* 0x000fe400007fe4ff */
[----:B----4-:R-:W-:Y:S02]  /*7820*/  @!P2 IADD3 R32, P0, R35, R32, RZ ;  /* 0x000000202320a210 */ /* 0x010fe40007f1e0ff */
[----:B------:R-:W-:-:S02]  /*7830*/  LOP3.LUT R85, R85, 0xfffffffb, RZ, 0xc0, !PT ;  /* 0xfffffffb55557812 */ /* 0x000fc400078ec0ff */
[----:B------:R-:W-:Y:S02]  /*7840*/  @!P2 IADD3.X R33, R34, R33, RZ, P0, !PT ;  /* 0x000000212221a210 */ /* 0x000fe400007fe4ff */
[----:B0-----:R-:W-:Y:S02]  /*7850*/  PRMT R115, R115, 0x5410, RZ ;  /* 0x0000541073737816 */ /* 0x001fe400000000ff */
[----:B------:R-:W-:Y:S02]  /*7860*/  @!P6 SHF.R.U32.HI R34, RZ, 0x10, R66 ;  /* 0x00000010ff22e819 */ /* 0x000fe40000011642 */
[----:B------:R-:W-:Y:S02]  /*7870*/  @P2 LOP3.LUT R85, R85, 0x4, RZ, 0xfc, !PT ;  /* 0x0000000455552812 */ /* 0x000fe400078efcff */
[----:B------:R-:W-:Y:S02]  /*7880*/  @!P6 PRMT R115, R115, 0x5410, R34 ;  /* 0x000054107373e816 */ /* 0x000fe40000000022 */
[----:B------:R-:W-:-:S02]  /*7890*/  LOP3.LUT P2, RZ, R84, 0x200, RZ, 0xc0, !PT ;  /* 0x0000020054ff7812 */ /* 0x000fc4000784c0ff */
[----:B------:R-:W-:Y:S02]  /*78a0*/  PRMT R114, R114, 0x5410, RZ ;  /* 0x0000541072727816 */ /* 0x000fe400000000ff */
[----:B------:R-:W-:Y:S02]  /*78b0*/  @!P6 SHF.R.U32.HI R34, RZ, 0x10, R67 ;  /* 0x00000010ff22e819 */ /* 0x000fe40000011643 */
[----:B------:R-:W-:Y:S02]  /*78c0*/  PRMT R115, RZ, 0x7610, R115 ;  /* 0x00007610ff737816 */ /* 0x000fe40000000073 */
[----:B------:R-:W-:Y:S02]  /*78d0*/  @!P3 PRMT R114, R114, 0x5410, R86 ;  /* 0x000054107272b816 */ /* 0x000fe40000000056 */
[----:B------:R-:W-:Y:S02]  /*78e0*/  LOP3.LUT P3, RZ, R85, 0x200000, RZ, 0xc0, !PT ;  /* 0x0020000055ff7812 */ /* 0x000fe4000786c0ff */
[----:B------:R-:W-:-:S02]  /*78f0*/  CS2R R82, SRZ ;  /* 0x0000000000527805 */ /* 0x000fc4000001ff00 */
[----:B------:R-:W-:Y:S02]  /*7900*/  @!P6 PRMT R123, R34, 0x7610, R123 ;  /* 0x00007610227be816 */ /* 0x000fe4000000007b */
[----:B------:R-:W-:Y:S02]  /*7910*/  @!P6 PRMT R115, R66, 0x7610, R115 ;  /* 0x000076104273e816 */ /* 0x000fe40000000073 */
[----:B-1----:R-:W-:Y:S01]  /*7920*/  PRMT R116, R116, 0x5410, RZ ;  /* 0x0000541074747816 */ /* 0x002fe200000000ff */
[----:B------:R0:W4:Y:S01]  /*7930*/  @!P2 LDG.E R82, desc[UR10][R108.64] ;  /* 0x0000000a6c52a981 */ /* 0x000122000c1e1900 */
[----:B------:R-:W-:Y:S02]  /*7940*/  @!P4 SHF.R.U32.HI R34, RZ, 0x10, R70 ;  /* 0x00000010ff22c819 */ /* 0x000fe40000011646 */
[----:B------:R-:W-:Y:S01]  /*7950*/  IADD3 R66, R121, 0x1c0, RZ ;  /* 0x000001c079427810 */ /* 0x000fe20007ffe0ff */
[----:B------:R1:W4:Y:S01]  /*7960*/  @!P2 LDG.E R83, desc[UR10][R112.64] ;  /* 0x0000000a7053a981 */ /* 0x000322000c1e1900 */
[----:B------:R-:W-:-:S02]  /*7970*/  @!P6 PRMT R118, R118, 0x5410, R67 ;  /* 0x000054107676e816 */ /* 0x000fc40000000043 */
[----:B------:R-:W-:Y:S02]  /*7980*/  @!P4 PRMT R116, R116, 0x5410, R34 ;  /* 0x000054107474c816 */ /* 0x000fe40000000022 */
[----:B------:R-:W-:Y:S02]  /*7990*/  SHF.R.S32.HI R67, RZ, 0x1f, R66 ;  /* 0x0000001fff437819 */ /* 0x000fe40000011442 */
[----:B------:R-:W-:Y:S02]  /*79a0*/  ISETP.GE.U32.AND P0, PT, R66, UR6, PT ;  /* 0x0000000642007c0c */ /* 0x000fe4000bf06070 */
[----:B------:R-:W-:Y:S02]  /*79b0*/  PRMT R36, RZ, 0x7610, R36 ;  /* 0x00007610ff247816 */ /* 0x000fe40000000024 */
[----:B------:R-:W-:Y:S02]  /*79c0*/  @!P4 SHF.R.U32.HI R34, RZ, 0x10, R71 ;  /* 0x00000010ff22c819 */ /* 0x000fe40000011647 */
[----:B0-----:R-:W-:-:S02]  /*79d0*/  PRMT R109, RZ, 0x5410, RZ ;  /* 0x00005410ff6d7816 */ /* 0x001fc400000000ff */
[----:B------:R-:W-:Y:S02]  /*79e0*/  ISETP.GE.OR.EX P2, PT, R67, UR7, P1, P0 ;  /* 0x0000000743007c0c */ /* 0x000fe40008f46700 */
[----:B------:R-:W-:Y:S02]  /*79f0*/  @!P4 PRMT R36, R34, 0x7610, R36 ;  /* 0x000076102224c816 */ /* 0x000fe40000000024 */
[----:B------:R-:W-:Y:S02]  /*7a00*/  @!P3 SHF.R.U32.HI R34, RZ, 0x10, R74 ;  /* 0x00000010ff22b819 */ /* 0x000fe4000001164a */
[----:B------:R-:W-:Y:S02]  /*7a10*/  @!P3 PRMT R109, R74, 0x7610, R109 ;  /* 0x000076104a6db816 */ /* 0x000fe4000000006d */
[----:B-1----:R-:W-:Y:S02]  /*7a20*/  PRMT R112, R112, 0x5410, RZ ;  /* 0x0000541070707816 */ /* 0x002fe400000000ff */
[----:B------:R-:W-:-:S02]  /*7a30*/  @!P3 PRMT R109, R109, 0x5410, R34 ;  /* 0x000054106d6db816 */ /* 0x000fc40000000022 */
[----:B------:R-:W-:-:S04]  /*7a40*/  @!P3 SHF.R.U32.HI R34, RZ, 0x10, R75 ;  /* 0x00000010ff22b819 */ /* 0x000fc8000001164b */
[----:B------:R-:W-:Y:S02]  /*7a50*/  @!P3 PRMT R112, R112, 0x5410, R34 ;  /* 0x000054107070b816 */ /* 0x000fe40000000022 */
[----:B------:R-:W0:Y:S01]  /*7a60*/  @!P2 LDC.64 R34, c[0x0][0x288] ;  /* 0x0000a200ff22ab82 */ /* 0x000e220000000a00 */
[----:B------:R1:W-:Y:S04]  /*7a70*/  STL.S16 [R1+0x21c], R37 ;  /* 0x00021c2501007387 */ /* 0x0003e80000100600 */
[----:B------:R3:W-:Y:S01]  /*7a80*/  STL.S16 [R1+0x246], R36 ;  /* 0x0002462401007387 */ /* 0x0007e20000100600 */
[----:B-1----:R-:W-:Y:S02]  /*7a90*/  @!P2 MOV R37, R63 ;  /* 0x0000003f0025a202 */ /* 0x002fe40000000f00 */
[----:B---3--:R-:W-:Y:S01]  /*7aa0*/  @!P2 MOV R36, R64 ;  /* 0x000000400024a202 */ /* 0x008fe20000000f00 */
        /* <DEDUP_REMOVED lines=9> */
[----:B------:R-:W-:Y:S02]  /*7b40*/  PRMT R116, RZ, 0x7610, R116 ;  /* 0x00007610ff747816 */ /* 0x000fe40000000074 */
[----:B------:R-:W-:Y:S01]  /*7b50*/  PRMT R117, R117, 0x5410, RZ ;  /* 0x0000541075757816 */ /* 0x000fe200000000ff */
[----:B------:R3:W-:Y:S01]  /*7b60*/  STL [R1+0x160], R86 ;  /* 0x0001605601007387 */ /* 0x0007e20000100800 */
[----:B------:R-:W-:Y:S02]  /*7b70*/  @!P4 PRMT R116, R70, 0x7610, R116 ;  /* 0x000076104674c816 */ /* 0x000fe40000000074 */
[----:B------:R-:W-:Y:S02]  /*7b80*/  @!P4 PRMT R117, R117, 0x5410, R71 ;  /* 0x000054107575c816 */ /* 0x000fe40000000047 */
[----:B0-----:R-:W-:-:S02]  /*7b90*/  @!P2 IADD3 R34, P0, R67, R34, RZ ;  /* 0x000000224322a210 */ /* 0x001fc40007f1e0ff */
[----:B---3--:R-:W-:Y:S02]  /*7ba0*/  PRMT R86, RZ, 0x7610, R86 ;  /* 0x00007610ff567816 */ /* 0x008fe40000000056 */
        /* <DEDUP_REMOVED lines=25> */
[----:B0-----:R-:W-:Y:S02]  /*7d40*/  PRMT R107, RZ, 0x7610, R107 ;  /* 0x00007610ff6b7816 */ /* 0x001fe4000000006b */
[----:B------:R-:W-:Y:S01]  /*7d50*/  PRMT R106, RZ, 0x7610, R106 ;  /* 0x00007610ff6a7816 */ /* 0x000fe2000000006a */
[----:B-1----:R-:W-:Y:S01]  /*7d60*/  HFMA2.MMA R68, -RZ, RZ, 0, 0 ;  /* 0x00000000ff447435 */ /* 0x002fe200000001ff */
[----:B------:R-:W-:Y:S01]  /*7d70*/  @!P4 PRMT R107, R66, 0x7610, R107 ;  /* 0x00007610426bc816 */ /* 0x000fe2000000006b */
[----:B------:R0:W-:Y:S01]  /*7d80*/  STL [R1+0x74], R69 ;  /* 0x0000744501007387 */ /* 0x0001e20000100800 */
[----:B------:R-:W-:Y:S02]  /*7d90*/  @!P4 SHF.R.U32.HI R66, RZ, 0x10, R77 ;  /* 0x00000010ff42c819 */ /* 0x000fe4000001164d */
[----:B--2---:R-:W-:Y:S01]  /*7da0*/  PRMT R110, RZ, 0x7610, R110 ;  /* 0x00007610ff6e7816 */ /* 0x004fe2000000006e */
[----:B------:R1:W-:Y:S01]  /*7db0*/  STL [R1+0x6c], R74 ;  /* 0x00006c4a01007387 */ /* 0x0003e20000100800 */
[----:B------:R-:W-:-:S02]  /*7dc0*/  @!P4 PRMT R106, R69, 0x7610, R106 ;  /* 0x00007610456ac816 */ /* 0x000fc4000000006a */
[----:B------:R-:W-:Y:S01]  /*7dd0*/  LOP3.LUT P3, RZ, R85, 0x1000000, RZ, 0xc0, !PT ;  /* 0x0100000055ff7812 */ /* 0x000fe2000786c0ff */
[----:B------:R-:W2:Y:S01]  /*7de0*/  @!P2 LDG.E R68, desc[UR10][R104.64] ;  /* 0x0000000a6844a981 */ /* 0x000ea2000c1e1900 */
[----:B0-----:R-:W-:Y:S02]  /*7df0*/  IADD3 R69, R121, 0x1c8, RZ ;  /* 0x000001c879457810 */ /* 0x001fe40007ffe0ff */
[----:B------:R-:W-:Y:S02]  /*7e00*/  @!P4 PRMT R110, R66, 0x7610, R110 ;  /* 0x00007610426ec816 */ /* 0x000fe4000000006e */
[----:B-1----:R-:W-:Y:S02]  /*7e10*/  MOV R74, RZ ;  /* 0x000000ff004a7202 */ /* 0x002fe40000000f00 */
[----:B------:R-:W-:Y:S02]  /*7e20*/  SHF.R.S32.HI R66, RZ, 0x1f, R69 ;  /* 0x0000001fff427819 */ /* 0x000fe40000011445 */
[----:B------:R-:W-:-:S02]  /*7e30*/  ISETP.GE.U32.AND P0, PT, R69, UR6, PT ;  /* 0x0000000645007c0c */ /* 0x000fc4000bf06070 */
[----:B------:R0:W2:Y:S02]  /*7e40*/  @!P2 LDG.E R74, desc[UR10][R50.64] ;  /* 0x0000000a324aa981 */ /* 0x0000a4000c1e1900 */
[----:B------:R-:W-:Y:S02]  /*7e50*/  ISETP.GE.OR.EX P2, PT, R66, UR7, P1, P0 ;  /* 0x0000000742007c0c */ /* 0x000fe40008f46700 */
[----:B------:R-:W-:Y:S02]  /*7e60*/  PRMT R110, R110, 0x5410, RZ ;  /* 0x000054106e6e7816 */ /* 0x000fe400000000ff */
[----:B0-----:R-:W-:-:S04]  /*7e70*/  @!P3 SHF.R.U32.HI R50, RZ, 0x10, R46 ;  /* 0x00000010ff32b819 */ /* 0x001fc8000001162e */
[----:B------:R-:W-:-:S05]  /*7e80*/  @!P3 PRMT R110, R110, 0x5410, R50 ;  /* 0x000054106e6eb816 */ /* 0x000fca0000000032 */
[----:B------:R-:W0:Y:S01]  /*7e90*/  @!P2 LDC.64 R50, c[0x0][0x288] ;  /* 0x0000a200ff32ab82 */ /* 0x000e220000000a00 */
[----:B------:R-:W-:Y:S01]  /*7ea0*/  PRMT R106, R106, 0x5410, RZ ;  /* 0x000054106a6a7816 */ /* 0x000fe200000000ff */
[----:B------:R1:W-:Y:S01]  /*7eb0*/  STL [R1+0x78], R46 ;  /* 0x0000782e01007387 */ /* 0x0003e20000100800 */
[----:B------:R-:W-:Y:S02]  /*7ec0*/  PRMT R111, R111, 0x5410, RZ ;  /* 0x000054106f6f7816 */ /* 0x000fe400000000ff */
        /* <DEDUP_REMOVED lines=13> */
[----:B------:R-:W-:Y:S02]  /*7fa0*/  PRMT R75, R75, 0x5410, RZ ;  /* 0x000054104b4b7816 */ /* 0x000fe400000000ff */
[----:B------:R-:W-:Y:S02]  /*7fb0*/  PRMT R105, R105, 0x5410, RZ ;  /* 0x0000541069697816 */ /* 0x000fe400000000ff */
[----:B------:R-:W-:Y:S02]  /*7fc0*/  @!P6 PRMT R75, R75, 0x5410, R76 ;  /* 0x000054104b4be816 */ /* 0x000fe4000000004c */
[----:B------:R-:W-:Y:S02]  /*7fd0*/  LOP3.LUT P6, RZ, R85, 0x800000, RZ, 0xc0, !PT ;  /* 0x0080000055ff7812 */ /* 0x000fe400078cc0ff */
[----:B------:R-:W-:Y:S02]  /*7fe0*/  PRMT R107, R107, 0x5410, RZ ;  /* 0x000054106b6b7816 */ /* 0x000fe400000000ff */
[----:B------:R-:W-:Y:S01]  /*7ff0*/  LOP3.LUT P5, RZ, R84, 0x4000, RZ, 0xc0, !PT ;  /* 0x0000400054ff7812 */ /* 0x000fe200078ac0ff */
[----:B------:R5:W-:Y:S01]  /*8000*/  STL [R1+0x178], R0 ;  /* 0x0001780001007387 */ /* 0x000be20000100800 */
[----:B------:R-:W-:-:S02]  /*8010*/  @!P3 PRMT R105, R105, 0x5410, R0 ;  /* 0x000054106969b816 */ /* 0x000fc40000000000 */
[----:B0-----:R-:W-:Y:S02]  /*8020*/  @!P2 IADD3 R50, P0, R69, R50, RZ ;  /* 0x000000324532a210 */ /* 0x001fe40007f1e0ff */
[----:B------:R-:W-:Y:S02]  /*8030*/  @!P4 PRMT R107, R107, 0x5410, R77 ;  /* 0x000054106b6bc816 */ /* 0x000fe4000000004d */
[----:B------:R-:W-:Y:S01]  /*8040*/  @!P2 IADD3.X R51, R46, R51, RZ, P0, !PT ;  /* 0x000000332e33a210 */ /* 0x000fe200007fe4ff */
[----:B-----5:R-:W-:Y:S01]  /*8050*/  HFMA2.MMA R0, -RZ, RZ, 0, 0 ;  /* 0x00000000ff007435 */ /* 0x020fe200000001ff */
[----:B------:R-:W-:Y:S02]  /*8060*/  LOP3.LUT P4, RZ, R85, 0x400000, RZ, 0xc0, !PT ;  /* 0x0040000055ff7812 */ /* 0x000fe4000788c0ff */
[----:B-1----:R-:W-:Y:S02]  /*8070*/  @!P2 IADD3 R66, P0, R69, R66, RZ ;  /* 0x000000424542a210 */ /* 0x002fe40007f1e0ff */
[----:B------:R-:W-:-:S02]  /*8080*/  PRMT R105, RZ, 0x7610, R105 ;  /* 0x00007610ff697816 */ /* 0x000fc40000000069 */
[----:B------:R-:W-:Y:S02]  /*8090*/  @!P2 IADD3.X R67, R46, R67, RZ, P0, !PT ;  /* 0x000000432e43a210 */ /* 0x000fe400007fe4ff */
[----:B------:R-:W-:Y:S01]  /*80a0*/  @!P6 SHF.R.U32.HI R46, RZ, 0x10, R47 ;  /* 0x00000010ff2ee819 */ /* 0x000fe2000001162f */
[----:B------:R0:W5:Y:S01]  /*80b0*/  @!P5 LDG.E R0, desc[UR10][R58.64] ;  /* 0x0000000a3a00d981 */ /* 0x000162000c1e1900 */
[----:B------:R-:W-:Y:S02]  /*80c0*/  PRMT R69, R69, 0x5410, RZ ;  /* 0x0000541045457816 */ /* 0x000fe400000000ff */
[----:B------:R-:W-:Y:S02]  /*80d0*/  @!P6 PRMT R105, R46, 0x7610, R105 ;  /* 0x000076102e69e816 */ /* 0x000fe40000000069 */
[----:B------:R-:W-:Y:S02]  /*80e0*/  @!P6 SHF.R.U32.HI R46, RZ, 0x10, R52 ;  /* 0x00000010ff2ee819 */ /* 0x000fe40000011634 */
[----:B------:R-:W-:-:S02]  /*80f0*/  LOP3.LUT R85, R85, 0xfffffffe, RZ, 0xc0, !PT ;  /* 0xfffffffe55557812 */ /* 0x000fc400078ec0ff */
[----:B0-----:R-:W-:Y:S02]  /*8100*/  PRMT R59, RZ, 0x7610, R59 ;  /* 0x00007610ff3b7816 */ /* 0x001fe4000000003b */
[----:B------:R-:W-:Y:S02]  /*8110*/  @!P6 PRMT R69, R69, 0x5410, R46 ;  /* 0x000054104545e816 */ /* 0x000fe4000000002e */
[----:B------:R-:W-:Y:S02]  /*8120*/  @!P4 PRMT R59, R53, 0x7610, R59 ;  /* 0x00007610353bc816 */ /* 0x000fe4000000003b */
[----:B------:R-:W-:Y:S02]  /*8130*/  @P2 LOP3.LUT R85, R85, 0x1, RZ, 0xfc, !PT ;  /* 0x0000000155552812 */ /* 0x000fe400078efcff */
[----:B------:R-:W-:Y:S02]  /*8140*/  PRMT R113, R113, 0x5410, RZ ;  /* 0x0000541071717816 */ /* 0x000fe400000000ff */
[----:B------:R-:W-:-:S02]  /*8150*/  @!P4 SHF.R.U32.HI R46, RZ, 0x10, R87 ;  /* 0x00000010ff2ec819 */ /* 0x000fc40000011657 */
[----:B------:R-:W-:Y:S02]  /*8160*/  LOP3.LUT P2, RZ, R84, 0x2000, RZ, 0xc0, !PT ;  /* 0x0000200054ff7812 */ /* 0x000fe4000784c0ff */
[----:B------:R-:W-:Y:S01]  /*8170*/  MOV R58, RZ ;  /* 0x000000ff003a7202 */ /* 0x000fe20000000f00 */
[----:B------:R0:W-:Y:S01]  /*8180*/  STL.S16 [R1+0x24e], R59 ;  /* 0x00024e3b01007387 */ /* 0x0001e20000100600 */
[----:B------:R-:W-:Y:S02]  /*8190*/  LOP3.LUT P3, RZ, R85, 0x10000000, RZ, 0xc0, !PT ;  /* 0x1000000055ff7812 */ /* 0x000fe4000786c0ff */
[----:B------:R-:W-:Y:S01]  /*81a0*/  @!P4 PRMT R113, R113, 0x5410, R46 ;  /* 0x000054107171c816 */ /* 0x000fe2000000002e */
[----:B------:R1:W-:Y:S01]  /*81b0*/  STL [R1+0x70], R76 ;  /* 0x0000704c01007387 */ /* 0x0003e20000100800 */
[----:B------:R-:W-:Y:S02]  /*81c0*/  @!P4 SHF.R.U32.HI R46, RZ, 0x10, R53 ;  /* 0x00000010ff2ec819 */ /* 0x000fe40000011635 */
[----:B------:R-:W-:Y:S01]  /*81d0*/  PRMT R104, RZ, 0x5410, RZ ;  /* 0x00005410ff687816 */ /* 0x000fe200000000ff */
[----:B------:R4:W5:Y:S01]  /*81e0*/  @!P5 LDG.E R58, desc[UR10][R60.64] ;  /* 0x0000000a3c3ad981 */ /* 0x000962000c1e1900 */
[----:B0-----:R-:W-:Y:S01]  /*81f0*/  HFMA2.MMA R59, -RZ, RZ, 0, 0 ;  /* 0x00000000ff3b7435 */ /* 0x001fe200000001ff */
[----:B-1----:R-:W-:-:S02]  /*8200*/  PRMT R76, RZ, 0x7610, R76 ;  /* 0x00007610ff4c7816 */ /* 0x002fc4000000004c */
[----:B----4-:R-:W-:Y:S02]  /*8210*/  MOV R60, RZ ;  /* 0x000000ff003c7202 */ /* 0x010fe40000000f00 */
[----:B------:R-:W-:-:S05]  /*8220*/  @!P4 PRMT R76, R46, 0x7610, R76 ;  /* 0x000076102e4cc816 */ /* 0x000fca000000004c */
[----:B------:R-:W4:Y:S01]  /*8230*/  @!P2 LDG.E R59, desc[UR10][R78.64] ;  /* 0x0000000a4e3ba981 */ /* 0x000f22000c1e1900 */
[----:B------:R-:W-:Y:S02]  /*8240*/  IADD3 R61, R121, 0x1d0, RZ ;  /* 0x000001d0793d7810 */ /* 0x000fe40007ffe0ff */
[----:B------:R-:W-:Y:S01]  /*8250*/  @!P6 PRMT R104, R104, 0x5410, R47 ;  /* 0x000054106868e816 */ /* 0x000fe2000000002f */
[----:B------:R0:W-:Y:S01]  /*8260*/  STL.S16 [R1+0x28e], R76 ;  /* 0x00028e4c01007387 */ /* 0x0001e20000100600 */
[----:B------:R-:W-:-:S03]  /*8270*/  @!P3 SHF.R.U32.HI R46, RZ, 0x10, R88 ;  /* 0x00000010ff2eb819 */ /* 0x000fc60000011658 */
[----:B------:R1:W4:Y:S01]  /*8280*/  @!P2 LDG.E R60, desc[UR10][R80.64] ;  /* 0x0000000a503ca981 */ /* 0x000322000c1e1900 */
[----:B------:R-:W-:Y:S02]  /*8290*/  ISETP.GE.U32.AND P2, PT, R61, UR6, PT ;  /* 0x000000063d007c0c */ /* 0x000fe4000bf46070 */
[----:B------:R-:W-:Y:S01]  /*82a0*/  @!P6 PRMT R104, R52, 0x7610, R104 ;  /* 0x000076103468e816 */ /* 0x000fe20000000068 */
[----:B------:R1:W-:Y:S01]  /*82b0*/  STL [R1+0x17c], R52 ;  /* 0x00017c3401007387 */ /* 0x0003e20000100800 */
[----:B0-----:R-:W-:-:S03]  /*82c0*/  SHF.R.S32.HI R76, RZ, 0x1f, R61 ;  /* 0x0000001fff4c7819 */ /* 0x001fc6000001143d */
[----:B------:R0:W-:Y:S01]  /*82d0*/  STL [R1+0x7c], R47 ;  /* 0x00007c2f01007387 */ /* 0x0001e20000100800 */
[----:B------:R-:W-:Y:S02]  /*82e0*/  ISETP.GE.OR.EX P2, PT, R76, UR7, P1, P2 ;  /* 0x000000074c007c0c */ /* 0x000fe40008f46720 */
[----:B-1----:R-:W-:-:S04]  /*82f0*/  PRMT R52, RZ, 0x7610, R52 ;  /* 0x00007610ff347816 */ /* 0x002fc80000000034 */
[----:B------:R-:W-:Y:S02]  /*8300*/  @!P3 PRMT R52, R46, 0x7610, R52 ;  /* 0x000076102e34b816 */ /* 0x000fe40000000034 */
[----:B0-----:R-:W-:Y:S02]  /*8310*/  PRMT R47, RZ, 0x7610, R47 ;  /* 0x00007610ff2f7816 */ /* 0x001fe4000000002f */
[----:B------:R-:W-:-:S04]  /*8320*/  @!P3 SHF.R.U32.HI R46, RZ, 0x10, R89 ;  /* 0x00000010ff2eb819 */ /* 0x000fc80000011659 */
        /* <DEDUP_REMOVED lines=20> */
[----:B------:R-:W-:Y:S01]  /*8470*/  LOP3.LUT P0, RZ, R85, 0x8000000, RZ, 0xc0, !PT ;  /* 0x0800000055ff7812 */ /* 0x000fe2000780c0ff */
[----:B------:R-:W-:Y:S01]  /*8480*/  HFMA2.MMA R61, -RZ, RZ, 0, 0 ;  /* 0x00000000ff3d7435 */ /* 0x000fe200000001ff */
[----:B------:R-:W-:Y:S02]  /*8490*/  PRMT R80, R80, 0x5410, RZ ;  /* 0x0000541050507816 */ /* 0x000fe400000000ff */
[----:B------:R-:W-:Y:S02]  /*84a0*/  PRMT R69, RZ, 0x7610, R69 ;  /* 0x00007610ff457816 */ /* 0x000fe40000000045 */
[----:B------:R-:W-:Y:S02]  /*84b0*/  @!P3 PRMT R80, R80, 0x5410, R89 ;  /* 0x000054105050b816 */ /* 0x000fe40000000059 */
[----:B------:R-:W-:-:S02]  /*84c0*/  @!P4 PRMT R69, R87, 0x7610, R69 ;  /* 0x000076105745c816 */ /* 0x000fc40000000045 */
[----:B------:R-:W-:Y:S01]  /*84d0*/  LOP3.LUT P4, RZ, R85, 0x4000000, RZ, 0xc0, !PT ;  /* 0x0400000055ff7812 */ /* 0x000fe2000788c0ff */
[----:B------:R0:W4:Y:S01]  /*84e0*/  @!P5 LDG.E R61, desc[UR10][R54.64] ;  /* 0x0000000a363dd981 */ /* 0x000122000c1e1900 */
        /* <DEDUP_REMOVED lines=12> */
[----:B------:R-:W-:Y:S02]  /*85b0*/  PRMT R113, RZ, 0x7610, R113 ;  /* 0x00007610ff717816 */ /* 0x000fe40000000071 */
        /* <DEDUP_REMOVED lines=17> */
[----:B------:R-:W-:-:S04]  /*86d0*/  ISETP.GE.U32.AND P3, PT, R41, UR6, PT ;  /* 0x0000000629007c0c */ /* 0x000fc8000bf66070 */
[----:B------:R-:W-:Y:S01]  /*86e0*/  ISETP.GE.OR.EX P3, PT, R56, UR7, P1, P3 ;  /* 0x0000000738007c0c */ /* 0x000fe20008f66730 */
[----:B------:R1:W-:Y:S01]  /*86f0*/  STL [R1+0x18c], R92 ;  /* 0x00018c5c01007387 */ /* 0x0003e20000100800 */
[----:B0-----:R-:W-:Y:S02]  /*8700*/  @!P6 SHF.R.U32.HI R48, RZ, 0x10, R22 ;  /* 0x00000010ff30e819 */ /* 0x001fe40000011616 */
[----:B-1----:R-:W-:-:S04]  /*8710*/  PRMT R92, R92, 0x5410, RZ ;  /* 0x000054105c5c7816 */ /* 0x002fc800000000ff */
[----:B------:R-:W-:-:S05]  /*8720*/  @!P6 PRMT R92, R92, 0x5410, R48 ;  /* 0x000054105c5ce816 */ /* 0x000fca0000000030 */
[----:B------:R-:W0:Y:S01]  /*8730*/  @!P3 LDC.64 R48, c[0x0][0x288] ;  /* 0x0000a200ff30bb82 */ /* 0x000e220000000a00 */
[----:B------:R-:W-:-:S04]  /*8740*/  PRMT R79, RZ, 0x5410, RZ ;  /* 0x00005410ff4f7816 */ /* 0x000fc800000000ff */
[----:B------:R-:W-:Y:S01]  /*8750*/  @!P0 PRMT R79, R79, 0x5410, R90 ;  /* 0x000054104f4f8816 */ /* 0x000fe2000000005a */
[----:B------:R1:W-:Y:S01]  /*8760*/  STL [R1+0x188], R91 ;  /* 0x0001885b01007387 */ /* 0x0003e20000100800 */
[----:B------:R-:W-:Y:S02]  /*8770*/  PRMT R78, RZ, 0x7610, R78 ;  /* 0x00007610ff4e7816 */ /* 0x000fe4000000004e */
[----:B------:R-:W-:Y:S01]  /*8780*/  @!P0 PRMT R79, R91, 0x7610, R79 ;  /* 0x000076105b4f8816 */ /* 0x000fe2000000004f */
[----:B------:R3:W-:Y:S01]  /*8790*/  STL [R1+0x8c], R93 ;  /* 0x00008c5d01007387 */ /* 0x0007e20000100800 */
[----:B------:R-:W-:Y:S02]  /*87a0*/  @!P4 PRMT R78, R93, 0x7610, R78 ;  /* 0x000076105d4ec816 */ /* 0x000fe4000000004e */
[----:B-1----:R-:W-:Y:S01]  /*87b0*/  PRMT R91, R91, 0x5410, RZ ;  /* 0x000054105b5b7816 */ /* 0x002fe200000000ff */
[----:B------:R1:W-:Y:S03]  /*87c0*/  STL [R1+0x90], R22 ;  /* 0x0000901601007387 */ /* 0x0003e60000100800 */
[----:B------:R-:W-:-:S02]  /*87d0*/  @!P6 PRMT R91, R91, 0x5410, R22 ;  /* 0x000054105b5be816 */ /* 0x000fc40000000016 */
[----:B---3--:R-:W-:Y:S02]  /*87e0*/  PRMT R93, RZ, 0x7610, R93 ;  /* 0x00007610ff5d7816 */ /* 0x008fe4000000005d */
        /* <DEDUP_REMOVED lines=20> */
[----:B------:R-:W-:Y:S01]  /*8930*/  LOP3.LUT P0, RZ, R85, 0x40000000, RZ, 0xc0, !PT ;  /* 0x4000000055ff7812 */ /* 0x000fe2000780c0ff */
[----:B------:R0:W-:Y:S01]  /*8940*/  STL [R1+0x80], R87 ;  /* 0x0000805701007387 */ /* 0x0001e20000100800 */
[----:B------:R-:W-:-:S03]  /*8950*/  PRMT R81, R81, 0x5410, RZ ;  /* 0x0000541051517816 */ /* 0x000fc600000000ff */
[----:B------:R1:W-:Y:S01]  /*8960*/  STL [R1+0x190], R94 ;  /* 0x0001905e01007387 */ /* 0x0003e20000100800 */
[----:B------:R-:W-:-:S03]  /*8970*/  LOP3.LUT P4, RZ, R84, 0x8, RZ, 0xc0, !PT ;  /* 0x0000000854ff7812 */ /* 0x000fc6000788c0ff */
[----:B------:R3:W4:Y:S01]  /*8980*/  @!P2 LDG.E R22, desc[UR10][R42.64] ;  /* 0x0000000a2a16a981 */ /* 0x000722000c1e1900 */
[----:B0-----:R-:W-:-:S04]  /*8990*/  PRMT R87, R87, 0x5410, RZ ;  /* 0x0000541057577816 */ /* 0x001fc800000000ff */
[--C-:B------:R-:W-:Y:S02]  /*89a0*/  @!P6 PRMT R87, R87, 0x5410, R94.reuse ;  /* 0x000054105757e816 */ /* 0x100fe4000000005e */
[----:B-1----:R-:W-:Y:S02]  /*89b0*/  PRMT R94, RZ, 0x7610, R94 ;  /* 0x00007610ff5e7816 */ /* 0x002fe4000000005e */
[----:B---3--:R-:W-:Y:S02]  /*89c0*/  @!P5 SHF.R.U32.HI R42, RZ, 0x10, R28 ;  /* 0x00000010ff2ad819 */ /* 0x008fe4000001161c */
[----:B------:R-:W-:Y:S01]  /*89d0*/  LOP3.LUT R84, R84, 0xffbfffff, RZ, 0xc0, !PT ;  /* 0xffbfffff54547812 */ /* 0x000fe200078ec0ff */
[----:B------:R0:W-:Y:S01]  /*89e0*/  STL [R1+0x94], R95 ;  /* 0x0000945f01007387 */ /* 0x0001e20000100800 */
[--C-:B------:R-:W-:Y:S02]  /*89f0*/  @!P0 SHF.R.U32.HI R41, RZ, 0x10, R95.reuse ;  /* 0x00000010ff298819 */ /* 0x100fe4000001165f */
[----:B------:R-:W-:-:S02]  /*8a00*/  @!P0 PRMT R81, R81, 0x5410, R95 ;  /* 0x0000541051518816 */ /* 0x000fc4000000005f */
[----:B------:R-:W-:Y:S02]  /*8a10*/  @!P5 PRMT R94, R42, 0x7610, R94 ;  /* 0x000076102a5ed816 */ /* 0x000fe4000000005e */
[----:B------:R-:W-:Y:S02]  /*8a20*/  @!P5 SHF.R.U32.HI R42, RZ, 0x10, R23 ;  /* 0x00000010ff2ad819 */ /* 0x000fe40000011617 */
[----:B------:R-:W-:Y:S02]  /*8a30*/  @P3 LOP3.LUT R84, R84, 0x400000, RZ, 0xfc, !PT ;  /* 0x0040000054543812 */ /* 0x000fe400078efcff */
[----:B0-----:R-:W-:Y:S02]  /*8a40*/  PRMT R95, RZ, 0x7610, R95 ;  /* 0x00007610ff5f7816 */ /* 0x001fe4000000005f */
[----:B------:R-:W-:Y:S02]  /*8a50*/  PRMT R94, R94, 0x5410, RZ ;  /* 0x000054105e5e7816 */ /* 0x000fe400000000ff */
[----:B------:R-:W-:-:S02]  /*8a60*/  @!P5 PRMT R95, R42, 0x7610, R95 ;  /* 0x000076102a5fd816 */ /* 0x000fc4000000005f */
        /* <DEDUP_REMOVED lines=11> */
[----:B------:R-:W-:Y:S02]  /*8b20*/  PRMT R87, RZ, 0x7610, R87 ;  /* 0x00007610ff577816 */ /* 0x000fe40000000057 */
[----:B0-----:R-:W-:Y:S02]  /*8b30*/  SHF.R.S32.HI R28, RZ, 0x1f, R23 ;  /* 0x0000001fff1c7819 */ /* 0x001fe40000011417 */
[----:B------:R-:W-:Y:S02]  /*8b40*/  PRMT R95, R95, 0x5410, RZ ;  /* 0x000054105f5f7816 */ /* 0x000fe400000000ff */
[----:B------:R-:W-:Y:S02]  /*8b50*/  ISETP.GE.OR.EX P4, PT, R28, UR7, P1, P4 ;  /* 0x000000071c007c0c */ /* 0x000fe40008f86740 */
[----:B-1----:R-:W-:-:S02]  /*8b60*/  @!P3 SHF.R.U32.HI R2, RZ, 0x10, R97 ;  /* 0x00000010ff02b819 */ /* 0x002fc40000011661 */
[----:B------:R-:W-:Y:S01]  /*8b70*/  PRMT R118, RZ, 0x7610, R118 ;  /* 0x00007610ff767816 */ /* 0x000fe20000000076 */
[----:B------:R0:W-:Y:S01]  /*8b80*/  STL [R1+0x194], R96 ;  /* 0x0001946001007387 */ /* 0x0001e20000100800 */
[----:B------:R-:W-:Y:S02]  /*8b90*/  @!P0 PRMT R87, R41, 0x7610, R87 ;  /* 0x0000761029578816 */ /* 0x000fe40000000057 */
[----:B------:R-:W-:Y:S02]  /*8ba0*/  @!P3 PRMT R95, R95, 0x5410, R2 ;  /* 0x000054105f5fb816 */ /* 0x000fe40000000002 */
[----:B------:R-:W-:Y:S02]  /*8bb0*/  @!P0 SHF.R.U32.HI R41, RZ, 0x10, R96 ;  /* 0x00000010ff298819 */ /* 0x000fe40000011660 */
[----:B------:R-:W-:Y:S02]  /*8bc0*/  @!P0 PRMT R118, R96, 0x7610, R118 ;  /* 0x0000761060768816 */ /* 0x000fe40000000076 */
[----:B------:R-:W-:-:S02]  /*8bd0*/  @!P3 SHF.R.U32.HI R2, RZ, 0x10, R98 ;  /* 0x00000010ff02b819 */ /* 0x000fc40000011662 */
[----:B0-----:R-:W-:-:S04]  /*8be0*/  PRMT R96, R96, 0x5410, RZ ;  /* 0x0000541060607816 */ /* 0x001fc800000000ff */
[----:B------:R-:W-:Y:S02]  /*8bf0*/  @!P3 PRMT R96, R96, 0x5410, R2 ;  /* 0x000054106060b816 */ /* 0x000fe40000000002 */
[----:B------:R-:W0:Y:S01]  /*8c00*/  @!P4 LDC.64 R2, c[0x0][0x288] ;  /* 0x0000a200ff02cb82 */ /* 0x000e220000000a00 */
[----:B------:R-:W-:-:S04]  /*8c10*/  PRMT R117, RZ, 0x7610, R117 ;  /* 0x00007610ff757816 */ /* 0x000fc80000000075 */
[----:B------:R-:W-:Y:S02]  /*8c20*/  @!P0 PRMT R117, R41, 0x7610, R117 ;  /* 0x0000761029758816 */ /* 0x000fe40000000075 */
[----:B------:R-:W-:Y:S01]  /*8c30*/  MOV R41, RZ ;  /* 0x000000ff00297202 */ /* 0x000fe20000000f00 */
[----:B------:R1:W-:Y:S05]  /*8c40*/  STL.S16 [R1+0x214], R120 ;  /* 0x0002147801007387 */ /* 0x0003ea0000100600 */
[----:B------:R5:W3:Y:S01]  /*8c50*/  @!P2 LDG.E R41, desc[UR10][R44.64] ;  /* 0x0000000a2c29a981 */ /* 0x000ae2000c1e1900 */
[----:B--2---:R-:W-:-:S03]  /*8c60*/  @!P4 MOV R4, R64 ;  /* 0x000000400004c202 */ /* 0x004fc60000000f00 */
[----:B-1----:R-:W2:Y:S01]  /*8c70*/  LDL.LU R120, [R1+0x360] ;  /* 0x0003600001787983 */ /* 0x002ea20000300800 */
[----:B-----5:R-:W1:Y:S03]  /*8c80*/  @!P4 LDC.64 R44, c[0x0][0x230] ;  /* 0x00008c00ff2ccb82 */ /* 0x020e660000000a00 */
[----:B------:R5:W-:Y:S01]  /*8c90*/  STL.S16 [R1+0x2a8], R77 ;  /* 0x0002a84d01007387 */ /* 0x000be20000100600 */
[----:B------:R-:W-:Y:S01]  /*8ca0*/  @!P4 MOV R5, R63 ;  /* 0x0000003f0005c202 */ /* 0x000fe20000000f00 */
[----:B0-----:R-:W-:-:S03]  /*8cb0*/  @!P4 IMAD R28, R28, R2, RZ ;  /* 0x000000021c1cc224 */ /* 0x001fc600078e02ff */
[----:B-----5:R-:W0:Y:S01]  /*8cc0*/  @!P4 LDC.64 R76, c[0x0][0x228] ;  /* 0x00008a00ff4ccb82 */ /* 0x020e220000000a00 */
[----:B------:R-:W-:-:S04]  /*8cd0*/  @!P4 IMAD.WIDE.U32 R4, R23, R2, R4 ;  /* 0x000000021704c225 */ /* 0x000fc800078e0004 */
[----:B------:R-:W-:-:S05]  /*8ce0*/  @!P4 IMAD R3, R23, R3, R28 ;  /* 0x000000031703c224 */ /* 0x000fca00078e021c */
[----:B------:R-:W-:Y:S02]  /*8cf0*/  @!P4 IADD3 R2, R5, R3, RZ ;  /* 0x000000030502c210 */ /* 0x000fe40007ffe0ff */
[----:B------:R-:W-:Y:S02]  /*8d00*/  LOP3.LUT P5, RZ, R84, 0x2, RZ, 0xc0, !PT ;  /* 0x0000000254ff7812 */ /* 0x000fe400078ac0ff */
[C---:B------:R-:W-:Y:S02]  /*8d10*/  @!P4 SHF.L.U64.HI R2, R4.reuse, 0x1, R2 ;  /* 0x000000010402c819 */ /* 0x040fe40000010202 */
[----:B------:R-:W-:-:S04]  /*8d20*/  @!P4 SHF.L.U32 R4, R4, 0x1, RZ ;  /* 0x000000010404c819 */ /* 0x000fc800000006ff */
[----:B-1----:R-:W-:-:S04]  /*8d30*/  @!P4 IADD3 R44, P0, R4, R44, RZ ;  /* 0x0000002c042cc210 */ /* 0x002fc80007f1e0ff */
[----:B------:R-:W-:Y:S02]  /*8d40*/  @!P4 IADD3.X R45, R2, R45, RZ, P0, !PT ;  /* 0x0000002d022dc210 */ /* 0x000fe400007fe4ff */
[----:B0-----:R-:W-:Y:S01]  /*8d50*/  @!P4 IADD3 R76, P0, R4, R76, RZ ;  /* 0x0000004c044cc210 */ /* 0x001fe20007f1e0ff */
        /* <DEDUP_REMOVED lines=17> */
[----:B------:R-:W-:Y:S01]  /*8e70*/  LOP3.LUT P0, RZ, R85, 0x2000000, RZ, 0xc0, !PT ;  /* 0x0200000055ff7812 */ /* 0x000fe2000780c0ff */
[----:B------:R-:W-:Y:S01]  /*8e80*/  HFMA2.MMA R23, -RZ, RZ, 0, 0 ;  /* 0x00000000ff177435 */ /* 0x000fe200000001ff */
[----:B------:R-:W-:Y:S01]  /*8e90*/  PRMT R93, R93, 0x5410, RZ ;  /* 0x000054105d5d7816 */ /* 0x000fe200000000ff */
[----:B------:R0:W-:Y:S01]  /*8ea0*/  STL [R1+0x9c], R97 ;  /* 0x00009c6101007387 */ /* 0x0001e20000100800 */
[----:B------:R-:W-:-:S02]  /*8eb0*/  PRMT R114, RZ, 0x7610, R114 ;  /* 0x00007610ff727816 */ /* 0x000fc40000000072 */
[----:B------:R-:W-:Y:S01]  /*8ec0*/  @!P3 PRMT R93, R93, 0x5410, R97 ;  /* 0x000054105d5db816 */ /* 0x000fe20000000061 */
[----:B------:R1:W-:Y:S04]  /*8ed0*/  STL [R1+0x19c], R98 ;  /* 0x00019c6201007387 */ /* 0x0003e80000100800 */
[----:B------:R-:W-:Y:S02]  /*8ee0*/  @!P5 SHF.R.U32.HI R2, RZ, 0x10, R101 ;  /* 0x00000010ff02d819 */ /* 0x000fe40000011665 */
[----:B0-----:R-:W-:Y:S01]  /*8ef0*/  PRMT R97, R97, 0x5410, RZ ;  /* 0x0000541061617816 */ /* 0x001fe200000000ff */
[----:B------:R0:W5:Y:S01]  /*8f00*/  @!P0 LDG.E R23, desc[UR10][R6.64] ;  /* 0x0000000a06178981 */ /* 0x000162000c1e1900 */
[----:B------:R-:W-:Y:S02]  /*8f10*/  LOP3.LUT P4, RZ, R85, 0x8000, RZ, 0xc0, !PT ;  /* 0x0000800055ff7812 */ /* 0x000fe4000788c0ff */
[----:B------:R-:W-:-:S02]  /*8f20*/  @!P3 PRMT R114, R98, 0x7610, R114 ;  /* 0x000076106272b816 */ /* 0x000fc40000000072 */
[----:B------:R-:W-:Y:S02]  /*8f30*/  @!P5 PRMT R97, R97, 0x5410, R2 ;  /* 0x000054106161d816 */ /* 0x000fe40000000002 */
[----:B-1----:R-:W-:Y:S02]  /*8f40*/  PRMT R98, R98, 0x5410, RZ ;  /* 0x0000541062627816 */ /* 0x002fe400000000ff */
[----:B------:R-:W-:Y:S02]  /*8f50*/  @!P5 SHF.R.U32.HI R2, RZ, 0x10, R100 ;  /* 0x00000010ff02d819 */ /* 0x000fe40000011664 */
[----:B0-----:R-:W-:Y:S02]  /*8f60*/  CS2R R6, SRZ ;  /* 0x0000000000067805 */ /* 0x001fe4000001ff00 */
[----:B------:R-:W-:Y:S02]  /*8f70*/  LOP3.LUT P3, RZ, R84, 0x40, RZ, 0xc0, !PT ;  /* 0x0000004054ff7812 */ /* 0x000fe4000786c0ff */
[----:B------:R-:W-:-:S02]  /*8f80*/  @!P5 PRMT R98, R98, 0x5410, R2 ;  /* 0x000054106262d816 */ /* 0x000fc40000000002 */
[----:B------:R-:W-:Y:S01]  /*8f90*/  PRMT R88, RZ, 0x7610, R88 ;  /* 0x00007610ff587816 */ /* 0x000fe20000000058 */
[----:B------:R0:W5:Y:S01]  /*8fa0*/  @!P0 LDG.E R6, desc[UR10][R8.64] ;  /* 0x0000000a08068981 */ /* 0x000162000c1e1900 */
[----:B------:R-:W-:Y:S02]  /*8fb0*/  PRMT R98, RZ, 0x7610, R98 ;  /* 0x00007610ff627816 */ /* 0x000fe40000000062 */
[----:B------:R-:W-:Y:S01]  /*8fc0*/  @!P5 PRMT R88, R101, 0x7610, R88 ;  /* 0x000076106558d816 */ /* 0x000fe20000000058 */
[----:B------:R1:W5:Y:S01]  /*8fd0*/  @!P4 LDG.E R7, desc[UR10][R10.64] ;  /* 0x0000000a0a07c981 */ /* 0x000362000c1e1900 */
[----:B------:R-:W-:Y:S02]  /*8fe0*/  @!P5 PRMT R98, R100, 0x7610, R98 ;  /* 0x000076106462d816 */ /* 0x000fe40000000062 */
[----:B0-----:R-:W-:-:S04]  /*8ff0*/  IADD3 R9, R121, 0x1e8, RZ ;  /* 0x000001e879097810 */ /* 0x001fc80007ffe0ff */
[----:B-1----:R-:W-:Y:S02]  /*9000*/  SHF.R.S32.HI R10, RZ, 0x1f, R9 ;  /* 0x0000001fff0a7819 */ /* 0x002fe40000011409 */
[----:B------:R-:W-:Y:S01]  /*9010*/  ISETP.GE.U32.AND P5, PT, R9, UR6, PT ;  /* 0x0000000609007c0c */ /* 0x000fe2000bfa6070 */
[----:B------:R0:W-:Y:S01]  /*9020*/  STL [R1+0x1a0], R99 ;  /* 0x0001a06301007387 */ /* 0x0001e20000100800 */
[----:B------:R-:W-:Y:S02]  /*9030*/  @!P3 SHF.R.U32.HI R2, RZ, 0x10, R102 ;  /* 0x00000010ff02b819 */ /* 0x000fe40000011666 */
[----:B------:R-:W-:Y:S01]  /*9040*/  ISETP.GE.OR.EX P5, PT, R10, UR7, P1, P5 ;  /* 0x000000070a007c0c */ /* 0x000fe20008fa6750 */
[----:B------:R1:W-:Y:S01]  /*9050*/  STL [R1+0x1a4], R100 ;  /* 0x0001a46401007387 */ /* 0x0003e20000100800 */
[----:B0-----:R-:W-:-:S04]  /*9060*/  PRMT R99, RZ, 0x7610, R99 ;  /* 0x00007610ff637816 */ /* 0x001fc80000000063 */
[----:B------:R-:W-:Y:S02]  /*9070*/  @!P3 PRMT R99, R2, 0x7610, R99 ;  /* 0x000076100263b816 */ /* 0x000fe40000000063 */
[----:B------:R-:W-:Y:S02]  /*9080*/  @!P3 SHF.R.U32.HI R2, RZ, 0x10, R103 ;  /* 0x00000010ff02b819 */ /* 0x000fe40000011667 */
[----:B-1----:R-:W-:-:S04]  /*9090*/  PRMT R100, RZ, 0x7610, R100 ;  /* 0x00007610ff647816 */ /* 0x002fc80000000064 */
[----:B------:R-:W-:Y:S02]  /*90a0*/  @!P3 PRMT R100, R2, 0x7610, R100 ;  /* 0x000076100264b816 */ /* 0x000fe40000000064 */
[----:B------:R-:W0:Y:S01]  /*90b0*/  @!P5 LDC.64 R2, c[0x0][0x288] ;  /* 0x0000a200ff02db82 */ /* 0x000e220000000a00 */
[----:B------:R-:W-:Y:S01]  /*90c0*/  MOV R8, RZ ;  /* 0x000000ff00087202 */ /* 0x000fe20000000f00 */
[----:B------:R1:W-:Y:S05]  /*90d0*/  STL [R1+0xa0], R29 ;  /* 0x0000a01d01007387 */ /* 0x0003ea0000100800 */
[----:B------:R4:W5:Y:S01]  /*90e0*/  @!P4 LDG.E R8, desc[UR10][R12.64] ;  /* 0x0000000a0c08c981 */ /* 0x000962000c1e1900 */
        /* <DEDUP_REMOVED lines=12> */
[----:B-1----:R-:W-:Y:S01]  /*91b0*/  @!P5 IADD3 R28, P0, R4, R28, RZ ;  /* 0x0000001c041cd210 */ /* 0x002fe20007f1e0ff */
[----:B------:R0:W-:Y:S03]  /*91c0*/  STL [R1+0x88], R90 ;  /* 0x0000885a01007387 */ /* 0x0001e60000100800 */
[----:B------:R-:W-:Y:S02]  /*91d0*/  @!P5 IADD3.X R29, R2, R29, RZ, P0, !PT ;  /* 0x0000001d021dd210 */ /* 0x000fe400007fe4ff */
[----:B------:R-:W-:Y:S02]  /*91e0*/  LOP3.LUT P0, RZ, R84, 0x10, RZ, 0xc0, !PT ;  /* 0x0000001054ff7812 */ /* 0x000fe4000780c0ff */
[----:B------:R-:W-:-:S02]  /*91f0*/  PRMT R108, RZ, 0x7610, R108 ;  /* 0x00007610ff6c7816 */ /* 0x000fc4000000006c */
[----:B------:R-:W-:Y:S02]  /*9200*/  @!P6 SHF.R.U32.HI R2, RZ, 0x10, R38 ;  /* 0x00000010ff02e819 */ /* 0x000fe40000011626 */
[----:B0-----:R-:W-:Y:S01]  /*9210*/  PRMT R90, R90, 0x5410, RZ ;  /* 0x000054105a5a7816 */ /* 0x001fe200000000ff */
[----:B------:R0:W-:Y:S01]  /*9220*/  STL [R1+0x1a8], R103 ;  /* 0x0001a86701007387 */ /* 0x0001e20000100800 */
[----:B------:R-:W-:Y:S02]  /*9230*/  @!P3 PRMT R108, R103, 0x7610, R108 ;  /* 0x00007610676cb816 */ /* 0x000fe4000000006c */
[----:B------:R-:W-:Y:S02]  /*9240*/  @!P6 PRMT R90, R90, 0x5410, R2 ;  /* 0x000054105a5ae816 */ /* 0x000fe40000000002 */
[----:B------:R-:W-:Y:S02]  /*9250*/  @!P6 SHF.R.U32.HI R2, RZ, 0x10, R72 ;  /* 0x00000010ff02e819 */ /* 0x000fe40000011648 */
[----:B0-----:R-:W-:-:S02]  /*9260*/  PRMT R103, RZ, 0x7610, R103 ;  /* 0x00007610ff677816 */ /* 0x001fc40000000067 */
[----:B------:R-:W-:Y:S02]  /*9270*/  LOP3.LUT R84, R84, 0xfffbffff, RZ, 0xc0, !PT ;  /* 0xfffbffff54547812 */ /* 0x000fe400078ec0ff */
[----:B------:R-:W-:Y:S02]  /*9280*/  @!P6 PRMT R103, R2, 0x7610, R103 ;  /* 0x000076100267e816 */ /* 0x000fe40000000067 */
[----:B------:R-:W-:Y:S02]  /*9290*/  PRMT R100, R100, 0x5410, RZ ;  /* 0x0000541064647816 */ /* 0x000fe400000000ff */
[----:B------:R-:W-:Y:S02]  /*92a0*/  @!P0 SHF.R.U32.HI R2, RZ, 0x10, R39 ;  /* 0x00000010ff028819 */ /* 0x000fe40000011627 */
[----:B------:R-:W-:Y:S02]  /*92b0*/  @P5 LOP3.LUT R84, R84, 0x40000, RZ, 0xfc, !PT ;  /* 0x0004000054545812 */ /* 0x000fe400078efcff */
[----:B------:R-:W-:-:S02]  /*92c0*/  @!P0 PRMT R100, R100, 0x5410, R2 ;  /* 0x0000541064648816 */ /* 0x000fc40000000002 */
[----:B------:R-:W-:Y:S02]  /*92d0*/  LOP3.LUT P5, RZ, R85, 0x20, RZ, 0xc0, !PT ;  /* 0x0000002055ff7812 */ /* 0x000fe400078ac0ff */
[----:B------:R-:W-:Y:S02]  /*92e0*/  PRMT R11, RZ, 0x7610, R11 ;  /* 0x00007610ff0b7816 */ /* 0x000fe4000000000b */
[----:B------:R-:W-:Y:S01]  /*92f0*/  @!P0 SHF.R.U32.HI R2, RZ, 0x10, R73 ;  /* 0x00000010ff028819 */ /* 0x000fe20000011649 */
[----:B------:R-:W-:Y:S01]  /*9300*/  HFMA2.MMA R9, -RZ, RZ, 0, 0 ;  /* 0x00000000ff097435 */ /* 0x000fe200000001ff */
[----:B------:R-:W-:Y:S02]  /*9310*/  PRMT R90, RZ, 0x7610, R90 ;  /* 0x00007610ff5a7816 */ /* 0x000fe4000000005a */
[----:B------:R-:W-:Y:S02]  /*9320*/  PRMT R89, R89, 0x5410, RZ ;  /* 0x0000541059597816 */ /* 0x000fe400000000ff */
[----:B------:R-:W-:-:S02]  /*9330*/  @!P0 PRMT R11, R2, 0x7610, R11 ;  /* 0x00007610020b8816 */ /* 0x000fc4000000000b */
[----:B------:R-:W-:Y:S02]  /*9340*/  @!P6 PRMT R90, R38, 0x7610, R90 ;  /* 0x00007610265ae816 */ /* 0x000fe4000000005a */
[----:B------:R-:W-:Y:S01]  /*9350*/  @!P6 PRMT R89, R89, 0x5410, R72 ;  /* 0x000054105959e816 */ /* 0x000fe20000000048 */
[----:B------:R0:W4:Y:S01]  /*9360*/  @!P5 LDG.E R9, desc[UR10][R14.64] ;  /* 0x0000000a0e09d981 */ /* 0x000122000c1e1900 */
[----:B------:R-:W-:Y:S02]  /*9370*/  LOP3.LUT P6, RZ, R84, 0x800000, RZ, 0xc0, !PT ;  /* 0x0080000054ff7812 */ /* 0x000fe400078cc0ff */
[----:B------:R-:W-:Y:S01]  /*9380*/  PRMT R97, RZ, 0x7610, R97 ;  /* 0x00007610ff617816 */ /* 0x000fe20000000061 */
[----:B------:R1:W-:Y:S01]  /*9390*/  STL.S16 [R1+0x2b2], R11 ;  /* 0x0002b20b01007387 */ /* 0x0003e20000100600 */
[----:B------:R-:W-:Y:S02]  /*93a0*/  MOV R10, RZ ;  /* 0x000000ff000a7202 */ /* 0x000fe40000000f00 */
[----:B------:R-:W-:-:S02]  /*93b0*/  @!P3 PRMT R97, R102, 0x7610, R97 ;  /* 0x000076106661b816 */ /* 0x000fc40000000061 */
[----:B------:R-:W-:Y:S02]  /*93c0*/  LOP3.LUT P3, RZ, R84, 0x200, RZ, 0xc0, !PT ;  /* 0x0000020054ff7812 */ /* 0x000fe4000786c0ff */
[----:B0-----:R-:W-:Y:S01]  /*93d0*/  MOV R14, RZ ;  /* 0x000000ff000e7202 */ /* 0x001fe20000000f00 */
[----:B------:R0:W4:Y:S01]  /*93e0*/  @!P5 LDG.E R10, desc[UR10][R16.64] ;  /* 0x0000000a100ad981 */ /* 0x000122000c1e1900 */
[----:B-1----:R-:W-:Y:S01]  /*93f0*/  HFMA2.MMA R11, -RZ, RZ, 0, 0 ;  /* 0x00000000ff0b7435 */ /* 0x002fe200000001ff */
[----:B------:R-:W-:-:S03]  /*9400*/  IADD3 R15, R121, 0x1f0, RZ ;  /* 0x000001f0790f7810 */ /* 0x000fc60007ffe0ff */
[----:B------:R-:W4:Y:S01]  /*9410*/  @!P6 LDG.E R14, desc[UR10][R20.64] ;  /* 0x0000000a140ee981 */ /* 0x000f22000c1e1900 */
[----:B0-----:R-:W-:-:S05]  /*9420*/  SHF.R.S32.HI R16, RZ, 0x1f, R15 ;  /* 0x0000001fff107819 */ /* 0x001fca000001140f */
[----:B------:R0:W4:Y:S01]  /*9430*/  @!P6 LDG.E R11, desc[UR10][R18.64] ;  /* 0x0000000a120be981 */ /* 0x000122000c1e1900 */
[----:B------:R-:W-:Y:S02]  /*9440*/  ISETP.GE.U32.AND P6, PT, R15, UR6, PT ;  /* 0x000000060f007c0c */ /* 0x000fe4000bfc6070 */
[----:B------:R-:W-:Y:S02]  /*9450*/  PRMT R3, RZ, 0x7610, R3 ;  /* 0x00007610ff037816 */ /* 0x000fe40000000003 */
[----:B------:R-:W-:Y:S02]  /*9460*/  ISETP.GE.OR.EX P6, PT, R16, UR7, P1, P6 ;  /* 0x0000000710007c0c */ /* 0x000fe40008fc6760 */
[----:B------:R-:W-:Y:S02]  /*9470*/  @!P3 SHF.R.U32.HI R2, RZ, 0x10, R82 ;  /* 0x00000010ff02b819 */ /* 0x000fe40000011652 */
[----:B------:R-:W-:Y:S01]  /*9480*/  PRMT R4, RZ, 0x7610, R4 ;  /* 0x00007610ff047816 */ /* 0x000fe20000000004 */
[----:B------:R1:W-:Y:S01]  /*9490*/  STL [R1+0xb4], R82 ;  /* 0x0000b45201007387 */ /* 0x0003e20000100800 */
[----:B------:R-:W-:-:S02]  /*94a0*/  @!P3 PRMT R3, R2, 0x7610, R3 ;  /* 0x000076100203b816 */ /* 0x000fc40000000003 */
[C---:B------:R-:W-:Y:S02]  /*94b0*/  @!P3 PRMT R4, R82.reuse, 0x7610, R4 ;  /* 0x000076105204b816 */ /* 0x040fe40000000004 */
[----:B------:R-:W-:Y:S01]  /*94c0*/  @!P3 SHF.R.U32.HI R2, RZ, 0x10, R83 ;  /* 0x00000010ff02b819 */ /* 0x000fe20000011653 */
[----:B------:R3:W-:Y:S01]  /*94d0*/  STL.S16 [R1+0x2b4], R3 ;  /* 0x0002b40301007387 */ /* 0x0007e20000100600 */
[----:B------:R-:W-:Y:S01]  /*94e0*/  PRMT R5, RZ, 0x7610, R5 ;  /* 0x00007610ff057816 */ /* 0x000fe20000000005 */
[----:B0-----:R-:W0:Y:S01]  /*94f0*/  @!P6 LDC.64 R18, c[0x0][0x228] ;  /* 0x00008a00ff12eb82 */ /* 0x001e220000000a00 */
[----:B-1----:R-:W-:-:S04]  /*9500*/  PRMT R82, R82, 0x5410, RZ ;  /* 0x0000541052527816 */ /* 0x002fc800000000ff */
[----:B------:R-:W-:-:S03]  /*9510*/  @!P3 PRMT R82, R82, 0x5410, R2 ;  /* 0x000054105252b816 */ /* 0x000fc60000000002 */
[----:B---3--:R-:W1:Y:S01]  /*9520*/  @!P6 LDC.64 R2, c[0x0][0x288] ;  /* 0x0000a200ff02eb82 */ /* 0x008e620000000a00 */
[----:B------:R-:W-:Y:S01]  /*9530*/  @!P0 PRMT R5, R73, 0x7610, R5 ;  /* 0x0000761049058816 */ /* 0x000fe20000000005 */
[----:B------:R3:W-:Y:S04]  /*9540*/  STL.S16 [R1+0x2ae], R4 ;  /* 0x0002ae0401007387 */ /* 0x0007e80000100600 */
[----:B------:R2:W-:Y:S01]  /*9550*/  STL.S16 [R1+0x2b0], R5 ;  /* 0x0002b00501007387 */ /* 0x0005e20000100600 */
[----:B---3--:R-:W-:Y:S01]  /*9560*/  @!P6 MOV R4, R64 ;  /* 0x000000400004e202 */ /* 0x008fe20000000f00 */
[----:B-1----:R-:W-:-:S04]  /*9570*/  @!P6 IMAD R16, R16, R2, RZ ;  /* 0x000000021010e224 */ /* 0x002fc800078e02ff */
[----:B------:R-:W-:Y:S02]  /*9580*/  @!P6 IMAD R3, R15, R3, R16 ;  /* 0x000000030f03e224 */ /* 0x000fe400078e0210 */
[----:B------:R-:W1:Y:S01]  /*9590*/  @!P6 LDC.64 R16, c[0x0][0x230] ;  /* 0x00008c00ff10eb82 */ /* 0x000e620000000a00 */
[----:B--2---:R-:W-:-:S03]  /*95a0*/  @!P6 MOV R5, R63 ;  /* 0x0000003f0005e202 */ /* 0x004fc60000000f00 */
[----:B------:R-:W-:Y:S01]  /*95b0*/  @!P6 IMAD.WIDE.U32 R4, R15, R2, R4 ;  /* 0x000000020f04e225 */ /* 0x000fe200078e0004 */
[----:B------:R2:W-:Y:S04]  /*95c0*/  STL [R1+0xac], R38 ;  /* 0x0000ac2601007387 */ /* 0x0005e80000100800 */
[----:B------:R-:W-:-:S04]  /*95d0*/  @!P6 IADD3 R2, R5, R3, RZ ;  /* 0x000000030502e210 */ /* 0x000fc80007ffe0ff */
[C---:B------:R-:W-:Y:S02]  /*95e0*/  @!P6 SHF.L.U64.HI R2, R4.reuse, 0x1, R2 ;  /* 0x000000010402e819 */ /* 0x040fe40000010202 */
[----:B--2---:R-:W-:Y:S02]  /*95f0*/  PRMT R38, RZ, 0x7610, R38 ;  /* 0x00007610ff267816 */ /* 0x004fe40000000026 */
[----:B------:R-:W-:Y:S02]  /*9600*/  @!P6 SHF.L.U32 R4, R4, 0x1, RZ ;  /* 0x000000010404e819 */ /* 0x000fe400000006ff */
[----:B------:R-:W-:Y:S02]  /*9610*/  @!P0 PRMT R38, R39, 0x7610, R38 ;  /* 0x0000761027268816 */ /* 0x000fe40000000026 */
[----:B-1----:R-:W-:-:S04]  /*9620*/  @!P6 IADD3 R16, P0, R4, R16, RZ ;  /* 0x000000100410e210 */ /* 0x002fc80007f1e0ff */
[----:B------:R-:W-:Y:S02]  /*9630*/  @!P6 IADD3.X R17, R2, R17, RZ, P0, !PT ;  /* 0x000000110211e210 */ /* 0x000fe400007fe4ff */
[----:B0-----:R-:W-:-:S04]  /*9640*/  @!P6 IADD3 R18, P0, R4, R18, RZ ;  /* 0x000000120412e210 */ /* 0x001fc80007f1e0ff */
[----:B------:R-:W-:Y:S02]  /*9650*/  @!P6 IADD3.X R19, R2, R19, RZ, P0, !PT ;  /* 0x000000130213e210 */ /* 0x000fe400007fe4ff */
[C---:B------:R-:W-:Y:S02]  /*9660*/  LOP3.LUT P0, RZ, R84.reuse, 0x80, RZ, 0xc0, !PT ;  /* 0x0000008054ff7812 */ /* 0x040fe4000780c0ff */
[----:B------:R-:W-:-:S04]  /*9670*/  LOP3.LUT R84, R84, 0xfffeffff, RZ, 0xc0, !PT ;  /* 0xfffeffff54547812 */ /* 0x000fc800078ec0ff */
[----:B------:R-:W-:-:S04]  /*9680*/  @P6 LOP3.LUT R84, R84, 0x10000, RZ, 0xfc, !PT ;  /* 0x0001000054546812 */ /* 0x000fc800078efcff */
[C---:B------:R-:W-:Y:S02]  /*9690*/  LOP3.LUT P6, RZ, R84.reuse, 0x100, RZ, 0xc0, !PT ;  /* 0x0000010054ff7812 */ /* 0x040fe400078cc0ff */
[----:B------:R-:W-:Y:S01]  /*96a0*/  LOP3.LUT P5, RZ, R85, 0x8, RZ, 0xc0, !PT ;  /* 0x0000000855ff7812 */ /* 0x000fe200078ac0ff */
[----:B------:R-:W-:Y:S01]  /*96b0*/  HFMA2.MMA R15, -RZ, RZ, 0, 0 ;  /* 0x00000000ff0f7435 */ /* 0x000fe200000001ff */
[----:B------:R-:W-:Y:S02]  /*96c0*/  LOP3.LUT R84, R84, 0xfff7ffff, RZ, 0xc0, !PT ;  /* 0xfff7ffff54547812 */ /* 0x000fe400078ec0ff */
[----:B------:R-:W-:Y:S02]  /*96d0*/  PRMT R38, R38, 0x5410, RZ ;  /* 0x0000541026267816 */ /* 0x000fe400000000ff */
[----:B------:R-:W-:-:S05]  /*96e0*/  MOV R20, RZ ;  /* 0x000000ff00147202 */ /* 0x000fca0000000f00 */
[----:B------:R-:W-:Y:S02]  /*96f0*/  @!P6 SHF.R.U32.HI R2, RZ, 0x10, R70 ;  /* 0x00000010ff02e819 */ /* 0x000fe40000011646 */
[----:B------:R-:W-:Y:S01]  /*9700*/  @P5 LOP3.LUT R84, R84, 0x80000, RZ, 0xfc, !PT ;  /* 0x0008000054545812 */ /* 0x000fe200078efcff */
[----:B------:R0:W2:Y:S01]  /*9710*/  @!P5 LDG.E R15, desc[UR10][R24.64] ;  /* 0x0000000a180fd981 */ /* 0x0000a2000c1e1900 */
[----:B------:R-:W-:Y:S02]  /*9720*/  @!P6 PRMT R38, R38, 0x5410, R2 ;  /* 0x000054102626e816 */ /* 0x000fe40000000002 */
[----:B------:R-:W-:Y:S01]  /*9730*/  PRMT R91, RZ, 0x7610, R91 ;  /* 0x00007610ff5b7816 */ /* 0x000fe2000000005b */
[----:B------:R1:W3:Y:S01]  /*9740*/  @!P5 LDG.E R20, desc[UR10][R26.64] ;  /* 0x0000000a1a14d981 */ /* 0x0002e2000c1e1900 */
[----:B------:R-:W-:Y:S02]  /*9750*/  @!P6 SHF.R.U32.HI R2, RZ, 0x10, R71 ;  /* 0x00000010ff02e819 */ /* 0x000fe40000011647 */
[----:B------:R-:W-:-:S02]  /*9760*/  LOP3.LUT P5, RZ, R84, 0x4000, RZ, 0xc0, !PT ;  /* 0x0000400054ff7812 */ /* 0x000fc400078ac0ff */
[----:B------:R-:W-:Y:S02]  /*9770*/  @!P6 PRMT R91, R2, 0x7610, R91 ;  /* 0x00007610025be816 */ /* 0x000fe4000000005b */
[----:B0-----:R-:W-:Y:S02]  /*9780*/  PRMT R25, RZ, 0x7610, R25 ;  /* 0x00007610ff197816 */ /* 0x001fe40000000019 */
[----:B------:R-:W-:Y:S01]  /*9790*/  @!P0 SHF.R.U32.HI R2, RZ, 0x10, R68 ;  /* 0x00000010ff028819 */ /* 0x000fe20000011644 */
[----:B------:R0:W-:Y:S01]  /*97a0*/  STL [R1+0x1ac], R72 ;  /* 0x0001ac4801007387 */ /* 0x0001e20000100800 */
[----:B------:R-:W-:Y:S02]  /*97b0*/  PRMT R4, RZ, 0x7610, R4 ;  /* 0x00007610ff047816 */ /* 0x000fe40000000004 */
[----:B------:R-:W-:Y:S02]  /*97c0*/  @!P0 PRMT R25, R2, 0x7610, R25 ;  /* 0x0000761002198816 */ /* 0x000fe40000000019 */
[----:B------:R-:W-:Y:S01]  /*97d0*/  PRMT R120, RZ, 0x7610, R120 ;  /* 0x00007610ff787816 */ /* 0x000fe20000000078 */
[----:B------:R5:W-:Y:S01]  /*97e0*/  STL [R1+0xb8], R70 ;  /* 0x0000b84601007387 */ /* 0x000be20000100800 */
[----:B0-----:R-:W-:-:S03]  /*97f0*/  PRMT R72, RZ, 0x7610, R72 ;  /* 0x00007610ff487816 */ /* 0x001fc60000000048 */
[----:B------:R0:W-:Y:S01]  /*9800*/  STL.S16 [R1+0x2b8], R25 ;  /* 0x0002b81901007387 */ /* 0x0001e20000100600 */
[----:B------:R-:W-:Y:S02]  /*9810*/  @!P0 PRMT R4, R74, 0x7610, R4 ;  /* 0x000076104a048816 */ /* 0x000fe40000000004 */
[----:B------:R-:W-:Y:S02]  /*9820*/  @!P6 PRMT R72, R70, 0x7610, R72 ;  /* 0x000076104648e816 */ /* 0x000fe40000000048 */
[----:B------:R-:W-:Y:S02]  /*9830*/  PRMT R21, RZ, 0x7610, R21 ;  /* 0x00007610ff157816 */ /* 0x000fe40000000015 */
[----:B------:R-:W-:Y:S02]  /*9840*/  @!P0 SHF.R.U32.HI R2, RZ, 0x10, R74 ;  /* 0x00000010ff028819 */ /* 0x000fe4000001164a */
[----:B-----5:R-:W-:Y:S02]  /*9850*/  PRMT R70, RZ, 0x7610, R70 ;  /* 0x00007610ff467816 */ /* 0x020fe40000000046 */
[----:B0-----:R-:W-:-:S02]  /*9860*/  IADD3 R25, R121, 0x1f8, RZ ;  /* 0x000001f879197810 */ /* 0x001fc40007ffe0ff */
[----:B------:R-:W-:Y:S01]  /*9870*/  @!P5 PRMT R120, R0, 0x7610, R120 ;  /* 0x000076100078d816 */ /* 0x000fe20000000078 */
[----:B------:R0:W-:Y:S01]  /*9880*/  STL.S16 [R1+0x2ba], R4 ;  /* 0x0002ba0401007387 */ /* 0x0001e20000100600 */
[----:B------:R-:W-:Y:S02]  /*9890*/  @!P0 PRMT R21, R2, 0x7610, R21 ;  /* 0x0000761002158816 */ /* 0x000fe40000000015 */
[----:B------:R-:W-:Y:S01]  /*98a0*/  @!P0 PRMT R70, R68, 0x7610, R70 ;  /* 0x0000761044468816 */ /* 0x000fe20000000046 */
[----:B------:R5:W-:Y:S01]  /*98b0*/  STL.S16 [R1+0x2b6], R120 ;  /* 0x0002b67801007387 */ /* 0x000be20000100600 */
[----:B------:R-:W-:Y:S02]  /*98c0*/  ISETP.GE.U32.AND P0, PT, R25, UR6, PT ;  /* 0x0000000619007c0c */ /* 0x000fe4000bf06070 */
[----:B0-----:R-:W-:Y:S01]  /*98d0*/  SHF.R.S32.HI R4, RZ, 0x1f, R25 ;  /* 0x0000001fff047819 */ /* 0x001fe20000011419 */
[----:B-----5:R-:W5:Y:S03]  /*98e0*/  LDL.LU R120, [R1+0x35c] ;  /* 0x00035c0001787983 */ /* 0x020f660000300800 */
[----:B------:R-:W-:Y:S01]  /*98f0*/  ISETP.GE.OR.EX P0, PT, R4, UR7, P1, P0 ;  /* 0x0000000704007c0c */ /* 0x000fe20008f06700 */
[----:B------:R-:W-:Y:S01]  /*9900*/  ULDC.64 UR6, c[0x0][0x248] ;  /* 0x0000920000067ab9 */ /* 0x000fe20000000a00 */
[----:B------:R-:W-:Y:S01]  /*9910*/  @!P5 SHF.R.U32.HI R2, RZ, 0x10, R0 ;  /* 0x00000010ff02d819 */ /* 0x000fe20000011600 */
[----:B------:R0:W-:Y:S01]  /*9920*/  STL [R1+0xc0], R0 ;  /* 0x0000c00001007387 */ /* 0x0001e20000100800 */
[----:B------:R-:W-:-:S02]  /*9930*/  PRMT R3, RZ, 0x7610, R3 ;  /* 0x00007610ff037816 */ /* 0x000fc40000000003 */
[----:B------:R-:W-:Y:S02]  /*9940*/  PRMT R5, RZ, 0x7610, R5 ;  /* 0x00007610ff057816 */ /* 0x000fe40000000005 */
[----:B0-----:R-:W-:-:S04]  /*9950*/  @!P5 SHF.R.U32.HI R0, RZ, 0x10, R58 ;  /* 0x00000010ff00d819 */ /* 0x001fc8000001163a */
[----:B------:R-:W-:Y:S02]  /*9960*/  @!P5 PRMT R3, R0, 0x7610, R3 ;  /* 0x000076100003d816 */ /* 0x000fe40000000003 */
[----:B------:R-:W-:-:S03]  /*9970*/  @!P5 PRMT R5, R2, 0x7610, R5 ;  /* 0x000076100205d816 */ /* 0x000fc60000000005 */
[----:B------:R0:W-:Y:S02]  /*9980*/  STL.S16 [R1+0x2c6], R3 ;  /* 0x0002c60301007387 */ /* 0x0001e40000100600 */
[----:B0-----:R-:W0:Y:S02]  /*9990*/  @!P0 LDC.64 R2, c[0x0][0x288] ;  /* 0x0000a200ff028b82 */ /* 0x001e240000000a00 */
[----:B------:R1:W-:Y:S01]  /*99a0*/  STL.S16 [R1+0x2be], R5 ;  /* 0x0002be0501007387 */ /* 0x0003e20000100600 */
[----:B------:R-:W-:Y:S02]  /*99b0*/  PRMT R96, RZ, 0x7610, R96 ;  /* 0x00007610ff607816 */ /* 0x000fe40000000060 */
[----:B-1----:R-:W-:Y:S01]  /*99c0*/  @!P0 MOV R5, R63 ;  /* 0x0000003f00058202 */ /* 0x002fe20000000f00 */
[----:B0-----:R-:W-:Y:S01]  /*99d0*/  @!P0 IMAD R0, R4, R2, RZ ;  /* 0x0000000204008224 */ /* 0x001fe200078e02ff */
[----:B------:R-:W-:-:S03]  /*99e0*/  @!P0 MOV R4, R64 ;  /* 0x0000004000048202 */ /* 0x000fc60000000f00 */
[C---:B------:R-:W-:Y:S02]  /*99f0*/  @!P0 IMAD R0, R25.reuse, R3, R0 ;  /* 0x0000000319008224 */ /* 0x040fe400078e0200 */
[----:B------:R-:W-:Y:S02]  /*9a00*/  @!P0 IMAD.WIDE.U32 R4, R25, R2, R4 ;  /* 0x0000000219048225 */ /* 0x000fe400078e0004 */
[----:B------:R-:W0:Y:S01]  /*9a10*/  @!P0 LDC.64 R2, c[0x0][0x230] ;  /* 0x00008c00ff028b82 */ /* 0x000e220000000a00 */
[----:B------:R-:W-:Y:S02]  /*9a20*/  @!P3 PRMT R96, R83, 0x7610, R96 ;  /* 0x000076105360b816 */ /* 0x000fe40000000060 */
[----:B------:R-:W-:Y:S02]  /*9a30*/  @!P0 IADD3 R0, R5, R0, RZ ;  /* 0x0000000005008210 */ /* 0x000fe40007ffe0ff */
[----:B------:R-:W-:Y:S01]  /*9a40*/  LOP3.LUT P3, RZ, R85, 0x4, RZ, 0xc0, !PT ;  /* 0x0000000455ff7812 */ /* 0x000fe2000786c0ff */
[----:B------:R1:W-:Y:S01]  /*9a50*/  STL.S16 [R1+0x2bc], R21 ;  /* 0x0002bc1501007387 */ /* 0x0003e20000100600 */
[----:B------:R-:W-:-:S02]  /*9a60*/  @!P0 SHF.L.U64.HI R0, R4, 0x1, R0 ;  /* 0x0000000104008819 */ /* 0x000fc40000010200 */
[----:B------:R-:W-:Y:S02]  /*9a70*/  @!P0 SHF.L.U32 R25, R4, 0x1, RZ ;  /* 0x0000000104198819 */ /* 0x000fe400000006ff */
[----:B------:R-:W4:Y:S01]  /*9a80*/  @!P0 LDC.64 R4, c[0x0][0x228] ;  /* 0x00008a00ff048b82 */ /* 0x000f220000000a00 */
[----:B------:R-:W-:Y:S01]  /*9a90*/  MOV R24, RZ ;  /* 0x000000ff00187202 */ /* 0x000fe20000000f00 */
[----:B-1----:R-:W-:-:S05]  /*9aa0*/  HFMA2.MMA R21, -RZ, RZ, 0, 0 ;  /* 0x00000000ff157435 */ /* 0x002fca00000001ff */
[----:B------:R-:W3:Y:S05]  /*9ab0*/  @!P3 LDG.E R24, desc[UR10][R32.64] ;  /* 0x0000000a2018b981 */ /* 0x000eea000c1e1900 */
[----:B------:R1:W3:Y:S01]  /*9ac0*/  @!P3 LDG.E R21, desc[UR10][R30.64] ;  /* 0x0000000a1e15b981 */ /* 0x0002e2000c1e1900 */
[C---:B------:R-:W-:Y:S02]  /*9ad0*/  LOP3.LUT P3, RZ, R84.reuse, 0x2000, RZ, 0xc0, !PT ;  /* 0x0000200054ff7812 */ /* 0x040fe4000786c0ff */
[----:B------:R-:W-:-:S04]  /*9ae0*/  LOP3.LUT R84, R84, 0xffff7fff, RZ, 0xc0, !PT ;  /* 0xffff7fff54547812 */ /* 0x000fc800078ec0ff */
[----:B------:R-:W-:Y:S02]  /*9af0*/  @P1 LOP3.LUT R84, R84, 0x8000, RZ, 0xfc, !PT ;  /* 0x0000800054541812 */ /* 0x000fe400078efcff */
[C---:B0-----:R-:W-:Y:S02]  /*9b00*/  @!P0 IADD3 R2, P1, R25.reuse, R2, RZ ;  /* 0x0000000219028210 */ /* 0x041fe40007f3e0ff */
[----:B------:R-:W-:Y:S02]  /*9b10*/  LOP3.LUT R84, R84, 0xfffdffff, RZ, 0xc0, !PT ;  /* 0xfffdffff54547812 */ /* 0x000fe400078ec0ff */
[----:B------:R-:W-:Y:S02]  /*9b20*/  @!P0 IADD3.X R3, R0, R3, RZ, P1, !PT ;  /* 0x0000000300038210 */ /* 0x000fe40000ffe4ff */
[----:B----4-:R-:W-:Y:S02]  /*9b30*/  @!P0 IADD3 R4, P1, R25, R4, RZ ;  /* 0x0000000419048210 */ /* 0x010fe40007f3e0ff */
[----:B------:R-:W-:-:S02]  /*9b40*/  @P0 LOP3.LUT R84, R84, 0x20000, RZ, 0xfc, !PT ;  /* 0x0002000054540812 */ /* 0x000fc400078efcff */
[----:B------:R-:W-:Y:S02]  /*9b50*/  PRMT R92, RZ, 0x7610, R92 ;  /* 0x00007610ff5c7816 */ /* 0x000fe4000000005c */
[----:B------:R-:W-:Y:S02]  /*9b60*/  @!P0 IADD3.X R5, R0, R5, RZ, P1, !PT ;  /* 0x0000000500058210 */ /* 0x000fe40000ffe4ff */
[----:B------:R-:W-:Y:S02]  /*9b70*/  LOP3.LUT P0, RZ, R84, 0x1000, RZ, 0xc0, !PT ;  /* 0x0000100054ff7812 */ /* 0x000fe4000780c0ff */
[----:B------:R-:W-:Y:S02]  /*9b80*/  @!P6 PRMT R92, R71, 0x7610, R92 ;  /* 0x00007610475ce816 */ /* 0x000fe4000000005c */
[----:B------:R-:W-:Y:S02]  /*9b90*/  LOP3.LUT P6, RZ, R85, 0x2, RZ, 0xc0, !PT ;  /* 0x0000000255ff7812 */ /* 0x000fe400078cc0ff */
[----:B------:R-:W-:Y:S01]  /*9ba0*/  PRMT R26, RZ, 0x7610, R26 ;  /* 0x00007610ff1a7816 */ /* 0x000fe2000000001a */
[----:B------:R-:W-:Y:S01]  /*9bb0*/  HFMA2.MMA R0, -RZ, RZ, 0, 0 ;  /* 0x00000000ff007435 */ /* 0x000fe200000001ff */
[----:B------:R-:W-:-:S02]  /*9bc0*/  PRMT R124, RZ, 0x7610, R124 ;  /* 0x00007610ff7c7816 */ /* 0x000fc4000000007c */
[----:B------:R-:W-:Y:S02]  /*9bd0*/  @!P3 SHF.R.U32.HI R25, RZ, 0x10, R59 ;  /* 0x00000010ff19b819 */ /* 0x000fe4000001163b */
[----:B------:R-:W-:Y:S02]  /*9be0*/  @!P3 PRMT R26, R60, 0x7610, R26 ;  /* 0x000076103c1ab816 */ /* 0x000fe4000000001a */
[----:B------:R-:W-:Y:S02]  /*9bf0*/  @!P3 PRMT R124, R25, 0x7610, R124 ;  /* 0x00007610197cb816 */ /* 0x000fe4000000007c */
[----:B------:R-:W-:Y:S01]  /*9c00*/  PRMT R82, RZ, 0x7610, R82 ;  /* 0x00007610ff527816 */ /* 0x000fe20000000052 */
[----:B------:R-:W4:Y:S01]  /*9c10*/  @!P6 LDG.E R0, desc[UR10][R34.64] ;  /* 0x0000000a2200e981 */ /* 0x000f22000c1e1900 */
[----:B------:R-:W-:Y:S02]  /*9c20*/  PRMT R122, RZ, 0x7610, R122 ;  /* 0x00007610ff7a7816 */ /* 0x000fe4000000007a */
[----:B------:R-:W-:Y:S01]  /*9c30*/  @!P3 SHF.R.U32.HI R25, RZ, 0x10, R60 ;  /* 0x00000010ff19b819 */ /* 0x000fe2000001163c */
[----:B------:R0:W-:Y:S01]  /*9c40*/  STL.S16 [R1+0x22a], R26 ;  /* 0x00022a1a01007387 */ /* 0x0001e20000100600 */
[----:B------:R-:W-:-:S02]  /*9c50*/  PRMT R119, RZ, 0x7610, R119 ;  /* 0x00007610ff777816 */ /* 0x000fc40000000077 */
[----:B------:R-:W-:Y:S02]  /*9c60*/  @!P5 PRMT R82, R58, 0x7610, R82 ;  /* 0x000076103a52d816 */ /* 0x000fe40000000052 */
[----:B------:R-:W-:Y:S02]  /*9c70*/  @!P3 PRMT R122, R25, 0x7610, R122 ;  /* 0x00007610197ab816 */ /* 0x000fe4000000007a */
[----:B------:R-:W-:Y:S02]  /*9c80*/  LOP3.LUT P5, RZ, R84, 0x800, RZ, 0xc0, !PT ;  /* 0x0000080054ff7812 */ /* 0x000fe400078ac0ff */
[----:B0-----:R-:W-:Y:S02]  /*9c90*/  @!P0 SHF.R.U32.HI R26, RZ, 0x10, R61 ;  /* 0x00000010ff1a8819 */ /* 0x001fe4000001163d */
[----:B------:R-:W-:Y:S02]  /*9ca0*/  MOV R25, RZ ;  /* 0x000000ff00197202 */ /* 0x000fe40000000f00 */
[----:B------:R-:W-:-:S02]  /*9cb0*/  @!P0 PRMT R119, R26, 0x7610, R119 ;  /* 0x000076101a778816 */ /* 0x000fc40000000077 */
[----:B------:R-:W-:Y:S02]  /*9cc0*/  PRMT R27, RZ, 0x7610, R27 ;  /* 0x00007610ff1b7816 */ /* 0x000fe4000000001b */
[----:B------:R-:W-:Y:S01]  /*9cd0*/  @!P0 SHF.R.U32.HI R26, RZ, 0x10, R54 ;  /* 0x00000010ff1a8819 */ /* 0x000fe20000011636 */
[----:B------:R-:W4:Y:S03]  /*9ce0*/  @!P6 LDG.E R25, desc[UR10][R36.64] ;  /* 0x0000000a2419e981 */ /* 0x000f26000c1e1900 */
[----:B------:R-:W-:Y:S01]  /*9cf0*/  @!P0 PRMT R27, R26, 0x7610, R27 ;  /* 0x000076101a1b8816 */ /* 0x000fe2000000001b */
[----:B------:R0:W-:Y:S04]  /*9d00*/  STL [R1+0xa8], R102 ;  /* 0x0000a86601007387 */ /* 0x0001e80000100800 */
[----:B------:R1:W-:Y:S01]  /*9d10*/  STL.S16 [R1+0x2e4], R27 ;  /* 0x0002e41b01007387 */ /* 0x0003e20000100600 */
[----:B------:R-:W-:-:S02]  /*9d20*/  LOP3.LUT P1, RZ, R85, 0x1, RZ, 0xc0, !PT ;  /* 0x0000000155ff7812 */ /* 0x000fc4000782c0ff */
[----:B0-----:R-:W-:Y:S02]  /*9d30*/  PRMT R102, RZ, 0x7610, R102 ;  /* 0x00007610ff667816 */ /* 0x001fe40000000066 */
[----:B-1----:R-:W-:Y:S02]  /*9d40*/  @!P5 SHF.R.U32.HI R27, RZ, 0x10, R55 ;  /* 0x00000010ff1bd819 */ /* 0x002fe40000011637 */
[----:B------:R-:W-:Y:S02]  /*9d50*/  PRMT R30, RZ, 0x7610, R30 ;  /* 0x00007610ff1e7816 */ /* 0x000fe4000000001e */
[----:B------:R-:W-:Y:S02]  /*9d60*/  @!P5 PRMT R102, R27, 0x7610, R102 ;  /* 0x000076101b66d816 */ /* 0x000fe40000000066 */
[----:B------:R-:W-:-:S04]  /*9d70*/  @!P5 SHF.R.U32.HI R27, RZ, 0x10, R40 ;  /* 0x00000010ff1bd819 */ /* 0x000fc80000011628 */
[----:B------:R-:W-:Y:S02]  /*9d80*/  @!P5 PRMT R30, R27, 0x7610, R30 ;  /* 0x000076101b1ed816 */ /* 0x000fe4000000001e */
[----:B------:R-:W-:-:S06]  /*9d90*/  MOV R27, RZ ;  /* 0x000000ff001b7202 */ /* 0x000fcc0000000f00 */
[----:B------:R-:W4:Y:S01]  /*9da0*/  @!P1 LDG.E R27, desc[UR10][R66.64] ;  /* 0x0000000a421b9981 */ /* 0x000f22000c1e1900 */
[----:B------:R-:W-:-:S10]  /*9db0*/  HFMA2.MMA R26, -RZ, RZ, 0, 0 ;  /* 0x00000000ff1a7435 */ /* 0x000fd400000001ff */
[----:B------:R0:W4:Y:S01]  /*9dc0*/  @!P1 LDG.E R26, desc[UR10][R50.64] ;  /* 0x0000000a321a9981 */ /* 0x000122000c1e1900 */
[----:B------:R-:W-:-:S03]  /*9dd0*/  PRMT R70, R70, 0x5410, RZ ;  /* 0x0000541046467816 */ /* 0x000fc600000000ff */
[----:B------:R1:W-:Y:S01]  /*9de0*/  STL [R1+0xbc], R68 ;  /* 0x0000bc4401007387 */ /* 0x0003e20000100800 */
[----:B------:R-:W-:-:S03]  /*9df0*/  PRMT R32, RZ, 0x7610, R32 ;  /* 0x00007610ff207816 */ /* 0x000fc60000000020 */
[----:B------:R2:W-:Y:S01]  /*9e00*/  STL.S16 [R1+0x2ea], R30 ;  /* 0x0002ea1e01007387 */ /* 0x0005e20000100600 */
[----:B------:R-:W-:Y:S02]  /*9e10*/  @!P0 PRMT R70, R70, 0x5410, R61 ;  /* 0x0000541046468816 */ /* 0x000fe4000000003d */
[----:B-1----:R-:W-:Y:S02]  /*9e20*/  PRMT R68, R68, 0x5410, RZ ;  /* 0x0000541044447816 */ /* 0x002fe400000000ff */
[----:B--2---:R-:W-:Y:S02]  /*9e30*/  @!P2 SHF.R.U32.HI R30, RZ, 0x10, R22 ;  /* 0x00000010ff1ea819 */ /* 0x004fe40000011616 */
[----:B------:R-:W-:Y:S02]  /*9e40*/  @!P0 PRMT R68, R68, 0x5410, R54 ;  /* 0x0000541044448816 */ /* 0x000fe40000000036 */
[----:B------:R-:W-:Y:S02]  /*9e50*/  LOP3.LUT P0, RZ, R84, 0x8, RZ, 0xc0, !PT ;  /* 0x0000000854ff7812 */ /* 0x000fe4000780c0ff */
[----:B------:R-:W-:-:S02]  /*9e60*/  @!P2 PRMT R32, R30, 0x7610, R32 ;  /* 0x000076101e20a816 */ /* 0x000fc40000000020 */
[----:B------:R-:W-:Y:S02]  /*9e70*/  PRMT R31, RZ, 0x7610, R31 ;  /* 0x00007610ff1f7816 */ /* 0x000fe4000000001f */
[----:B------:R-:W-:Y:S01]  /*9e80*/  @!P2 SHF.R.U32.HI R30, RZ, 0x10, R41 ;  /* 0x00000010ff1ea819 */ /* 0x000fe20000011629 */
[----:B------:R1:W-:Y:S01]  /*9e90*/  STL [R1+0x1c4], R60 ;  /* 0x0001c43c01007387 */ /* 0x0003e20000100800 */
[----:B------:R-:W-:Y:S02]  /*9ea0*/  PRMT R72, R72, 0x5410, RZ ;  /* 0x0000541048487816 */ /* 0x000fe400000000ff */
[----:B------:R-:W-:Y:S01]  /*9eb0*/  @!P2 PRMT R31, R30, 0x7610, R31 ;  /* 0x000076101e1fa816 */ /* 0x000fe2000000001f */
[----:B------:R-:W-:Y:S01]  /*9ec0*/  STL [R1+0xc4], R59 ;  /* 0x0000c43b01007387 */ /* 0x000fe20000100800 */
[----:B------:R-:W-:Y:S02]  /*9ed0*/  @!P5 PRMT R72, R72, 0x5410, R40 ;  /* 0x000054104848d816 */ /* 0x000fe40000000028 */
[----:B-1----:R-:W-:Y:S01]  /*9ee0*/  PRMT R60, R60, 0x5410, RZ ;  /* 0x000054103c3c7816 */ /* 0x002fe200000000ff */
[----:B------:R1:W-:Y:S01]  /*9ef0*/  STL [R1+0x1c0], R58 ;  /* 0x0001c03a01007387 */ /* 0x0003e20000100800 */
[----:B------:R-:W-:-:S02]  /*9f00*/  PRMT R68, RZ, 0x7610, R68 ;  /* 0x00007610ff447816 */ /* 0x000fc40000000044 */
[----:B------:R-:W-:Y:S01]  /*9f10*/  @!P5 PRMT R60, R60, 0x5410, R55 ;  /* 0x000054103c3cd816 */ /* 0x000fe20000000037 */
[----:B------:R2:W-:Y:S01]  /*9f20*/  STL.S16 [R1+0x2ec], R31 ;  /* 0x0002ec1f01007387 */ /* 0x0005e20000100600 */
[----:B------:R-:W-:Y:S02]  /*9f30*/  LOP3.LUT P5, RZ, R85, 0x2000000, RZ, 0xc0, !PT ;  /* 0x0200000055ff7812 */ /* 0x000fe400078ac0ff */
[----:B------:R-:W-:Y:S02]  /*9f40*/  @!P2 PRMT R68, R41, 0x7610, R68 ;  /* 0x000076102944a816 */ /* 0x000fe40000000044 */
[----:B-1----:R-:W-:Y:S02]  /*9f50*/  PRMT R58, RZ, 0x7610, R58 ;  /* 0x00007610ff3a7816 */ /* 0x002fe4000000003a */
[----:B--2---:R-:W-:-:S04]  /*9f60*/  @!P0 SHF.R.U32.HI R31, RZ, 0x10, R42 ;  /* 0x00000010ff1f8819 */ /* 0x004fc8000001162a */
[----:B------:R-:W-:Y:S02]  /*9f70*/  @!P0 PRMT R58, R31, 0x7610, R58 ;  /* 0x000076101f3a8816 */ /* 0x000fe4000000003a */
[----:B------:R-:W-:Y:S01]  /*9f80*/  @!P0 SHF.R.U32.HI R31, RZ, 0x10, R43 ;  /* 0x00000010ff1f8819 */ /* 0x000fe2000001162b */
[----:B------:R1:W-:Y:S01]  /*9f90*/  STL [R1+0xa4], R101 ;  /* 0x0000a46501007387 */ /* 0x0003e20000100800 */
[----:B------:R-:W-:Y:S02]  /*9fa0*/  PRMT R58, R58, 0x5410, RZ ;  /* 0x000054103a3a7816 */ /* 0x000fe400000000ff */
[----:B------:R-:W-:Y:S01]  /*9fb0*/  PRMT R60, RZ, 0x7610, R60 ;  /* 0x00007610ff3c7816 */ /* 0x000fe2000000003c */
[----:B------:R2:W-:Y:S01]  /*9fc0*/  STL.S16 [R1+0x2e6], R32 ;  /* 0x0002e62001007387 */ /* 0x0005e20000100600 */
[----:B------:R-:W-:Y:S02]  /*9fd0*/  @!P0 PRMT R58, R58, 0x5410, R42 ;  /* 0x000054103a3a8816 */ /* 0x000fe4000000002a */
[----:B------:R-:W-:-:S02]  /*9fe0*/  @!P0 PRMT R60, R43, 0x7610, R60 ;  /* 0x000076102b3c8816 */ /* 0x000fc4000000003c */
[----:B-1----:R-:W-:Y:S02]  /*9ff0*/  PRMT R101, RZ, 0x7610, R101 ;  /* 0x00007610ff657816 */ /* 0x002fe40000000065 */
[----:B--2---:R-:W-:Y:S02]  /*a000*/  @!P5 SHF.R.U32.HI R32, RZ, 0x10, R23 ;  /* 0x00000010ff20d819 */ /* 0x004fe40000011617 */
[----:B-----5:R-:W-:-:S04]  /*a010*/  PRMT R120, RZ, 0x7610, R120 ;  /* 0x00007610ff787816 */ /* 0x020fc80000000078 */
[C---:B------:R-:W-:Y:S02]  /*a020*/  @!P3 PRMT R120, R59.reuse, 0x7610, R120 ;  /* 0x000076103b78b816 */ /* 0x040fe40000000078 */
[----:B------:R-:W-:-:S04]  /*a030*/  PRMT R59, R59, 0x5410, RZ ;  /* 0x000054103b3b7816 */ /* 0x000fc800000000ff */
[----:B------:R-:W-:Y:S02]  /*a040*/  @!P2 PRMT R59, R59, 0x5410, R22 ;  /* 0x000054103b3ba816 */ /* 0x000fe40000000016 */
[----:B------:R-:W-:Y:S02]  /*a050*/  LOP3.LUT P2, RZ, R84, 0x200000, RZ, 0xc0, !PT ;  /* 0x0020000054ff7812 */ /* 0x000fe4000784c0ff */
[----:B------:R-:W-:-:S04]  /*a060*/  PRMT R59, RZ, 0x7610, R59 ;  /* 0x00007610ff3b7816 */ /* 0x000fc8000000003b */
[----:B------:R-:W-:Y:S02]  /*a070*/  @!P0 PRMT R59, R31, 0x7610, R59 ;  /* 0x000076101f3b8816 */ /* 0x000fe4000000003b */
[----:B------:R-:W-:Y:S02]  /*a080*/  MOV R31, RZ ;  /* 0x000000ff001f7202 */ /* 0x000fe40000000f00 */
[----:B------:R-:W-:Y:S02]  /*a090*/  LOP3.LUT P0, RZ, R85, 0x20, RZ, 0xc0, !PT ;  /* 0x0000002055ff7812 */ /* 0x000fe4000780c0ff */
[----:B------:R-:W-:Y:S02]  /*a0a0*/  @!P5 PRMT R101, R32, 0x7610, R101 ;  /* 0x000076102065d816 */ /* 0x000fe40000000065 */
[----:B------:R1:W2:Y:S01]  /*a0b0*/  @!P2 LDG.E R31, desc[UR10][R52.64] ;  /* 0x0000000a341fa981 */ /* 0x0002a2000c1e1900 */
[----:B------:R-:W-:Y:S02]  /*a0c0*/  PRMT R33, RZ, 0x7610, R33 ;  /* 0x00007610ff217816 */ /* 0x000fe40000000021 */
[----:B------:R-:W-:-:S02]  /*a0d0*/  @!P5 SHF.R.U32.HI R32, RZ, 0x10, R6 ;  /* 0x00000010ff20d819 */ /* 0x000fc40000011606 */
[----:B0-----:R-:W-:Y:S02]  /*a0e0*/  PRMT R50, R50, 0x5410, RZ ;  /* 0x0000541032327816 */ /* 0x001fe400000000ff */
[----:B-1----:R-:W-:Y:S02]  /*a0f0*/  PRMT R52, R52, 0x5410, RZ ;  /* 0x0000541034347816 */ /* 0x002fe400000000ff */
[----:B------:R-:W-:Y:S02]  /*a100*/  @!P5 PRMT R33, R32, 0x7610, R33 ;  /* 0x000076102021d816 */ /* 0x000fe40000000021 */
[----:B------:R-:W-:Y:S02]  /*a110*/  @!P5 PRMT R52, R52, 0x5410, R23 ;  /* 0x000054103434d816 */ /* 0x000fe40000000017 */
[----:B------:R-:W-:Y:S02]  /*a120*/  @!P5 PRMT R50, R50, 0x5410, R6 ;  /* 0x000054103232d816 */ /* 0x000fe40000000006 */
[----:B------:R-:W-:-:S02]  /*a130*/  LOP3.LUT P5, RZ, R85, 0x10, RZ, 0xc0, !PT ;  /* 0x0000001055ff7812 */ /* 0x000fc400078ac0ff */
[----:B------:R-:W-:Y:S02]  /*a140*/  PRMT R34, RZ, 0x7610, R34 ;  /* 0x00007610ff227816 */ /* 0x000fe40000000022 */
[----:B------:R-:W-:Y:S02]  /*a150*/  LOP3.LUT P3, RZ, R84, 0x400000, RZ, 0xc0, !PT ;  /* 0x0040000054ff7812 */ /* 0x000fe4000786c0ff */
[----:B------:R-:W-:Y:S01]  /*a160*/  @!P0 PRMT R34, R10, 0x7610, R34 ;  /* 0x000076100a228816 */ /* 0x000fe20000000022 */
[----:B------:R0:W-:Y:S01]  /*a170*/  STL [R1+0xd0], R22 ;  /* 0x0000d01601007387 */ /* 0x0001e20000100800 */
[----:B------:R-:W-:-:S03]  /*a180*/  PRMT R66, RZ, 0x7610, R66 ;  /* 0x00007610ff427816 */ /* 0x000fc60000000042 */
[----:B------:R1:W-:Y:S01]  /*a190*/  STL.S16 [R1+0x2f2], R34 ;  /* 0x0002f22201007387 */ /* 0x0003e20000100600 */
[----:B0-----:R-:W-:Y:S02]  /*a1a0*/  MOV R22, RZ ;  /* 0x000000ff00167202 */ /* 0x001fe40000000f00 */
[----:B-1----:R-:W-:Y:S01]  /*a1b0*/  @!P5 SHF.R.U32.HI R34, RZ, 0x10, R11 ;  /* 0x00000010ff22d819 */ /* 0x002fe2000001160b */
[----:B------:R0:W-:Y:S01]  /*a1c0*/  STL [R1+0xc8], R61 ;  /* 0x0000c83d01007387 */ /* 0x0001e20000100800 */
[----:B------:R-:W-:Y:S02]  /*a1d0*/  PRMT R35, RZ, 0x7610, R35 ;  /* 0x00007610ff237816 */ /* 0x000fe40000000023 */
[----:B------:R-:W-:Y:S01]  /*a1e0*/  @!P5 PRMT R66, R34, 0x7610, R66 ;  /* 0x000076102242d816 */ /* 0x000fe20000000042 */
[----:B------:R1:W5:Y:S01]  /*a1f0*/  @!P3 LDG.E R22, desc[UR10][R56.64] ;  /* 0x0000000a3816b981 */ /* 0x000362000c1e1900 */
[----:B------:R-:W-:Y:S02]  /*a200*/  @!P5 SHF.R.U32.HI R34, RZ, 0x10, R14 ;  /* 0x00000010ff22d819 */ /* 0x000fe4000001160e */
[----:B0-----:R-:W-:-:S02]  /*a210*/  PRMT R61, RZ, 0x7610, R61 ;  /* 0x00007610ff3d7816 */ /* 0x001fc4000000003d */
[----:B-1----:R-:W-:Y:S02]  /*a220*/  PRMT R57, RZ, 0x7610, R57 ;  /* 0x00007610ff397816 */ /* 0x002fe40000000039 */
[----:B------:R-:W-:Y:S02]  /*a230*/  @!P5 PRMT R61, R34, 0x7610, R61 ;  /* 0x00007610223dd816 */ /* 0x000fe4000000003d */
[----:B------:R-:W-:Y:S02]  /*a240*/  @!P5 PRMT R57, R11, 0x7610, R57 ;  /* 0x000076100b39d816 */ /* 0x000fe40000000039 */
[----:B------:R-:W-:Y:S02]  /*a250*/  @!P5 PRMT R35, R14, 0x7610, R35 ;  /* 0x000076100e23d816 */ /* 0x000fe40000000023 */
[----:B------:R-:W-:Y:S01]  /*a260*/  LOP3.LUT P5, RZ, R84, 0x80000, RZ, 0xc0, !PT ;  /* 0x0008000054ff7812 */ /* 0x000fe200078ac0ff */
[----:B------:R0:W-:Y:S04]  /*a270*/  STL [R1+0x1b4], R83 ;  /* 0x0001b45301007387 */ /* 0x0001e80000100800 */
[----:B------:R1:W-:Y:S01]  /*a280*/  STL.S16 [R1+0x2f6], R33 ;  /* 0x0002f62101007387 */ /* 0x0003e20000100600 */
[----:B------:R-:W-:-:S02]  /*a290*/  PRMT R56, RZ, 0x7610, R56 ;  /* 0x00007610ff387816 */ /* 0x000fc40000000038 */
[----:B0-----:R-:W-:Y:S02]  /*a2a0*/  PRMT R83, RZ, 0x7610, R83 ;  /* 0x00007610ff537816 */ /* 0x001fe40000000053 */
[----:B-1----:R-:W-:Y:S01]  /*a2b0*/  @!P4 SHF.R.U32.HI R33, RZ, 0x10, R7 ;  /* 0x00000010ff21c819 */ /* 0x002fe20000011607 */
[----:B------:R0:W-:Y:S03]  /*a2c0*/  STL [R1+0x1bc], R74 ;  /* 0x0001bc4a01007387 */ /* 0x0001e60000100800 */
[----:B------:R-:W-:Y:S01]  /*a2d0*/  @!P4 PRMT R83, R33, 0x7610, R83 ;  /* 0x000076102153c816 */ /* 0x000fe20000000053 */
[----:B------:R1:W-:Y:S01]  /*a2e0*/  STL.S16 [R1+0x2ee], R35 ;  /* 0x0002ee2301007387 */ /* 0x0003e20000100600 */
[----:B------:R-:W-:Y:S02]  /*a2f0*/  @!P4 SHF.R.U32.HI R33, RZ, 0x10, R8 ;  /* 0x00000010ff21c819 */ /* 0x000fe40000011608 */
[----:B0-----:R-:W-:-:S02]  /*a300*/  PRMT R74, RZ, 0x7610, R74 ;  /* 0x00007610ff4a7816 */ /* 0x001fc4000000004a */
[----:B-1----:R-:W-:Y:S01]  /*a310*/  @!P5 SHF.R.U32.HI R35, RZ, 0x10, R15 ;  /* 0x00000010ff23d819 */ /* 0x002fe2000001160f */
[----:B------:R0:W-:Y:S01]  /*a320*/  STL [R1+0x1b0], R73 ;  /* 0x0001b04901007387 */ /* 0x0001e20000100800 */
[----:B------:R-:W-:Y:S02]  /*a330*/  @!P4 PRMT R74, R33, 0x7610, R74 ;  /* 0x00007610214ac816 */ /* 0x000fe4000000004a */
[----:B------:R-:W-:Y:S01]  /*a340*/  @!P5 PRMT R56, R35, 0x7610, R56 ;  /* 0x000076102338d816 */ /* 0x000fe20000000038 */
[----:B------:R1:W-:Y:S01]  /*a350*/  STL [R1+0x1c8], R54 ;  /* 0x0001c83601007387 */ /* 0x0003e20000100800 */
[----:B------:R-:W-:Y:S02]  /*a360*/  @!P0 SHF.R.U32.HI R33, RZ, 0x10, R9 ;  /* 0x00000010ff218819 */ /* 0x000fe40000011609 */
[----:B---3--:R-:W-:Y:S01]  /*a370*/  @!P5 SHF.R.U32.HI R35, RZ, 0x10, R20 ;  /* 0x00000010ff23d819 */ /* 0x008fe20000011614 */
[----:B------:R3:W-:Y:S01]  /*a380*/  STL [R1+0xcc], R55 ;  /* 0x0000cc3701007387 */ /* 0x0007e20000100800 */
[----:B------:R-:W-:-:S02]  /*a390*/  PRMT R53, RZ, 0x7610, R53 ;  /* 0x00007610ff357816 */ /* 0x000fc40000000035 */
[----:B0-----:R-:W-:Y:S02]  /*a3a0*/  PRMT R73, RZ, 0x7610, R73 ;  /* 0x00007610ff497816 */ /* 0x001fe40000000049 */
[----:B-1----:R-:W-:Y:S02]  /*a3b0*/  PRMT R54, RZ, 0x7610, R54 ;  /* 0x00007610ff367816 */ /* 0x002fe40000000036 */
[----:B---3--:R-:W-:Y:S01]  /*a3c0*/  PRMT R55, RZ, 0x7610, R55 ;  /* 0x00007610ff377816 */ /* 0x008fe20000000037 */
[----:B------:R0:W-:Y:S01]  /*a3d0*/  STL [R1+0x1b8], R71 ;  /* 0x0001b84701007387 */ /* 0x0001e20000100800 */
[----:B------:R-:W-:Y:S02]  /*a3e0*/  @!P0 PRMT R73, R33, 0x7610, R73 ;  /* 0x0000761021498816 */ /* 0x000fe40000000049 */
[----:B------:R-:W-:Y:S02]  /*a3f0*/  @!P5 PRMT R55, R35, 0x7610, R55 ;  /* 0x000076102337d816 */ /* 0x000fe40000000037 */
[----:B------:R-:W-:-:S02]  /*a400*/  @!P5 PRMT R54, R15, 0x7610, R54 ;  /* 0x000076100f36d816 */ /* 0x000fc40000000036 */
[----:B------:R-:W-:Y:S02]  /*a410*/  @!P5 PRMT R53, R20, 0x7610, R53 ;  /* 0x000076101435d816 */ /* 0x000fe40000000035 */
[----:B------:R-:W-:Y:S02]  /*a420*/  @!P0 SHF.R.U32.HI R33, RZ, 0x10, R10 ;  /* 0x00000010ff218819 */ /* 0x000fe4000001160a */
[----:B0-----:R-:W-:Y:S02]  /*a430*/  PRMT R71, RZ, 0x7610, R71 ;  /* 0x00007610ff477816 */ /* 0x001fe40000000047 */
[----:B------:R-:W-:Y:S02]  /*a440*/  PRMT R67, RZ, 0x7610, R67 ;  /* 0x00007610ff437816 */ /* 0x000fe40000000043 */
[----:B------:R-:W-:Y:S01]  /*a450*/  LOP3.LUT P5, RZ, R84, 0x40000, RZ, 0xc0, !PT ;  /* 0x0004000054ff7812 */ /* 0x000fe200078ac0ff */
[----:B------:R-:W-:Y:S01]  /*a460*/  HFMA2.MMA R35, -RZ, RZ, 0, 0 ;  /* 0x00000000ff237435 */ /* 0x000fe200000001ff */
[----:B------:R-:W-:-:S02]  /*a470*/  @!P0 PRMT R71, R33, 0x7610, R71 ;  /* 0x0000761021478816 */ /* 0x000fc40000000047 */
[----:B------:R-:W-:Y:S02]  /*a480*/  @!P0 PRMT R67, R9, 0x7610, R67 ;  /* 0x0000761009438816 */ /* 0x000fe40000000043 */
[----:B------:R-:W-:Y:S02]  /*a490*/  LOP3.LUT P0, RZ, R85, 0x4, RZ, 0xc0, !PT ;  /* 0x0000000455ff7812 */ /* 0x000fe4000780c0ff */
[----:B------:R-:W-:Y:S02]  /*a4a0*/  PRMT R50, RZ, 0x7610, R50 ;  /* 0x00007610ff327816 */ /* 0x000fe40000000032 */
[----:B------:R-:W-:Y:S01]  /*a4b0*/  PRMT R52, RZ, 0x7610, R52 ;  /* 0x00007610ff347816 */ /* 0x000fe20000000034 */
[----:B------:R-:W-:Y:S01]  /*a4c0*/  HFMA2.MMA R30, -RZ, RZ, 0, 0 ;  /* 0x00000000ff1e7435 */ /* 0x000fe200000001ff */
[----:B------:R-:W-:Y:S01]  /*a4d0*/  @!P4 PRMT R50, R7, 0x7610, R50 ;  /* 0x000076100732c816 */ /* 0x000fe20000000032 */
[----:B------:R0:W3:Y:S01]  /*a4e0*/  @!P5 LDG.E R35, desc[UR10][R12.64] ;  /* 0x0000000a0c23d981 */ /* 0x0000e2000c1e1900 */
[----:B------:R-:W-:-:S02]  /*a4f0*/  @!P4 PRMT R52, R8, 0x7610, R52 ;  /* 0x000076100834c816 */ /* 0x000fc40000000034 */
        /* <DEDUP_REMOVED lines=9> */
[----:B----4-:R-:W-:Y:S02]  /*a590*/  @!P6 SHF.R.U32.HI R13, RZ, 0x10, R0 ;  /* 0x00000010ff0de819 */ /* 0x010fe40000011600 */
        /* <DEDUP_REMOVED lines=13> */
[----:B------:R0:W4:Y:S01]  /*a670*/  @!P3 LDG.E R32, desc[UR10][R48.64] ;  /* 0x0000000a3020b981 */ /* 0x000122000c1e1900 */
[----:B------:R-:W-:-:S03]  /*a680*/  @!P0 SHF.R.U32.HI R12, RZ, 0x10, R24 ;  /* 0x00000010ff0c8819 */ /* 0x000fc60000011618 */
[----:B------:R1:W4:Y:S01]  /*a690*/  @!P6 LDG.E R13, desc[UR10][R16.64] ;  /* 0x0000000a100de981 */ /* 0x000322000c1e1900 */
[----:B0-----:R-:W-:Y:S02]  /*a6a0*/  PRMT R49, RZ, 0x7610, R49 ;  /* 0x00007610ff317816 */ /* 0x001fe40000000031 */
[----:B------:R-:W-:Y:S02]  /*a6b0*/  PRMT R48, RZ, 0x7610, R48 ;  /* 0x00007610ff307816 */ /* 0x000fe40000000030 */
[----:B-1----:R-:W-:Y:S02]  /*a6c0*/  PRMT R16, RZ, 0x7610, R16 ;  /* 0x00007610ff107816 */ /* 0x002fe40000000010 */
[----:B------:R-:W-:Y:S02]  /*a6d0*/  @!P0 PRMT R49, R12, 0x7610, R49 ;  /* 0x000076100c318816 */ /* 0x000fe40000000031 */
[----:B------:R-:W-:Y:S02]  /*a6e0*/  @!P0 PRMT R48, R21, 0x7610, R48 ;  /* 0x0000761015308816 */ /* 0x000fe40000000030 */
[----:B------:R-:W-:-:S02]  /*a6f0*/  LOP3.LUT P0, RZ, R84, 0x20000, RZ, 0xc0, !PT ;  /* 0x0002000054ff7812 */ /* 0x000fc4000780c0ff */
[----:B------:R-:W-:Y:S01]  /*a700*/  @!P1 PRMT R16, R27, 0x7610, R16 ;  /* 0x000076101b109816 */ /* 0x000fe20000000010 */
        /* <DEDUP_REMOVED lines=11> */
[----:B0-----:R-:W-:Y:S02]  /*a7c0*/  PRMT R43, RZ, 0x7610, R43 ;  /* 0x00007610ff2b7816 */ /* 0x001fe4000000002b */
[----:B-1----:R-:W-:Y:S01]  /*a7d0*/  @!P1 SHF.R.U32.HI R6, RZ, 0x10, R26 ;  /* 0x00000010ff069819 */ /* 0x002fe2000001161a */
[----:B------:R0:W-:Y:S03]  /*a7e0*/  STL [R1+0xd4], R42 ;  /* 0x0000d42a01007387 */ /* 0x0001e60000100800 */
[----:B------:R-:W-:-:S02]  /*a7f0*/  @!P1 PRMT R43, R6, 0x7610, R43 ;  /* 0x00007610062b9816 */ /* 0x000fc4000000002b */
[----:B------:R-:W-:Y:S02]  /*a800*/  @!P1 SHF.R.U32.HI R6, RZ, 0x10, R27 ;  /* 0x00000010ff069819 */ /* 0x000fe4000001161b */
[----:B------:R-:W-:Y:S02]  /*a810*/  MOV R12, RZ ;  /* 0x000000ff000c7202 */ /* 0x000fe40000000f00 */
[----:B0-----:R-:W-:Y:S01]  /*a820*/  PRMT R42, RZ, 0x7610, R42 ;  /* 0x00007610ff2a7816 */ /* 0x001fe2000000002a */
[----:B------:R0:W-:Y:S03]  /*a830*/  STL [R1+0xdc], R7 ;  /* 0x0000dc0701007387 */ /* 0x0001e60000100800 */
[----:B------:R-:W-:Y:S01]  /*a840*/  @!P1 PRMT R42, R6, 0x7610, R42 ;  /* 0x00007610062a9816 */ /* 0x000fe2000000002a */
[----:B------:R1:W4:Y:S01]  /*a850*/  @!P5 LDG.E R12, desc[UR10][R28.64] ;  /* 0x0000000a1c0cd981 */ /* 0x000322000c1e1900 */
[----:B0-----:R-:W-:-:S06]  /*a860*/  CS2R R6, SRZ ;  /* 0x0000000000067805 */ /* 0x001fcc000001ff00 */
[----:B------:R0:W4:Y:S04]  /*a870*/  @!P6 LDG.E R7, desc[UR10][R18.64] ;  /* 0x0000000a1207e981 */ /* 0x000128000c1e1900 */
[----:B------:R5:W4:Y:S01]  /*a880*/  @!P0 LDG.E R6, desc[UR10][R4.64] ;  /* 0x0000000a04068981 */ /* 0x000b22000c1e1900 */
[----:B------:R-:W-:Y:S02]  /*a890*/  PRMT R37, RZ, 0x7610, R37 ;  /* 0x00007610ff257816 */ /* 0x000fe40000000025 */
[----:B------:R-:W-:Y:S01]  /*a8a0*/  PRMT R36, RZ, 0x7610, R36 ;  /* 0x00007610ff247816 */ /* 0x000fe20000000024 */
[----:B------:R2:W-:Y:S04]  /*a8b0*/  STL [R1+0xb0], R39 ;  /* 0x0000b02701007387 */ /* 0x0005e80000100800 */
[----:B------:R1:W-:Y:S04]  /*a8c0*/  STL [R1+0x1cc], R40 ;  /* 0x0001cc2801007387 */ /* 0x0003e80000100800 */
[----:B------:R-:W-:Y:S01]  /*a8d0*/  STL [R1+0xf0], R0 ;  /* 0x0000f00001007387 */ /* 0x000fe20000100800 */
[----:B--2---:R-:W-:-:S02]  /*a8e0*/  PRMT R39, RZ, 0x7610, R39 ;  /* 0x00007610ff277816 */ /* 0x004fc40000000027 */
[----:B-1----:R-:W-:Y:S02]  /*a8f0*/  PRMT R40, RZ, 0x7610, R40 ;  /* 0x00007610ff287816 */ /* 0x002fe40000000028 */
[----:B------:R-:W-:Y:S02]  /*a900*/  @!P2 PRMT R37, R31, 0x7610, R37 ;  /* 0x000076101f25a816 */ /* 0x000fe40000000025 */
[----:B------:R-:W-:Y:S01]  /*a910*/  PRMT R28, RZ, 0x7610, R28 ;  /* 0x00007610ff1c7816 */ /* 0x000fe2000000001c */
[----:B------:R1:W-:Y:S04]  /*a920*/  STL [R1+0xd8], R23 ;  /* 0x0000d81701007387 */ /* 0x0003e80000100800 */
[----:B------:R2:W-:Y:S01]  /*a930*/  STL [R1+0x1e8], R20 ;  /* 0x0001e81401007387 */ /* 0x0005e20000100800 */
[----:B-1----:R-:W-:-:S03]  /*a940*/  PRMT R23, RZ, 0x7610, R23 ;  /* 0x00007610ff177816 */ /* 0x002fc60000000017 */
[----:B------:R1:W-:Y:S01]  /*a950*/  STL [R1+0x1d0], R41 ;  /* 0x0001d02901007387 */ /* 0x0003e20000100800 */
[----:B--2---:R-:W-:Y:S02]  /*a960*/  PRMT R20, RZ, 0x7610, R20 ;  /* 0x00007610ff147816 */ /* 0x004fe40000000014 */
[----:B0-----:R-:W-:Y:S01]  /*a970*/  PRMT R18, RZ, 0x7610, R18 ;  /* 0x00007610ff127816 */ /* 0x001fe20000000012 */
[----:B------:R0:W-:Y:S01]  /*a980*/  STL [R1+0xf4], R26 ;  /* 0x0000f41a01007387 */ /* 0x0001e20000100800 */
[----:B-1----:R-:W-:-:S03]  /*a990*/  PRMT R41, RZ, 0x7610, R41 ;  /* 0x00007610ff297816 */ /* 0x002fc60000000029 */
[----:B------:R1:W-:Y:S01]  /*a9a0*/  STL [R1+0xe0], R9 ;  /* 0x0000e00901007387 */ /* 0x0003e20000100800 */
[----:B------:R-:W-:Y:S02]  /*a9b0*/  PRMT R17, RZ, 0x7610, R17 ;  /* 0x00007610ff117816 */ /* 0x000fe40000000011 */
[----:B------:R-:W-:Y:S02]  /*a9c0*/  @!P1 PRMT R41, R26, 0x7610, R41 ;  /* 0x000076101a299816 */ /* 0x000fe40000000029 */
[----:B0-----:R-:W-:Y:S01]  /*a9d0*/  PRMT R26, RZ, 0x7610, R26 ;  /* 0x00007610ff1a7816 */ /* 0x001fe2000000001a */
[----:B------:R0:W-:Y:S01]  /*a9e0*/  STL [R1+0xe8], R15 ;  /* 0x0000e80f01007387 */ /* 0x0001e20000100800 */
[----:B------:R-:W-:Y:S02]  /*a9f0*/  PRMT R29, RZ, 0x7610, R29 ;  /* 0x00007610ff1d7816 */ /* 0x000fe4000000001d */
[----:B-1----:R-:W-:Y:S01]  /*aa00*/  PRMT R9, RZ, 0x7610, R9 ;  /* 0x00007610ff097816 */ /* 0x002fe20000000009 */
[----:B------:R1:W-:Y:S01]  /*aa10*/  STL [R1+0xec], R21 ;  /* 0x0000ec1501007387 */ /* 0x0003e20000100800 */
[----:B-----5:R-:W-:-:S02]  /*aa20*/  @!P3 PRMT R26, R22, 0x7610, R26 ;  /* 0x00007610161ab816 */ /* 0x020fc4000000001a */
[----:B------:R-:W-:Y:S01]  /*aa30*/  PRMT R19, RZ, 0x7610, R19 ;  /* 0x00007610ff137816 */ /* 0x000fe20000000013 */
[----:B------:R2:W-:Y:S01]  /*aa40*/  STL [R1+0x1ec], R24 ;  /* 0x0001ec1801007387 */ /* 0x0005e20000100800 */
[----:B0-----:R-:W-:-:S03]  /*aa50*/  PRMT R15, RZ, 0x7610, R15 ;  /* 0x00007610ff0f7816 */ /* 0x001fc6000000000f */
[----:B------:R0:W-:Y:S01]  /*aa60*/  STL [R1+0x1f0], R25 ;  /* 0x0001f01901007387 */ /* 0x0001e20000100800 */
[----:B-1----:R-:W-:-:S03]  /*aa70*/  PRMT R21, RZ, 0x7610, R21 ;  /* 0x00007610ff157816 */ /* 0x002fc60000000015 */
[----:B------:R1:W-:Y:S01]  /*aa80*/  STL [R1+0x1fc], R22 ;  /* 0x0001fc1601007387 */ /* 0x0003e20000100800 */
[----:B--2---:R-:W-:-:S03]  /*aa90*/  PRMT R24, RZ, 0x7610, R24 ;  /* 0x00007610ff187816 */ /* 0x004fc60000000018 */
[----:B------:R2:W-:Y:S01]  /*aaa0*/  STL [R1+0x1e4], R14 ;  /* 0x0001e40e01007387 */ /* 0x0005e20000100800 */
[----:B0-----:R-:W-:-:S03]  /*aab0*/  PRMT R25, RZ, 0x7610, R25 ;  /* 0x00007610ff197816 */ /* 0x001fc60000000019 */
[----:B------:R0:W-:Y:S01]  /*aac0*/  STL [R1+0x1dc], R8 ;  /* 0x0001dc0801007387 */ /* 0x0001e20000100800 */
[----:B-1----:R-:W-:Y:S02]  /*aad0*/  @!P3 SHF.R.U32.HI R22, RZ, 0x10, R22 ;  /* 0x00000010ff16b819 */ /* 0x002fe40000011616 */
[----:B------:R-:W-:Y:S02]  /*aae0*/  PRMT R5, RZ, 0x7610, R5 ;  /* 0x00007610ff057816 */ /* 0x000fe40000000005 */
[----:B--2---:R-:W-:Y:S02]  /*aaf0*/  PRMT R14, RZ, 0x7610, R14 ;  /* 0x00007610ff0e7816 */ /* 0x004fe4000000000e */
[----:B------:R-:W-:Y:S02]  /*ab00*/  PRMT R4, RZ, 0x7610, R4 ;  /* 0x00007610ff047816 */ /* 0x000fe40000000004 */
[----:B0-----:R-:W-:Y:S02]  /*ab10*/  PRMT R8, RZ, 0x7610, R8 ;  /* 0x00007610ff087816 */ /* 0x001fe40000000008 */
[----:B---3--:R-:W-:-:S02]  /*ab20*/  @!P2 SHF.R.U32.HI R0, RZ, 0x10, R30 ;  /* 0x00000010ff00a819 */ /* 0x008fc4000001161e */
[----:B------:R-:W-:Y:S02]  /*ab30*/  @!P2 PRMT R39, R30, 0x7610, R39 ;  /* 0x000076101e27a816 */ /* 0x000fe40000000027 */
[----:B------:R-:W-:Y:S01]  /*ab40*/  @!P2 PRMT R40, R0, 0x7610, R40 ;  /* 0x000076100028a816 */ /* 0x000fe20000000028 */
[----:B------:R0:W-:Y:S01]  /*ab50*/  STL [R1+0x1e0], R10 ;  /* 0x0001e00a01007387 */ /* 0x0001e20000100800 */
[----:B------:R-:W-:Y:S02]  /*ab60*/  @!P3 PRMT R25, R22, 0x7610, R25 ;  /* 0x000076101619b816 */ /* 0x000fe40000000019 */
[----:B------:R-:W-:Y:S01]  /*ab70*/  @!P4 PRMT R24, R33, 0x7610, R24 ;  /* 0x000076102118c816 */ /* 0x000fe20000000018 */
[----:B------:R-:W-:Y:S01]  /*ab80*/  STL [R1+0xe4], R11 ;  /* 0x0000e40b01007387 */ /* 0x000fe20000100800 */
[----:B------:R-:W-:Y:S02]  /*ab90*/  @!P5 PRMT R19, R35, 0x7610, R19 ;  /* 0x000076102313d816 */ /* 0x000fe40000000013 */
[----:B0-----:R-:W-:-:S02]  /*aba0*/  PRMT R10, RZ, 0x7610, R10 ;  /* 0x00007610ff0a7816 */ /* 0x001fc4000000000a */
[----:B----4-:R-:W-:-:S04]  /*abb0*/  @!P3 SHF.R.U32.HI R0, RZ, 0x10, R32 ;  /* 0x00000010ff00b819 */ /* 0x010fc80000011620 */
[----:B------:R-:W-:Y:S02]  /*abc0*/  @!P3 PRMT R28, R0, 0x7610, R28 ;  /* 0x00007610001cb816 */ /* 0x000fe4000000001c */
[----:B------:R-:W-:Y:S02]  /*abd0*/  @!P4 SHF.R.U32.HI R0, RZ, 0x10, R33 ;  /* 0x00000010ff00c819 */ /* 0x000fe40000011621 */
[----:B------:R-:W-:-:S13]  /*abe0*/  R2UR UR16, R2 ;  /* 0x00000000021072ca */ /* 0x000fda00000e0000 */
        /* <DEDUP_REMOVED lines=14> */
[----:B------:R1:W-:Y:S03]  /*acd0*/  STL [R1+0x204], R12 ;  /* 0x0002040c01007387 */ /* 0x0003e60000100800 */
        /* <DEDUP_REMOVED lines=17> */
[----:B------:R-:W-:Y:S01]  /*adf0*/  PRMT R11, RZ, 0x7610, R11 ;  /* 0x00007610ff0b7816 */ /* 0x000fe2000000000b */
[----:B------:R0:W-:Y:S04]  /*ae00*/  STL.S16 [R1+0x22e], R124 ;  /* 0x00022e7c01007387 */ /* 0x0001e80000100600 */
        /* <DEDUP_REMOVED lines=66> */
[----:B0-----:R-:W-:-:S02]  /*b230*/  HFMA2.MMA R124, -RZ, RZ, 0, 0 ;  /* 0x00000000ff7c7435 */ /* 0x001fc400000001ff */
[----:B-1----:R-:W-:Y:S01]  /*b240*/  HFMA2.MMA R122, -RZ, RZ, 0, 0 ;  /* 0x00000000ff7a7435 */ /* 0x002fe200000001ff */
[----:B--2---:R-:W-:Y:S02]  /*b250*/  MOV R119, RZ ;  /* 0x000000ff00777202 */ /* 0x004fe40000000f00 */
[----:B------:R-:W-:-:S04]  /*b260*/  MOV R120, RZ ;  /* 0x000000ff00787202 */ /* 0x000fc80000000f00 */
[----:B---3--:R-:W-:Y:S05]  /*b270*/  @P1 BRA `(.L_x_1889) ;  /* 0x0000000000481947 */ /* 0x008fea0003800000 */
        /* <DEDUP_REMOVED lines=13> */
[----:B------:R-:W5:Y:S01]  /*b350*/  LDG.E.U16 R2, desc[UR10][R2.64+0x2] ;  /* 0x0000020a02027981 */ /* 0x000f62000c1e1500 */
[----:B--2---:R-:W-:Y:S02]  /*b360*/  @P2 SHF.L.U32 R119, R4, 0x10, RZ ;  /* 0x0000001004772819 */ /* 0x004fe400000006ff */
[----:B---3--:R-:W-:Y:S02]  /*b370*/  @P2 SHF.L.U32 R122, R5, 0x10, RZ ;  /* 0x00000010057a2819 */ /* 0x008fe400000006ff */
[----:B----4-:R-:W-:Y:S02]  /*b380*/  SHF.L.U32 R124, R124, 0x10, RZ ;  /* 0x000000107c7c7819 */ /* 0x010fe400000006ff */
[----:B-----5:R-:W-:-:S07]  /*b390*/  SHF.L.U32 R120, R2, 0x10, RZ ;  /* 0x0000001002787819 */ /* 0x020fce00000006ff */
.L_x_1889:
[----:B------:R-:W-:Y:S05]  /*b3a0*/  BSYNC B0 ;  /* 0x0000000000007941 */ /* 0x000fea0003800000 */
.L_x_1888:
        /* <DEDUP_REMOVED lines=14> */
[----:B------:R-:W-:Y:S02]  /*b490*/  PRMT R2, R13, 0x7610, R2 ;  /* 0x000076100d027816 */ /* 0x000fe40000000002 */
        /* <DEDUP_REMOVED lines=35> */
.L_x_1890:
        /* <DEDUP_REMOVED lines=14> */
[----:B------:R-:W-:Y:S01]  /*b7b0*/  FMUL.FTZ R7, R4, R120 ;  /* 0x0000007804077220 */ /* 0x000fe20000410000 */
        /* <DEDUP_REMOVED lines=31> */
.L_x_1891:
        /* <DEDUP_REMOVED lines=56> */
.L_x_1892:
        /* <DEDUP_REMOVED lines=50> */
.L_x_1893:
        /* <DEDUP_REMOVED lines=49> */
.L_x_1894:
        /* <DEDUP_REMOVED lines=49> */
.L_x_1895:
        /* <DEDUP_REMOVED lines=49> */
.L_x_1896:
        /* <DEDUP_REMOVED lines=49> */
.L_x_1897:
        /* <DEDUP_REMOVED lines=49> */
.L_x_1898:
        /* <DEDUP_REMOVED lines=49> */
.L_x_1899:
        /* <DEDUP_REMOVED lines=49> */
.L_x_1900:
        /* <DEDUP_REMOVED lines=49> */
.L_x_1901:
        /* <DEDUP_REMOVED lines=49> */
.L_x_1902:
        /* <DEDUP_REMOVED lines=49> */
.L_x_1903:
        /* <DEDUP_REMOVED lines=49> */
.L_x_1904:
[----:B------:R-:W2:Y:S04]  /*e200*/  LDL.LU.S16 R10, [R1+0x23a] ;  /* 0x00023a00010a7983 */ /* 0x000ea80000300600 */
[----:B------:R-:W3:Y:S01]  /*e210*/  LDL.LU.S16 R37, [R1+0x23e] ;  /* 0x00023e0001257983 */ /* 0x000ee20000300600 */
[----:B--2---:R-:W-:-:S03]  /*e220*/  PRMT R36, R10, 0x7610, R36 ;  /* 0x000076100a247816 */ /* 0x004fc60000000024 */
[----:B------:R-:W2:Y:S01]  /*e230*/  LDL.S16 R10, [R1+0x23c] ;  /* 0x00023c00010a7983 */ /* 0x000ea20000100600 */
[----:B------:R-:W-:-:S03]  /*e240*/  PRMT R39, R36, 0x7610, R39 ;  /* 0x0000761024277816 */ /* 0x000fc60000000027 */
[----:B------:R-:W4:Y:S01]  /*e250*/  LDL.S16 R36, [R1+0x240] ;  /* 0x0002400001247983 */ /* 0x000f220000100600 */
[----:B------:R-:W-:Y:S01]  /*e260*/  FFMA.FTZ R2, R2, R33, R4 ;  /* 0x0000002102027223 */ /* 0x000fe20000010004 */
[----:B------:R-:W-:Y:S01]  /*e270*/  FADD.FTZ R34, R8, R34 ;  /* 0x0000002208227221 */ /* 0x000fe20000010000 */
[----:B------:R-:W-:Y:S01]  /*e280*/  FMUL.FTZ R8, R7, R120 ;  /* 0x0000007807087220 */ /* 0x000fe20000410000 */
[----:B---3--:R-:W-:Y:S01]  /*e290*/  HADD2.F32 R83, -RZ, R37.H0_H0 ;  /* 0x20000025ff537230 */ /* 0x008fe20000004100 */
[----:B--2---:R-:W-:Y:S01]  /*e2a0*/  PRMT R35, R10, 0x7610, R35 ;  /* 0x000076100a237816 */ /* 0x004fe20000000023 */
[----:B------:R-:W-:-:S04]  /*e2b0*/  FMUL.FTZ R10, R11, R124 ;  /* 0x0000007c0b0a7220 */ /* 0x000fc80000410000 */
[----:B------:R-:W-:Y:S01]  /*e2c0*/  FFMA.FTZ R4, R13, R10, R5 ;  /* 0x0000000a0d047223 */ /* 0x000fe20000010005 */
[----:B------:R-:W-:Y:S01]  /*e2d0*/  FADD.FTZ R6, R6, R10 ;  /* 0x0000000a06067221 */ /* 0x000fe20000010000 */
[----:B------:R-:W-:Y:S02]  /*e2e0*/  HADD2.F32 R5, -RZ, R39.H0_H0 ;  /* 0x20000027ff057230 */ /* 0x000fe40000004100 */
[----:B------:R-:W-:Y:S02]  /*e2f0*/  HADD2.F32 R10, -RZ, R35.H0_H0 ;  /* 0x20000023ff0a7230 */ /* 0x000fe40000004100 */
[----:B------:R-:W-:Y:S01]  /*e300*/  FFMA.FTZ R4, R9, R8, R4 ;  /* 0x0000000809047223 */ /* 0x000fe20000010004 */
[----:B------:R-:W-:Y:S01]  /*e310*/  FADD.FTZ R6, R8, R6 ;  /* 0x0000000608067221 */ /* 0x000fe20000010000 */
[----:B------:R-:W-:Y:S01]  /*e320*/  FADD.FTZ R8, R5, -UR16 ;  /* 0x8000001005087e21 */ /* 0x000fe20008010000 */
[----:B------:R-:W-:Y:S01]  /*e330*/  FADD.FTZ R35, R10, -UR16 ;  /* 0x800000100a237e21 */ /* 0x000fe20008010000 */
[----:B----4-:R-:W-:-:S02]  /*e340*/  HADD2.F32 R5, -RZ, R36.H0_H0 ;  /* 0x20000024ff057230 */ /* 0x010fc40000004100 */
        /* <DEDUP_REMOVED lines=21> */
.L_x_1905:
        /* <DEDUP_REMOVED lines=39> */
.L_x_1906:
[----:B------:R-:W2:Y:S04]  /*e710*/  LDL.S16 R41, [R1+0x220] ;  /* 0x0002200001297983 */ /* 0x000ea80000100600 */
[----:B------:R-:W3:Y:S04]  /*e720*/  LDL.LU.S16 R40, [R1+0x222] ;  /* 0x0002220001287983 */ /* 0x000ee80000300600 */
[----:B------:R-:W4:Y:S01]  /*e730*/  LDL.LU.S16 R39, [R1+0x242] ;  /* 0x0002420001277983 */ /* 0x000f220000300600 */
[----:B------:R-:W-:Y:S01]  /*e740*/  FMUL.FTZ R37, R3, R124 ;  /* 0x0000007c03257220 */ /* 0x000fe20000410000 */
[----:B------:R-:W-:Y:S01]  /*e750*/  FADD.FTZ R31, R34, R31 ;  /* 0x0000001f221f7221 */ /* 0x000fe20000010000 */
[----:B------:R-:W-:Y:S01]  /*e760*/  FFMA.FTZ R30, R30, R29, R2 ;  /* 0x0000001d1e1e7223 */ /* 0x000fe20000010002 */
[----:B------:R-:W-:-:S02]  /*e770*/  HADD2.F32 R76, -RZ, R123.H1_H1 ;  /* 0x3000007bff4c7230 */ /* 0x000fc40000004100 */
        /* <DEDUP_REMOVED lines=31> */
.L_x_1907:
[----:B------:R-:W2:Y:S04]  /*e970*/  LDL.S16 R39, [R1+0x218] ;  /* 0x0002180001277983 */ /* 0x000ea80000100600 */
[----:B------:R-:W3:Y:S01]  /*e980*/  LDL.LU.S16 R37, [R1+0x21a] ;  /* 0x00021a0001257983 */ /* 0x000ee20000300600 */
[----:B------:R-:W-:Y:S01]  /*e990*/  FMUL.FTZ R36, R76, R124 ;  /* 0x0000007c4c247220 */ /* 0x000fe20000410000 */
[----:B------:R-:W-:Y:S01]  /*e9a0*/  FFMA.FTZ R28, R28, R27, R32 ;  /* 0x0000001b1c1c7223 */ /* 0x000fe20000010020 */
[----:B------:R-:W-:Y:S02]  /*e9b0*/  FADD.FTZ R29, R33, R29 ;  /* 0x0000001d211d7221 */ /* 0x000fe40000010000 */
[----:B------:R-:W-:Y:S01]  /*e9c0*/  FFMA.FTZ R32, R2, R36, R34 ;  /* 0x0000002402207223 */ /* 0x000fe20000010022 */
[----:B------:R-:W-:-:S02]  /*e9d0*/  HADD2.F32 R34, -RZ, R125.H0_H0 ;  /* 0x2000007dff227230 */ /* 0x000fc40000004100 */
[----:B------:R-:W-:Y:S01]  /*e9e0*/  FADD.FTZ R33, R35, R36 ;  /* 0x0000002423217221 */ /* 0x000fe20000010000 */
[----:B------:R-:W-:Y:S02]  /*e9f0*/  HADD2.F32 R125, -RZ, R125.H1_H1 ;  /* 0x3000007dff7d7230 */ /* 0x000fe40000004100 */
[----:B------:R-:W-:Y:S01]  /*ea00*/  FMUL.FTZ R35, R73, R120 ;  /* 0x0000007849237220 */ /* 0x000fe20000410000 */
[----:B------:R-:W-:Y:S02]  /*ea10*/  FADD.FTZ R34, R34, -UR16 ;  /* 0x8000001022227e21 */ /* 0x000fe40008010000 */
[----:B------:R-:W-:Y:S01]  /*ea20*/  FADD.FTZ R71, R125, -UR16 ;  /* 0x800000107d477e21 */ /* 0x000fe20008010000 */
[----:B------:R-:W-:Y:S01]  /*ea30*/  FFMA.FTZ R32, R77, R35, R32 ;  /* 0x000000234d207223 */ /* 0x000fe20000010020 */
[----:B------:R-:W-:Y:S01]  /*ea40*/  FADD.FTZ R33, R35, R33 ;  /* 0x0000002123217221 */ /* 0x000fe20000010000 */
[----:B------:R-:W-:Y:S01]  /*ea50*/  FMUL.FTZ R74, R34, UR12 ;  /* 0x0000000c224a7c20 */ /* 0x000fe20008410000 */
[----:B------:R-:W-:Y:S01]  /*ea60*/  FMUL.FTZ R71, R71, UR12 ;  /* 0x0000000c47477c20 */ /* 0x000fe20008410000 */
[----:B--2---:R-:W-:-:S02]  /*ea70*/  HADD2.F32 R67, -RZ, R39.H0_H0 ;  /* 0x20000027ff437230 */ /* 0x004fc40000004100 */
[----:B---3--:R-:W-:Y:S01]  /*ea80*/  HADD2.F32 R61, -RZ, R37.H0_H0 ;  /* 0x20000025ff3d7230 */ /* 0x008fe20000004100 */
        /* <DEDUP_REMOVED lines=19> */
.L_x_1908:
[----:B------:R-:W2:Y:S04]  /*ebc0*/  LDL.S16 R39, [R1+0x210] ;  /* 0x0002100001277983 */ /* 0x000ea80000100600 */
[----:B------:R-:W3:Y:S04]  /*ebd0*/  LDL.S16 R37, [R1+0x214] ;  /* 0x0002140001257983 */ /* 0x000ee80000100600 */
[----:B------:R-:W4:Y:S04]  /*ebe0*/  LDL.LU.S16 R36, [R1+0x216] ;  /* 0x0002160001247983 */ /* 0x000f280000300600 */
        /* <DEDUP_REMOVED lines=36> */
.L_x_1909:
[----:B------:R-:W2:Y:S04]  /*ee30*/  LDL.LU.S16 R35, [R1+0x212] ;  /* 0x0002120001237983 */ /* 0x000ea80000300600 */
[----:B------:R-:W3:Y:S04]  /*ee40*/  LDL.LU.S16 R34, [R1+0x21e] ;  /* 0x00021e0001227983 */ /* 0x000ee80000300600 */
[----:B------:R-:W4:Y:S01]  /*ee50*/  LDL.S16 R33, [R1+0x244] ;  /* 0x0002440001217983 */ /* 0x000f220000100600 */
        /* <DEDUP_REMOVED lines=35> */
.L_x_1910:
[----:B------:R-:W-:Y:S01]  /*f090*/  FMUL.FTZ R30, R51, R124 ;  /* 0x0000007c331e7220 */ /* 0x000fe20000410000 */
[----:B------:R-:W-:Y:S01]  /*f0a0*/  FFMA.FTZ R22, R22, R21, R26 ;  /* 0x0000001516167223 */ /* 0x000fe2000001001a */
[----:B------:R-:W-:Y:S01]  /*f0b0*/  FADD.FTZ R23, R27, R23 ;  /* 0x000000171b177221 */ /* 0x000fe20000010000 */
[----:B------:R-:W-:Y:S02]  /*f0c0*/  HADD2.F32 R46, -RZ, R118.H1_H1 ;  /* 0x30000076ff2e7230 */ /* 0x000fe40000004100 */
        /* <DEDUP_REMOVED lines=31> */
.L_x_1911:
[----:B------:R-:W2:Y:S01]  /*f2c0*/  LDL.LU.S16 R29, [R1+0x246] ;  /* 0x00024600011d7983 */ /* 0x000ea20000300600 */
[----:B------:R-:W-:Y:S01]  /*f2d0*/  FMUL.FTZ R28, R46, R124 ;  /* 0x0000007c2e1c7220 */ /* 0x000fe20000410000 */
[----:B------:R-:W-:Y:S01]  /*f2e0*/  FFMA.FTZ R20, R20, R19, R24 ;  /* 0x0000001314147223 */ /* 0x000fe20000010018 */
[----:B------:R-:W-:Y:S01]  /*f2f0*/  FADD.FTZ R21, R25, R21 ;  /* 0x0000001519157221 */ /* 0x000fe20000010000 */
[----:B------:R-:W-:Y:S02]  /*f300*/  HADD2.F32 R42, -RZ, R117.H1_H1 ;  /* 0x30000075ff2a7230 */ /* 0x000fe40000004100 */
[----:B------:R-:W-:Y:S01]  /*f310*/  FFMA.FTZ R24, R49, R28, R26 ;  /* 0x0000001c31187223 */ /* 0x000fe2000001001a */
[--C-:B------:R-:W-:Y:S02]  /*f320*/  HADD2.F32 R26, -RZ, R116.reuse.H0_H0 ;  /* 0x20000074ff1a7230 */ /* 0x100fe40000004100 */
[----:B------:R-:W-:Y:S01]  /*f330*/  FADD.FTZ R25, R27, R28 ;  /* 0x0000001c1b197221 */ /* 0x000fe20000010000 */
[----:B------:R-:W-:-:S02]  /*f340*/  HADD2.F32 R116, -RZ, R116.H1_H1 ;  /* 0x30000074ff747230 */ /* 0x000fc40000004100 */
[----:B------:R-:W-:Y:S01]  /*f350*/  FMUL.FTZ R27, R44, R120 ;  /* 0x000000782c1b7220 */ /* 0x000fe20000410000 */
[----:B------:R-:W-:Y:S02]  /*f360*/  FADD.FTZ R26, R26, -UR16 ;  /* 0x800000101a1a7e21 */ /* 0x000fe40008010000 */
[----:B------:R-:W-:Y:S01]  /*f370*/  FADD.FTZ R43, R116, -UR16 ;  /* 0x80000010742b7e21 */ /* 0x000fe20008010000 */
[----:B------:R-:W-:Y:S01]  /*f380*/  FFMA.FTZ R24, R47, R27, R24 ;  /* 0x0000001b2f187223 */ /* 0x000fe20000010018 */
[----:B------:R-:W-:Y:S01]  /*f390*/  FADD.FTZ R25, R27, R25 ;  /* 0x000000191b197221 */ /* 0x000fe20000010000 */
[----:B------:R-:W-:Y:S01]  /*f3a0*/  FMUL.FTZ R45, R26, UR12 ;  /* 0x0000000c1a2d7c20 */ /* 0x000fe20008410000 */
[----:B------:R-:W-:Y:S01]  /*f3b0*/  FMUL.FTZ R43, R43, UR12 ;  /* 0x0000000c2b2b7c20 */ /* 0x000fe20008410000 */
[----:B--2---:R-:W-:Y:S01]  /*f3c0*/  HADD2.F32 R40, -RZ, R29.H0_H0 ;  /* 0x2000001dff287230 */ /* 0x004fe20000004100 */
        /* <DEDUP_REMOVED lines=19> */
.L_x_1912:
        /* <DEDUP_REMOVED lines=35> */
.L_x_1913:
        /* <DEDUP_REMOVED lines=35> */
.L_x_1914:
[----:B------:R-:W-:Y:S01]  /*f960*/  FMUL.FTZ R22, R33, R124 ;  /* 0x0000007c21167220 */ /* 0x000fe20000410000 */
[----:B------:R-:W-:Y:S01]  /*f970*/  FADD.FTZ R15, R19, R15 ;  /* 0x0000000f130f7221 */ /* 0x000fe20000010000 */
[----:B------:R-:W-:Y:S01]  /*f980*/  FFMA.FTZ R14, R14, R12, R18 ;  /* 0x0000000c0e0e7223 */ /* 0x000fe20000010012 */
[--C-:B------:R-:W-:Y:S02]  /*f990*/  HADD2.F32 R29, -RZ, R107.reuse.H1_H1 ;  /* 0x3000006bff1d7230 */ /* 0x100fe40000004100 */
[----:B------:R-:W-:Y:S01]  /*f9a0*/  FFMA.FTZ R18, R36, R22, R20 ;  /* 0x0000001624127223 */ /* 0x000fe20000010014 */
[----:B------:R-:W-:Y:S01]  /*f9b0*/  FADD.FTZ R19, R21, R22 ;  /* 0x0000001615137221 */ /* 0x000fe20000010000 */
[----:B------:R-:W-:Y:S02]  /*f9c0*/  HADD2.F32 R20, -RZ, R106.H0_H0 ;  /* 0x2000006aff147230 */ /* 0x000fe40000004100 */
[----:B------:R-:W-:Y:S01]  /*f9d0*/  FMUL.FTZ R21, R31, R120 ;  /* 0x000000781f157220 */ /* 0x000fe20000410000 */
[----:B------:R-:W-:-:S02]  /*f9e0*/  HADD2.F32 R22, -RZ, R107.H0_H0 ;  /* 0x2000006bff167230 */ /* 0x000fc40000004100 */
        /* <DEDUP_REMOVED lines=26> */
.L_x_1915:
[----:B------:R-:W-:Y:S02]  /*fb90*/  HADD2.F32 R106, -RZ, R106.H1_H1 ;  /* 0x3000006aff6a7230 */ /* 0x000fe40000004100 */
[----:B------:R-:W-:Y:S01]  /*fba0*/  FMUL.FTZ R20, R29, R124 ;  /* 0x0000007c1d147220 */ /* 0x000fe20000410000 */
[----:B------:R-:W-:Y:S02]  /*fbb0*/  HADD2.F32 R110, -RZ, R110.H1_H1 ;  /* 0x3000006eff6e7230 */ /* 0x000fe40000004100 */
        /* <DEDUP_REMOVED lines=32> */
.L_x_1916:
        /* <DEDUP_REMOVED lines=35> */
.L_x_1917:
[----:B------:R-:W2:Y:S04]  /*fff0*/  LDL.LU.S16 R21, [R1+0x24e] ;  /* 0x00024e0001157983 */ /* 0x000ea80000300600 */
[----:B------:R-:W3:Y:S01]  /*10000*/  LDL.LU.S16 R20, [R1+0x28e] ;  /* 0x00028e0001147983 */ /* 0x000ee20000300600 */
[----:B------:R-:W-:Y:S01]  /*10010*/  FMUL.FTZ R15, R18, R124 ;  /* 0x0000007c120f7220 */ /* 0x000fe20000410000 */
[----:B------:R-:W-:Y:S01]  /*10020*/  FADD.FTZ R7, R12, R7 ;  /* 0x000000070c077221 */ /* 0x000fe20000010000 */
[----:B------:R-:W-:Y:S02]  /*10030*/  HADD2.F32 R69, -RZ, R69.H0_H0 ;  /* 0x20000045ff457230 */ /* 0x000fe40000004100 */
[----:B------:R-:W-:Y:S01]  /*10040*/  FFMA.FTZ R75, R10, R83, R75 ;  /* 0x000000530a4b7223 */ /* 0x000fe2000001004b */
[----:B------:R-:W-:Y:S01]  /*10050*/  FADD.FTZ R12, R14, R15 ;  /* 0x0000000f0e0c7221 */ /* 0x000fe20000010000 */
[----:B------:R-:W-:-:S02]  /*10060*/  HADD2.F32 R14, -RZ, R113.H1_H1 ;  /* 0x30000071ff0e7230 */ /* 0x000fc40000004100 */
[----:B------:R-:W-:Y:S01]  /*10070*/  FFMA.FTZ R10, R26, R15, R13 ;  /* 0x0000000f1a0a7223 */ /* 0x000fe2000001000d */
[----:B------:R-:W-:Y:S01]  /*10080*/  FMUL.FTZ R13, R16, R120 ;  /* 0x00000078100d7220 */ /* 0x000fe20000410000 */
[----:B------:R-:W-:Y:S01]  /*10090*/  FADD.FTZ R17, R69, -UR16 ;  /* 0x8000001045117e21 */ /* 0x000fe20008010000 */
[----:B------:R-:W-:Y:S02]  /*100a0*/  FADD.FTZ R19, R14, -UR16 ;  /* 0x800000100e137e21 */ /* 0x000fe40008010000 */
[----:B------:R-:W-:Y:S01]  /*100b0*/  FFMA.FTZ R10, R23, R13, R10 ;  /* 0x0000000d170a7223 */ /* 0x000fe2000001000a */
[----:B------:R-:W-:Y:S01]  /*100c0*/  FADD.FTZ R12, R13, R12 ;  /* 0x0000000c0d0c7221 */ /* 0x000fe20000010000 */
[----:B------:R-:W-:Y:S01]  /*100d0*/  FMUL.FTZ R17, R17, UR12 ;  /* 0x0000000c11117c20 */ /* 0x000fe20008410000 */
[----:B------:R-:W-:Y:S01]  /*100e0*/  FMUL.FTZ R19, R19, UR12 ;  /* 0x0000000c13137c20 */ /* 0x000fe20008410000 */
[----:B--2---:R-:W-:Y:S02]  /*100f0*/  HADD2.F32 R21, -RZ, R21.H0_H0 ;  /* 0x20000015ff157230 */ /* 0x004fe40000004100 */
        /* <DEDUP_REMOVED lines=20> */
.L_x_1918:
        /* <DEDUP_REMOVED lines=8> */
[----:B------:R-:W-:-:S02]  /*102c0*/  HADD2.F32 R113, -RZ, R113.H0_H0 ;  /* 0x20000071ff717230 */ /* 0x000fc40000004100 */
        /* <DEDUP_REMOVED lines=28> */
.L_x_1919:
        /* <DEDUP_REMOVED lines=35> */
.L_x_1920:
        /* <DEDUP_REMOVED lines=38> */
.L_x_1921:
[----:B------:R-:W-:Y:S01]  /*10920*/  FADD.FTZ R69, R69, R0 ;  /* 0x0000000045457221 */ /* 0x000fe20000010000 */
[----:B------:R-:W-:Y:S01]  /*10930*/  FMUL.FTZ R83, R5, R124 ;  /* 0x0000007c05537220 */ /* 0x000fe20000410000 */
[----:B------:R-:W-:Y:S02]  /*10940*/  HADD2.F32 R0, -RZ, R91.H1_H1 ;  /* 0x3000005bff007230 */ /* 0x000fe40000004100 */
[----:B------:R-:W-:Y:S01]  /*10950*/  FFMA.FTZ R75, R2, R76, R75 ;  /* 0x0000004c024b7223 */ /* 0x000fe2000001004b */
[----:B------:R-:W-:Y:S02]  /*10960*/  HADD2.F32 R84, -RZ, R92.H1_H1 ;  /* 0x3000005cff547230 */ /* 0x000fe40000004100 */
        /* <DEDUP_REMOVED lines=30> */
.L_x_1922:
[----:B------:R-:W-:Y:S02]  /*10b50*/  HADD2.F32 R87, -RZ, R87.H0_H0 ;  /* 0x20000057ff577230 */ /* 0x000fe40000004100 */
[----:B------:R-:W-:Y:S01]  /*10b60*/  FMUL.FTZ R84, R2, R124 ;  /* 0x0000007c02547220 */ /* 0x000fe20000410000 */
[----:B------:R-:W-:Y:S01]  /*10b70*/  FADD.FTZ R79, R79, R76 ;  /* 0x0000004c4f4f7221 */ /* 0x000fe20000010000 */
[----:B------:R-:W-:Y:S01]  /*10b80*/  FFMA.FTZ R80, R77, R73, R80 ;  /* 0x000000494d507223 */ /* 0x000fe20000010050 */
[----:B------:R-:W-:Y:S02]  /*10b90*/  HADD2.F32 R118, -RZ, R118.H0_H0 ;  /* 0x20000076ff767230 */ /* 0x000fe40000004100 */
[----:B------:R-:W-:Y:S01]  /*10ba0*/  FADD.FTZ R87, R87, -UR16 ;  /* 0x8000001057577e21 */ /* 0x000fe20008010000 */
[----:B------:R-:W-:Y:S01]  /*10bb0*/  FFMA.FTZ R76, R3, R84, R78 ;  /* 0x00000054034c7223 */ /* 0x000fe2000001004e */
[----:B------:R-:W-:Y:S02]  /*10bc0*/  HADD2.F32 R78, -RZ, R81.H1_H1 ;  /* 0x30000051ff4e7230 */ /* 0x000fe40000004100 */
[----:B------:R-:W-:Y:S01]  /*10bd0*/  FADD.FTZ R77, R83, R84 ;  /* 0x00000054534d7221 */ /* 0x000fe20000010000 */
[----:B------:R-:W-:Y:S01]  /*10be0*/  FMUL.FTZ R85, R87, UR12 ;  /* 0x0000000c57557c20 */ /* 0x000fe20008410000 */
[----:B------:R-:W-:Y:S01]  /*10bf0*/  FMUL.FTZ R83, R125, R120 ;  /* 0x000000787d537220 */ /* 0x000fe20000410000 */
[----:B------:R-:W-:-:S02]  /*10c00*/  HADD2.F32 R117, -RZ, R117.H0_H0 ;  /* 0x20000075ff757230 */ /* 0x000fc40000004100 */
[----:B------:R-:W-:Y:S01]  /*10c10*/  FADD.FTZ R78, R78, -UR16 ;  /* 0x800000104e4e7e21 */ /* 0x000fe20008010000 */
[----:B------:R0:W-:Y:S01]  /*10c20*/  STL [R1+0x24c], R85 ;  /* 0x00024c5501007387 */ /* 0x0001e20000100800 */
[----:B------:R-:W-:Y:S01]  /*10c30*/  FFMA.FTZ R76, R0, R83, R76 ;  /* 0x00000053004c7223 */ /* 0x000fe2000001004c */
[----:B------:R-:W-:Y:S01]  /*10c40*/  FADD.FTZ R77, R83, R77 ;  /* 0x0000004d534d7221 */ /* 0x000fe20000010000 */
        /* <DEDUP_REMOVED lines=20> */
.L_x_1923:
        /* <DEDUP_REMOVED lines=37> */
.L_x_1924:
        /* <DEDUP_REMOVED lines=37> */
.L_x_1925:
        /* <DEDUP_REMOVED lines=37> */
.L_x_1926:
[----:B------:R-:W-:Y:S01]  /*11480*/  FMUL.FTZ R67, R112, R124 ;  /* 0x0000007c70437220 */ /* 0x000fe20000410000 */
[----:B------:R-:W-:Y:S01]  /*11490*/  FFMA.FTZ R80, R57, R54, R80 ;  /* 0x0000003639507223 */ /* 0x000fe20000010050 */
[----:B------:R-:W-:Y:S02]  /*114a0*/  HADD2.F32 R88, -RZ, R88.H0_H0 ;  /* 0x20000058ff587230 */ /* 0x000fe40000004100 */
[----:B------:R-:W-:Y:S01]  /*114b0*/  FADD.FTZ R79, R79, R56 ;  /* 0x000000384f4f7221 */ /* 0x000fe20000010000 */
[----:B------:R-:W-:Y:S01]  /*114c0*/  FADD.FTZ R57, R66, R67 ;  /* 0x0000004342397221 */ /* 0x000fe20000010000 */
[----:B------:R-:W-:Y:S02]  /*114d0*/  HADD2.F32 R66, -RZ, R97.H1_H1 ;  /* 0x30000061ff427230 */ /* 0x000fe40000004100 */
[----:B------:R-:W-:Y:S01]  /*114e0*/  FFMA.FTZ R56, R76, R67, R61 ;  /* 0x000000434c387223 */ /* 0x000fe2000001003d */
[----:B------:R-:W-:Y:S01]  /*114f0*/  FADD.FTZ R88, R88, -UR16 ;  /* 0x8000001058587e21 */ /* 0x000fe20008010000 */
[----:B------:R-:W-:Y:S01]  /*11500*/  FMUL.FTZ R61, R111, R120 ;  /* 0x000000786f3d7220 */ /* 0x000fe20000410000 */
[----:B------:R-:W-:-:S02]  /*11510*/  HADD2.F32 R110, -RZ, R98.H0_H0 ;  /* 0x20000062ff6e7230 */ /* 0x000fc40000004100 */
[----:B------:R-:W-:Y:S01]  /*11520*/  FADD.FTZ R66, R66, -UR16 ;  /* 0x8000001042427e21 */ /* 0x000fe20008010000 */
[----:B------:R-:W-:Y:S01]  /*11530*/  FMUL.FTZ R71, R88, UR12 ;  /* 0x0000000c58477c20 */ /* 0x000fe20008410000 */
[----:B------:R-:W-:Y:S01]  /*11540*/  FFMA.FTZ R56, R74, R61, R56 ;  /* 0x0000003d4a387223 */ /* 0x000fe20000010038 */
[----:B------:R-:W-:Y:S01]  /*11550*/  FADD.FTZ R57, R61, R57 ;  /* 0x000000393d397221 */ /* 0x000fe20000010000 */
[----:B------:R-:W-:Y:S01]  /*11560*/  FMUL.FTZ R67, R66, UR12 ;  /* 0x0000000c42437c20 */ /* 0x000fe20008410000 */
[----:B------:R-:W-:Y:S01]  /*11570*/  HADD2.F32 R109, -RZ, R98.H1_H1 ;  /* 0x30000062ff6d7230 */ /* 0x000fe20000004100 */
        /* <DEDUP_REMOVED lines=21> */
.L_x_1927:
[----:B------:R-:W-:Y:S01]  /*116d0*/  FMUL.FTZ R61, R110, R124 ;  /* 0x0000007c6e3d7220 */ /* 0x000fe20000410000 */
[----:B------:R-:W-:Y:S02]  /*116e0*/  HADD2.F32 R97, -RZ, R97.H0_H0 ;  /* 0x20000061ff617230 */ /* 0x000fe40000004100 */
        /* <DEDUP_REMOVED lines=33> */
.L_x_1928:
[----:B------:R-:W-:Y:S01]  /*11900*/  FMUL.FTZ R56, R108, R124 ;  /* 0x0000007c6c387220 */ /* 0x000fe20000410000 */
[----:B------:R-:W-:Y:S01]  /*11910*/  FADD.FTZ R79, R79, R51 ;  /* 0x000000334f4f7221 */ /* 0x000fe20000010000 */
[----:B------:R-:W-:Y:S01]  /*11920*/  FFMA.FTZ R80, R53, R48, R80 ;  /* 0x0000003035507223 */ /* 0x000fe20000010050 */
        /* <DEDUP_REMOVED lines=32> */
.L_x_1929:
[----:B------:R-:W4:Y:S04]  /*11b30*/  LDL.S16 R56, [R1+0x2b0] ;  /* 0x0002b00001387983 */ /* 0x000f280000100600 */
[----:B------:R-:W5:Y:S01]  /*11b40*/  LDL.LU.S16 R55, [R1+0x2b2] ;  /* 0x0002b20001377983 */ /* 0x000f620000300600 */
[----:B------:R-:W-:Y:S01]  /*11b50*/  FMUL.FTZ R54, R104, R124 ;  /* 0x0000007c68367220 */ /* 0x000fe20000410000 */
[----:B------:R-:W-:Y:S01]  /*11b60*/  FADD.FTZ R69, R69, R48 ;  /* 0x0000003045457221 */ /* 0x000fe20000010000 */
[----:B------:R-:W-:Y:S02]  /*11b70*/  HADD2.F32 R100, -RZ, R100.H1_H1 ;  /* 0x30000064ff647230 */ /* 0x000fe40000004100 */
[----:B------:R-:W-:Y:S01]  /*11b80*/  FFMA.FTZ R75, R49, R46, R75 ;  /* 0x0000002e314b7223 */ /* 0x000fe2000001004b */
[----:B------:R-:W-:Y:S01]  /*11b90*/  FFMA.FTZ R48, R102, R54, R51 ;  /* 0x0000003666307223 */ /* 0x000fe20000010033 */
[----:B------:R-:W-:-:S02]  /*11ba0*/  HADD2.F32 R51, -RZ, R38.H0_H0 ;  /* 0x20000026ff337230 */ /* 0x000fc40000004100 */
[----:B------:R-:W-:Y:S01]  /*11bb0*/  FADD.FTZ R49, R53, R54 ;  /* 0x0000003635317221 */ /* 0x000fe20000010000 */
[----:B------:R-:W-:Y:S01]  /*11bc0*/  FMUL.FTZ R53, R103, R120 ;  /* 0x0000007867357220 */ /* 0x000fe20000410000 */
[----:B------:R-:W-:Y:S01]  /*11bd0*/  FADD.FTZ R97, R100, -UR16 ;  /* 0x8000001064617e21 */ /* 0x000fe20008010000 */
[----:B------:R-:W-:Y:S02]  /*11be0*/  FADD.FTZ R51, R51, -UR16 ;  /* 0x8000001033337e21 */ /* 0x000fe40008010000 */
[----:B------:R-:W-:Y:S01]  /*11bf0*/  FFMA.FTZ R48, R101, R53, R48 ;  /* 0x0000003565307223 */ /* 0x000fe20000010030 */
[----:B------:R-:W-:Y:S01]  /*11c00*/  FADD.FTZ R49, R53, R49 ;  /* 0x0000003135317221 */ /* 0x000fe20000010000 */
[----:B------:R-:W-:Y:S01]  /*11c10*/  FMUL.FTZ R97, R97, UR12 ;  /* 0x0000000c61617c20 */ /* 0x000fe20008410000 */
[----:B------:R-:W-:Y:S01]  /*11c20*/  FMUL.FTZ R98, R51, UR12 ;  /* 0x0000000c33627c20 */ /* 0x000fe20008410000 */
[----:B----4-:R-:W-:Y:S02]  /*11c30*/  HADD2.F32 R100, -RZ, R56.H0_H0 ;  /* 0x20000038ff647230 */ /* 0x010fe40000004100 */
[----:B-----5:R-:W-:Y:S01]  /*11c40*/  HADD2.F32 R99, -RZ, R55.H0_H0 ;  /* 0x20000037ff637230 */ /* 0x020fe20000004100 */
        /* <DEDUP_REMOVED lines=19> */
.L_x_1930:
[----:B------:R-:W4:Y:S04]  /*11d80*/  LDL.LU.S16 R54, [R1+0x2ae] ;  /* 0x0002ae0001367983 */ /* 0x000f280000300600 */
[----:B------:R-:W5:Y:S01]  /*11d90*/  LDL.S16 R53, [R1+0x2b4] ;  /* 0x0002b40001357983 */ /* 0x000f620000100600 */
[----:B------:R-:W-:Y:S01]  /*11da0*/  FMUL.FTZ R51, R100, R124 ;  /* 0x0000007c64337220 */ /* 0x000fe20000410000 */
[----:B------:R-:W-:Y:S01]  /*11db0*/  FADD.FTZ R79, R79, R46 ;  /* 0x0000002e4f4f7221 */ /* 0x000fe20000010000 */
[----:B------:R-:W-:Y:S01]  /*11dc0*/  FFMA.FTZ R80, R47, R44, R80 ;  /* 0x0000002c2f507223 */ /* 0x000fe20000010050 */
[----:B------:R-:W-:Y:S02]  /*11dd0*/  HADD2.F32 R96, -RZ, R96.H0_H0 ;  /* 0x20000060ff607230 */ /* 0x000fe40000004100 */
[----:B------:R-:W-:Y:S01]  /*11de0*/  FFMA.FTZ R46, R98, R51, R48 ;  /* 0x00000033622e7223 */ /* 0x000fe20000010030 */
[----:B------:R-:W-:Y:S01]  /*11df0*/  FADD.FTZ R47, R49, R51 ;  /* 0x00000033312f7221 */ /* 0x000fe20000010000 */
[----:B------:R-:W-:Y:S01]  /*11e00*/  FMUL.FTZ R49, R99, R120 ;  /* 0x0000007863317220 */ /* 0x000fe20000410000 */
[----:B------:R-:W-:-:S03]  /*11e10*/  HADD2.F32 R95, -RZ, R82.H1_H1 ;  /* 0x30000052ff5f7230 */ /* 0x000fc60000004100 */
[----:B------:R-:W-:Y:S01]  /*11e20*/  FFMA.FTZ R46, R97, R49, R46 ;  /* 0x00000031612e7223 */ /* 0x000fe2000001002e */
[----:B------:R-:W-:Y:S01]  /*11e30*/  FADD.FTZ R47, R49, R47 ;  /* 0x0000002f312f7221 */ /* 0x000fe20000010000 */
[----:B----4-:R-:W-:Y:S02]  /*11e40*/  HADD2.F32 R48, -RZ, R54.H0_H0 ;  /* 0x20000036ff307230 */ /* 0x010fe40000004100 */
[----:B-----5:R-:W-:-:S03]  /*11e50*/  HADD2.F32 R51, -RZ, R53.H0_H0 ;  /* 0x20000035ff337230 */ /* 0x020fc60000004100 */
[----:B------:R-:W-:Y:S02]  /*11e60*/  FADD.FTZ R48, R48, -UR16 ;  /* 0x8000001030307e21 */ /* 0x000fe40008010000 */
[----:B------:R-:W-:Y:S02]  /*11e70*/  FADD.FTZ R51, R51, -UR16 ;  /* 0x8000001033337e21 */ /* 0x000fe40008010000 */
        /* <DEDUP_REMOVED lines=21> */
.L_x_1931:
        /* <DEDUP_REMOVED lines=35> */
.L_x_1932:
[----:B------:R-:W4:Y:S04]  /*12200*/  LDL.S16 R48, [R1+0x2b8] ;  /* 0x0002b80001307983 */ /* 0x000f280000100600 */
[----:B------:R-:W5:Y:S04]  /*12210*/  LDL.LU.S16 R47, [R1+0x2ba] ;  /* 0x0002ba00012f7983 */ /* 0x000f680000300600 */
[----:B------:R-:W2:Y:S01]  /*12220*/  LDL.S16 R46, [R1+0x2bc] ;  /* 0x0002bc00012e7983 */ /* 0x000ea20000100600 */
[----:B------:R-:W-:Y:S01]  /*12230*/  FMUL.FTZ R45, R92, R124 ;  /* 0x0000007c5c2d7220 */ /* 0x000fe20000410000 */
[----:B------:R-:W-:Y:S01]  /*12240*/  FADD.FTZ R79, R79, R42 ;  /* 0x0000002a4f4f7221 */ /* 0x000fe20000010000 */
[----:B------:R-:W-:Y:S01]  /*12250*/  FFMA.FTZ R80, R43, R40, R80 ;  /* 0x000000282b507223 */ /* 0x000fe20000010050 */
[----:B------:R-:W-:-:S02]  /*12260*/  HADD2.F32 R43, -RZ, R70.H0_H0 ;  /* 0x20000046ff2b7230 */ /* 0x000fc40000004100 */
        /* <DEDUP_REMOVED lines=11> */
[----:B0-----:R-:W-:Y:S01]  /*12320*/  FMUL.FTZ R85, R45, UR12 ;  /* 0x0000000c2d557c20 */ /* 0x001fe20008410000 */
        /* <DEDUP_REMOVED lines=19> */
.L_x_1933:
[----:B------:R-:W2:Y:S04]  /*12460*/  LDL.LU.S16 R46, [R1+0x2b6] ;  /* 0x0002b600012e7983 */ /* 0x000ea80000300600 */
[----:B------:R-:W4:Y:S04]  /*12470*/  LDL.LU.S16 R45, [R1+0x2be] ;  /* 0x0002be00012d7983 */ /* 0x000f280000300600 */
[----:B------:R-:W1:Y:S01]  /*12480*/  LDL.LU.S16 R44, [R1+0x2c6] ;  /* 0x0002c600012c7983 */ /* 0x000e620000300600 */
        /* <DEDUP_REMOVED lines=12> */
[----:B-1----:R-:W-:Y:S02]  /*12550*/  HADD2.F32 R83, -RZ, R44.H0_H0 ;  /* 0x2000002cff537230 */ /* 0x002fe40000004100 */
        /* <DEDUP_REMOVED lines=22> */
.L_x_1934:
[----:B------:R-:W2:Y:S04]  /*126c0*/  LDL.S16 R46, [R1+0x22c] ;  /* 0x00022c00012e7983 */ /* 0x000ea80000100600 */
[----:B------:R-:W4:Y:S04]  /*126d0*/  LDL.LU.S16 R43, [R1+0x22e] ;  /* 0x00022e00012b7983 */ /* 0x000f280000300600 */
[----:B------:R-:W5:Y:S04]  /*126e0*/  LDL.S16 R45, [R1+0x22a] ;  /* 0x00022a00012d7983 */ /* 0x000f680000100600 */
[----:B------:R-:W3:Y:S01]  /*126f0*/  LDL.LU.S16 R44, [R1+0x228] ;  /* 0x00022800012c7983 */ /* 0x000ee20000300600 */
        /* <DEDUP_REMOVED lines=9> */
[----:B----4-:R-:W-:-:S03]  /*12790*/  HADD2.F32 R43, -RZ, R43.H0_H0 ;  /* 0x2000002bff2b7230 */ /* 0x010fc60000004100 */
[----:B------:R-:W-:Y:S01]  /*127a0*/  FADD.FTZ R41, R41, -UR16 ;  /* 0x8000001029297e21 */ /* 0x000fe20008010000 */
[----:B-----5:R-:W-:Y:S02]  /*127b0*/  HADD2.F32 R80, -RZ, R45.H0_H0 ;  /* 0x2000002dff507230 */ /* 0x020fe40000004100 */
[----:B------:R-:W-:Y:S01]  /*127c0*/  FADD.FTZ R43, R43, -UR16 ;  /* 0x800000102b2b7e21 */ /* 0x000fe20008010000 */
        /* <DEDUP_REMOVED lines=22> */
.L_x_1935:
[----:B------:R-:W2:Y:S04]  /*12930*/  LDL.S16 R42, [R1+0x226] ;  /* 0x00022600012a7983 */ /* 0x000ea80000100600 */
[----:B------:R-:W3:Y:S01]  /*12940*/  LDL.S16 R43, [R1+0x2e4] ;  /* 0x0002e400012b7983 */ /* 0x000ee20000100600 */
[----:B------:R-:W-:Y:S01]  /*12950*/  FMUL.FTZ R41, R80, R124 ;  /* 0x0000007c50297220 */ /* 0x000fe20000410000 */
[----:B------:R-:W-:Y:S02]  /*12960*/  HADD2.F32 R70, -RZ, R70.H1_H1 ;  /* 0x30000046ff467230 */ /* 0x000fe40000004100 */
[----:B------:R-:W-:Y:S01]  /*12970*/  FFMA.FTZ R36, R36, R33, R75 ;  /* 0x0000002124247223 */ /* 0x000fe2000001004b */
[----:B------:R-:W-:Y:S01]  /*12980*/  FADD.FTZ R35, R69, R35 ;  /* 0x0000002345237221 */ /* 0x000fe20000010000 */
[----:B------:R-:W-:Y:S01]  /*12990*/  FFMA.FTZ R38, R78, R41, R38 ;  /* 0x000000294e267223 */ /* 0x000fe20000010026 */
[----:B------:R-:W-:Y:S01]  /*129a0*/  FADD.FTZ R40, R40, R41 ;  /* 0x0000002928287221 */ /* 0x000fe20000010000 */
[----:B------:R-:W-:Y:S01]  /*129b0*/  FMUL.FTZ R41, R79, R120 ;  /* 0x000000784f297220 */ /* 0x000fe20000410000 */
[----:B------:R-:W-:Y:S01]  /*129c0*/  FADD.FTZ R70, R70, -UR16 ;  /* 0x8000001046467e21 */ /* 0x000fe20008010000 */
[----:B------:R-:W-:-:S02]  /*129d0*/  HADD2.F32 R76, -RZ, R68.H1_H1 ;  /* 0x30000044ff4c7230 */ /* 0x000fc40000004100 */
        /* <DEDUP_REMOVED lines=26> */
.L_x_1936:
        /* <DEDUP_REMOVED lines=37> */
.L_x_1937:
[----:B------:R-:W2:Y:S04]  /*12dd0*/  LDL.LU.S16 R41, [R1+0x2e6] ;  /* 0x0002e60001297983 */ /* 0x000ea80000300600 */
[----:B------:R-:W3:Y:S01]  /*12de0*/  LDL.S16 R40, [R1+0x2ec] ;  /* 0x0002ec0001287983 */ /* 0x000ee20000100600 */
[----:B------:R-:W-:Y:S01]  /*12df0*/  FMUL.FTZ R38, R72, R124 ;  /* 0x0000007c48267220 */ /* 0x000fe20000410000 */
[----:B------:R-:W-:Y:S01]  /*12e00*/  FADD.FTZ R35, R35, R31 ;  /* 0x0000001f23237221 */ /* 0x000fe20000010000 */
[----:B------:R-:W-:Y:S01]  /*12e10*/  FFMA.FTZ R36, R32, R29, R36 ;  /* 0x0000001d20247223 */ /* 0x000fe20000010024 */
[----:B------:R-:W-:Y:S02]  /*12e20*/  HADD2.F32 R68, -RZ, R68.H0_H0 ;  /* 0x20000044ff447230 */ /* 0x000fe40000004100 */
        /* <DEDUP_REMOVED lines=31> */
.L_x_1938:
        /* <DEDUP_REMOVED lines=35> */
.L_x_1939:
        /* <DEDUP_REMOVED lines=37> */
.L_x_1940:
        /* <DEDUP_REMOVED lines=37> */
.L_x_1941:
        /* <DEDUP_REMOVED lines=39> */
.L_x_1942:
        /* <DEDUP_REMOVED lines=39> */
.L_x_1943:
        /* <DEDUP_REMOVED lines=39> */
.L_x_1944:
        /* <DEDUP_REMOVED lines=39> */
.L_x_1945:
        /* <DEDUP_REMOVED lines=39> */
.L_x_1946:
        /* <DEDUP_REMOVED lines=39> */
.L_x_1947:
        /* <DEDUP_REMOVED lines=41> */
.L_x_1948:
        /* <DEDUP_REMOVED lines=41> */
.L_x_1949:
        /* <DEDUP_REMOVED lines=45> */
.L_x_1950:
        /* <DEDUP_REMOVED lines=45> */
.L_x_1951:
        /* <DEDUP_REMOVED lines=49> */
.L_x_1952:
        /* <DEDUP_REMOVED lines=59> */
.L_x_1953:
        /* <DEDUP_REMOVED lines=59> */
[----:B------:R-:W-:-:S04]  /*15ac0*/  FADD.FTZ R115, R115, R110 ;  /* 0x0000006e73737221 */ /* 0x000fc80000010000 */
[----:B------:R-:W-:-:S04]  /*15ad0*/  FADD.FTZ R115, R115, R108 ;  /* 0x0000006c73737221 */ /* 0x000fc80000010000 */
        /* <DEDUP_REMOVED lines=16> */
[----:B------:R-:W-:-:S03]  /*15be0*/  FFMA.FTZ R116, R112, R110, R116 ;  /* 0x0000006e70747223 */ /* 0x000fc60000010074 */
[----:B------:R-:W-:Y:S01]  /*15bf0*/  FADD.FTZ R110, R113, R109 ;  /* 0x0000006d716e7221 */ /* 0x000fe20000010000 */
[----:B------:R-:W-:-:S04]  /*15c00*/  FFMA.FTZ R109, R106, R108, R116 ;  /* 0x0000006c6a6d7223 */ /* 0x000fc80000010074 */
[----:B------:R-:W-:Y:S02]  /*15c10*/  FFMA.FTZ R109, R102, R104, R109 ;  /* 0x00000068666d7223 */ /* 0x000fe4000001006d */
[----:B------:R-:W1:Y:S04]  /*15c20*/  SHFL.DOWN PT, R102, R123, 0x2, 0x1f ;  /* 0x08401f007b667f89 */ /* 0x000e6800000e0000 */
[----:B------:R-:W0:Y:S01]  /*15c30*/  SHFL.DOWN PT, R104, R125, 0x2, 0x1f ;  /* 0x08401f007d687f89 */ /* 0x000e2200000e0000 */
[----:B------:R-:W-:-:S04]  /*15c40*/  FFMA.FTZ R109, R98, R100, R109 ;  /* 0x00000064626d7223 */ /* 0x000fc8000001006d */
[----:B------:R-:W-:Y:S01]  /*15c50*/  FFMA.FTZ R109, R94, R96, R109 ;  /* 0x000000605e6d7223 */ /* 0x000fe2000001006d */
[----:B------:R-:W-:-:S03]  /*15c60*/  FADD.FTZ R110, R110, R107 ;  /* 0x0000006b6e6e7221 */ /* 0x000fc60000010000 */
[----:B------:R-:W-:Y:S01]  /*15c70*/  FFMA.FTZ R109, R90, R92, R109 ;  /* 0x0000005c5a6d7223 */ /* 0x000fe2000001006d */
[----:B------:R-:W-:-:S03]  /*15c80*/  FADD.FTZ R115, R115, R88 ;  /* 0x0000005873737221 */ /* 0x000fc60000010000 */
[----:B------:R-:W-:Y:S01]  /*15c90*/  FFMA.FTZ R109, R86, R88, R109 ;  /* 0x00000058566d7223 */ /* 0x000fe2000001006d */
[----:B------:R-:W-:Y:S01]  /*15ca0*/  FFMA.FTZ R114, R101, R103, R114 ;  /* 0x0000006765727223 */ /* 0x000fe20000010072 */
[----:B------:R-:W-:Y:S01]  /*15cb0*/  FADD.FTZ R110, R110, R103 ;  /* 0x000000676e6e7221 */ /* 0x000fe20000010000 */
[----:B------:R-:W-:Y:S01]  /*15cc0*/  FADD.FTZ R115, R115, R84 ;  /* 0x0000005473737221 */ /* 0x000fe20000010000 */
[----:B------:R-:W-:Y:S01]  /*15cd0*/  FFMA.FTZ R109, R82, R84, R109 ;  /* 0x00000054526d7223 */ /* 0x000fe2000001006d */
[----:B-1----:R-:W-:Y:S01]  /*15ce0*/  @!P0 FADD.FTZ R123, R123, R102 ;  /* 0x000000667b7b8221 */ /* 0x002fe20000010000 */
[----:B------:R-:W-:Y:S01]  /*15cf0*/  FFMA.FTZ R114, R97, R99, R114 ;  /* 0x0000006361727223 */ /* 0x000fe20000010072 */
[----:B0-----:R-:W-:Y:S01]  /*15d00*/  @!P0 FADD.FTZ R125, R125, R104 ;  /* 0x000000687d7d8221 */ /* 0x001fe20000010000 */
[----:B------:R-:W-:Y:S01]  /*15d10*/  FADD.FTZ R110, R110, R99 ;  /* 0x000000636e6e7221 */ /* 0x000fe20000010000 */
[----:B------:R-:W-:Y:S01]  /*15d20*/  FFMA.FTZ R109, R78, R80, R109 ;  /* 0x000000504e6d7223 */ /* 0x000fe2000001006d */
[----:B------:R-:W-:Y:S01]  /*15d30*/  FADD.FTZ R115, R115, R80 ;  /* 0x0000005073737221 */ /* 0x000fe20000010000 */
[----:B------:R-:W0:Y:S01]  /*15d40*/  SHFL.DOWN PT, R78, R123, 0x4, 0x1f ;  /* 0x08801f007b4e7f89 */ /* 0x000e2200000e0000 */
[----:B------:R-:W-:Y:S01]  /*15d50*/  FFMA.FTZ R114, R93, R95, R114 ;  /* 0x0000005f5d727223 */ /* 0x000fe20000010072 */
[----:B------:R-:W-:-:S02]  /*15d60*/  FADD.FTZ R110, R110, R95 ;  /* 0x0000005f6e6e7221 */ /* 0x000fc40000010000 */
[----:B------:R-:W1:Y:S01]  /*15d70*/  SHFL.DOWN PT, R80, R125, 0x4, 0x1f ;  /* 0x08801f007d507f89 */ /* 0x000e6200000e0000 */
[----:B------:R-:W-:Y:S01]  /*15d80*/  FFMA.FTZ R114, R89, R91, R114 ;  /* 0x0000005b59727223 */ /* 0x000fe20000010072 */
[----:B------:R-:W-:Y:S01]  /*15d90*/  FADD.FTZ R110, R110, R91 ;  /* 0x0000005b6e6e7221 */ /* 0x000fe20000010000 */
[----:B------:R-:W-:Y:S01]  /*15da0*/  FFMA.FTZ R109, R74, R76, R109 ;  /* 0x0000004c4a6d7223 */ /* 0x000fe2000001006d */
[----:B------:R-:W-:Y:S01]  /*15db0*/  FADD.FTZ R115, R115, R76 ;  /* 0x0000004c73737221 */ /* 0x000fe20000010000 */
[----:B------:R-:W-:Y:S01]  /*15dc0*/  FFMA.FTZ R114, R85, R87, R114 ;  /* 0x0000005755727223 */ /* 0x000fe20000010072 */
[----:B------:R-:W-:Y:S01]  /*15dd0*/  FADD.FTZ R110, R110, R87 ;  /* 0x000000576e6e7221 */ /* 0x000fe20000010000 */
[----:B------:R-:W-:Y:S01]  /*15de0*/  ISETP.GT.AND P0, PT, R118, 0x1b, PT ;  /* 0x0000001b7600780c */ /* 0x000fe20003f04270 */
        /* <DEDUP_REMOVED lines=15> */
[----:B-1----:R-:W-:Y:S01]  /*15ee0*/  @!P0 FADD.FTZ R125, R125, R80 ;  /* 0x000000507d7d8221 */ /* 0x002fe20000010000 */
[----:B------:R-:W-:Y:S01]  /*15ef0*/  FFMA.FTZ R114, R69, R71, R114 ;  /* 0x0000004745727223 */ /* 0x000fe20000010072 */
        /* <DEDUP_REMOVED lines=29> */
[----:B------:R-:W-:Y:S01]  /*160d0*/  FFMA.FTZ R114, R37, R39, R114 ;  /* 0x0000002725727223 */ /* 0x000fe20000010072 */
[----:B-1----:R-:W-:Y:S01]  /*160e0*/  @!P0 FADD.FTZ R125, R125, R52 ;  /* 0x000000347d7d8221 */ /* 0x002fe20000010000 */
[----:B------:R-:W-:Y:S01]  /*160f0*/  FADD.FTZ R110, R110, R39 ;  /* 0x000000276e6e7221 */ /* 0x000fe20000010000 */
[----:B------:R-:W-:Y:S01]  /*16100*/  FFMA.FTZ R109, R26, R28, R109 ;  /* 0x0000001c1a6d7223 */ /* 0x000fe2000001006d */
[----:B------:R-:W-:Y:S01]  /*16110*/  FADD.FTZ R115, R115, R28 ;  /* 0x0000001c73737221 */ /* 0x000fe20000010000 */
[----:B------:R-:W-:Y:S01]  /*16120*/  FFMA.FTZ R114, R33, R35, R114 ;  /* 0x0000002321727223 */ /* 0x000fe20000010072 */
[----:B------:R-:W-:Y:S01]  /*16130*/  FADD.FTZ R110, R110, R35 ;  /* 0x000000236e6e7221 */ /* 0x000fe20000010000 */
[----:B------:R-:W0:Y:S01]  /*16140*/  SHFL.DOWN PT, R26, R123, 0x10, 0x1f ;  /* 0x0a001f007b1a7f89 */ /* 0x000e2200000e0000 */
[----:B------:R-:W1:Y:S03]  /*16150*/  S2UR UR8, SR_CgaCtaId ;  /* 0x00000000000879c3 */ /* 0x000e660000008800 */
[----:B------:R-:W4:Y:S01]  /*16160*/  SHFL.DOWN PT, R28, R125, 0x10, 0x1f ;  /* 0x0a001f007d1c7f89 */ /* 0x000f2200000e0000 */
[----:B------:R-:W-:Y:S01]  /*16170*/  FFMA.FTZ R114, R29, R31, R114 ;  /* 0x0000001f1d727223 */ /* 0x000fe20000010072 */
[----:B------:R-:W-:-:S03]  /*16180*/  FADD.FTZ R110, R110, R31 ;  /* 0x0000001f6e6e7221 */ /* 0x000fc60000010000 */
        /* <DEDUP_REMOVED lines=15> */
[----:B------:R-:W-:Y:S01]  /*16280*/  UMOV UR7, 0x400 ;  /* 0x0000040000077882 */ /* 0x000fe20000000000 */
[----:B------:R-:W2:Y:S01]  /*16290*/  LDC.64 R24, c[0x0][0x268] ;  /* 0x00009a00ff187b82 */ /* 0x000ea20000000a00 */
[----:B------:R-:W-:Y:S01]  /*162a0*/  UIADD3 UR6, UR7, 0x90, URZ ;  /* 0x0000009007067890 */ /* 0x000fe2000fffe03f */
[----:B------:R-:W-:Y:S01]  /*162b0*/  FFMA.FTZ R109, R10, R12, R109 ;  /* 0x0000000c0a6d7223 */ /* 0x000fe2000001006d */
[----:B------:R-:W-:Y:S01]  /*162c0*/  FADD.FTZ R115, R115, R12 ;  /* 0x0000000c73737221 */ /* 0x000fe20000010000 */
[----:B------:R-:W-:Y:S01]  /*162d0*/  FFMA.FTZ R114, R9, R11, R114 ;  /* 0x0000000b09727223 */ /* 0x000fe20000010072 */
[----:B------:R-:W-:Y:S01]  /*162e0*/  FADD.FTZ R110, R110, R11 ;  /* 0x0000000b6e6e7221 */ /* 0x000fe20000010000 */
[----:B0-----:R-:W-:Y:S01]  /*162f0*/  @!P0 FADD.FTZ R123, R123, R26 ;  /* 0x0000001a7b7b8221 */ /* 0x001fe20000010000 */
[----:B----4-:R-:W-:Y:S01]  /*16300*/  @!P0 FADD.FTZ R125, R125, R28 ;  /* 0x0000001c7d7d8221 */ /* 0x010fe20000010000 */
[----:B------:R-:W-:Y:S01]  /*16310*/  ISETP.NE.AND P0, PT, R118, RZ, PT ;  /* 0x000000ff7600720c */ /* 0x000fe20003f05270 */
[----:B-1----:R-:W-:Y:S01]  /*16320*/  ULEA UR6, UR8, UR6, 0x18 ;  /* 0x0000000608067291 */ /* 0x002fe2000f8ec03f */
        /* <DEDUP_REMOVED lines=8> */
[----:B------:R-:W-:-:S02]  /*163b0*/  MOV R2, R123 ;  /* 0x0000007b00027202 */ /* 0x000fc40000000f00 */
[----:B------:R-:W-:Y:S02]  /*163c0*/  MOV R3, R125 ;  /* 0x0000007d00037202 */ /* 0x000fe40000000f00 */
        /* <DEDUP_REMOVED lines=11> */
[----:B------:R-:W1:Y:S04]  /*16480*/  LDS.64 R20, [UR6+0x18] ;  /* 0x00001806ff147984 */ /* 0x000e680008000a00 */
[----:B------:R-:W0:Y:S04]  /*16490*/  LDS.128 R32, [UR6+0x20] ;  /* 0x00002006ff207984 */ /* 0x000e280008000c00 */
[----:B------:R-:W2:Y:S04]  /*164a0*/  LDS.128 R28, [UR6+0x30] ;  /* 0x00003006ff1c7984 */ /* 0x000ea80008000c00 */
[----:B------:R-:W3:Y:S04]  /*164b0*/  LDS.128 R16, [UR6+0x40] ;  /* 0x00004006ff107984 */ /* 0x000ee80008000c00 */
[----:B------:R-:W4:Y:S04]  /*164c0*/  LDS.128 R12, [UR6+0x50] ;  /* 0x00005006ff0c7984 */ /* 0x000f280008000c00 */
[----:B------:R-:W4:Y:S01]  /*164d0*/  LDS.128 R4, [UR6+0x60] ;  /* 0x00006006ff047984 */ /* 0x000f220008000c00 */
[----:B-1----:R-:W-:Y:S01]  /*164e0*/  FADD.FTZ R23, R2, R20 ;  /* 0x0000001402177221 */ /* 0x002fe20000010000 */
[----:B------:R-:W-:-:S03]  /*164f0*/  FADD.FTZ R0, R3, R21 ;  /* 0x0000001503007221 */ /* 0x000fc60000010000 */
[----:B0-----:R-:W-:Y:S01]  /*16500*/  FADD.FTZ R3, R23, R32 ;  /* 0x0000002017037221 */ /* 0x001fe20000010000 */
        /* <DEDUP_REMOVED lines=24> */
.L_x_1955:
[----:B------:R-:W-:Y:S05]  /*16690*/  BSYNC B0 ;  /* 0x0000000000007941 */ /* 0x000fea0003800000 */
.L_x_1954:
        /* <DEDUP_REMOVED lines=8> */
[----:B------:R-:W4:Y:S04]  /*16720*/  LDS.128 R12, [R26+0x1500] ;  /* 0x001500001a0c7984 */ /* 0x000f280000000c00 */
[----:B------:R-:W4:Y:S01]  /*16730*/  LDS.128 R4, [R26+0x1880] ;  /* 0x001880001a047984 */ /* 0x000f220000000c00 */
[----:B-1----:R-:W-:Y:S01]  /*16740*/  FADD.FTZ R0, R9, R33 ;  /* 0x0000002109007221 */ /* 0x002fe20000010000 */
[----:B------:R-:W-:Y:S01]  /*16750*/  FADD.FTZ R27, R8, R32 ;  /* 0x00000020081b7221 */ /* 0x000fe20000010000 */
[----:B0-----:R-:W-:Y:S01]  /*16760*/  FADD.FTZ R9, R10, R34 ;  /* 0x000000220a097221 */ /* 0x001fe20000010000 */
        /* <DEDUP_REMOVED lines=25> */
.L_x_1957:
[----:B------:R-:W-:Y:S05]  /*16900*/  BSYNC B0 ;  /* 0x0000000000007941 */ /* 0x000fea0003800000 */
.L_x_1956:
[----:B------:R-:W-:Y:S01]  /*16910*/  ULDC UR7, c[0x0][0xc] ;  /* 0x0000030000077ab9 */ /* 0x000fe20000000800 */
[----:B------:R-:W-:Y:S01]  /*16920*/  BSSY B0, `(.L_x_1958) ;  /* 0x000001c000007945 */ /* 0x000fe20003800000 */
[----:B------:R-:W-:-:S03]  /*16930*/  IMAD.WIDE R24, R41, 0x4, R24 ;  /* 0x0000000429187825 */ /* 0x000fc600078e0218 */
[----:B------:R-:W-:Y:S05]  /*16940*/  @P3 BRA `(.L_x_1959) ;  /* 0x0000000000643947 */ /* 0x000fea0003800000 */
[----:B------:R-:W1:Y:S01]  /*16950*/  LDC.64 R6, c[0x0][0x288] ;  /* 0x0000a200ff067b82 */ /* 0x000e620000000a00 */
[----:B------:R2:W-:Y:S07]  /*16960*/  REDG.E.ADD.F32.FTZ.RN.STRONG.GPU desc[UR10][R24.64], R8 ;  /* 0x00000008180079a6 */ /* 0x0005ee000c10f38a */
[----:B------:R-:W3:Y:S01]  /*16970*/  LDC.64 R12, c[0x0][0x288] ;  /* 0x0000a200ff0c7b82 */ /* 0x000ee20000000a00 */
[----:B-1----:R-:W-:Y:S01]  /*16980*/  IMAD.WIDE.U32 R4, R6, 0x3, RZ ;  /* 0x0000000306047825 */ /* 0x002fe200078e00ff */
        /* <DEDUP_REMOVED lines=21> */
.L_x_1959:
[----:B------:R-:W-:Y:S05]  /*16ae0*/  BSYNC B0 ;  /* 0x0000000000007941 */ /* 0x000fea0003800000 */
.L_x_1958:
[----:B------:R-:W-:-:S06]  /*16af0*/  UISETP.GE.U32.AND UP0, UPT, UR7, 0x2, UPT ;  /* 0x000000020700788c */ /* 0x000fcc000bf06070 */
[----:B------:R-:W-:-:S13]  /*16b00*/  PLOP3.LUT P0, PT, PT, PT, UP0, 0x80, 0x0 ;  /* 0x000000000000781c */ /* 0x000fda0003f0f008 */
[----:B------:R-:W-:Y:S05]  /*16b10*/  @!P0 BRA `(.L_x_1960) ;  /* 0x0000001000b48947 */ /* 0x000fea0003800000 */
[----:B--2---:R-:W1:Y:S01]  /*16b20*/  LDC R6, c[0x0][0x10] ;  /* 0x00000400ff067b82 */ /* 0x004e620000000800 */
[----:B------:R-:W2:Y:S01]  /*16b30*/  S2R R7, SR_CTAID.Y ;  /* 0x0000000000077919 */ /* 0x000ea20000002600 */
[----:B------:R-:W-:Y:S01]  /*16b40*/  ULOP3.LUT UR6, UR4, 0x1, URZ, 0xc0, !UPT ;  /* 0x0000000104067892 */ /* 0x000fe2000f8ec03f */
[----:B------:R-:W-:Y:S05]  /*16b50*/  BSSY B0, `(.L_x_1961) ;  /* 0x0000027000007945 */ /* 0x000fea0003800000 */
[----:B------:R-:W3:Y:S08]  /*16b60*/  LDC.64 R4, c[0x0][0x258] ;  /* 0x00009600ff047b82 */ /* 0x000ef00000000a00 */
[----:B0-----:R-:W0:Y:S01]  /*16b70*/  LDC.64 R8, c[0x0][0x260] ;  /* 0x00009800ff087b82 */ /* 0x001e220000000a00 */
[----:B-1----:R-:W-:-:S04]  /*16b80*/  IMAD R0, R6, UR6, RZ ;  /* 0x0000000606007c24 */ /* 0x002fc8000f8e02ff */
[C---:B------:R-:W-:Y:S01]  /*16b90*/  IMAD R10, R0.reuse, UR7, RZ ;  /* 0x00000007000a7c24 */ /* 0x040fe2000f8e02ff */
[----:B--2---:R-:W-:-:S04]  /*16ba0*/  IADD3 R11, R0, R7, RZ ;  /* 0x00000007000b7210 */ /* 0x004fc80007ffe0ff */
[----:B------:R-:W-:Y:S01]  /*16bb0*/  SHF.L.U32 R13, R10, 0x1, RZ ;  /* 0x000000010a0d7819 */ /* 0x000fe200000006ff */
[----:B---3--:R-:W-:-:S04]  /*16bc0*/  IMAD.WIDE.U32 R10, R11, 0x4, R4 ;  /* 0x000000040b0a7825 */ /* 0x008fc800078e0004 */
[----:B0-----:R-:W-:Y:S01]  /*16bd0*/  IMAD.WIDE R4, R13, 0x4, R8 ;  /* 0x000000040d047825 */ /* 0x001fe200078e0208 */
        /* <DEDUP_REMOVED lines=25> */
.L_x_1963:
[----:B------:R-:W2:Y:S04]  /*16d70*/  LDG.E.STRONG.GPU R0, desc[UR10][R10.64] ;  /* 0x0000000a0a007981 */ /* 0x000ea8000c1ef900 */
[----:B--2---:R-:W-:Y:S04]  /*16d80*/  CCTL.IVALL ;  /* 0x00000000ff00798f */ /* 0x004fe80002000000 */
[----:B------:R0:W-:Y:S01]  /*16d90*/  STL [R1], R0 ;  /* 0x0000000001007387 */ /* 0x0001e20000100800 */
[----:B------:R-:W-:-:S13]  /*16da0*/  ISETP.NE.AND P0, PT, R0, UR6, PT ;  /* 0x0000000600007c0c */ /* 0x000fda000bf05270 */
[----:B0-----:R-:W-:Y:S05]  /*16db0*/  @P0 BRA `(.L_x_1963) ;  /* 0xfffffffc00ec0947 */ /* 0x001fea000383ffff */
.L_x_1962:
[----:B------:R-:W-:Y:S05]  /*16dc0*/  BSYNC B0 ;  /* 0x0000000000007941 */ /* 0x000fea0003800000 */
.L_x_1961:
        /* <DEDUP_REMOVED lines=18> */
.L_x_1967:
        /* <DEDUP_REMOVED lines=115> */
.L_x_1966:
        /* <DEDUP_REMOVED lines=61> */
.L_x_1968:
[----:B------:R-:W-:-:S13]  /*179f0*/  ISETP.NE.OR P0, PT, R0, RZ, P0 ;  /* 0x000000ff0000720c */ /* 0x000fda0000705670 */
[----:B------:R-:W-:Y:S05]  /*17a00*/  @!P0 BRA `(.L_x_1964) ;  /* 0x00000000007c8947 */ /* 0x000fea0003800000 */
.L_x_1965:
        /* <DEDUP_REMOVED lines=31> */
.L_x_1964:
        /* <DEDUP_REMOVED lines=11> */
.L_x_1970:
[----:B------:R-:W-:Y:S05]  /*17cb0*/  BSYNC B0 ;  /* 0x0000000000007941 */ /* 0x000fea0003800000 */
.L_x_1969:
        /* <DEDUP_REMOVED lines=19> */
.L_x_1960:
[----:B------:R-:W1:Y:S01]  /*17df0*/  S2UR UR7, SR_CgaCtaId ;  /* 0x00000000000779c3 */ /* 0x000e620000008800 */
[----:B------:R-:W-:Y:S01]  /*17e00*/  UMOV UR6, 0x400 ;  /* 0x0000040000067882 */ /* 0x000fe20000000000 */
[----:B--2---:R-:W-:Y:S01]  /*17e10*/  HFMA2.MMA R6, -RZ, RZ, 0, 0 ;  /* 0x00000000ff067435 */ /* 0x004fe200000001ff */
[----:B------:R-:W-:Y:S01]  /*17e20*/  ULDC.64 UR8, c[0x0][0x288] ;  /* 0x0000a20000087ab9 */ /* 0x000fe20000000a00 */
[----:B------:R-:W-:Y:S01]  /*17e30*/  ULDC.64 UR18, c[0x0][0x210] ;  /* 0x0000840000127ab9 */ /* 0x000fe20000000a00 */
[----:B-1----:R-:W-:-:S09]  /*17e40*/  ULEA UR6, UR7, UR6, 0x18 ;  /* 0x0000000607067291 */ /* 0x002fd2000f8ec03f */
[----:B------:R-:W-:Y:S01]  /*17e50*/  @!P2 STS.64 [UR6+0x88], R2 ;  /* 0x00008802ff00a988 */ /* 0x000fe20008000a06 */
[----:B------:R-:W-:Y:S01]  /*17e60*/  BAR.SYNC.DEFER_BLOCKING 0x0 ;  /* 0x0000000000007b1d */ /* 0x000fe20000010000 */
[----:B------:R-:W-:-:S05]  /*17e70*/  ISETP.NE.AND P2, PT, RZ, UR15, PT ;  /* 0x0000000fff007c0c */ /* 0x000fca000bf45270 */
[----:B------:R-:W1:Y:S01]  /*17e80*/  LDS.64 R4, [UR6+0x88] ;  /* 0x00008806ff047984 */ /* 0x000e620008000a00 */
[----:B------:R-:W-:Y:S02]  /*17e90*/  ULDC UR6, c[0x0][0x2bc] ;  /* 0x0000af0000067ab9 */ /* 0x000fe40000000800 */
[----:B-1----:R-:W-:Y:S01]  /*17ea0*/  FMUL.FTZ R0, R4, UR6 ;  /* 0x0000000604007c20 */ /* 0x002fe20008410000 */
[----:B------:R-:W-:Y:S01]  /*17eb0*/  FMUL.FTZ R7, R5, UR6 ;  /* 0x0000000605077c20 */ /* 0x000fe20008410000 */
[----:B------:R-:W-:-:S06]  /*17ec0*/  ULDC.64 UR6, c[0x0][0x290] ;  /* 0x0000a40000067ab9 */ /* 0x000fcc0000000a00 */
.L_x_1973:
[----:B0-----:R-:W-:-:S05]  /*17ed0*/  LEA R8, R6, UR14, 0x2 ;  /* 0x0000000e06087c11 */ /* 0x001fca000f8e10ff */
[----:B------:R-:W2:Y:S04]  /*17ee0*/  LDL R2, [R8+0x10] ;  /* 0x0000100008027983 */ /* 0x000ea80000100800 */
[----:B------:R-:W3:Y:S04]  /*17ef0*/  LDL R10, [R8+0x14] ;  /* 0x00001400080a7983 */ /* 0x000ee80000100800 */
[----:B------:R-:W4:Y:S04]  /*17f00*/  LDL R4, [R8+0x110] ;  /* 0x0001100008047983 */ /* 0x000f280000100800 */
        /* <DEDUP_REMOVED lines=8> */
[----:B------:R-:W1:Y:S01]  /*17f90*/  @!P0 LDC.64 R18, c[0x0][0x210] ;  /* 0x00008400ff128b82 */ /* 0x000e620000000a00 */
[--C-:B--2---:R-:W-:Y:S02]  /*17fa0*/  HADD2.F32 R3, -RZ, R2.reuse.H0_H0 ;  /* 0x20000002ff037230 */ /* 0x104fe40000004100 */
[----:B------:R-:W-:-:S02]  /*17fb0*/  HADD2.F32 R2, -RZ, R2.H1_H1 ;  /* 0x30000002ff027230 */ /* 0x000fc40000004100 */
[--C-:B---3--:R-:W-:Y:S02]  /*17fc0*/  HADD2.F32 R11, -RZ, R10.reuse.H0_H0 ;  /* 0x2000000aff0b7230 */ /* 0x108fe40000004100 */
[----:B------:R-:W-:Y:S01]  /*17fd0*/  FADD.FTZ R3, R3, -UR16 ;  /* 0x8000001003037e21 */ /* 0x000fe20008010000 */
[----:B------:R-:W-:Y:S02]  /*17fe0*/  HADD2.F32 R10, -RZ, R10.H1_H1 ;  /* 0x3000000aff0a7230 */ /* 0x000fe40000004100 */
[----:B------:R-:W-:Y:S01]  /*17ff0*/  FADD.FTZ R2, R2, -UR16 ;  /* 0x8000001002027e21 */ /* 0x000fe20008010000 */
[----:B------:R-:W-:Y:S01]  /*18000*/  FMUL.FTZ R20, R3, UR12 ;  /* 0x0000000c03147c20 */ /* 0x000fe20008410000 */
[----:B------:R-:W-:Y:S02]  /*18010*/  FADD.FTZ R11, R11, -UR16 ;  /* 0x800000100b0b7e21 */ /* 0x000fe40008010000 */
[----:B------:R-:W-:Y:S01]  /*18020*/  FMUL.FTZ R21, R2, UR12 ;  /* 0x0000000c02157c20 */ /* 0x000fe20008410000 */
[----:B------:R-:W-:Y:S01]  /*18030*/  @P2 FFMA.FTZ R3, R20, R124, R119 ;  /* 0x0000007c14032223 */ /* 0x000fe20000010077 */
[----:B------:R-:W-:-:S02]  /*18040*/  FMUL.FTZ R22, R11, UR12 ;  /* 0x0000000c0b167c20 */ /* 0x000fc40008410000 */
[----:B------:R-:W-:Y:S01]  /*18050*/  @P2 FFMA.FTZ R2, R21, R120, R122 ;  /* 0x0000007815022223 */ /* 0x000fe2000001007a */
[----:B------:R-:W-:Y:S01]  /*18060*/  @P2 FMUL.FTZ R5, R3, -1.4426950216293334961 ;  /* 0xbfb8aa3b03052820 */ /* 0x000fe20000410000 */
[----:B------:R-:W-:Y:S02]  /*18070*/  @P2 FFMA.FTZ R14, R22, R124, R119 ;  /* 0x0000007c160e2223 */ /* 0x000fe40000010077 */
[----:B------:R-:W-:Y:S02]  /*18080*/  @P2 FMUL.FTZ R9, R2, -1.4426950216293334961 ;  /* 0xbfb8aa3b02092820 */ /* 0x000fe40000410000 */
[----:B------:R-:W-:Y:S01]  /*18090*/  @P2 FMUL.FTZ R16, R14, -1.4426950216293334961 ;  /* 0xbfb8aa3b0e102820 */ /* 0x000fe20000410000 */
[----:B------:R-:W0:Y:S08]  /*180a0*/  @P2 MUFU.EX2 R5, R5 ;  /* 0x0000000500052308 */ /* 0x000e300000000800 */
[----:B------:R-:W2:Y:S08]  /*180b0*/  @P2 MUFU.EX2 R9, R9 ;  /* 0x0000000900092308 */ /* 0x000eb00000000800 */
[----:B------:R-:W3:Y:S01]  /*180c0*/  @P2 MUFU.EX2 R16, R16 ;  /* 0x0000001000102308 */ /* 0x000ee20000000800 */
[----:B0-----:R-:W-:Y:S01]  /*180d0*/  @P2 FADD.FTZ R8, R5, 1 ;  /* 0x3f80000005082421 */ /* 0x001fe20000010000 */
[----:B------:R-:W-:-:S04]  /*180e0*/  FADD.FTZ R5, R10, -UR16 ;  /* 0x800000100a057e21 */ /* 0x000fc80008010000 */
[----:B------:R-:W-:Y:S01]  /*180f0*/  FMUL.FTZ R27, R5, UR12 ;  /* 0x0000000c051b7c20 */ /* 0x000fe20008410000 */
[----:B----4-:R-:W-:Y:S01]  /*18100*/  HADD2.F32 R5, -RZ, R4.H0_H0 ;  /* 0x20000004ff057230 */ /* 0x010fe20000004100 */
[----:B------:R-:W0:Y:S01]  /*18110*/  @P2 MUFU.RCP R8, R8 ;  /* 0x0000000800082308 */ /* 0x000e220000001000 */
[----:B--2---:R-:W-:Y:S01]  /*18120*/  @P2 FADD.FTZ R9, R9, 1 ;  /* 0x3f80000009092421 */ /* 0x004fe20000010000 */
[----:B------:R-:W-:-:S04]  /*18130*/  @P2 FFMA.FTZ R15, R27, R120, R122 ;  /* 0x000000781b0f2223 */ /* 0x000fc8000001007a */
[----:B------:R-:W-:Y:S02]  /*18140*/  @P2 FMUL.FTZ R17, R15, -1.4426950216293334961 ;  /* 0xbfb8aa3b0f112820 */ /* 0x000fe40000410000 */
[----:B------:R2:W4:Y:S01]  /*18150*/  @P2 MUFU.RCP R10, R9 ;  /* 0x00000009000a2308 */ /* 0x0005220000001000 */
[----:B---3--:R-:W-:-:S07]  /*18160*/  @P2 FADD.FTZ R16, R16, 1 ;  /* 0x3f80000010102421 */ /* 0x008fce0000010000 */
[----:B------:R-:W3:Y:S01]  /*18170*/  @P2 MUFU.EX2 R17, R17 ;  /* 0x0000001100112308 */ /* 0x000ee20000000800 */
[----:B0-----:R-:W-:Y:S01]  /*18180*/  @P2 FADD.FTZ R12, -R8, 1 ;  /* 0x3f800000080c2421 */ /* 0x001fe20000010100 */
[----:B--2---:R-:W-:Y:S02]  /*18190*/  HADD2.F32 R9, -RZ, R4.H1_H1 ;  /* 0x30000004ff097230 */ /* 0x004fe40000004100 */
[----:B------:R-:W-:Y:S01]  /*181a0*/  @P2 FMUL.FTZ R8, R5, R8 ;  /* 0x0000000805082220 */ /* 0x000fe20000410000 */
[--C-:B------:R-:W-:Y:S01]  /*181b0*/  FFMA.FTZ R4, R0, R20, R7.reuse ;  /* 0x0000001400047223 */ /* 0x100fe20000010007 */
[----:B------:R-:W-:Y:S02]  /*181c0*/  @P2 FFMA.FTZ R3, R3, R12, 1 ;  /* 0x3f80000003032423 */ /* 0x000fe4000001000c */
[----:B------:R-:W0:Y:S01]  /*181d0*/  @P2 MUFU.RCP R16, R16 ;  /* 0x0000001000102308 */ /* 0x000e220000001000 */
[----:B----4-:R-:W-:Y:S01]  /*181e0*/  @P2 FADD.FTZ R11, -R10, 1 ;  /* 0x3f8000000a0b2421 */ /* 0x010fe20000010100 */
[----:B------:R-:W-:Y:S01]  /*181f0*/  @P2 FMUL.FTZ R10, R9, R10 ;  /* 0x0000000a090a2220 */ /* 0x000fe20000410000 */
[----:B------:R-:W-:Y:S01]  /*18200*/  @P2 FMUL.FTZ R5, R8, R3 ;  /* 0x0000000308052220 */ /* 0x000fe20000410000 */
[----:B------:R-:W-:Y:S01]  /*18210*/  @!P0 MOV R3, R63 ;  /* 0x0000003f00038202 */ /* 0x000fe20000000f00 */
[----:B------:R-:W-:Y:S01]  /*18220*/  @P2 FFMA.FTZ R11, R2, R11, 1 ;  /* 0x3f800000020b2423 */ /* 0x000fe2000001000b */
[----:B------:R-:W-:Y:S01]  /*18230*/  @!P0 MOV R2, R64 ;  /* 0x0000004000028202 */ /* 0x000fe20000000f00 */
[----:B------:R-:W-:Y:S01]  /*18240*/  FFMA.FTZ R8, R0, R21, R7 ;  /* 0x0000001500087223 */ /* 0x000fe20000010007 */
[----:B------:R-:W-:Y:S01]  /*18250*/  FFMA.FTZ R5, R5, R124, -R4 ;  /* 0x0000007c05057223 */ /* 0x000fe20000010804 */
[----:B------:R-:W-:Y:S01]  /*18260*/  @P2 FMUL.FTZ R9, R10, R11 ;  /* 0x0000000b0a092220 */ /* 0x000fe20000410000 */
[----:B-1----:R-:W-:-:S02]  /*18270*/  @!P0 IMAD R10, R25, R28, RZ ;  /* 0x0000001c190a8224 */ /* 0x002fc400078e02ff */
[----:B---3--:R-:W-:Y:S01]  /*18280*/  @P2 FADD.FTZ R17, R17, 1 ;  /* 0x3f80000011112421 */ /* 0x008fe20000010000 */
[----:B------:R-:W-:-:S04]  /*18290*/  @!P0 IMAD.WIDE.U32 R2, R23, R28, R2 ;  /* 0x0000001c17028225 */ /* 0x000fc800078e0002 */
[----:B------:R-:W-:Y:S01]  /*182a0*/  FFMA.FTZ R9, R9, R120, -R8 ;  /* 0x0000007809097223 */ /* 0x000fe20000010808 */
[----:B------:R-:W-:Y:S01]  /*182b0*/  FMUL.FTZ R12, R5, UR12 ;  /* 0x0000000c050c7c20 */ /* 0x000fe20008410000 */
[C---:B------:R-:W-:Y:S01]  /*182c0*/  @!P0 IMAD R11, R23.reuse, R29, R10 ;  /* 0x0000001d170b8224 */ /* 0x040fe200078e020a */
[----:B------:R-:W-:Y:S01]  /*182d0*/  @!P0 LEA R4, P3, R2, R18, 0x1 ;  /* 0x0000001202048211 */ /* 0x000fe200078608ff */
[----:B------:R-:W1:Y:S01]  /*182e0*/  @P2 MUFU.RCP R10, R17 ;  /* 0x00000011000a2308 */ /* 0x000e620000001000 */
[----:B------:R-:W-:Y:S02]  /*182f0*/  IADD3 R23, R23, 0x8, RZ ;  /* 0x0000000817177810 */ /* 0x000fe40007ffe0ff */
[----:B------:R-:W-:Y:S01]  /*18300*/  @!P0 IADD3 R8, R3, R11, RZ ;  /* 0x0000000b03088210 */ /* 0x000fe20007ffe0ff */
[----:B------:R-:W-:Y:S01]  /*18310*/  @!P0 FMUL.FTZ R3, R9, UR12 ;  /* 0x0000000c09038c20 */ /* 0x000fe20008410000 */
[----:B0-----:R-:W-:Y:S02]  /*18320*/  @P2 FADD.FTZ R9, -R16, 1 ;  /* 0x3f80000010092421 */ /* 0x001fe40000010100 */
[----:B------:R-:W-:Y:S01]  /*18330*/  @!P0 LEA.HI.X R5, R2, R19, R8, 0x1, P3 ;  /* 0x0000001302058211 */ /* 0x000fe200018f0c08 */
[----:B------:R-:W-:Y:S01]  /*18340*/  FFMA.FTZ R8, R0, R27, R7 ;  /* 0x0000001b00087223 */ /* 0x000fe20000010007 */
[----:B------:R-:W-:Y:S01]  /*18350*/  @!P0 F2FP.F16.F32.PACK_AB R11, R3, R12 ;  /* 0x0000000c030b823e */ /* 0x000fe200000000ff */
[--C-:B------:R-:W-:Y:S01]  /*18360*/  HADD2.F32 R3, -RZ, R13.reuse.H0_H0 ;  /* 0x2000000dff037230 */ /* 0x100fe20000004100 */
[----:B------:R-:W-:Y:S01]  /*18370*/  SHF.R.S32.HI R12, RZ, 0x1f, R23 ;  /* 0x0000001fff0c7819 */ /* 0x000fe20000011417 */
[----:B------:R-:W-:-:S02]  /*18380*/  HADD2.F32 R13, -RZ, R13.H1_H1 ;  /* 0x3000000dff0d7230 */ /* 0x000fc40000004100 */
[----:B------:R-:W-:Y:S01]  /*18390*/  @P2 FFMA.FTZ R9, R14, R9, 1 ;  /* 0x3f8000000e092423 */ /* 0x000fe20000010009 */
[----:B------:R0:W-:Y:S01]  /*183a0*/  @!P0 STG.E desc[UR10][R4.64], R11 ;  /* 0x0000000b04008986 */ /* 0x0001e2000c10190a */
[----:B------:R-:W-:Y:S01]  /*183b0*/  ISETP.GE.U32.AND P0, PT, R23, UR6, PT ;  /* 0x0000000617007c0c */ /* 0x000fe2000bf06070 */
[----:B------:R-:W-:Y:S01]  /*183c0*/  @P2 FMUL.FTZ R16, R3, R16 ;  /* 0x0000001003102220 */ /* 0x000fe20000410000 */
[----:B-1----:R-:W-:Y:S01]  /*183d0*/  @P2 FADD.FTZ R2, -R10, 1 ;  /* 0x3f8000000a022421 */ /* 0x002fe20000010100 */
[----:B------:R-:W-:Y:S01]  /*183e0*/  @P2 FMUL.FTZ R10, R13, R10 ;  /* 0x0000000a0d0a2220 */ /* 0x000fe20000410000 */
[----:B------:R-:W-:Y:S01]  /*183f0*/  ISETP.GE.OR.EX P0, PT, R12, UR7, P1, P0 ;  /* 0x000000070c007c0c */ /* 0x000fe20008f06700 */
[----:B------:R-:W-:Y:S01]  /*18400*/  @P2 FMUL.FTZ R3, R16, R9 ;  /* 0x0000000910032220 */ /* 0x000fe20000410000 */
[----:B------:R-:W-:Y:S01]  /*18410*/  @P2 FFMA.FTZ R15, R15, R2, 1 ;  /* 0x3f8000000f0f2423 */ /* 0x000fe20000010002 */
[----:B------:R-:W-:Y:S01]  /*18420*/  FFMA.FTZ R2, R0, R22, R7 ;  /* 0x0000001600027223 */ /* 0x000fe20000010007 */
[----:B------:R-:W-:-:S02]  /*18430*/  ISETP.NE.AND P3, PT, R6, 0x40, PT ;  /* 0x000000400600780c */ /* 0x000fc40003f65270 */
[----:B------:R-:W-:Y:S01]  /*18440*/  @P2 FMUL.FTZ R13, R10, R15 ;  /* 0x0000000f0a0d2220 */ /* 0x000fe20000410000 */
[----:B0-----:R-:W-:-:S03]  /*18450*/  FFMA.FTZ R4, R3, R124, -R2 ;  /* 0x0000007c03047223 */ /* 0x001fc60000010802 */
        /* <DEDUP_REMOVED lines=14> */
.L_x_1972:
[----:B------:R-:W-:Y:S05]  /*18540*/  BSYNC B0 ;  /* 0x0000000000007941 */ /* 0x000fea0003800000 */
.L_x_1971:
        /* <DEDUP_REMOVED lines=10> */
.L_x_1887:
        /* <DEDUP_REMOVED lines=25> */
.L_x_1976:
[----:B------:R-:W-:Y:S05]  /*18780*/  BSYNC B0 ;  /* 0x0000000000007941 */ /* 0x000fea0003800000 */
.L_x_1975:
[----:B------:R-:W-:Y:S05]  /*18790*/  @P0 EXIT ;  /* 0x000000000000094d */ /* 0x000fea0003800000 */
[----:B------:R-:W-:Y:S05]  /*187a0*/  @P2 BRA `(.L_x_1977) ;  /* 0x0000000000202947 */ /* 0x000fea0003800000 */
[----:B------:R-:W-:-:S05]  /*187b0*/  IMAD R0, R6, R7, RZ ;  /* 0x0000000706007224 */ /* 0x000fca00078e02ff */
[----:B------:R-:W-:-:S13]  /*187c0*/  ISETP.NE.AND P0, PT, R0, -0x1, PT ;  /* 0xffffffff0000780c */ /* 0x000fda0003f05270 */
[----:B------:R-:W-:Y:S05]  /*187d0*/  @!P0 BRA `(.L_x_1977) ;  /* 0x0000000000148947 */ /* 0x000fea0003800000 */
.L_x_1978:
[----:B0-----:R-:W2:Y:S04]  /*187e0*/  LDG.E.STRONG.GPU R5, desc[UR10][R2.64] ;  /* 0x0000000a02057981 */ /* 0x001ea8000c1ef900 */
[----:B--2---:R-:W-:Y:S01]  /*187f0*/  CCTL.IVALL ;  /* 0x00000000ff00798f */ /* 0x004fe20002000000 */
[----:B------:R-:W-:Y:S05]  /*18800*/  YIELD ;  /* 0x0000000000007946 */ /* 0x000fea0003800000 */
[----:B------:R-:W-:-:S13]  /*18810*/  ISETP.NE.AND P0, PT, R5, R0, PT ;  /* 0x000000000500720c */ /* 0x000fda0003f05270 */
[----:B------:R-:W-:Y:S05]  /*18820*/  @P0 BRA `(.L_x_1978) ;  /* 0xfffffffc00ec0947 */ /* 0x000fea000383ffff */
.L_x_1977:
        /* <DEDUP_REMOVED lines=27> */
.L_x_1979:
        /* <DEDUP_REMOVED lines=27> */
.L_x_1980:
        /* <DEDUP_REMOVED lines=15> */
.L_x_5613:


//--------------------- .text._Z35group_norm_nhwc_bwd_one_pass_kernelI11Fp16IOFp16WLi64ELi112ELi448EEv26Group_norm_nhwc_bwd_params --------------------------
	.section	.text._Z35group_norm_nhwc_bwd_one_pass_kernelI11Fp16IOFp16WLi64ELi112ELi448EEv26Group_norm_nhwc_bwd_params,"ax",@progbits
	.align	128
        .global         _Z35group_norm_nhwc_bwd_one_pass_kernelI11Fp16IOFp16WLi64ELi112ELi448EEv26Group_norm_nhwc_bwd_params
        .type           _Z35group_norm_nhwc_bwd_one_pass_kernelI11Fp16IOFp16WLi64ELi112ELi448EEv26Group_norm_nhwc_bwd_params,@function
        .size           _Z35group_norm_nhwc_bwd_one_pass_kernelI11Fp16IOFp16WLi64ELi112ELi448EEv26Group_norm_nhwc_bwd_params,(.L_x_5614 - _Z35group_norm_nhwc_bwd_one_pass_kernelI11Fp16IOFp16WLi64ELi112ELi448EEv26Group_norm_nhwc_bwd_params)
        .other          _Z35group_norm_nhwc_bwd_one_pass_kernelI11Fp16IOFp16WLi64ELi112ELi448EEv26Group_norm_nhwc_bwd_params,@"STO_CUDA_ENTRY STV_DEFAULT"
_Z35group_norm_nhwc_bwd_one_pass_kernelI11Fp16IOFp16WLi64ELi112ELi448EEv26Group_norm_nhwc_bwd_params:
.text._Z35group_norm_nhwc_bwd_one_pass_kernelI11Fp16IOFp16WLi64ELi112ELi448EEv26Group_norm_nhwc_bwd_params:
        /* <DEDUP_REMOVED lines=70> */
.L_x_2032:
        /* <DEDUP_REMOVED lines=236> */
[----:B--2---:R-:W-:Y:S02]  /*1320*/  @P0 HADD2.F32 R15, -RZ, R20.H0_H0 ;  /* 0x20000014ff0f0230 */ /* 0x004fe40000004100 */
[----:B---3--:R-:W-:-:S02]  /*1330*/  @P0 HADD2.F32 R54, -RZ, R21.H0_H0 ;  /* 0x20000015ff360230 */ /* 0x008fc40000004100 */
[----:B----4-:R-:W-:Y:S02]  /*1340*/  HADD2.F32 R57, -RZ, R57.H0_H0 ;  /* 0x20000039ff397230 */ /* 0x010fe40000004100 */
[----:B------:R-:W-:-:S07]  /*1350*/  HADD2.F32 R56, -RZ, R56.H0_H0 ;  /* 0x20000038ff387230 */ /* 0x000fce0000004100 */
.L_x_1983:
[----:B------:R-:W-:Y:S05]  /*1360*/  BSYNC B0 ;  /* 0x0000000000007941 */ /* 0x000fea0003800000 */
.L_x_1982:
        /* <DEDUP_REMOVED lines=30> */
.L_x_1984:
        /* <DEDUP_REMOVED lines=34> */
.L_x_1985:
        /* <DEDUP_REMOVED lines=40> */
.L_x_1986:
        /* <DEDUP_REMOVED lines=37> */
.L_x_1987:
        /* <DEDUP_REMOVED lines=37> */
.L_x_1988:
        /* <DEDUP_REMOVED lines=37> */
.L_x_1989:
        /* <DEDUP_REMOVED lines=37> */
.L_x_1990:
        /* <DEDUP_REMOVED lines=37> */
.L_x_1991:
        /* <DEDUP_REMOVED lines=81> */
.L_x_1993:
[----:B------:R-:W-:Y:S05]  /*2a90*/  BSYNC B0 ;  /* 0x0000000000007941 */ /* 0x000fea0003800000 */
.L_x_1992:
        /* <DEDUP_REMOVED lines=41> */
.L_x_1995:
[----:B------:R-:W-:Y:S05]  /*2d30*/  BSYNC B0 ;  /* 0x0000000000007941 */ /* 0x000fea0003800000 */
.L_x_1994:
        /* <DEDUP_REMOVED lines=17> */
.L_x_1997:
[----:B------:R-:W-:Y:S05]  /*2e50*/  BSYNC B0 ;  /* 0x0000000000007941 */ /* 0x000fea0003800000 */
.L_x_1996:
        /* <DEDUP_REMOVED lines=35> */
.L_x_2000:
[----:B------:R-:W2:Y:S04]  /*3090*/  LDG.E.STRONG.GPU R21, desc[UR8][R16.64] ;  /* 0x0000000810157981 */ /* 0x000ea8000c1ef900 */
[----:B--2---:R-:W-:Y:S01]  /*30a0*/  CCTL.IVALL ;  /* 0x00000000ff00798f */ /* 0x004fe20002000000 */
[----:B------:R-:W-:Y:S05]  /*30b0*/  YIELD ;  /* 0x0000000000007946 */ /* 0x000fea0003800000 */
[----:B------:R-:W-:-:S13]  /*30c0*/  ISETP.NE.AND P6, PT, R21, R26, PT ;  /* 0x0000001a1500720c */ /* 0x000fda0003fc5270 */
[----:B------:R-:W-:Y:S05]  /*30d0*/  @P6 BRA `(.L_x_2000) ;  /* 0xfffffffc00ec6947 */ /* 0x000fea000383ffff */
.L_x_1999:
        /* <DEDUP_REMOVED lines=23> */
.L_x_2004:
        /* <DEDUP_REMOVED lines=115> */
.L_x_2003:
        /* <DEDUP_REMOVED lines=63> */
.L_x_2005:
[----:B------:R-:W-:-:S04]  /*3d70*/  LOP3.LUT P6, RZ, R53, 0x1, RZ, 0xc0, !PT ;  /* 0x0000000135ff7812 */ /* 0x000fc800078cc0ff */
[----:B------:R-:W-:-:S13]  /*3d80*/  ISETP.NE.OR P6, PT, R21, RZ, P6 ;  /* 0x000000ff1500720c */ /* 0x000fda00037c5670 */
[----:B------:R-:W-:Y:S05]  /*3d90*/  @!P6 BRA `(.L_x_2001) ;  /* 0x00000000007ce947 */ /* 0x000fea0003800000 */
.L_x_2002:
        /* <DEDUP_REMOVED lines=31> */
.L_x_2001:
        /* <DEDUP_REMOVED lines=10> */
.L_x_2007:
[----:B------:R-:W-:Y:S05]  /*4030*/  BSYNC B0 ;  /* 0x0000000000007941 */ /* 0x000fea0003800000 */
.L_x_2006:
        /* <DEDUP_REMOVED lines=17> */
.L_x_1998:
        /* <DEDUP_REMOVED lines=40> */
.L_x_2008:
        /* <DEDUP_REMOVED lines=22> */
.L_x_2010:
[----:B------:R-:W-:Y:S05]  /*4530*/  BSYNC B0 ;  /* 0x0000000000007941 */ /* 0x000fea0003800000 */
.L_x_2009:
        /* <DEDUP_REMOVED lines=28> */
.L_x_2011:
        /* <DEDUP_REMOVED lines=22> */
.L_x_2013:
[----:B------:R-:W-:Y:S05]  /*4860*/  BSYNC B0 ;  /* 0x0000000000007941 */ /* 0x000fea0003800000 */
.L_x_2012:
        /* <DEDUP_REMOVED lines=27> */
.L_x_2014:
        /* <DEDUP_REMOVED lines=22> */
.L_x_2016:
[----:B------:R-:W-:Y:S05]  /*4b80*/  BSYNC B0 ;  /* 0x0000000000007941 */ /* 0x000fea0003800000 */
.L_x_2015:
        /* <DEDUP_REMOVED lines=26> */
.L_x_2017:
        /* <DEDUP_REMOVED lines=20> */
.L_x_2019:
[----:B------:R-:W-:Y:S05]  /*4e70*/  BSYNC B0 ;  /* 0x0000000000007941 */ /* 0x000fea0003800000 */
.L_x_2018:
        /* <DEDUP_REMOVED lines=30> */
.L_x_2020:
        /* <DEDUP_REMOVED lines=20> */
.L_x_2022:
[----:B------:R-:W-:Y:S05]  /*51a0*/  BSYNC B0 ;  /* 0x0000000000007941 */ /* 0x000fea0003800000 */
.L_x_2021:
        /* <DEDUP_REMOVED lines=27> */
.L_x_2023:
        /* <DEDUP_REMOVED lines=20> */
.L_x_2025:
[----:B------:R-:W-:Y:S05]  /*54a0*/  BSYNC B0 ;  /* 0x0000000000007941 */ /* 0x000fea0003800000 */
.L_x_2024:
        /* <DEDUP_REMOVED lines=29> */
.L_x_2026:
        /* <DEDUP_REMOVED lines=24> */
.L_x_2028:
[----:B------:R-:W-:Y:S05]  /*5800*/  BSYNC B0 ;  /* 0x0000000000007941 */ /* 0x000fea0003800000 */
.L_x_2027:
        /* <DEDUP_REMOVED lines=30> */
.L_x_2029:
        /* <DEDUP_REMOVED lines=19> */
.L_x_2031:
[----:B------:R-:W-:Y:S05]  /*5b20*/  BSYNC B0 ;  /* 0x0000000000007941 */ /* 0x000fea0003800000 */
.L_x_2030:
[----:B0-----:R-:W0:Y:S01]  /*5b30*/  LDC R11, c[0x0][0x10] ;  /* 0x00000400ff0b7b82 */ /* 0x001e220000000800 */
[----:B------:R-:W-:Y:S02]  /*5b40*/  IADD3 R43, R43, 0x1, RZ ;  /* 0x000000012b2b7810 */ /* 0x000fe40007ffe0ff */
[----:B0-----:R-:W-:-:S04]  /*5b50*/  IADD3 R50, R11, R50, RZ ;  /* 0x000000320b327210 */ /* 0x001fc80007ffe0ff */
[----:B------:R-:W-:-:S13]  /*5b60*/  ISETP.GE.AND P0, PT, R50, UR4, PT ;  /* 0x0000000432007c0c */ /* 0x000fda000bf06270 */
[----:B------:R-:W-:Y:S05]  /*5b70*/  @!P0 BRA `(.L_x_2032) ;  /* 0xffffffa800388947 */ /* 0x000fea000383ffff */
.L_x_1981:
        /* <DEDUP_REMOVED lines=19> */
.L_x_2034:
[----:B------:R-:W-:Y:S05]  /*5cb0*/  BSYNC B0 ;  /* 0x0000000000007941 */ /* 0x000fea0003800000 */
.L_x_2033:
        /* <DEDUP_REMOVED lines=11> */
.L_x_2036:
[----:B------:R-:W2:Y:S04]  /*5d70*/  LDG.E.STRONG.GPU R5, desc[UR8][R2.64] ;  /* 0x0000000802057981 */ /* 0x000ea8000c1ef900 */
[----:B--2---:R-:W-:Y:S01]  /*5d80*/  CCTL.IVALL ;  /* 0x00000000ff00798f */ /* 0x004fe20002000000 */
[----:B------:R-:W-:Y:S05]  /*5d90*/  YIELD ;  /* 0x0000000000007946 */ /* 0x000fea0003800000 */
[----:B------:R-:W-:-:S13]  /*5da0*/  ISETP.NE.AND P0, PT, R5, R0, PT ;  /* 0x000000000500720c */ /* 0x000fda0003f05270 */
[----:B------:R-:W-:Y:S05]  /*5db0*/  @P0 BRA `(.L_x_2036) ;  /* 0xfffffffc00ec0947 */ /* 0x000fea000383ffff */
.L_x_2035:
        /* <DEDUP_REMOVED lines=24> */
.L_x_2037:
        /* <DEDUP_REMOVED lines=25> */
.L_x_2038:
        /* <DEDUP_REMOVED lines=11> */
.L_x_5614:


//--------------------- .text._Z35group_norm_nhwc_bwd_one_pass_kernelI11Fp16IOFp16WLi128ELi112ELi448EEv26Group_norm_nhwc_bwd_params --------------------------
	.section	.text._Z35group_norm_nhwc_bwd_one_pass_kernelI11Fp16IOFp16WLi128ELi112ELi448EEv26Group_norm_nhwc_bwd_params,"ax",@progbits
	.align	128
        .global         _Z35group_norm_nhwc_bwd_one_pass_kernelI11Fp16IOFp16WLi128ELi112ELi448EEv26Group_norm_nhwc_bwd_params
        .type           _Z35group_norm_nhwc_bwd_one_pass_kernelI11Fp16IOFp16WLi128ELi112ELi448EEv26Group_norm_nhwc_bwd_params,@function
        .size           _Z35group_norm_nhwc_bwd_one_pass_kernelI11Fp16IOFp16WLi128ELi112ELi448EEv26Group_norm_nhwc_bwd_params,(.L_x_5615 - _Z35group_norm_nhwc_bwd_one_pass_kernelI11Fp16IOFp16WLi128ELi112ELi448EEv26Group_norm_nhwc_bwd_params)
        .other          _Z35group_norm_nhwc_bwd_one_pass_kernelI11Fp16IOFp16WLi128ELi112ELi448EEv26Group_norm_nhwc_bwd_params,@"STO_CUDA_ENTRY STV_DEFAULT"
_Z35group_norm_nhwc_bwd_one_pass_kernelI11Fp16IOFp16WLi128ELi112ELi448EEv26Group_norm_nhwc_bwd_params:
.text._Z35group_norm_nhwc_bwd_one_pass_kernelI11Fp16IOFp16WLi128ELi112ELi448EEv26Group_norm_nhwc_bwd_params:
        /* <DEDUP_REMOVED lines=116> */
.L_x_2122:
        /* <DEDUP_REMOVED lines=416> */
.L_x_2041:
[----:B------:R-:W-:Y:S05]  /*2140*/  BSYNC B0 ;  /* 0x0000000000007941 */ /* 0x000fea0003800000 */
.L_x_2040:
        /* <DEDUP_REMOVED lines=36> */
.L_x_2042:
        /* <DEDUP_REMOVED lines=26> */
.L_x_2043:
        /* <DEDUP_REMOVED lines=41> */
.L_x_2044:
        /* <DEDUP_REMOVED lines=37> */
.L_x_2045:
        /* <DEDUP_REMOVED lines=37> */
.L_x_2046:
        /* <DEDUP_REMOVED lines=36> */
.L_x_2047:
        /* <DEDUP_REMOVED lines=37> */
.L_x_2048:
        /* <DEDUP_REMOVED lines=32> */
.L_x_2049:
        /* <DEDUP_REMOVED lines=38> */
.L_x_2050:
        /* <DEDUP_REMOVED lines=32> */
.L_x_2051:
        /* <DEDUP_REMOVED lines=38> */
.L_x_2052:
        /* <DEDUP_REMOVED lines=32> */
.L_x_2053:
        /* <DEDUP_REMOVED lines=38> */
.L_x_2054:
        /* <DEDUP_REMOVED lines=36> */
.L_x_2055:
        /* <DEDUP_REMOVED lines=35> */
.L_x_2056:
        /* <DEDUP_REMOVED lines=33> */
.L_x_2057:
        /* <DEDUP_REMOVED lines=105> */
.L_x_2059:
[----:B------:R-:W-:Y:S05]  /*4b20*/  BSYNC B0 ;  /* 0x0000000000007941 */ /* 0x000fea0003800000 */
.L_x_2058:
        /* <DEDUP_REMOVED lines=41> */
.L_x_2061:
[----:B------:R-:W-:Y:S05]  /*4dc0*/  BSYNC B0 ;  /* 0x0000000000007941 */ /* 0x000fea0003800000 */
.L_x_2060:
        /* <DEDUP_REMOVED lines=13> */
.L_x_2063:
[----:B------:R-:W-:Y:S05]  /*4ea0*/  BSYNC B0 ;  /* 0x0000000000007941 */ /* 0x000fea0003800000 */
.L_x_2062:
        /* <DEDUP_REMOVED lines=34> */
.L_x_2066:
[----:B-1----:R-:W2:Y:S04]  /*50d0*/  LDG.E.STRONG.GPU R28, desc[UR8][R24.64] ;  /* 0x00000008181c7981 */ /* 0x002ea8000c1ef900 */
[----:B--2---:R-:W-:Y:S01]  /*50e0*/  CCTL.IVALL ;  /* 0x00000000ff00798f */ /* 0x004fe20002000000 */
[----:B------:R-:W-:Y:S05]  /*50f0*/  YIELD ;  /* 0x0000000000007946 */ /* 0x000fea0003800000 */
[----:B------:R-:W-:-:S13]  /*5100*/  ISETP.NE.AND P6, PT, R28, R33, PT ;  /* 0x000000211c00720c */ /* 0x000fda0003fc5270 */
[----:B------:R-:W-:Y:S05]  /*5110*/  @P6 BRA `(.L_x_2066) ;  /* 0xfffffffc00ec6947 */ /* 0x000fea000383ffff */
.L_x_2065:
        /* <DEDUP_REMOVED lines=22> */
.L_x_2070:
        /* <DEDUP_REMOVED lines=115> */
.L_x_2069:
        /* <DEDUP_REMOVED lines=63> */
.L_x_2071:
[----:B------:R-:W-:-:S04]  /*5da0*/  LOP3.LUT P6, RZ, R14, 0x1, RZ, 0xc0, !PT ;  /* 0x000000010eff7812 */ /* 0x000fc800078cc0ff */
[----:B------:R-:W-:-:S13]  /*5db0*/  ISETP.NE.OR P6, PT, R25, RZ, P6 ;  /* 0x000000ff1900720c */ /* 0x000fda00037c5670 */
[----:B------:R-:W-:Y:S05]  /*5dc0*/  @!P6 BRA `(.L_x_2067) ;  /* 0x00000000007ce947 */ /* 0x000fea0003800000 */
.L_x_2068:
        /* <DEDUP_REMOVED lines=31> */
.L_x_2067:
        /* <DEDUP_REMOVED lines=10> */
.L_x_2073:
[----:B------:R-:W-:Y:S05]  /*6060*/  BSYNC B0 ;  /* 0x0000000000007941 */ /* 0x000fea0003800000 */
.L_x_2072:
        /* <DEDUP_REMOVED lines=17> */
.L_x_2064:
        /* <DEDUP_REMOVED lines=40> */
.L_x_2074:
        /* <DEDUP_REMOVED lines=21> */
.L_x_2076:
[----:B------:R-:W-:Y:S05]  /*6550*/  BSYNC B0 ;  /* 0x0000000000007941 */ /* 0x000fea0003800000 */
.L_x_2075:
        /* <DEDUP_REMOVED lines=28> */
.L_x_2077:
        /* <DEDUP_REMOVED lines=21> */
.L_x_2079:
[----:B------:R-:W-:Y:S05]  /*6870*/  BSYNC B0 ;  /* 0x0000000000007941 */ /* 0x000fea0003800000 */
.L_x_2078:
        /* <DEDUP_REMOVED lines=28> */
.L_x_2080:
        /* <DEDUP_REMOVED lines=21> */
.L_x_2082:
[----:B------:R-:W-:Y:S05]  /*6b90*/  BSYNC B0 ;  /* 0x0000000000007941 */ /* 0x000fea0003800000 */
.L_x_2081:
        /* <DEDUP_REMOVED lines=28> */
.L_x_2083:
        /* <DEDUP_REMOVED lines=21> */
.L_x_2085:
[----:B------:R-:W-:Y:S05]  /*6eb0*/  BSYNC B0 ;  /* 0x0000000000007941 */ /* 0x000fea0003800000 */
.L_x_2084:
        /* <DEDUP_REMOVED lines=28> */
.L_x_2086:
        /* <DEDUP_REMOVED lines=21> */
.L_x_2088:
[----:B------:R-:W-:Y:S05]  /*71d0*/  BSYNC B0 ;  /* 0x0000000000007941 */ /* 0x000fea0003800000 */
.L_x_2087:
        /* <DEDUP_REMOVED lines=28> */
.L_x_2089:
        /* <DEDUP_REMOVED lines=21> */
.L_x_2091:
[----:B------:R-:W-:Y:S05]  /*74f0*/  BSYNC B0 ;  /* 0x0000000000007941 */ /* 0x000fea0003800000 */
.L_x_2090:
        /* <DEDUP_REMOVED lines=28> */
.L_x_2092:
        /* <DEDUP_REMOVED lines=21> */
.L_x_2094:
[----:B------:R-:W-:Y:S05]  /*7810*/  BSYNC B0 ;  /* 0x0000000000007941 */ /* 0x000fea0003800000 */
.L_x_2093:
        /* <DEDUP_REMOVED lines=28> */
.L_x_2095:
        /* <DEDUP_REMOVED lines=20> */
.L_x_2097:
[----:B------:R-:W-:Y:S05]  /*7b20*/  BSYNC B0 ;  /* 0x0000000000007941 */ /* 0x000fea0003800000 */
.L_x_2096:
        /* <DEDUP_REMOVED lines=27> */
.L_x_2098:
        /* <DEDUP_REMOVED lines=20> */
.L_x_2100:
[----:B------:R-:W-:Y:S05]  /*7e20*/  BSYNC B0 ;  /* 0x0000000000007941 */ /* 0x000fea0003800000 */
.L_x_2099:
        /* <DEDUP_REMOVED lines=26> */
.L_x_2101:
        /* <DEDUP_REMOVED lines=20> */
.L_x_2103:
[----:B------:R-:W-:Y:S05]  /*8110*/  BSYNC B0 ;  /* 0x0000000000007941 */ /* 0x000fea0003800000 */
.L_x_2102:
        /* <DEDUP_REMOVED lines=30> */
.L_x_2104:
        /* <DEDUP_REMOVED lines=20> */
.L_x_2106:
[----:B------:R-:W-:Y:S05]  /*8440*/  BSYNC B0 ;  /* 0x0000000000007941 */ /* 0x000fea0003800000 */
.L_x_2105:
        /* <DEDUP_REMOVED lines=27> */
.L_x_2107:
        /* <DEDUP_REMOVED lines=20> */
.L_x_2109:
[----:B------:R-:W-:Y:S05]  /*8740*/  BSYNC B0 ;  /* 0x0000000000007941 */ /* 0x000fea0003800000 */
.L_x_2108:
        /* <DEDUP_REMOVED lines=29> */
.L_x_2110:
        /* <DEDUP_REMOVED lines=25> */
.L_x_2112:
[----:B------:R-:W-:Y:S05]  /*8ab0*/  BSYNC B0 ;  /* 0x0000000000007941 */ /* 0x000fea0003800000 */
.L_x_2111:
        /* <DEDUP_REMOVED lines=27> */
.L_x_2113:
        /* <DEDUP_REMOVED lines=25> */
.L_x_2115:
[----:B------:R-:W-:Y:S05]  /*8e00*/  BSYNC B0 ;  /* 0x0000000000007941 */ /* 0x000fea0003800000 */
.L_x_2114:
        /* <DEDUP_REMOVED lines=27> */
.L_x_2116:
        /* <DEDUP_REMOVED lines=27> */
.L_x_2118:
[----:B------:R-:W-:Y:S05]  /*9170*/  BSYNC B0 ;  /* 0x0000000000007941 */ /* 0x000fea0003800000 */
.L_x_2117:
        /* <DEDUP_REMOVED lines=25> */
.L_x_2119:
        /* <DEDUP_REMOVED lines=22> */
.L_x_2121:
[----:B------:R-:W-:Y:S05]  /*9470*/  BSYNC B0 ;  /* 0x0000000000007941 */ /* 0x000fea0003800000 */
.L_x_2120:
[----:B------:R-:W-:Y:S02]  /*9480*/  IADD3 R7, R4, R7, RZ ;  /* 0x0000000704077210 */ /* 0x000fe40007ffe0ff */
[----:B------:R-:W-:Y:S02]  /*9490*/  IADD3 R6, R6, 0x1, RZ ;  /* 0x0000000106067810 */ /* 0x000fe40007ffe0ff */
[----:B------:R-:W-:-:S13]  /*94a0*/  ISETP.GE.AND P0, PT, R7, UR4, PT ;  /* 0x0000000407007c0c */ /* 0x000fda000bf06270 */
[----:B------:R-:W-:Y:S05]  /*94b0*/  @!P0 BRA `(.L_x_2122) ;  /* 0xffffff7000a08947 */ /* 0x000fea000383ffff */
.L_x_2039:
        /* <DEDUP_REMOVED lines=23> */
.L_x_2124:
[----:B------:R-:W-:Y:S05]  /*9630*/  BSYNC B0 ;  /* 0x0000000000007941 */ /* 0x000fea0003800000 */
.L_x_2123:
[----:B------:R-:W-:Y:S05]  /*9640*/  @P0 EXIT ;  /* 0x000000000000094d */ /* 0x000fea0003800000 */
[----:B------:R-:W-:Y:S05]  /*9650*/  @P2 BRA `(.L_x_2125) ;  /* 0x0000000000202947 */ /* 0x000fea0003800000 */
[----:B------:R-:W-:-:S05]  /*9660*/  IMAD R0, R6, R9, RZ ;  /* 0x0000000906007224 */ /* 0x000fca00078e02ff */
[----:B------:R-:W-:-:S13]  /*9670*/  ISETP.NE.AND P0, PT, R0, -0x1, PT ;  /* 0xffffffff0000780c */ /* 0x000fda0003f05270 */
[----:B------:R-:W-:Y:S05]  /*9680*/  @!P0 BRA `(.L_x_2125) ;  /* 0x0000000000148947 */ /* 0x000fea0003800000 */
.L_x_2126:
[----:B-1----:R-:W2:Y:S04]  /*9690*/  LDG.E.STRONG.GPU R3, desc[UR8][R4.64] ;  /* 0x0000000804037981 */ /* 0x002ea8000c1ef900 */
[----:B--2---:R-:W-:Y:S01]  /*96a0*/  CCTL.IVALL ;  /* 0x00000000ff00798f */ /* 0x004fe20002000000 */
[----:B------:R-:W-:Y:S05]  /*96b0*/  YIELD ;  /* 0x0000000000007946 */ /* 0x000fea0003800000 */
[----:B------:R-:W-:-:S13]  /*96c0*/  ISETP.NE.AND P0, PT, R3, R0, PT ;  /* 0x000000000300720c */ /* 0x000fda0003f05270 */
[----:B------:R-:W-:Y:S05]  /*96d0*/  @P0 BRA `(.L_x_2126) ;  /* 0xfffffffc00ec0947 */ /* 0x000fea000383ffff */
.L_x_2125:
        /* <DEDUP_REMOVED lines=24> */
.L_x_2127:
        /* <DEDUP_REMOVED lines=25> */
.L_x_2128:
        /* <DEDUP_REMOVED lines=9> */
.L_x_5615:


//--------------------- .text._Z35group_norm_nhwc_bwd_one_pass_kernelI11Fp16IOFp16WLi256ELi112ELi448EEv26Group_norm_nhwc_bwd_params --------------------------
	.section	.text._Z35group_norm_nhwc_bwd_one_pass_kernelI11Fp16IOFp16WLi256ELi112ELi448EEv26Group_norm_nhwc_bwd_params,"ax",@progbits
	.align	128
        .global         _Z35group_norm_nhwc_bwd_one_pass_kernelI11Fp16IOFp16WLi256ELi112ELi448EEv26Group_norm_nhwc_bwd_params
        .type           _Z35group_norm_nhwc_bwd_one_pass_kernelI11Fp16IOFp16WLi256ELi112ELi448EEv26Group_norm_nhwc_bwd_params,@function
        .size           _Z35group_norm_nhwc_bwd_one_pass_kernelI11Fp16IOFp16WLi256ELi112ELi448EEv26Group_norm_nhwc_bwd_params,(.L_x_5616 - _Z35group_norm_nhwc_bwd_one_pass_kernelI11Fp16IOFp16WLi256ELi112ELi448EEv26Group_norm_nhwc_bwd_params)
        .other          _Z35group_norm_nhwc_bwd_one_pass_kernelI11Fp16IOFp16WLi256ELi112ELi448EEv26Group_norm_nhwc_bwd_params,@"STO_CUDA_ENTRY STV_DEFAULT"
_Z35group_norm_nhwc_bwd_one_pass_kernelI11Fp16IOFp16WLi256ELi112ELi448EEv26Group_norm_nhwc_bwd_params:
.text._Z35group_norm_nhwc_bwd_one_pass_kernelI11Fp16IOFp16WLi256ELi112ELi448EEv26Group_norm_nhwc_bwd_params:
        /* <DEDUP_REMOVED lines=182> */
.L_x_2276:
        /* <DEDUP_REMOVED lines=818> */
.L_x_2131:
[----:B------:R-:W-:Y:S05]  /*3e80*/  BSYNC B0 ;  /* 0x0000000000007941 */ /* 0x000fea0003800000 */
.L_x_2130:
        /* <DEDUP_REMOVED lines=28> */
.L_x_2132:
        /* <DEDUP_REMOVED lines=34> */
.L_x_2133:
        /* <DEDUP_REMOVED lines=40> */
.L_x_2134:
        /* <DEDUP_REMOVED lines=37> */
.L_x_2135:
        /* <DEDUP_REMOVED lines=37> */
.L_x_2136:
        /* <DEDUP_REMOVED lines=37> */
.L_x_2137:
        /* <DEDUP_REMOVED lines=37> */
.L_x_2138:
        /* <DEDUP_REMOVED lines=37> */
.L_x_2139:
        /* <DEDUP_REMOVED lines=37> */
.L_x_2140:
        /* <DEDUP_REMOVED lines=37> */
.L_x_2141:
        /* <DEDUP_REMOVED lines=37> */
.L_x_2142:
        /* <DEDUP_REMOVED lines=37> */
.L_x_2143:
        /* <DEDUP_REMOVED lines=37> */
.L_x_2144:
        /* <DEDUP_REMOVED lines=37> */
.L_x_2145:
        /* <DEDUP_REMOVED lines=37> */
.L_x_2146:
        /* <DEDUP_REMOVED lines=37> */
.L_x_2147:
        /* <DEDUP_REMOVED lines=37> */
.L_x_2148:
        /* <DEDUP_REMOVED lines=37> */
.L_x_2149:
        /* <DEDUP_REMOVED lines=37> */
.L_x_2150:
        /* <DEDUP_REMOVED lines=37> */
.L_x_2151:
        /* <DEDUP_REMOVED lines=37> */
.L_x_2152:
        /* <DEDUP_REMOVED lines=37> */
.L_x_2153:
        /* <DEDUP_REMOVED lines=37> */
.L_x_2154:
        /* <DEDUP_REMOVED lines=37> */
.L_x_2155:
        /* <DEDUP_REMOVED lines=37> */
.L_x_2156:
        /* <DEDUP_REMOVED lines=37> */
.L_x_2157:
        /* <DEDUP_REMOVED lines=37> */
.L_x_2158:
        /* <DEDUP_REMOVED lines=37> */
.L_x_2159:
        /* <DEDUP_REMOVED lines=37> */
.L_x_2160:
        /* <DEDUP_REMOVED lines=37> */
.L_x_2161:
        /* <DEDUP_REMOVED lines=35> */
.L_x_2162:
        /* <DEDUP_REMOVED lines=33> */
.L_x_2163:
        /* <DEDUP_REMOVED lines=87> */
.L_x_2165:
[----:B------:R-:W-:Y:S05]  /*8d10*/  BSYNC B0 ;  /* 0x0000000000007941 */ /* 0x000fea0003800000 */
.L_x_2164:
        /* <DEDUP_REMOVED lines=41> */
.L_x_2167:
[----:B------:R-:W-:Y:S05]  /*8fb0*/  BSYNC B0 ;  /* 0x0000000000007941 */ /* 0x000fea0003800000 */
.L_x_2166:
        /* <DEDUP_REMOVED lines=20> */
.L_x_2169:
[----:B------:R-:W-:Y:S05]  /*9100*/  BSYNC B0 ;  /* 0x0000000000007941 */ /* 0x000fea0003800000 */
.L_x_2168:
        /* <DEDUP_REMOVED lines=40> */
.L_x_2172:
[----:B------:R-:W-:Y:S02]  /*9390*/  MOV R33, UR25 ;  /* 0x0000001900217c02 */ /* 0x000fe40008000f00 */
[----:B------:R-:W-:-:S05]  /*93a0*/  MOV R32, UR24 ;  /* 0x0000001800207c02 */ /* 0x000fca0008000f00 */
[----:B------:R-:W2:Y:S04]  /*93b0*/  LDG.E.STRONG.GPU R33, desc[UR18][R32.64] ;  /* 0x0000001220217981 */ /* 0x000ea8000c1ef900 */
[----:B--2---:R-:W-:Y:S01]  /*93c0*/  CCTL.IVALL ;  /* 0x00000000ff00798f */ /* 0x004fe20002000000 */
[----:B------:R-:W-:Y:S05]  /*93d0*/  YIELD ;  /* 0x0000000000007946 */ /* 0x000fea0003800000 */
[----:B------:R-:W-:-:S13]  /*93e0*/  ISETP.NE.AND P6, PT, R33, R34, PT ;  /* 0x000000222100720c */ /* 0x000fda0003fc5270 */
[----:B------:R-:W-:Y:S05]  /*93f0*/  @P6 BRA `(.L_x_2172) ;  /* 0xfffffffc00e46947 */ /* 0x000fea000383ffff */
.L_x_2171:
        /* <DEDUP_REMOVED lines=26> */
.L_x_2176:
        /* <DEDUP_REMOVED lines=164> */
.L_x_2175:
        /* <DEDUP_REMOVED lines=88> */
.L_x_2177:
[----:B------:R-:W-:-:S04]  /*a560*/  LOP3.LUT P6, RZ, R3, 0x1, RZ, 0xc0, !PT ;  /* 0x0000000103ff7812 */ /* 0x000fc800078cc0ff */
[----:B------:R-:W-:-:S13]  /*a570*/  ISETP.NE.OR P6, PT, R32, RZ, P6 ;  /* 0x000000ff2000720c */ /* 0x000fda00037c5670 */
[----:B------:R-:W-:Y:S05]  /*a580*/  @!P6 BRA `(.L_x_2173) ;  /* 0x0000000000b0e947 */ /* 0x000fea0003800000 */
.L_x_2174:
        /* <DEDUP_REMOVED lines=44> */
.L_x_2173:
        /* <DEDUP_REMOVED lines=14> */
.L_x_2179:
[----:B------:R-:W-:Y:S05]  /*a930*/  BSYNC B0 ;  /* 0x0000000000007941 */ /* 0x000fea0003800000 */
.L_x_2178:
        /* <DEDUP_REMOVED lines=25> */
.L_x_2170:
        /* <DEDUP_REMOVED lines=38> */
.L_x_2180:
        /* <DEDUP_REMOVED lines=22> */
.L_x_2182:
[----:B------:R-:W-:Y:S05]  /*ae90*/  BSYNC B0 ;  /* 0x0000000000007941 */ /* 0x000fea0003800000 */
.L_x_2181:
        /* <DEDUP_REMOVED lines=28> */
.L_x_2183:
        /* <DEDUP_REMOVED lines=22> */
.L_x_2185:
[----:B------:R-:W-:Y:S05]  /*b1c0*/  BSYNC B0 ;  /* 0x0000000000007941 */ /* 0x000fea0003800000 */
.L_x_2184:
        /* <DEDUP_REMOVED lines=28> */
.L_x_2186:
        /* <DEDUP_REMOVED lines=22> */
.L_x_2188:
[----:B------:R-:W-:Y:S05]  /*b4f0*/  BSYNC B0 ;  /* 0x0000000000007941 */ /* 0x000fea0003800000 */
.L_x_2187:
        /* <DEDUP_REMOVED lines=29> */
.L_x_2189:
        /* <DEDUP_REMOVED lines=22> */
.L_x_2191:
[----:B------:R-:W-:Y:S05]  /*b830*/  BSYNC B0 ;  /* 0x0000000000007941 */ /* 0x000fea0003800000 */
.L_x_2190:
        /* <DEDUP_REMOVED lines=28> */
.L_x_2192:
        /* <DEDUP_REMOVED lines=22> */
.L_x_2194:
[----:B------:R-:W-:Y:S05]  /*bb60*/  BSYNC B0 ;  /* 0x0000000000007941 */ /* 0x000fea0003800000 */
.L_x_2193:
        /* <DEDUP_REMOVED lines=30> */
.L_x_2195:
        /* <DEDUP_REMOVED lines=22> */
.L_x_2197:
[----:B------:R-:W-:Y:S05]  /*beb0*/  BSYNC B0 ;  /* 0x0000000000007941 */ /* 0x000fea0003800000 */
.L_x_2196:
        /* <DEDUP_REMOVED lines=28> */
.L_x_2198:
        /* <DEDUP_REMOVED lines=22> */
.L_x_2200:
[----:B------:R-:W-:Y:S05]  /*c1e0*/  BSYNC B0 ;  /* 0x0000000000007941 */ /* 0x000fea0003800000 */
.L_x_2199:
        /* <DEDUP_REMOVED lines=28> */
.L_x_2201:
        /* <DEDUP_REMOVED lines=22> */
.L_x_2203:
[----:B------:R-:W-:Y:S05]  /*c510*/  BSYNC B0 ;  /* 0x0000000000007941 */ /* 0x000fea0003800000 */
.L_x_2202:
        /* <DEDUP_REMOVED lines=28> */
.L_x_2204:
        /* <DEDUP_REMOVED lines=22> */
.L_x_2206:
[----:B------:R-:W-:Y:S05]  /*c840*/  BSYNC B0 ;  /* 0x0000000000007941 */ /* 0x000fea0003800000 */
.L_x_2205:
        /* <DEDUP_REMOVED lines=28> */
.L_x_2207:
        /* <DEDUP_REMOVED lines=22> */
.L_x_2209:
[----:B------:R-:W-:Y:S05]  /*cb70*/  BSYNC B0 ;  /* 0x0000000000007941 */ /* 0x000fea0003800000 */
.L_x_2208:
        /* <DEDUP_REMOVED lines=28> */
.L_x_2210:
        /* <DEDUP_REMOVED lines=22> */
.L_x_2212:
[----:B------:R-:W-:Y:S05]  /*cea0*/  BSYNC B0 ;  /* 0x0000000000007941 */ /* 0x000fea0003800000 */
.L_x_2211:
        /* <DEDUP_REMOVED lines=28> */
.L_x_2213:
        /* <DEDUP_REMOVED lines=22> */
.L_x_2215:
[----:B------:R-:W-:Y:S05]  /*d1d0*/  BSYNC B0 ;  /* 0x0000000000007941 */ /* 0x000fea0003800000 */
.L_x_2214:
        /* <DEDUP_REMOVED lines=28> */
.L_x_2216:
        /* <DEDUP_REMOVED lines=22> */
.L_x_2218:
[----:B------:R-:W-:Y:S05]  /*d500*/  BSYNC B0 ;  /* 0x0000000000007941 */ /* 0x000fea0003800000 */
.L_x_2217:
        /* <DEDUP_REMOVED lines=28> */
.L_x_2219:
        /* <DEDUP_REMOVED lines=22> */
.L_x_2221:
[----:B------:R-:W-:Y:S05]  /*d830*/  BSYNC B0 ;  /* 0x0000000000007941 */ /* 0x000fea0003800000 */
.L_x_2220:
        /* <DEDUP_REMOVED lines=28> */
.L_x_2222:
        /* <DEDUP_REMOVED lines=22> */
.L_x_2224:
[----:B------:R-:W-:Y:S05]  /*db60*/  BSYNC B0 ;  /* 0x0000000000007941 */ /* 0x000fea0003800000 */
.L_x_2223:
        /* <DEDUP_REMOVED lines=28> */
.L_x_2225:
        /* <DEDUP_REMOVED lines=22> */
.L_x_2227:
[----:B------:R-:W-:Y:S05]  /*de90*/  BSYNC B0 ;  /* 0x0000000000007941 */ /* 0x000fea0003800000 */
.L_x_2226:
        /* <DEDUP_REMOVED lines=28> */
.L_x_2228:
        /* <DEDUP_REMOVED lines=21> */
.L_x_2230:
[----:B------:R-:W-:Y:S05]  /*e1b0*/  BSYNC B0 ;  /* 0x0000000000007941 */ /* 0x000fea0003800000 */
.L_x_2229:
        /* <DEDUP_REMOVED lines=27> */
.L_x_2231:
        /* <DEDUP_REMOVED lines=21> */
.L_x_2233:
[----:B------:R-:W-:Y:S05]  /*e4c0*/  BSYNC B0 ;  /* 0x0000000000007941 */ /* 0x000fea0003800000 */
.L_x_2232:
        /* <DEDUP_REMOVED lines=27> */
.L_x_2234:
        /* <DEDUP_REMOVED lines=21> */
.L_x_2236:
[----:B------:R-:W-:Y:S05]  /*e7d0*/  BSYNC B0 ;  /* 0x0000000000007941 */ /* 0x000fea0003800000 */
.L_x_2235:
        /* <DEDUP_REMOVED lines=27> */
.L_x_2237:
        /* <DEDUP_REMOVED lines=21> */
.L_x_2239:
[----:B------:R-:W-:Y:S05]  /*eae0*/  BSYNC B0 ;  /* 0x0000000000007941 */ /* 0x000fea0003800000 */
.L_x_2238:
        /* <DEDUP_REMOVED lines=27> */
.L_x_2240:
        /* <DEDUP_REMOVED lines=21> */
.L_x_2242:
[----:B------:R-:W-:Y:S05]  /*edf0*/  BSYNC B0 ;  /* 0x0000000000007941 */ /* 0x000fea0003800000 */
.L_x_2241:
        /* <DEDUP_REMOVED lines=27> */
.L_x_2243:
        /* <DEDUP_REMOVED lines=23> */
.L_x_2245:
[----:B------:R-:W-:Y:S05]  /*f120*/  BSYNC B0 ;  /* 0x0000000000007941 */ /* 0x000fea0003800000 */
.L_x_2244:
        /* <DEDUP_REMOVED lines=27> */
.L_x_2246:
        /* <DEDUP_REMOVED lines=23> */
.L_x_2248:
[----:B------:R-:W-:Y:S05]  /*f450*/  BSYNC B0 ;  /* 0x0000000000007941 */ /* 0x000fea0003800000 */
.L_x_2247:
        /* <DEDUP_REMOVED lines=31> */
.L_x_2249:
        /* <DEDUP_REMOVED lines=23> */
.L_x_2251:
[----:B------:R-:W-:Y:S05]  /*f7c0*/  BSYNC B0 ;  /* 0x0000000000007941 */ /* 0x000fea0003800000 */
.L_x_2250:
        /* <DEDUP_REMOVED lines=28> */
.L_x_2252:
        /* <DEDUP_REMOVED lines=23> */
.L_x_2254:
[----:B------:R-:W-:Y:S05]  /*fb00*/  BSYNC B0 ;  /* 0x0000000000007941 */ /* 0x000fea0003800000 */
.L_x_2253:
        /* <DEDUP_REMOVED lines=30> */
.L_x_2255:
        /* <DEDUP_REMOVED lines=27> */
.L_x_2257:
[----:B------:R-:W-:Y:S05]  /*fea0*/  BSYNC B0 ;  /* 0x0000000000007941 */ /* 0x000fea0003800000 */
.L_x_2256:
        /* <DEDUP_REMOVED lines=27> */
.L_x_2258:
        /* <DEDUP_REMOVED lines=27> */
.L_x_2260:
[----:B------:R-:W-:Y:S05]  /*10210*/  BSYNC B0 ;  /* 0x0000000000007941 */ /* 0x000fea0003800000 */
.L_x_2259:
        /* <DEDUP_REMOVED lines=27> */
.L_x_2261:
        /* <DEDUP_REMOVED lines=27> */
.L_x_2263:
[----:B------:R-:W-:Y:S05]  /*10580*/  BSYNC B0 ;  /* 0x0000000000007941 */ /* 0x000fea0003800000 */
.L_x_2262:
        /* <DEDUP_REMOVED lines=27> */
.L_x_2264:
        /* <DEDUP_REMOVED lines=27> */
.L_x_2266:
[----:B------:R-:W-:Y:S05]  /*108f0*/  BSYNC B0 ;  /* 0x0000000000007941 */ /* 0x000fea0003800000 */
.L_x_2265:
        /* <DEDUP_REMOVED lines=27> */
.L_x_2267:
        /* <DEDUP_REMOVED lines=27> */
.L_x_2269:
[----:B------:R-:W-:Y:S05]  /*10c60*/  BSYNC B0 ;  /* 0x0000000000007941 */ /* 0x000fea0003800000 */
.L_x_2268:
        /* <DEDUP_REMOVED lines=27> */
.L_x_2270:
        /* <DEDUP_REMOVED lines=27> */
.L_x_2272:
[----:B------:R-:W-:Y:S05]  /*10fd0*/  BSYNC B0 ;  /* 0x0000000000007941 */ /* 0x000fea0003800000 */
.L_x_2271:
        /* <DEDUP_REMOVED lines=26> */
.L_x_2273:
        /* <DEDUP_REMOVED lines=22> */
.L_x_2275:
[----:B------:R-:W-:Y:S05]  /*112e0*/  BSYNC B0 ;  /* 0x0000000000007941 */ /* 0x000fea0003800000 */
.L_x_2274:
        /* <DEDUP_REMOVED lines=9> */
.L_x_2129:
        /* <DEDUP_REMOVED lines=19> */
.L_x_2278:
[----:B------:R-:W-:Y:S05]  /*114b0*/  BSYNC B0 ;  /* 0x0000000000007941 */ /* 0x000fea0003800000 */
.L_x_2277:
        /* <DEDUP_REMOVED lines=11> */
.L_x_2280:
[----:B------:R-:W2:Y:S04]  /*11570*/  LDG.E.STRONG.GPU R5, desc[UR18][R2.64] ;  /* 0x0000001202057981 */ /* 0x000ea8000c1ef900 */
[----:B--2---:R-:W-:Y:S01]  /*11580*/  CCTL.IVALL ;  /* 0x00000000ff00798f */ /* 0x004fe20002000000 */
[----:B------:R-:W-:Y:S05]  /*11590*/  YIELD ;  /* 0x0000000000007946 */ /* 0x000fea0003800000 */
[----:B------:R-:W-:-:S13]  /*115a0*/  ISETP.NE.AND P0, PT, R5, R4, PT ;  /* 0x000000040500720c */ /* 0x000fda0003f05270 */
[----:B------:R-:W-:Y:S05]  /*115b0*/  @P0 BRA `(.L_x_2280) ;  /* 0xfffffffc00ec0947 */ /* 0x000fea000383ffff */
.L_x_2279:
        /* <DEDUP_REMOVED lines=25> */
.L_x_2281:
        /* <DEDUP_REMOVED lines=17> */
[----:B---3--:R-:W-:Y:S01]  /*11860*/  F2FP.F16.F32.PACK_AB R19, R9, R2 ;  /* 0x000000020913723e */ /* 0x008fe200000000ff */
[----:B0-----:R-:W-:-:S04]  /*11870*/  IMAD.WIDE R2, R5, 0x2, R14 ;  /* 0x0000000205027825 */ /* 0x001fc800078e020e */
[----:B-1----:R-:W-:Y:S01]  /*11880*/  IMAD.WIDE R4, R5, 0x2, R16 ;  /* 0x0000000205047825 */ /* 0x002fe200078e0210 */
[----:B----4-:R-:W-:Y:S01]  /*11890*/  F2FP.F16.F32.PACK_AB R21, R13, R10 ;  /* 0x0000000a0d15723e */ /* 0x010fe200000000ff */
[----:B------:R2:W-:Y:S04]  /*118a0*/  STG.E desc[UR18][R2.64], R19 ;  /* 0x0000001302007986 */ /* 0x0005e8000c101912 */
[----:B------:R2:W-:Y:S01]  /*118b0*/  STG.E desc[UR18][R4.64], R21 ;  /* 0x0000001504007986 */ /* 0x0005e2000c101912 */
[----:B------:R-:W-:Y:S05]  /*118c0*/  @P0 BRA `(.L_x_2281) ;  /* 0xfffffffc00a00947 */ /* 0x000fea000383ffff */
[----:B------:R-:W-:Y:S05]  /*118d0*/  EXIT ;  /* 0x000000000000794d */ /* 0x000fea0003800000 */
.L_x_2282:
        /* <DEDUP_REMOVED lines=10> */
.L_x_5616:


//--------------------- .text._Z35group_norm_nhwc_bwd_one_pass_kernelI11Fp16IOFp16WLi512ELi112ELi448EEv26Group_norm_nhwc_bwd_params --------------------------
	.section	.text._Z35group_norm_nhwc_bwd_one_pass_kernelI11Fp16IOFp16WLi512ELi112ELi448EEv26Group_norm_nhwc_bwd_params,"ax",@progbits
	.align	128
        .global         _Z35group_norm_nhwc_bwd_one_pass_kernelI11Fp16IOFp16WLi512ELi112ELi448EEv26Group_norm_nhwc_bwd_params
        .type           _Z35group_norm_nhwc_bwd_one_pass_kernelI11Fp16IOFp16WLi512ELi112ELi448EEv26Group_norm_nhwc_bwd_params,@function
        .size           _Z35group_norm_nhwc_bwd_one_pass_kernelI11Fp16IOFp16WLi512ELi112ELi448EEv26Group_norm_nhwc_bwd_params,(.L_x_5617 - _Z35group_norm_nhwc_bwd_one_pass_kernelI11Fp16IOFp16WLi512ELi112ELi448EEv26Group_norm_nhwc_bwd_params)
        .other          _Z35group_norm_nhwc_bwd_one_pass_kernelI11Fp16IOFp16WLi512ELi112ELi448EEv26Group_norm_nhwc_bwd_params,@"STO_CUDA_ENTRY STV_DEFAULT"
_Z35group_norm_nhwc_bwd_one_pass_kernelI11Fp16IOFp16WLi512ELi112ELi448EEv26Group_norm_nhwc_bwd_params:
.text._Z35group_norm_nhwc_bwd_one_pass_kernelI11Fp16IOFp16WLi512ELi112ELi448EEv26Group_norm_nhwc_bwd_params:
        /* <DEDUP_REMOVED lines=32> */
.L_x_2370:
        /* <DEDUP_REMOVED lines=2838> */
[----:B--2---:R-:W-:Y:S02]  /*b360*/  @P2 HADD2.F32 R119, -RZ, R4.H0_H0 ;  /* 0x20000004ff772230 */ /* 0x004fe40000004100 */
[----:B---3--:R-:W-:Y:S02]  /*b370*/  @P2 HADD2.F32 R122, -RZ, R5.H0_H0 ;  /* 0x20000005ff7a2230 */ /* 0x008fe40000004100 */
[----:B----4-:R-:W-:Y:S02]  /*b380*/  HADD2.F32 R124, -RZ, R124.H0_H0 ;  /* 0x2000007cff7c7230 */ /* 0x010fe40000004100 */
[----:B-----5:R-:W-:-:S07]  /*b390*/  HADD2.F32 R120, -RZ, R2.H0_H0 ;  /* 0x20000002ff787230 */ /* 0x020fce0000004100 */
.L_x_2285:
[----:B------:R-:W-:Y:S05]  /*b3a0*/  BSYNC B0 ;  /* 0x0000000000007941 */ /* 0x000fea0003800000 */
.L_x_2284:
        /* <DEDUP_REMOVED lines=50> */
.L_x_2286:
        /* <DEDUP_REMOVED lines=46> */
.L_x_2287:
        /* <DEDUP_REMOVED lines=56> */
.L_x_2288:
        /* <DEDUP_REMOVED lines=50> */
.L_x_2289:
        /* <DEDUP_REMOVED lines=49> */
.L_x_2290:
        /* <DEDUP_REMOVED lines=49> */
.L_x_2291:
        /* <DEDUP_REMOVED lines=49> */
.L_x_2292:
        /* <DEDUP_REMOVED lines=49> */
.L_x_2293:
        /* <DEDUP_REMOVED lines=49> */
.L_x_2294:
        /* <DEDUP_REMOVED lines=49> */
.L_x_2295:
        /* <DEDUP_REMOVED lines=49> */
.L_x_2296:
        /* <DEDUP_REMOVED lines=49> */
.L_x_2297:
        /* <DEDUP_REMOVED lines=49> */
.L_x_2298:
        /* <DEDUP_REMOVED lines=49> */
.L_x_2299:
        /* <DEDUP_REMOVED lines=49> */
.L_x_2300:
        /* <DEDUP_REMOVED lines=42> */
.L_x_2301:
        /* <DEDUP_REMOVED lines=39> */
.L_x_2302:
        /* <DEDUP_REMOVED lines=38> */
.L_x_2303:
        /* <DEDUP_REMOVED lines=37> */
.L_x_2304:
        /* <DEDUP_REMOVED lines=39> */
.L_x_2305:
        /* <DEDUP_REMOVED lines=38> */
.L_x_2306:
        /* <DEDUP_REMOVED lines=35> */
.L_x_2307:
        /* <DEDUP_REMOVED lines=36> */
.L_x_2308:
        /* <DEDUP_REMOVED lines=35> */
.L_x_2309:
        /* <DEDUP_REMOVED lines=35> */
.L_x_2310:
        /* <DEDUP_REMOVED lines=35> */
.L_x_2311:
        /* <DEDUP_REMOVED lines=35> */
.L_x_2312:
        /* <DEDUP_REMOVED lines=35> */
.L_x_2313:
        /* <DEDUP_REMOVED lines=37> */
.L_x_2314:
        /* <DEDUP_REMOVED lines=37> */
.L_x_2315:
        /* <DEDUP_REMOVED lines=35> */
.L_x_2316:
        /* <DEDUP_REMOVED lines=38> */
.L_x_2317:
        /* <DEDUP_REMOVED lines=35> */
.L_x_2318:
        /* <DEDUP_REMOVED lines=36> */
.L_x_2319:
        /* <DEDUP_REMOVED lines=37> */
.L_x_2320:
        /* <DEDUP_REMOVED lines=37> */
.L_x_2321:
        /* <DEDUP_REMOVED lines=37> */
.L_x_2322:
        /* <DEDUP_REMOVED lines=37> */
.L_x_2323:
        /* <DEDUP_REMOVED lines=35> */
.L_x_2324:
        /* <DEDUP_REMOVED lines=35> */
.L_x_2325:
        /* <DEDUP_REMOVED lines=37> */
.L_x_2326:
        /* <DEDUP_REMOVED lines=37> */
.L_x_2327:
        /* <DEDUP_REMOVED lines=35> */
.L_x_2328:
        /* <DEDUP_REMOVED lines=38> */
.L_x_2329:
        /* <DEDUP_REMOVED lines=38> */
.L_x_2330:
        /* <DEDUP_REMOVED lines=39> */
.L_x_2331:
        /* <DEDUP_REMOVED lines=37> */
.L_x_2332:
        /* <DEDUP_REMOVED lines=37> */
.L_x_2333:
        /* <DEDUP_REMOVED lines=37> */
.L_x_2334:
        /* <DEDUP_REMOVED lines=35> */
.L_x_2335:
        /* <DEDUP_REMOVED lines=37> */
.L_x_2336:
        /* <DEDUP_REMOVED lines=37> */
.L_x_2337:
        /* <DEDUP_REMOVED lines=39> */
.L_x_2338:
        /* <DEDUP_REMOVED lines=39> */
.L_x_2339:
        /* <DEDUP_REMOVED lines=39> */
.L_x_2340:
        /* <DEDUP_REMOVED lines=39> */
.L_x_2341:
        /* <DEDUP_REMOVED lines=39> */
.L_x_2342:
        /* <DEDUP_REMOVED lines=39> */
.L_x_2343:
        /* <DEDUP_REMOVED lines=41> */
.L_x_2344:
        /* <DEDUP_REMOVED lines=41> */
.L_x_2345:
        /* <DEDUP_REMOVED lines=45> */
.L_x_2346:
        /* <DEDUP_REMOVED lines=45> */
.L_x_2347:
        /* <DEDUP_REMOVED lines=49> */
.L_x_2348:
        /* <DEDUP_REMOVED lines=59> */
.L_x_2349:
        /* <DEDUP_REMOVED lines=248> */
.L_x_2351:
[----:B------:R-:W-:Y:S05]  /*16690*/  BSYNC B0 ;  /* 0x0000000000007941 */ /* 0x000fea0003800000 */
.L_x_2350:
        /* <DEDUP_REMOVED lines=38> */
.L_x_2353:
[----:B------:R-:W-:Y:S05]  /*16900*/  BSYNC B0 ;  /* 0x0000000000007941 */ /* 0x000fea0003800000 */
.L_x_2352:
        /* <DEDUP_REMOVED lines=29> */
.L_x_2355:
[----:B------:R-:W-:Y:S05]  /*16ae0*/  BSYNC B0 ;  /* 0x0000000000007941 */ /* 0x000fea0003800000 */
.L_x_2354:
        /* <DEDUP_REMOVED lines=40> */
.L_x_2359:
[----:B------:R-:W2:Y:S04]  /*16d70*/  LDG.E.STRONG.GPU R0, desc[UR10][R10.64] ;  /* 0x0000000a0a007981 */ /* 0x000ea8000c1ef900 */
[----:B--2---:R-:W-:Y:S04]  /*16d80*/  CCTL.IVALL ;  /* 0x00000000ff00798f */ /* 0x004fe80002000000 */
[----:B------:R0:W-:Y:S01]  /*16d90*/  STL [R1], R0 ;  /* 0x0000000001007387 */ /* 0x0001e20000100800 */
[----:B------:R-:W-:-:S13]  /*16da0*/  ISETP.NE.AND P0, PT, R0, UR6, PT ;  /* 0x0000000600007c0c */ /* 0x000fda000bf05270 */
[----:B0-----:R-:W-:Y:S05]  /*16db0*/  @P0 BRA `(.L_x_2359) ;  /* 0xfffffffc00ec0947 */ /* 0x001fea000383ffff */
.L_x_2358:
[----:B------:R-:W-:Y:S05]  /*16dc0*/  BSYNC B0 ;  /* 0x0000000000007941 */ /* 0x000fea0003800000 */
.L_x_2357:
        /* <DEDUP_REMOVED lines=18> */
.L_x_2363:
        /* <DEDUP_REMOVED lines=115> */
.L_x_2362:
        /* <DEDUP_REMOVED lines=61> */
.L_x_2364:
[----:B------:R-:W-:-:S13]  /*179f0*/  ISETP.NE.OR P0, PT, R0, RZ, P0 ;  /* 0x000000ff0000720c */ /* 0x000fda0000705670 */
[----:B------:R-:W-:Y:S05]  /*17a00*/  @!P0 BRA `(.L_x_2360) ;  /* 0x00000000007c8947 */ /* 0x000fea0003800000 */
.L_x_2361:
        /* <DEDUP_REMOVED lines=31> */
.L_x_2360:
        /* <DEDUP_REMOVED lines=11> */
.L_x_2366:
[----:B------:R-:W-:Y:S05]  /*17cb0*/  BSYNC B0 ;  /* 0x0000000000007941 */ /* 0x000fea0003800000 */
.L_x_2365:
        /* <DEDUP_REMOVED lines=19> */
.L_x_2356:
        /* <DEDUP_REMOVED lines=14> */
.L_x_2369:
        /* <DEDUP_REMOVED lines=103> */
.L_x_2368:
[----:B------:R-:W-:Y:S05]  /*18540*/  BSYNC B0 ;  /* 0x0000000000007941 */ /* 0x000fea0003800000 */
.L_x_2367:
        /* <DEDUP_REMOVED lines=10> */
.L_x_2283:
        /* <DEDUP_REMOVED lines=25> */
.L_x_2372:
[----:B------:R-:W-:Y:S05]  /*18780*/  BSYNC B0 ;  /* 0x0000000000007941 */ /* 0x000fea0003800000 */
.L_x_2371:
[----:B------:R-:W-:Y:S05]  /*18790*/  @P0 EXIT ;  /* 0x000000000000094d */ /* 0x000fea0003800000 */
[----:B------:R-:W-:Y:S05]  /*187a0*/  @P2 BRA `(.L_x_2373) ;  /* 0x0000000000202947 */ /* 0x000fea0003800000 */
[----:B------:R-:W-:-:S05]  /*187b0*/  IMAD R0, R6, R7, RZ ;  /* 0x0000000706007224 */ /* 0x000fca00078e02ff */
[----:B------:R-:W-:-:S13]  /*187c0*/  ISETP.NE.AND P0, PT, R0, -0x1, PT ;  /* 0xffffffff0000780c */ /* 0x000fda0003f05270 */
[----:B------:R-:W-:Y:S05]  /*187d0*/  @!P0 BRA `(.L_x_2373) ;  /* 0x0000000000148947 */ /* 0x000fea0003800000 */
.L_x_2374:
[----:B0-----:R-:W2:Y:S04]  /*187e0*/  LDG.E.STRONG.GPU R5, desc[UR10][R2.64] ;  /* 0x0000000a02057981 */ /* 0x001ea8000c1ef900 */
[----:B--2---:R-:W-:Y:S01]  /*187f0*/  CCTL.IVALL ;  /* 0x00000000ff00798f */ /* 0x004fe20002000000 */
[----:B------:R-:W-:Y:S05]  /*18800*/  YIELD ;  /* 0x0000000000007946 */ /* 0x000fea0003800000 */
[----:B------:R-:W-:-:S13]  /*18810*/  ISETP.NE.AND P0, PT, R5, R0, PT ;  /* 0x000000000500720c */ /* 0x000fda0003f05270 */
[----:B------:R-:W-:Y:S05]  /*18820*/  @P0 BRA `(.L_x_2374) ;  /* 0xfffffffc00ec0947 */ /* 0x000fea000383ffff */
.L_x_2373:
        /* <DEDUP_REMOVED lines=27> */
.L_x_2375:
        /* <DEDUP_REMOVED lines=27> */
.L_x_2376:
        /* <DEDUP_REMOVED lines=15> */
.L_x_5617:


//--------------------- .text._Z35group_norm_nhwc_bwd_one_pass_kernelI11Fp32IOFp32WLi64ELi112ELi448EEv26Group_norm_nhwc_bwd_params --------------------------
	.section	.text._Z35group_norm_nhwc_bwd_one_pass_kernelI11Fp32IOFp32WLi64ELi112ELi448EEv26Group_norm_nhwc_bwd_params,"ax",@progbits
	.align	128
        .global         _Z35group_norm_nhwc_bwd_one_pass_kernelI11Fp32IOFp32WLi64ELi112ELi448EEv26Group_norm_nhwc_bwd_params
        .type           _Z35group_norm_nhwc_bwd_one_pass_kernelI11Fp32IOFp32WLi64ELi112ELi448EEv26Group_norm_nhwc_bwd_params,@function
        .size           _Z35group_norm_nhwc_bwd_one_pass_kernelI11Fp32IOFp32WLi64ELi112ELi448EEv26Group_norm_nhwc_bwd_params,(.L_x_5618 - _Z35group_norm_nhwc_bwd_one_pass_kernelI11Fp32IOFp32WLi64ELi112ELi448EEv26Group_norm_nhwc_bwd_params)
        .other          _Z35group_norm_nhwc_bwd_one_pass_kernelI11Fp32IOFp32WLi64ELi112ELi448EEv26Group_norm_nhwc_bwd_params,@"STO_CUDA_ENTRY STV_DEFAULT"
_Z35group_norm_nhwc_bwd_one_pass_kernelI11Fp32IOFp32WLi64ELi112ELi448EEv26Group_norm_nhwc_bwd_params:
.text._Z35group_norm_nhwc_bwd_one_pass_kernelI11Fp32IOFp32WLi64ELi112ELi448EEv26Group_norm_nhwc_bwd_params:
        /* <DEDUP_REMOVED lines=15> */
[--C-:B------:R-:W-:Y:S01]  /*00f0*/  SHF.R.S32.HI R0, RZ, 0x1f, R59.reuse ;  /* 0x0000001fff007819 */ /* 0x100fe2000001143b */
[----:B------:R-:W-:Y:S01]  /*0100*/  UIMAD UR8, UR15, 0x3, URZ ;  /* 0x000000030f0878a4 */ /* 0x000fe2000f8e023f */
[----:B------:R-:W-:Y:S01]  /*0110*/  IMAD.WIDE.U32 R2, R2, 0x24924925, RZ ;  /* 0x2492492502027825 */ /* 0x000fe200078e00ff */
[----:B------:R-:W0:Y:S01]  /*0120*/  LDC R5, c[0x0][0x2ac] ;  /* 0x0000ab00ff057b82 */ /* 0x000e220000000800 */
[----:B------:R-:W-:Y:S01]  /*0130*/  ULEA.HI UR7, UP0, UR15, UR14, URZ, 0x1 ;  /* 0x0000000e0f077291 */ /* 0x000fe2000f81083f */
[----:B------:R-:W-:Y:S01]  /*0140*/  LEA.HI R0, R0, R59, RZ, 0x5 ;  /* 0x0000003b00007211 */ /* 0x000fe200078f28ff */
[----:B------:R-:W-:Y:S01]  /*0150*/  UIADD3 UR8, UR5, UR8, URZ ;  /* 0x0000000805087290 */ /* 0x000fe2000fffe03f */
[----:B------:R-:W-:Y:S01]  /*0160*/  IMAD R60, R3, -0x38, R59 ;  /* 0xffffffc8033c7824 */ /* 0x000fe200078e023b */
[----:B------:R-:W-:Y:S01]  /*0170*/  UMOV UR6, 0x400 ;  /* 0x0000040000067882 */ /* 0x000fe20000000000 */
[----:B------:R-:W-:Y:S01]  /*0180*/  UIADD3.X UR11, URZ, UR15, URZ, UP0, !UPT ;  /* 0x0000000f3f0b7290 */ /* 0x000fe200087fe43f */
[----:B------:R-:W-:Y:S01]  /*0190*/  SHF.R.S32.HI R0, RZ, 0x5, R0 ;  /* 0x00000005ff007819 */ /* 0x000fe20000011400 */
[----:B------:R-:W2:Y:S01]  /*01a0*/  S2UR UR10, SR_CgaCtaId ;  /* 0x00000000000a79c3 */ /* 0x000ea20000008800 */
[----:B------:R-:W-:Y:S01]  /*01b0*/  ULDC.64 UR14, c[0x0][0x290] ;  /* 0x0000a400000e7ab9 */ /* 0x000fe20000000a00 */
[----:B------:R-:W-:Y:S01]  /*01c0*/  USHF.R.S64 UR5, UR7, 0x1, UR11 ;  /* 0x0000000107057899 */ /* 0x000fe2000800100b */
[----:B------:R-:W-:Y:S01]  /*01d0*/  SHF.L.U32 R60, R60, 0x1, RZ ;  /* 0x000000013c3c7819 */ /* 0x000fe200000006ff */
[----:B------:R-:W-:-:S04]  /*01e0*/  USHF.R.S32.HI UR7, URZ, 0x1, UR11 ;  /* 0x000000013f077899 */ /* 0x000fc8000801140b */
[----:B------:R-:W-:Y:S01]  /*01f0*/  USHF.L.U64.HI UR7, UR5, 0x2, UR7 ;  /* 0x0000000205077899 */ /* 0x000fe20008010207 */
[----:B0-----:R-:W-:-:S05]  /*0200*/  IMAD R58, R5, UR16, R3 ;  /* 0x00000010053a7c24 */ /* 0x001fca000f8e0203 */
[----:B------:R-:W-:Y:S02]  /*0210*/  ISETP.GE.U32.AND P1, PT, R58, UR14, PT ;  /* 0x0000000e3a007c0c */ /* 0x000fe4000bf26070 */
[----:B------:R-:W-:Y:S01]  /*0220*/  SHF.R.S32.HI R57, RZ, 0x1f, R58 ;  /* 0x0000001fff397819 */ /* 0x000fe2000001143a */
[----:B--2---:R-:W-:Y:S02]  /*0230*/  ULEA UR10, UR10, UR6, 0x18 ;  /* 0x000000060a0a7291 */ /* 0x004fe4000f8ec03f */
[----:B------:R-:W-:Y:S01]  /*0240*/  ULEA.HI UR6, UP0, UR8, UR4, URZ, 0x1 ;  /* 0x0000000408067291 */ /* 0x000fe2000f81083f */
[----:B------:R-:W-:Y:S01]  /*0250*/  ISETP.GE.AND.EX P1, PT, R57, UR15, PT, P1 ;  /* 0x0000000f39007c0c */ /* 0x000fe2000bf26310 */
[----:B------:R-:W-:Y:S01]  /*0260*/  ULDC.U8 UR15, c[0x0][0x2a4] ;  /* 0x0000a900000f7ab9 */ /* 0x000fe20000000000 */
[----:B------:R-:W-:Y:S01]  /*0270*/  UMOV UR4, URZ ;  /* 0x0000003f00047c82 */ /* 0x000fe20008000000 */
[----:B------:R-:W-:Y:S01]  /*0280*/  UIADD3.X UR8, URZ, UR8, URZ, UP0, !UPT ;  /* 0x000000083f087290 */ /* 0x000fe200087fe43f */
[----:B------:R-:W-:-:S02]  /*0290*/  ISETP.LT.U32.AND P1, PT, R59, 0x1c0, !P1 ;  /* 0x000001c03b00780c */ /* 0x000fc40004f21070 */
[----:B------:R-:W-:Y:S01]  /*02a0*/  LEA R54, R0, UR10, 0x3 ;  /* 0x0000000a00367c11 */ /* 0x000fe2000f8e18ff */
[----:B------:R-:W-:Y:S02]  /*02b0*/  USHF.R.S64 UR6, UR6, 0x1, UR8 ;  /* 0x0000000106067899 */ /* 0x000fe40008001008 */
[----:B------:R-:W-:-:S04]  /*02c0*/  USHF.R.S32.HI UR8, URZ, 0x1, UR8 ;  /* 0x000000013f087899 */ /* 0x000fc80008011408 */
[----:B-1----:R-:W-:-:S12]  /*02d0*/  USHF.L.U64.HI UR8, UR6, 0x2, UR8 ;  /* 0x0000000206087899 */ /* 0x002fd80008010208 */
.L_x_2428:
[----:B012---:R-:W0:Y:S01]  /*02e0*/  LDC R6, c[0x0][0x2a0] ;  /* 0x0000a800ff067b82 */ /* 0x007e220000000800 */
[C---:B------:R-:W-:Y:S01]  /*02f0*/  IADD3 R25, R58.reuse, 0x18, RZ ;  /* 0x000000183a197810 */ /* 0x040fe20007ffe0ff */
[----:B------:R-:W-:Y:S01]  /*0300*/  ULDC.64 UR18, c[0x0][0x290] ;  /* 0x0000a40000127ab9 */ /* 0x000fe20000000a00 */
[----:B------:R-:W-:Y:S01]  /*0310*/  ISETP.LE.AND P4, PT, RZ, UR9, PT ;  /* 0x00000009ff007c0c */ /* 0x000fe2000bf83270 */
[----:B------:R-:W-:Y:S01]  /*0320*/  ULDC.64 UR10, c[0x0][0x298] ;  /* 0x0000a600000a7ab9 */ /* 0x000fe20000000a00 */
[----:B------:R-:W-:Y:S02]  /*0330*/  ISETP.GE.U32.AND P0, PT, R25, UR18, PT ;  /* 0x0000001219007c0c */ /* 0x000fe4000bf06070 */
[----:B------:R-:W-:Y:S02]  /*0340*/  CS2R R30, SRZ ;  /* 0x00000000001e7805 */ /* 0x000fe4000001ff00 */
[----:B---3--:R-:W-:Y:S01]  /*0350*/  SHF.R.S32.HI R9, RZ, 0x1f, R25 ;  /* 0x0000001fff097819 */ /* 0x008fe20000011419 */
[----:B------:R-:W1:Y:S01]  /*0360*/  @P1 LDC.64 R10, c[0x0][0x288] ;  /* 0x0000a200ff0a1b82 */ /* 0x000e620000000a00 */
[----:B------:R-:W-:-:S02]  /*0370*/  IADD3 R16, R58, 0x8, RZ ;  /* 0x000000083a107810 */ /* 0x000fc40007ffe0ff */
[----:B------:R-:W-:Y:S02]  /*0380*/  ISETP.GE.AND.EX P0, PT, R9, UR19, PT, P0 ;  /* 0x0000001309007c0c */ /* 0x000fe4000bf06300 */
[----:B------:R-:W-:Y:S02]  /*0390*/  SHF.R.S32.HI R23, RZ, 0x1f, R16 ;  /* 0x0000001fff177819 */ /* 0x000fe40000011410 */
[----:B------:R-:W-:Y:S01]  /*03a0*/  ISETP.GT.U32.OR P0, PT, R59, 0x1bf, P0 ;  /* 0x000001bf3b00780c */ /* 0x000fe20000704470 */
[----:B------:R-:W2:Y:S01]  /*03b0*/  @P1 LDC.64 R26, c[0x0][0x230] ;  /* 0x00008c00ff1a1b82 */ /* 0x000ea20000000a00 */
[----:B0---4-:R-:W-:-:S07]  /*03c0*/  IABS R5, R6 ;  /* 0x0000000600057213 */ /* 0x011fce0000000000 */
[----:B------:R-:W0:Y:S01]  /*03d0*/  @P1 LDC.64 R14, c[0x0][0x228] ;  /* 0x00008a00ff0e1b82 */ /* 0x000e220000000a00 */
[----:B------:R-:W3:Y:S08]  /*03e0*/  I2F.RP R0, R5 ;  /* 0x0000000500007306 */ /* 0x000ef00000209400 */
[----:B---3--:R-:W3:Y:S02]  /*03f0*/  MUFU.RCP R0, R0 ;  /* 0x0000000000007308 */ /* 0x008ee40000001000 */
[----:B---3--:R-:W-:-:S06]  /*0400*/  IADD3 R2, R0, 0xffffffe, RZ ;  /* 0x0ffffffe00027810 */ /* 0x008fcc0007ffe0ff */
[----:B------:R3:W4:Y:S02]  /*0410*/  F2I.FTZ.U32.TRUNC.NTZ R3, R2 ;  /* 0x0000000200037305 */ /* 0x000724000021f000 */
[----:B---3--:R-:W-:Y:S01]  /*0420*/  HFMA2.MMA R2, -RZ, RZ, 0, 0 ;  /* 0x00000000ff027435 */ /* 0x008fe200000001ff */
[----:B----4-:R-:W-:-:S05]  /*0430*/  IADD3 R4, RZ, -R3, RZ ;  /* 0x80000003ff047210 */ /* 0x010fca0007ffe0ff */
[----:B------:R-:W-:Y:S01]  /*0440*/  IMAD R7, R4, R5, RZ ;  /* 0x0000000504077224 */ /* 0x000fe200078e02ff */
[----:B------:R-:W-:-:S03]  /*0450*/  IABS R4, UR9 ;  /* 0x0000000900047c13 */ /* 0x000fc60008000000 */
[----:B------:R-:W-:Y:S01]  /*0460*/  IMAD.HI.U32 R3, R3, R7, R2 ;  /* 0x0000000703037227 */ /* 0x000fe200078e0002 */
[----:B------:R-:W-:-:S04]  /*0470*/  LOP3.LUT R2, R6, UR9, RZ, 0x3c, !PT ;  /* 0x0000000906027c12 */ /* 0x000fc8000f8e3cff */
[----:B------:R-:W-:Y:S01]  /*0480*/  ISETP.GE.AND P2, PT, R2, RZ, PT ;  /* 0x000000ff0200720c */ /* 0x000fe20003f46270 */
[----:B------:R-:W-:-:S05]  /*0490*/  IMAD.HI.U32 R3, R3, R4, RZ ;  /* 0x0000000403037227 */ /* 0x000fca00078e00ff */
[----:B------:R-:W-:-:S05]  /*04a0*/  IADD3 R0, -R3, RZ, RZ ;  /* 0x000000ff03007210 */ /* 0x000fca0007ffe1ff */
[----:B------:R-:W-:Y:S01]  /*04b0*/  IMAD R0, R5, R0, R4 ;  /* 0x0000000005007224 */ /* 0x000fe200078e0204 */
[----:B------:R-:W-:-:S04]  /*04c0*/  SHF.R.S32.HI R4, RZ, 0x1f, R60 ;  /* 0x0000001fff047819 */ /* 0x000fc8000001143c */
[----:B------:R-:W-:-:S13]  /*04d0*/  ISETP.GT.U32.AND P3, PT, R5, R0, PT ;  /* 0x000000000500720c */ /* 0x000fda0003f64070 */
[-C--:B------:R-:W-:Y:S02]  /*04e0*/  @!P3 IADD3 R0, R0, -R5.reuse, RZ ;  /* 0x800000050000b210 */ /* 0x080fe40007ffe0ff */
[----:B------:R-:W-:Y:S02]  /*04f0*/  @!P3 IADD3 R3, R3, 0x1, RZ ;  /* 0x000000010303b810 */ /* 0x000fe40007ffe0ff */
[CC--:B------:R-:W-:Y:S02]  /*0500*/  ISETP.GE.U32.AND P5, PT, R0.reuse, R5.reuse, PT ;  /* 0x000000050000720c */ /* 0x0c0fe40003fa6070 */
[----:B------:R-:W-:Y:S02]  /*0510*/  ISETP.GT.U32.AND P6, PT, R5, R0, PT ;  /* 0x000000000500720c */ /* 0x000fe40003fc4070 */
[----:B------:R-:W-:Y:S02]  /*0520*/  IADD3 R5, R0, -R5, RZ ;  /* 0x8000000500057210 */ /* 0x000fe40007ffe0ff */
[----:B------:R-:W-:-:S02]  /*0530*/  ISETP.NE.AND P3, PT, R6, RZ, PT ;  /* 0x000000ff0600720c */ /* 0x000fc40003f65270 */
[----:B------:R-:W-:Y:S02]  /*0540*/  SEL R0, R5, R0, !P6 ;  /* 0x0000000005007207 */ /* 0x000fe40007000000 */
[----:B------:R-:W-:Y:S02]  /*0550*/  LOP3.LUT R5, RZ, R6, RZ, 0x33, !PT ;  /* 0x00000006ff057212 */ /* 0x000fe400078e33ff */
[----:B------:R-:W-:Y:S01]  /*0560*/  @!P4 IADD3 R0, -R0, RZ, RZ ;  /* 0x000000ff0000c210 */ /* 0x000fe20007ffe1ff */
[----:B------:R-:W3:Y:S01]  /*0570*/  @!P0 LDC.64 R6, c[0x0][0x228] ;  /* 0x00008a00ff068b82 */ /* 0x000ee20000000a00 */
[----:B------:R-:W-:Y:S02]  /*0580*/  @P5 IADD3 R3, R3, 0x1, RZ ;  /* 0x0000000103035810 */ /* 0x000fe40007ffe0ff */
[----:B------:R-:W-:Y:S02]  /*0590*/  SEL R62, R5, R0, !P3 ;  /* 0x00000000053e7207 */ /* 0x000fe40005800000 */
[----:B------:R-:W-:-:S02]  /*05a0*/  @!P2 IADD3 R3, -R3, RZ, RZ ;  /* 0x000000ff0303a210 */ /* 0x000fc40007ffe1ff */
[----:B------:R-:W-:Y:S01]  /*05b0*/  ISETP.GE.U32.AND P5, PT, R16, UR18, PT ;  /* 0x0000001210007c0c */ /* 0x000fe2000bfa6070 */
[----:B------:R-:W-:Y:S01]  /*05c0*/  IMAD R43, R62, 0x70, RZ ;  /* 0x000000703e2b7824 */ /* 0x000fe200078e02ff */
[----:B------:R-:W-:Y:S02]  /*05d0*/  SEL R5, R5, R3, !P3 ;  /* 0x0000000305057207 */ /* 0x000fe40005800000 */
[----:B------:R-:W4:Y:S01]  /*05e0*/  @!P0 LDC.64 R2, c[0x0][0x288] ;  /* 0x0000a200ff028b82 */ /* 0x000f220000000a00 */
[----:B------:R-:W-:Y:S02]  /*05f0*/  ISETP.GE.AND.EX P5, PT, R23, UR19, PT, P5 ;  /* 0x0000001317007c0c */ /* 0x000fe4000bfa6350 */
[----:B------:R-:W-:Y:S02]  /*0600*/  IADD3 R64, P2, R60, R43, RZ ;  /* 0x0000002b3c407210 */ /* 0x000fe40007f5e0ff */
[----:B------:R-:W-:Y:S02]  /*0610*/  SHF.R.S32.HI R0, RZ, 0x1f, R5 ;  /* 0x0000001fff007819 */ /* 0x000fe40000011405 */
[----:B------:R-:W-:-:S02]  /*0620*/  ISETP.GT.U32.OR P5, PT, R59, 0x1bf, P5 ;  /* 0x000001bf3b00780c */ /* 0x000fc40002fa4470 */
[----:B------:R-:W-:Y:S01]  /*0630*/  LEA.HI.X.SX32 R65, R43, R4, 0x1, P2 ;  /* 0x000000042b417211 */ /* 0x000fe200010f0eff */
[----:B------:R-:W-:Y:S01]  /*0640*/  IMAD R4, R0, UR10, RZ ;  /* 0x0000000a00047c24 */ /* 0x000fe2000f8e02ff */
[----:B------:R-:W-:-:S03]  /*0650*/  IADD3 R0, R58, 0x10, RZ ;  /* 0x000000103a007810 */ /* 0x000fc60007ffe0ff */
[C---:B------:R-:W-:Y:S01]  /*0660*/  IMAD R67, R5.reuse, UR11, R4 ;  /* 0x0000000b05437c24 */ /* 0x040fe2000f8e0204 */
[----:B------:R-:W-:Y:S01]  /*0670*/  ISETP.GE.U32.AND P4, PT, R0, UR18, PT ;  /* 0x0000001200007c0c */ /* 0x000fe2000bf86070 */
[----:B------:R-:W-:Y:S01]  /*0680*/  IMAD.WIDE.U32 R64, R5, UR10, R64 ;  /* 0x0000000a05407c25 */ /* 0x000fe2000f8e0040 */
[----:B------:R-:W-:Y:S02]  /*0690*/  SHF.R.S32.HI R17, RZ, 0x1f, R0 ;  /* 0x0000001fff117819 */ /* 0x000fe40000011400 */
[----:B------:R-:W-:Y:S01]  /*06a0*/  CS2R R36, SRZ ;  /* 0x0000000000247805 */ /* 0x000fe2000001ff00 */
[----:B------:R-:W-:Y:S01]  /*06b0*/  ULDC.64 UR10, c[0x0][0x248] ;  /* 0x00009200000a7ab9 */ /* 0x000fe20000000a00 */
[----:B-1----:R-:W-:Y:S01]  /*06c0*/  @P1 IMAD R4, R57, R10, RZ ;  /* 0x0000000a39041224 */ /* 0x002fe200078e02ff */
[----:B------:R-:W1:Y:S01]  /*06d0*/  @!P5 LDC.64 R12, c[0x0][0x288] ;  /* 0x0000a200ff0cdb82 */ /* 0x000e620000000a00 */
[----:B------:R-:W-:Y:S02]  /*06e0*/  IADD3 R67, R65, R67, RZ ;  /* 0x0000004341437210 */ /* 0x000fe40007ffe0ff */
[----:B------:R-:W-:Y:S01]  /*06f0*/  @P1 IMAD R11, R58, R11, R4 ;  /* 0x0000000b3a0b1224 */ /* 0x000fe200078e0204 */
[----:B------:R-:W-:Y:S01]  /*0700*/  ISETP.GE.AND.EX P4, PT, R17, UR19, PT, P4 ;  /* 0x0000001311007c0c */ /* 0x000fe2000bf86340 */
[----:B----4-:R-:W-:Y:S01]  /*0710*/  @!P0 IMAD R8, R9, R2, RZ ;  /* 0x0000000209088224 */ /* 0x010fe200078e02ff */
[----:B------:R-:W-:-:S02]  /*0720*/  @P1 MOV R66, R64 ;  /* 0x0000004000421202 */ /* 0x000fc40000000f00 */
[----:B------:R-:W4:Y:S01]  /*0730*/  @!P0 LDC.64 R4, c[0x0][0x230] ;  /* 0x00008c00ff048b82 */ /* 0x000f220000000a00 */
[----:B------:R-:W-:Y:S01]  /*0740*/  @!P0 MOV R20, R64 ;  /* 0x0000004000148202 */ /* 0x000fe20000000f00 */
[----:B------:R-:W-:Y:S01]  /*0750*/  @!P0 IMAD R29, R25, R3, R8 ;  /* 0x00000003191d8224 */ /* 0x000fe200078e0208 */
[----:B------:R-:W-:Y:S01]  /*0760*/  @!P0 MOV R21, R67 ;  /* 0x0000004300158202 */ /* 0x000fe20000000f00 */
[----:B------:R-:W-:Y:S01]  /*0770*/  @P1 IMAD.WIDE.U32 R18, R58, R10, R66 ;  /* 0x0000000a3a121225 */ /* 0x000fe200078e0042 */
[----:B------:R-:W-:-:S03]  /*0780*/  ISETP.GT.U32.OR P4, PT, R59, 0x1bf, P4 ;  /* 0x000001bf3b00780c */ /* 0x000fc60002784470 */
[----:B------:R-:W-:Y:S01]  /*0790*/  @!P0 IMAD.WIDE.U32 R20, R25, R2, R20 ;  /* 0x0000000219148225 */ /* 0x000fe200078e0014 */
[----:B------:R-:W-:Y:S01]  /*07a0*/  @P1 IADD3 R3, R19, R11, RZ ;  /* 0x0000000b13031210 */ /* 0x000fe20007ffe0ff */
[----:B------:R-:W3:Y:S01]  /*07b0*/  @!P5 LDC.64 R8, c[0x0][0x228] ;  /* 0x00008a00ff08db82 */ /* 0x000ee20000000a00 */
[----:B------:R-:W-:Y:S02]  /*07c0*/  @P1 SHF.L.U32 R25, R18, 0x2, RZ ;  /* 0x0000000212191819 */ /* 0x000fe400000006ff */
[----:B------:R-:W-:Y:S02]  /*07d0*/  @!P0 IADD3 R19, R21, R29, RZ ;  /* 0x0000001d15138210 */ /* 0x000fe40007ffe0ff */
[----:B------:R-:W-:Y:S01]  /*07e0*/  @!P0 SHF.L.U32 R21, R20, 0x2, RZ ;  /* 0x0000000214158819 */ /* 0x000fe200000006ff */
[----:B-1----:R-:W-:Y:S01]  /*07f0*/  @!P5 IMAD R23, R23, R12, RZ ;  /* 0x0000000c1717d224 */ /* 0x002fe200078e02ff */
[----:B------:R-:W-:Y:S01]  /*0800*/  @P1 SHF.L.U64.HI R22, R18, 0x2, R3 ;  /* 0x0000000212161819 */ /* 0x000fe20000010203 */
[----:B------:R-:W1:Y:S01]  /*0810*/  @!P5 LDC.64 R10, c[0x0][0x230] ;  /* 0x00008c00ff0adb82 */ /* 0x000e620000000a00 */
[----:B------:R-:W-:Y:S01]  /*0820*/  @!P0 SHF.L.U64.HI R20, R20, 0x2, R19 ;  /* 0x0000000214148819 */ /* 0x000fe20000010213 */
[----:B------:R-:W-:Y:S01]  /*0830*/  @!P5 IMAD R23, R16, R13, R23 ;  /* 0x0000000d1017d224 */ /* 0x000fe200078e0217 */
[----:B------:R-:W-:-:S02]  /*0840*/  @!P5 MOV R18, R64 ;  /* 0x000000400012d202 */ /* 0x000fc40000000f00 */
[----:B------:R-:W-:Y:S02]  /*0850*/  @!P5 MOV R19, R67 ;  /* 0x000000430013d202 */ /* 0x000fe40000000f00 */
[C---:B--2---:R-:W-:Y:S01]  /*0860*/  @P1 IADD3 R26, P3, R25.reuse, R26, RZ ;  /* 0x0000001a191a1210 */ /* 0x044fe20007f7e0ff */
[----:B------:R-:W2:Y:S01]  /*0870*/  @!P4 LDC.64 R2, c[0x0][0x288] ;  /* 0x0000a200ff02cb82 */ /* 0x000ea20000000a00 */
[----:B0-----:R-:W-:Y:S01]  /*0880*/  @P1 IADD3 R14, P6, R25, R14, RZ ;  /* 0x0000000e190e1210 */ /* 0x001fe20007fde0ff */
[----:B------:R-:W-:Y:S01]  /*0890*/  @!P5 IMAD.WIDE.U32 R18, R16, R12, R18 ;  /* 0x0000000c1012d225 */ /* 0x000fe200078e0012 */
[----:B------:R-:W-:Y:S02]  /*08a0*/  @P1 IADD3.X R27, R22, R27, RZ, P3, !PT ;  /* 0x0000001b161b1210 */ /* 0x000fe40001ffe4ff */
[C---:B----4-:R-:W-:Y:S02]  /*08b0*/  @!P0 IADD3 R12, P2, R21.reuse, R4, RZ ;  /* 0x00000004150c8210 */ /* 0x050fe40007f5e0ff */
[----:B---3--:R-:W-:Y:S01]  /*08c0*/  @!P0 IADD3 R6, P3, R21, R6, RZ ;  /* 0x0000000615068210 */ /* 0x008fe20007f7e0ff */
[----:B------:R-:W0:Y:S01]  /*08d0*/  @!P4 LDC.64 R24, c[0x0][0x228] ;  /* 0x00008a00ff18cb82 */ /* 0x000e220000000a00 */
[----:B------:R-:W-:-:S02]  /*08e0*/  IADD3 R21, R58, 0x20, RZ ;  /* 0x000000203a157810 */ /* 0x000fc40007ffe0ff */
[C---:B------:R-:W-:Y:S02]  /*08f0*/  @!P0 IADD3.X R7, R20.reuse, R7, RZ, P3, !PT ;  /* 0x0000000714078210 */ /* 0x040fe40001ffe4ff */
[----:B------:R-:W-:Y:S02]  /*0900*/  ISETP.GE.U32.AND P3, PT, R21, UR18, PT ;  /* 0x0000001215007c0c */ /* 0x000fe4000bf66070 */
[----:B------:R-:W-:Y:S02]  /*0910*/  SHF.R.S32.HI R35, RZ, 0x1f, R21 ;  /* 0x0000001fff237819 */ /* 0x000fe40000011415 */
[----:B------:R-:W-:Y:S02]  /*0920*/  @!P0 IADD3.X R13, R20, R5, RZ, P2, !PT ;  /* 0x00000005140d8210 */ /* 0x000fe400017fe4ff */
[----:B------:R-:W-:Y:S02]  /*0930*/  ISETP.GE.AND.EX P3, PT, R35, UR19, PT, P3 ;  /* 0x0000001323007c0c */ /* 0x000fe4000bf66330 */
[----:B------:R-:W-:Y:S01]  /*0940*/  @!P5 IADD3 R19, R19, R23, RZ ;  /* 0x000000171313d210 */ /* 0x000fe20007ffe0ff */
[----:B------:R3:W5:Y:S01]  /*0950*/  @!P0 LDG.E.64 R30, desc[UR12][R12.64] ;  /* 0x0000000c0c1e8981 */ /* 0x000762000c1e1b00 */
[----:B------:R-:W-:Y:S01]  /*0960*/  @!P5 SHF.L.U32 R5, R18, 0x2, RZ ;  /* 0x000000021205d819 */ /* 0x000fe200000006ff */
[----:B--2---:R-:W-:Y:S01]  /*0970*/  @!P4 IMAD R17, R17, R2, RZ ;  /* 0x000000021111c224 */ /* 0x004fe200078e02ff */
[----:B------:R-:W-:-:S02]  /*0980*/  ISETP.GT.U32.OR P3, PT, R59, 0x1bf, P3 ;  /* 0x000001bf3b00780c */ /* 0x000fc40001f64470 */
[----:B------:R-:W-:Y:S01]  /*0990*/  @!P5 SHF.L.U64.HI R18, R18, 0x2, R19 ;  /* 0x000000021212d819 */ /* 0x000fe20000010213 */
[----:B------:R-:W-:Y:S01]  /*09a0*/  @!P4 IMAD R19, R0, R3, R17 ;  /* 0x000000030013c224 */ /* 0x000fe200078e0211 */
[----:B-1----:R-:W-:Y:S02]  /*09b0*/  @!P5 IADD3 R10, P2, R5, R10, RZ ;  /* 0x0000000a050ad210 */ /* 0x002fe40007f5e0ff */
[----:B------:R-:W-:Y:S02]  /*09c0*/  IADD3 R20, R58, 0x28, RZ ;  /* 0x000000283a147810 */ /* 0x000fe40007ffe0ff */
[----:B------:R-:W-:Y:S02]  /*09d0*/  @!P5 IADD3.X R11, R18, R11, RZ, P2, !PT ;  /* 0x0000000b120bd210 */ /* 0x000fe400017fe4ff */
[----:B------:R-:W-:Y:S02]  /*09e0*/  ISETP.GE.U32.AND P2, PT, R20, UR18, PT ;  /* 0x0000001214007c0c */ /* 0x000fe4000bf46070 */
[----:B------:R-:W-:Y:S01]  /*09f0*/  SHF.R.S32.HI R29, RZ, 0x1f, R20 ;  /* 0x0000001fff1d7819 */ /* 0x000fe20000011414 */
[----:B------:R-:W1:Y:S01]  /*0a00*/  @!P3 LDC.64 R32, c[0x0][0x288] ;  /* 0x0000a200ff20bb82 */ /* 0x000e620000000a00 */
[----:B------:R-:W-:Y:S01]  /*0a10*/  @!P4 MOV R16, R64 ;  /* 0x000000400010c202 */ /* 0x000fe20000000f00 */
[----:B------:R-:W5:Y:S01]  /*0a20*/  @!P5 LDG.E.64 R36, desc[UR12][R10.64] ;  /* 0x0000000c0a24d981 */ /* 0x000f62000c1e1b00 */
[----:B------:R-:W-:-:S02]  /*0a30*/  ISETP.GE.AND.EX P2, PT, R29, UR19, PT, P2 ;  /* 0x000000131d007c0c */ /* 0x000fc4000bf46320 */
[----:B------:R-:W-:Y:S02]  /*0a40*/  @!P4 MOV R17, R67 ;  /* 0x000000430011c202 */ /* 0x000fe40000000f00 */
[----:B------:R-:W-:Y:S02]  /*0a50*/  @P1 IADD3.X R15, R22, R15, RZ, P6, !PT ;  /* 0x0000000f160f1210 */ /* 0x000fe400037fe4ff */
[----:B------:R-:W-:Y:S02]  /*0a60*/  @!P5 IADD3 R8, P6, R5, R8, RZ ;  /* 0x000000080508d210 */ /* 0x000fe40007fde0ff */
[----:B------:R-:W-:Y:S02]  /*0a70*/  CS2R R4, SRZ ;  /* 0x0000000000047805 */ /* 0x000fe4000001ff00 */
[----:B------:R-:W-:Y:S01]  /*0a80*/  ISETP.GT.U32.OR P2, PT, R59, 0x1bf, P2 ;  /* 0x000001bf3b00780c */ /* 0x000fe20001744470 */
[----:B------:R-:W-:Y:S01]  /*0a90*/  @!P4 IMAD.WIDE.U32 R16, R0, R2, R16 ;  /* 0x000000020010c225 */ /* 0x000fe200078e0010 */
[----:B------:R-:W-:Y:S01]  /*0aa0*/  IADD3 R0, R58, 0x38, RZ ;  /* 0x000000383a007810 */ /* 0x000fe20007ffe0ff */
[----:B------:R-:W2:Y:S01]  /*0ab0*/  @!P4 LDC.64 R2, c[0x0][0x230] ;  /* 0x00008c00ff02cb82 */ /* 0x000ea20000000a00 */
[----:B------:R-:W-:Y:S01]  /*0ac0*/  @!P5 IADD3.X R9, R18, R9, RZ, P6, !PT ;  /* 0x000000091209d210 */ /* 0x000fe200037fe4ff */
[----:B------:R4:W5:Y:S01]  /*0ad0*/  @!P0 LDG.E.64 R4, desc[UR12][R6.64] ;  /* 0x0000000c06048981 */ /* 0x000962000c1e1b00 */
[----:B---3--:R-:W-:-:S02]  /*0ae0*/  SHF.R.S32.HI R12, RZ, 0x1f, R0 ;  /* 0x0000001fff0c7819 */ /* 0x008fc40000011400 */
[----:B------:R-:W-:-:S04]  /*0af0*/  ISETP.GE.U32.AND P0, PT, R0, UR18, PT ;  /* 0x0000001200007c0c */ /* 0x000fc8000bf06070 */
[----:B------:R-:W-:Y:S01]  /*0b00*/  ISETP.GE.AND.EX P0, PT, R12, UR19, PT, P0 ;  /* 0x000000130c007c0c */ /* 0x000fe2000bf06300 */
[----:B-1----:R-:W-:Y:S01]  /*0b10*/  @!P3 IMAD R34, R35, R32, RZ ;  /* 0x000000202322b224 */ /* 0x002fe200078e02ff */
[----:B------:R-:W1:Y:S01]  /*0b20*/  @!P2 LDC.64 R12, c[0x0][0x288] ;  /* 0x0000a200ff0cab82 */ /* 0x000e620000000a00 */
[----:B----4-:R-:W-:-:S04]  /*0b30*/  @!P4 IADD3 R7, R17, R19, RZ ;  /* 0x000000131107c210 */ /* 0x010fc80007ffe0ff */
[C---:B------:R-:W-:Y:S02]  /*0b40*/  @!P4 SHF.L.U64.HI R22, R16.reuse, 0x2, R7 ;  /* 0x000000021016c819 */ /* 0x040fe40000010207 */
[----:B------:R-:W-:Y:S02]  /*0b50*/  CS2R R6, SRZ ;  /* 0x0000000000067805 */ /* 0x000fe4000001ff00 */
[----:B------:R-:W-:Y:S01]  /*0b60*/  @!P4 SHF.L.U32 R39, R16, 0x2, RZ ;  /* 0x000000021027c819 */ /* 0x000fe200000006ff */
[----:B------:R-:W-:Y:S01]  /*0b70*/  @!P3 IMAD R35, R21, R33, R34 ;  /* 0x000000211523b224 */ /* 0x000fe200078e0222 */
[----:B------:R-:W-:Y:S01]  /*0b80*/  UIMAD.WIDE UR10, UR9, 0x8, UR10 ;  /* 0x00000008090a78a5 */ /* 0x000fe2000f8e020a */
[----:B------:R-:W-:Y:S01]  /*0b90*/  IADD3 R28, R58, 0x30, RZ ;  /* 0x000000303a1c7810 */ /* 0x000fe20007ffe0ff */
[----:B------:R-:W3:Y:S01]  /*0ba0*/  @!P3 LDC.64 R16, c[0x0][0x230] ;  /* 0x00008c00ff10bb82 */ /* 0x000ee20000000a00 */
[----:B------:R4:W5:Y:S01]  /*0bb0*/  @!P5 LDG.E.64 R6, desc[UR12][R8.64] ;  /* 0x0000000c0806d981 */ /* 0x000962000c1e1b00 */
[----:B--2---:R-:W-:-:S06]  /*0bc0*/  @!P4 IADD3 R2, P5, R39, R2, RZ ;  /* 0x000000022702c210 */ /* 0x004fcc0007fbe0ff */
[----:B------:R-:W2:Y:S01]  /*0bd0*/  @!P3 LDC.64 R18, c[0x0][0x228] ;  /* 0x00008a00ff12bb82 */ /* 0x000ea20000000a00 */
[----:B----4-:R-:W-:Y:S02]  /*0be0*/  @!P3 MOV R8, R64 ;  /* 0x000000400008b202 */ /* 0x010fe40000000f00 */
[----:B------:R-:W-:Y:S02]  /*0bf0*/  @!P3 MOV R9, R67 ;  /* 0x000000430009b202 */ /* 0x000fe40000000f00 */
[----:B------:R-:W-:-:S03]  /*0c00*/  @!P4 IADD3.X R3, R22, R3, RZ, P5, !PT ;  /* 0x000000031603c210 */ /* 0x000fc60002ffe4ff */
[----:B------:R-:W4:Y:S01]  /*0c10*/  @!P2 LDC.64 R44, c[0x0][0x230] ;  /* 0x00008c00ff2cab82 */ /* 0x000f220000000a00 */
[----:B------:R-:W-:Y:S01]  /*0c20*/  @!P3 IMAD.WIDE.U32 R32, R21, R32, R8 ;  /* 0x000000201520b225 */ /* 0x000fe200078e0008 */
[----:B0-----:R-:W-:-:S04]  /*0c30*/  @!P4 IADD3 R24, P5, R39, R24, RZ ;  /* 0x000000182718c210 */ /* 0x001fc80007fbe0ff */
[----:B------:R-:W-:Y:S01]  /*0c40*/  @!P3 IADD3 R21, R33, R35, RZ ;  /* 0x000000232115b210 */ /* 0x000fe20007ffe0ff */
[----:B-1----:R-:W-:Y:S01]  /*0c50*/  @!P2 IMAD R29, R29, R12, RZ ;  /* 0x0000000c1d1da224 */ /* 0x002fe200078e02ff */
[----:B------:R-:W-:Y:S01]  /*0c60*/  @!P4 IADD3.X R25, R22, R25, RZ, P5, !PT ;  /* 0x000000191619c210 */ /* 0x000fe20002ffe4ff */
[----:B------:R-:W0:Y:S01]  /*0c70*/  @!P2 LDC.64 R46, c[0x0][0x228] ;  /* 0x00008a00ff2eab82 */ /* 0x000e220000000a00 */
[C---:B------:R-:W-:Y:S02]  /*0c80*/  @!P3 SHF.L.U32 R9, R32.reuse, 0x2, RZ ;  /* 0x000000022009b819 */ /* 0x040fe400000006ff */
[----:B------:R-:W-:Y:S02]  /*0c90*/  @!P3 SHF.L.U64.HI R22, R32, 0x2, R21 ;  /* 0x000000022016b819 */ /* 0x000fe40000010215 */
[----:B------:R-:W-:Y:S02]  /*0ca0*/  @!P2 MOV R34, R64 ;  /* 0x000000400022a202 */ /* 0x000fe40000000f00 */
[----:B------:R-:W-:-:S02]  /*0cb0*/  @!P2 MOV R35, R67 ;  /* 0x000000430023a202 */ /* 0x000fc40000000f00 */
[----:B------:R-:W-:Y:S02]  /*0cc0*/  ISETP.GE.U32.AND P6, PT, R28, UR18, PT ;  /* 0x000000121c007c0c */ /* 0x000fe4000bfc6070 */
[----:B------:R-:W-:Y:S02]  /*0cd0*/  SHF.R.S32.HI R23, RZ, 0x1f, R28 ;  /* 0x0000001fff177819 */ /* 0x000fe4000001141c */
[----:B------:R-:W-:Y:S02]  /*0ce0*/  MOV R32, UR10 ;  /* 0x0000000a00207c02 */ /* 0x000fe40008000f00 */
[----:B------:R-:W-:Y:S01]  /*0cf0*/  MOV R33, UR11 ;  /* 0x0000000b00217c02 */ /* 0x000fe20008000f00 */
[C---:B------:R-:W-:Y:S01]  /*0d00*/  @!P2 IMAD R29, R20.reuse, R13, R29 ;  /* 0x0000000d141da224 */ /* 0x040fe200078e021d */
[----:B------:R-:W-:Y:S01]  /*0d10*/  ISETP.GE.AND.EX P6, PT, R23, UR19, PT, P6 ;  /* 0x0000001317007c0c */ /* 0x000fe2000bfc6360 */
[----:B------:R-:W-:Y:S02]  /*0d20*/  @!P2 IMAD.WIDE.U32 R12, R20, R12, R34 ;  /* 0x0000000c140ca225 */ /* 0x000fe400078e0022 */
[----:B------:R1:W4:Y:S01]  /*0d30*/  LDG.E.64 R20, desc[UR12][R32.64] ;  /* 0x0000000c20147981 */ /* 0x000322000c1e1b00 */
[----:B------:R-:W-:-:S02]  /*0d40*/  ISETP.GT.U32.OR P6, PT, R59, 0x1bf, P6 ;  /* 0x000001bf3b00780c */ /* 0x000fc400037c4470 */
[----:B------:R-:W-:Y:S02]  /*0d50*/  ISETP.GT.U32.OR P0, PT, R59, 0x1bf, P0 ;  /* 0x000001bf3b00780c */ /* 0x000fe40000704470 */
[----:B---3--:R-:W-:-:S09]  /*0d60*/  @!P3 IADD3 R16, P5, R9, R16, RZ ;  /* 0x000000100910b210 */ /* 0x008fd20007fbe0ff */
[----:B------:R-:W3:Y:S01]  /*0d70*/  @!P6 LDC.64 R10, c[0x0][0x288] ;  /* 0x0000a200ff0aeb82 */ /* 0x000ee20000000a00 */
[----:B------:R-:W-:Y:S02]  /*0d80*/  @!P3 IADD3.X R17, R22, R17, RZ, P5, !PT ;  /* 0x000000111611b210 */ /* 0x000fe40002ffe4ff */
[----:B--2---:R-:W-:-:S05]  /*0d90*/  @!P3 IADD3 R18, P5, R9, R18, RZ ;  /* 0x000000120912b210 */ /* 0x004fca0007fbe0ff */
[----:B------:R-:W2:Y:S01]  /*0da0*/  @!P0 LDC.64 R8, c[0x0][0x288] ;  /* 0x0000a200ff088b82 */ /* 0x000ea20000000a00 */
[----:B------:R-:W-:Y:S02]  /*0db0*/  @!P2 IADD3 R13, R13, R29, RZ ;  /* 0x0000001d0d0da210 */ /* 0x000fe40007ffe0ff */
[C---:B------:R-:W-:Y:S02]  /*0dc0*/  @!P2 SHF.L.U32 R29, R12.reuse, 0x2, RZ ;  /* 0x000000020c1da819 */ /* 0x040fe400000006ff */
[----:B------:R-:W-:-:S03]  /*0dd0*/  @!P2 SHF.L.U64.HI R34, R12, 0x2, R13 ;  /* 0x000000020c22a819 */ /* 0x000fc6000001020d */
[----:B------:R-:W1:Y:S01]  /*0de0*/  @!P6 LDC.64 R48, c[0x0][0x230] ;  /* 0x00008c00ff30eb82 */ /* 0x000e620000000a00 */
[----:B------:R-:W-:Y:S02]  /*0df0*/  @!P3 IADD3.X R19, R22, R19, RZ, P5, !PT ;  /* 0x000000131613b210 */ /* 0x000fe40002ffe4ff */
[----:B------:R-:W-:Y:S02]  /*0e00*/  @!P6 MOV R12, R64 ;  /* 0x00000040000ce202 */ /* 0x000fe40000000f00 */
[----:B------:R-:W-:Y:S01]  /*0e10*/  @!P6 MOV R13, R67 ;  /* 0x00000043000de202 */ /* 0x000fe20000000f00 */
[----:B---3--:R-:W-:Y:S02]  /*0e20*/  @!P6 IMAD R35, R23, R10, RZ ;  /* 0x0000000a1723e224 */ /* 0x008fe400078e02ff */
[----:B------:R-:W3:Y:S02]  /*0e30*/  @!P0 LDC.64 R38, c[0x0][0x230] ;  /* 0x00008c00ff268b82 */ /* 0x000ee40000000a00 */
[----:B------:R-:W-:-:S06]  /*0e40*/  @!P6 IMAD R35, R28, R11, R35 ;  /* 0x0000000b1c23e224 */ /* 0x000fcc00078e0223 */
[----:B------:R-:W3:Y:S01]  /*0e50*/  @!P6 LDC.64 R22, c[0x0][0x228] ;  /* 0x00008a00ff16eb82 */ /* 0x000ee20000000a00 */
[----:B------:R-:W-:Y:S01]  /*0e60*/  @!P6 IMAD.WIDE.U32 R10, R28, R10, R12 ;  /* 0x0000000a1c0ae225 */ /* 0x000fe200078e000c */
[----:B------:R-:W-:Y:S02]  /*0e70*/  SHF.R.S32.HI R13, RZ, 0x1f, R0 ;  /* 0x0000001fff0d7819 */ /* 0x000fe40000011400 */
[----:B----4-:R-:W-:Y:S02]  /*0e80*/  @!P2 IADD3 R44, P5, R29, R44, RZ ;  /* 0x0000002c1d2ca210 */ /* 0x010fe40007fbe0ff */
[----:B------:R-:W-:Y:S02]  /*0e90*/  @!P6 IADD3 R11, R11, R35, RZ ;  /* 0x000000230b0be210 */ /* 0x000fe40007ffe0ff */
[----:B------:R-:W4:Y:S01]  /*0ea0*/  @!P0 LDC.64 R40, c[0x0][0x228] ;  /* 0x00008a00ff288b82 */ /* 0x000f220000000a00 */
[----:B--2---:R-:W-:Y:S01]  /*0eb0*/  @!P0 IMAD R28, R13, R8, RZ ;  /* 0x000000080d1c8224 */ /* 0x004fe200078e02ff */
[----:B------:R-:W-:-:S02]  /*0ec0*/  @!P2 IADD3.X R45, R34, R45, RZ, P5, !PT ;  /* 0x0000002d222da210 */ /* 0x000fc40002ffe4ff */
[C---:B------:R-:W-:Y:S02]  /*0ed0*/  @!P6 SHF.L.U32 R13, R10.reuse, 0x2, RZ ;  /* 0x000000020a0de819 */ /* 0x040fe400000006ff */
[----:B------:R-:W-:Y:S02]  /*0ee0*/  @!P6 SHF.L.U64.HI R12, R10, 0x2, R11 ;  /* 0x000000020a0ce819 */ /* 0x000fe4000001020b */
[----:B0-----:R-:W-:Y:S02]  /*0ef0*/  @!P2 IADD3 R46, P5, R29, R46, RZ ;  /* 0x0000002e1d2ea210 */ /* 0x001fe40007fbe0ff */
[----:B------:R-:W-:Y:S02]  /*0f00*/  @!P0 MOV R10, R64 ;  /* 0x00000040000a8202 */ /* 0x000fe40000000f00 */
[----:B------:R-:W-:Y:S01]  /*0f10*/  @!P0 MOV R11, R67 ;  /* 0x00000043000b8202 */ /* 0x000fe20000000f00 */
[----:B------:R-:W-:Y:S01]  /*0f20*/  @!P0 IMAD R29, R0, R9, R28 ;  /* 0x00000009001d8224 */ /* 0x000fe200078e021c */
[----:B------:R-:W-:-:S02]  /*0f30*/  @!P2 IADD3.X R47, R34, R47, RZ, P5, !PT ;  /* 0x0000002f222fa210 */ /* 0x000fc40002ffe4ff */
[----:B-1----:R-:W-:Y:S01]  /*0f40*/  @!P6 IADD3 R48, P5, R13, R48, RZ ;  /* 0x000000300d30e210 */ /* 0x002fe20007fbe0ff */
[----:B------:R-:W-:-:S03]  /*0f50*/  @!P0 IMAD.WIDE.U32 R8, R0, R8, R10 ;  /* 0x0000000800088225 */ /* 0x000fc600078e000a */
[----:B------:R-:W-:Y:S02]  /*0f60*/  @!P6 IADD3.X R49, R12, R49, RZ, P5, !PT ;  /* 0x000000310c31e210 */ /* 0x000fe40002ffe4ff */
[----:B---3--:R-:W-:Y:S02]  /*0f70*/  @!P6 IADD3 R22, P5, R13, R22, RZ ;  /* 0x000000160d16e210 */ /* 0x008fe40007fbe0ff */
[----:B------:R-:W-:Y:S02]  /*0f80*/  @!P0 IADD3 R11, R9, R29, RZ ;  /* 0x0000001d090b8210 */ /* 0x000fe40007ffe0ff */
[----:B------:R-:W-:Y:S02]  /*0f90*/  @!P0 SHF.L.U32 R9, R8, 0x2, RZ ;  /* 0x0000000208098819 */ /* 0x000fe400000006ff */
[----:B------:R-:W-:Y:S02]  /*0fa0*/  @!P6 IADD3.X R23, R12, R23, RZ, P5, !PT ;  /* 0x000000170c17e210 */ /* 0x000fe40002ffe4ff */
[----:B------:R-:W-:-:S02]  /*0fb0*/  @!P0 SHF.L.U64.HI R8, R8, 0x2, R11 ;  /* 0x0000000208088819 */ /* 0x000fc4000001020b */
[C---:B------:R-:W-:Y:S02]  /*0fc0*/  @!P0 IADD3 R38, P5, R9.reuse, R38, RZ ;  /* 0x0000002609268210 */ /* 0x040fe40007fbe0ff */
[----:B------:R-:W-:Y:S02]  /*0fd0*/  CS2R R32, SRZ ;  /* 0x0000000000207805 */ /* 0x000fe4000001ff00 */
[C---:B------:R-:W-:Y:S02]  /*0fe0*/  @!P0 IADD3.X R39, R8.reuse, R39, RZ, P5, !PT ;  /* 0x0000002708278210 */ /* 0x040fe40002ffe4ff */
[----:B----4-:R-:W-:Y:S02]  /*0ff0*/  @!P0 IADD3 R40, P5, R9, R40, RZ ;  /* 0x0000002809288210 */ /* 0x010fe40007fbe0ff */
[----:B------:R-:W-:Y:S01]  /*1000*/  CS2R R34, SRZ ;  /* 0x0000000000227805 */ /* 0x000fe2000001ff00 */
[----:B------:R0:W5:Y:S01]  /*1010*/  @!P4 LDG.E.64 R32, desc[UR12][R2.64] ;  /* 0x0000000c0220c981 */ /* 0x000162000c1e1b00 */
[----:B------:R-:W-:-:S02]  /*1020*/  @!P0 IADD3.X R41, R8, R41, RZ, P5, !PT ;  /* 0x0000002908298210 */ /* 0x000fc40002ffe4ff */
[----:B------:R-:W-:Y:S02]  /*1030*/  CS2R R8, SRZ ;  /* 0x0000000000087805 */ /* 0x000fe4000001ff00 */
[----:B------:R1:W5:Y:S04]  /*1040*/  @P1 LDG.E.64 R34, desc[UR12][R26.64] ;  /* 0x0000000c1a221981 */ /* 0x000368000c1e1b00 */
[----:B------:R2:W5:Y:S01]  /*1050*/  @P1 LDG.E.64 R8, desc[UR12][R14.64] ;  /* 0x0000000c0e081981 */ /* 0x000562000c1e1b00 */
[----:B0-----:R-:W-:Y:S01]  /*1060*/  HFMA2.MMA R3, -RZ, RZ, 0, 0 ;  /* 0x00000000ff037435 */ /* 0x001fe200000001ff */
[----:B------:R-:W-:Y:S02]  /*1070*/  MOV R2, RZ ;  /* 0x000000ff00027202 */ /* 0x000fe40000000f00 */
[----:B-1----:R-:W-:-:S02]  /*1080*/  CS2R R26, SRZ ;  /* 0x00000000001a7805 */ /* 0x002fc4000001ff00 */
[----:B--2---:R-:W-:-:S05]  /*1090*/  CS2R R14, SRZ ;  /* 0x00000000000e7805 */ /* 0x004fca000001ff00 */
[----:B------:R-:W5:Y:S04]  /*10a0*/  @!P6 LDG.E.64 R2, desc[UR12][R48.64] ;  /* 0x0000000c3002e981 */ /* 0x000f68000c1e1b00 */
[----:B------:R-:W5:Y:S04]  /*10b0*/  @!P2 LDG.E.64 R26, desc[UR12][R44.64] ;  /* 0x0000000c2c1aa981 */ /* 0x000f68000c1e1b00 */
[----:B------:R-:W5:Y:S01]  /*10c0*/  @!P2 LDG.E.64 R14, desc[UR12][R46.64] ;  /* 0x0000000c2e0ea981 */ /* 0x000f62000c1e1b00 */
[----:B------:R-:W-:Y:S02]  /*10d0*/  CS2R R10, SRZ ;  /* 0x00000000000a7805 */ /* 0x000fe4000001ff00 */
[----:B------:R-:W-:-:S04]  /*10e0*/  CS2R R12, SRZ ;  /* 0x00000000000c7805 */ /* 0x000fc8000001ff00 */
[----:B------:R0:W5:Y:S04]  /*10f0*/  @!P4 LDG.E.64 R10, desc[UR12][R24.64] ;  /* 0x0000000c180ac981 */ /* 0x000168000c1e1b00 */
[----:B------:R1:W5:Y:S01]  /*1100*/  @!P3 LDG.E.64 R12, desc[UR12][R18.64] ;  /* 0x0000000c120cb981 */ /* 0x000362000c1e1b00 */
[----:B0-----:R-:W-:Y:S02]  /*1110*/  CS2R R24, SRZ ;  /* 0x0000000000187805 */ /* 0x001fe4000001ff00 */
[----:B-1----:R-:W-:-:S04]  /*1120*/  CS2R R18, SRZ ;  /* 0x0000000000127805 */ /* 0x002fc8000001ff00 */
[----:B------:R-:W5:Y:S04]  /*1130*/  @!P0 LDG.E.64 R24, desc[UR12][R38.64] ;  /* 0x0000000c26188981 */ /* 0x000f68000c1e1b00 */
[----:B------:R-:W5:Y:S01]  /*1140*/  @!P0 LDG.E.64 R18, desc[UR12][R40.64] ;  /* 0x0000000c28128981 */ /* 0x000f62000c1e1b00 */
[----:B------:R-:W-:Y:S01]  /*1150*/  CS2R R28, SRZ ;  /* 0x00000000001c7805 */ /* 0x000fe2000001ff00 */
[----:B------:R-:W-:-:S05]  /*1160*/  UMOV UR14, 0x3f800000 ;  /* 0x3f800000000e7882 */ /* 0x000fca0000000000 */
[----:B------:R0:W5:Y:S01]  /*1170*/  @!P3 LDG.E.64 R28, desc[UR12][R16.64] ;  /* 0x0000000c101cb981 */ /* 0x000162000c1e1b00 */
[----:B------:R-:W-:Y:S01]  /*1180*/  BSSY B0, `(.L_x_2378) ;  /* 0x000001c000007945 */ /* 0x000fe20003800000 */
[----:B0-----:R-:W-:-:S06]  /*1190*/  CS2R R16, SRZ ;  /* 0x0000000000107805 */ /* 0x001fcc000001ff00 */
[----:B------:R0:W5:Y:S02]  /*11a0*/  @!P6 LDG.E.64 R16, desc[UR12][R22.64] ;  /* 0x0000000c1610e981 */ /* 0x000164000c1e1b00 */
[----:B0-----:R-:W-:Y:S02]  /*11b0*/  CS2R R22, SRZ ;  /* 0x0000000000167805 */ /* 0x001fe4000001ff00 */
[----:B------:R-:W-:-:S13]  /*11c0*/  R2UR UR11, R20 ;  /* 0x00000000140b72ca */ /* 0x000fda00000e0000 */
[----:B------:R-:W-:-:S05]  /*11d0*/  MOV R0, UR11 ;  /* 0x0000000b00007c02 */ /* 0x000fca0008000f00 */
[----:B------:R-:W-:-:S05]  /*11e0*/  FFMA.FTZ R21, -R0, UR11, R21 ;  /* 0x0000000b00157c23 */ /* 0x000fca0008010115 */
[----:B------:R-:W-:-:S13]  /*11f0*/  FSETP.GTU.FTZ.AND P0, PT, R21, RZ, PT ;  /* 0x000000ff1500720b */ /* 0x000fda0003f1c000 */
[----:B------:R-:W-:Y:S01]  /*1200*/  VOTEU.ANY UP0, P0 ;  /* 0x00000000003f7886 */ /* 0x000fe20000000100 */
[----:B------:R-:W-:-:S04]  /*1210*/  PLOP3.LUT P0, PT, PT, PT, UP0, 0x80, 0x0 ;  /* 0x000000000000781c */ /* 0x000fc80003f0f008 */
[----:B------:R-:W-:-:S09]  /*1220*/  @UP0 ULDC UR10, c[0x0][0x250] ;  /* 0x00009400000a0ab9 */ /* 0x000fd20000000800 */
[----:B------:R-:W-:-:S06]  /*1230*/  @P0 FADD.FTZ R0, R21, UR10 ;  /* 0x0000000a15000e21 */ /* 0x000fcc0008010000 */
[----:B------:R-:W0:Y:S01]  /*1240*/  @P0 MUFU.RSQ R0, R0 ;  /* 0x0000000000000308 */ /* 0x000e220000001400 */
[----:B------:R-:W-:Y:S02]  /*1250*/  CS2R R20, SRZ ;  /* 0x0000000000147805 */ /* 0x000fe4000001ff00 */
[----:B0-----:R-:W-:Y:S02]  /*1260*/  @P0 R2UR UR10, R0 ;  /* 0x00000000000a02ca */ /* 0x001fe400000e0000 */
[----:B------:R-:W-:-:S11]  /*1270*/  ISETP.GT.U32.AND P0, PT, R59, 0x1bf, PT ;  /* 0x000001bf3b00780c */ /* 0x000fd60003f04070 */
[----:B------:R-:W-:Y:S02]  /*1280*/  @UP0 UMOV UR14, UR10 ;  /* 0x0000000a000e0c82 */ /* 0x000fe40008000000 */
[----:B------:R-:W-:Y:S05]  /*1290*/  @P0 BRA `(.L_x_2379) ;  /* 0x0000000000280947 */ /* 0x000fea0003800000 */
        /* <DEDUP_REMOVED lines=10> */
.L_x_2379:
[----:B------:R-:W-:Y:S05]  /*1340*/  BSYNC B0 ;  /* 0x0000000000007941 */ /* 0x000fea0003800000 */
.L_x_2378:
[----:B------:R-:W-:Y:S01]  /*1350*/  ISETP.NE.AND P5, PT, RZ, UR15, PT ;  /* 0x0000000fff007c0c */ /* 0x000fe2000bfa5270 */
[----:B-----5:R-:W-:Y:S01]  /*1360*/  FADD.FTZ R55, R34, -UR11 ;  /* 0x8000000b22377e21 */ /* 0x020fe20008010000 */
[----:B------:R-:W-:Y:S01]  /*1370*/  FADD.FTZ R52, R35, -UR11 ;  /* 0x8000000b23347e21 */ /* 0x000fe20008010000 */
[----:B------:R-:W-:Y:S01]  /*1380*/  FADD.FTZ R50, R37, -UR11 ;  /* 0x8000000b25327e21 */ /* 0x000fe20008010000 */
[----:B------:R-:W-:Y:S01]  /*1390*/  FADD.FTZ R36, R36, -UR11 ;  /* 0x8000000b24247e21 */ /* 0x000fe20008010000 */
[----:B------:R-:W-:Y:S01]  /*13a0*/  MOV R37, R8 ;  /* 0x0000000800257202 */ /* 0x000fe20000000f00 */
[----:B------:R-:W-:Y:S01]  /*13b0*/  FMUL.FTZ R55, R55, UR14 ;  /* 0x0000000e37377c20 */ /* 0x000fe20008410000 */
[----:B------:R-:W-:Y:S01]  /*13c0*/  MOV R34, R9 ;  /* 0x0000000900227202 */ /* 0x000fe20000000f00 */
[----:B------:R-:W-:Y:S01]  /*13d0*/  FMUL.FTZ R52, R52, UR14 ;  /* 0x0000000e34347c20 */ /* 0x000fe20008410000 */
[----:B------:R-:W-:-:S04]  /*13e0*/  MOV R35, R6 ;  /* 0x0000000600237202 */ /* 0x000fc80000000f00 */
[----:B------:R-:W-:Y:S05]  /*13f0*/  @!P5 BRA `(.L_x_2380) ;  /* 0x000000000048d947 */ /* 0x000fea0003800000 */
[----:B------:R-:W-:Y:S01]  /*1400*/  FFMA.FTZ R34, R52, R21, R23 ;  /* 0x0000001534227223 */ /* 0x000fe20000010017 */
[----:B------:R-:W-:-:S03]  /*1410*/  FFMA.FTZ R0, R55, R20, R22 ;  /* 0x0000001437007223 */ /* 0x000fc60000010016 */
[----:B------:R-:W-:Y:S01]  /*1420*/  FMUL.FTZ R40, R34, -1.4426950216293334961 ;  /* 0xbfb8aa3b22287820 */ /* 0x000fe20000410000 */
[----:B------:R-:W-:-:S05]  /*1430*/  FMUL.FTZ R37, R0, -1.4426950216293334961 ;  /* 0xbfb8aa3b00257820 */ /* 0x000fca0000410000 */
[----:B------:R-:W1:Y:S08]  /*1440*/  MUFU.EX2 R40, R40 ;  /* 0x0000002800287308 */ /* 0x000e700000000800 */
[----:B------:R-:W0:Y:S01]  /*1450*/  MUFU.EX2 R37, R37 ;  /* 0x0000002500257308 */ /* 0x000e220000000800 */
[----:B-1----:R-:W-:-:S07]  /*1460*/  FADD.FTZ R41, R40, 1 ;  /* 0x3f80000028297421 */ /* 0x002fce0000010000 */
[----:B------:R-:W1:Y:S01]  /*1470*/  MUFU.RCP R42, R41 ;  /* 0x00000029002a7308 */ /* 0x000e620000001000 */
[----:B0-----:R-:W-:-:S07]  /*1480*/  FADD.FTZ R38, R37, 1 ;  /* 0x3f80000025267421 */ /* 0x001fce0000010000 */
[----:B------:R-:W0:Y:S01]  /*1490*/  MUFU.RCP R39, R38 ;  /* 0x0000002600277308 */ /* 0x000e220000001000 */
[----:B-1----:R-:W-:-:S04]  /*14a0*/  FADD.FTZ R45, -R42, 1 ;  /* 0x3f8000002a2d7421 */ /* 0x002fc80000010100 */
[----:B------:R-:W-:Y:S01]  /*14b0*/  FFMA.FTZ R45, R34, R45, 1 ;  /* 0x3f800000222d7423 */ /* 0x000fe2000001002d */
[----:B------:R-:W-:Y:S01]  /*14c0*/  FMUL.FTZ R34, R9, R42 ;  /* 0x0000002a09227220 */ /* 0x000fe20000410000 */
[----:B0-----:R-:W-:Y:S01]  /*14d0*/  FADD.FTZ R43, -R39, 1 ;  /* 0x3f800000272b7421 */ /* 0x001fe20000010100 */
[----:B------:R-:W-:Y:S02]  /*14e0*/  FMUL.FTZ R39, R8, R39 ;  /* 0x0000002708277220 */ /* 0x000fe40000410000 */
[----:B------:R-:W-:Y:S01]  /*14f0*/  FMUL.FTZ R34, R34, R45 ;  /* 0x0000002d22227220 */ /* 0x000fe20000410000 */
[----:B------:R-:W-:-:S04]  /*1500*/  FFMA.FTZ R0, R0, R43, 1 ;  /* 0x3f80000000007423 */ /* 0x000fc8000001002b */
[----:B------:R-:W-:-:S07]  /*1510*/  FMUL.FTZ R37, R39, R0 ;  /* 0x0000000027257220 */ /* 0x000fce0000410000 */
.L_x_2380:
[----:B0-----:R-:W-:Y:S01]  /*1520*/  FMUL.FTZ R38, R37, R20 ;  /* 0x0000001425267220 */ /* 0x001fe20000410000 */
[----:B------:R-:W-:Y:S01]  /*1530*/  FMUL.FTZ R53, R36, UR14 ;  /* 0x0000000e24357c20 */ /* 0x000fe20008410000 */
[----:B------:R-:W-:Y:S01]  /*1540*/  MOV R0, R7 ;  /* 0x0000000700007202 */ /* 0x000fe20000000f00 */
        /* <DEDUP_REMOVED lines=23> */
.L_x_2381:
[----:B------:R-:W-:Y:S01]  /*16c0*/  FFMA.FTZ R40, R52, R39, R41 ;  /* 0x0000002734287223 */ /* 0x000fe20000010029 */
[----:B------:R-:W-:Y:S01]  /*16d0*/  FMUL.FTZ R38, R35, R20 ;  /* 0x0000001423267220 */ /* 0x000fe20000410000 */
[----:B------:R-:W-:Y:S01]  /*16e0*/  FADD.FTZ R41, R39, R36 ;  /* 0x0000002427297221 */ /* 0x000fe20000010000 */
[----:B------:R-:W-:Y:S01]  /*16f0*/  FADD.FTZ R51, R32, -UR11 ;  /* 0x8000000b20337e21 */ /* 0x000fe20008010000 */
[----:B------:R-:W-:Y:S01]  /*1700*/  FADD.FTZ R48, R33, -UR11 ;  /* 0x8000000b21307e21 */ /* 0x000fe20008010000 */
[----:B------:R-:W-:Y:S01]  /*1710*/  FFMA.FTZ R39, R53, R38, R40 ;  /* 0x0000002635277223 */ /* 0x000fe20000010028 */
[----:B------:R-:W-:Y:S01]  /*1720*/  FADD.FTZ R38, R41, R38 ;  /* 0x0000002629267221 */ /* 0x000fe20000010000 */
[----:B------:R-:W-:Y:S01]  /*1730*/  MOV R36, R10 ;  /* 0x0000000a00247202 */ /* 0x000fe20000000f00 */
[----:B------:R-:W-:Y:S01]  /*1740*/  FMUL.FTZ R51, R51, UR14 ;  /* 0x0000000e33337c20 */ /* 0x000fe20008410000 */
[----:B------:R-:W-:Y:S01]  /*1750*/  MOV R32, R11 ;  /* 0x0000000b00207202 */ /* 0x000fe20000000f00 */
        /* <DEDUP_REMOVED lines=17> */
[----:B------:R-:W-:-:S03]  /*1870*/  FMUL.FTZ R44, R11, R44 ;  /* 0x0000002c0b2c7220 */ /* 0x000fc60000410000 */
[----:B------:R-:W-:Y:S01]  /*1880*/  FFMA.FTZ R49, R36, R49, 1 ;  /* 0x3f80000024317423 */ /* 0x000fe20000010031 */
[----:B------:R-:W-:-:S03]  /*1890*/  FMUL.FTZ R36, R45, R32 ;  /* 0x000000202d247220 */ /* 0x000fc60000410000 */
[----:B------:R-:W-:-:S07]  /*18a0*/  FMUL.FTZ R32, R44, R49 ;  /* 0x000000312c207220 */ /* 0x000fce0000410000 */
.L_x_2382:
        /* <DEDUP_REMOVED lines=23> */
[----:B0-----:R-:W-:-:S04]  /*1a20*/  FADD.FTZ R68, -R41, 1 ;  /* 0x3f80000029447421 */ /* 0x001fc80000010100 */
[----:B------:R-:W-:Y:S01]  /*1a30*/  FFMA.FTZ R68, R31, R68, 1 ;  /* 0x3f8000001f447423 */ /* 0x000fe20000010044 */
[----:B------:R-:W-:Y:S01]  /*1a40*/  FMUL.FTZ R31, R4, R41 ;  /* 0x00000029041f7220 */ /* 0x000fe20000410000 */
[----:B-1----:R-:W-:Y:S01]  /*1a50*/  FADD.FTZ R45, -R44, 1 ;  /* 0x3f8000002c2d7421 */ /* 0x002fe20000010100 */
[----:B------:R-:W-:-:S03]  /*1a60*/  FMUL.FTZ R44, R5, R44 ;  /* 0x0000002c052c7220 */ /* 0x000fc60000410000 */
[----:B------:R-:W-:Y:S01]  /*1a70*/  FFMA.FTZ R45, R30, R45, 1 ;  /* 0x3f8000001e2d7423 */ /* 0x000fe2000001002d */
[----:B------:R-:W-:-:S03]  /*1a80*/  FMUL.FTZ R30, R31, R68 ;  /* 0x000000441f1e7220 */ /* 0x000fc60000410000 */
[----:B------:R-:W-:-:S07]  /*1a90*/  FMUL.FTZ R31, R44, R45 ;  /* 0x0000002d2c1f7220 */ /* 0x000fce0000410000 */
.L_x_2383:
[----:B------:R-:W-:Y:S01]  /*1aa0*/  FFMA.FTZ R42, R48, R39, R33 ;  /* 0x00000027302a7223 */ /* 0x000fe20000010021 */
[----:B------:R-:W-:Y:S01]  /*1ab0*/  FMUL.FTZ R40, R30, R20 ;  /* 0x000000141e287220 */ /* 0x000fe20000410000 */
[----:B------:R-:W-:Y:S01]  /*1ac0*/  FADD.FTZ R39, R39, R38 ;  /* 0x0000002627277221 */ /* 0x000fe20000010000 */
[----:B------:R-:W-:Y:S01]  /*1ad0*/  FMUL.FTZ R38, R31, R21 ;  /* 0x000000151f267220 */ /* 0x000fe20000410000 */
[----:B------:R-:W-:Y:S01]  /*1ae0*/  FADD.FTZ R47, R28, -UR11 ;  /* 0x8000000b1c2f7e21 */ /* 0x000fe20008010000 */
[----:B------:R-:W-:Y:S01]  /*1af0*/  FFMA.FTZ R33, R49, R40, R42 ;  /* 0x0000002831217223 */ /* 0x000fe2000001002a */
[----:B------:R-:W-:Y:S01]  /*1b00*/  FADD.FTZ R39, R39, R40 ;  /* 0x0000002827277221 */ /* 0x000fe20000010000 */
[----:B------:R-:W-:Y:S01]  /*1b10*/  FADD.FTZ R44, R29, -UR11 ;  /* 0x8000000b1d2c7e21 */ /* 0x000fe20008010000 */
[----:B------:R-:W-:Y:S01]  /*1b20*/  MOV R28, R12 ;  /* 0x0000000c001c7202 */ /* 0x000fe20000000f00 */
[----:B------:R-:W-:Y:S01]  /*1b30*/  FFMA.FTZ R40, R46, R38, R33 ;  /* 0x000000262e287223 */ /* 0x000fe20000010021 */
[----:B------:R-:W-:Y:S01]  /*1b40*/  FADD.FTZ R33, R38, R39 ;  /* 0x0000002726217221 */ /* 0x000fe20000010000 */
[----:B------:R-:W-:Y:S01]  /*1b50*/  MOV R29, R13 ;  /* 0x0000000d001d7202 */ /* 0x000fe20000000f00 */
[----:B------:R-:W-:Y:S01]  /*1b60*/  FMUL.FTZ R47, R47, UR14 ;  /* 0x0000000e2f2f7c20 */ /* 0x000fe20008410000 */
        /* <DEDUP_REMOVED lines=16> */
[----:B-1----:R-:W-:-:S04]  /*1c70*/  FADD.FTZ R29, -R68, 1 ;  /* 0x3f800000441d7421 */ /* 0x002fc80000010100 */
[----:B------:R-:W-:Y:S01]  /*1c80*/  FFMA.FTZ R61, R28, R29, 1 ;  /* 0x3f8000001c3d7423 */ /* 0x000fe2000001001d */
[----:B------:R-:W-:Y:S01]  /*1c90*/  FMUL.FTZ R28, R12, R39 ;  /* 0x000000270c1c7220 */ /* 0x000fe20000410000 */
[----:B------:R-:W-:-:S03]  /*1ca0*/  FMUL.FTZ R29, R13, R68 ;  /* 0x000000440d1d7220 */ /* 0x000fc60000410000 */
[----:B------:R-:W-:Y:S01]  /*1cb0*/  FMUL.FTZ R28, R28, R45 ;  /* 0x0000002d1c1c7220 */ /* 0x000fe20000410000 */
[----:B------:R-:W-:-:S07]  /*1cc0*/  FMUL.FTZ R29, R29, R61 ;  /* 0x0000003d1d1d7220 */ /* 0x000fce0000410000 */
.L_x_2384:
[----:B------:R-:W-:Y:S01]  /*1cd0*/  FMUL.FTZ R68, R28, R20 ;  /* 0x000000141c447220 */ /* 0x000fe20000410000 */
[----:B------:R-:W-:Y:S01]  /*1ce0*/  FFMA.FTZ R38, R53, R35, R38 ;  /* 0x0000002335267223 */ /* 0x000fe20000010026 */
[----:B------:R-:W-:Y:S01]  /*1cf0*/  FADD.FTZ R37, R42, R35 ;  /* 0x000000232a257221 */ /* 0x000fe20000010000 */
[----:B------:R-:W-:Y:S01]  /*1d00*/  FADD.FTZ R35, RZ, R34 ;  /* 0x00000022ff237221 */ /* 0x000fe20000010000 */
[----:B------:R-:W-:Y:S01]  /*1d10*/  FADD.FTZ R41, R33, R68 ;  /* 0x0000004421297221 */ /* 0x000fe20000010000 */
[----:B------:R-:W-:Y:S01]  /*1d20*/  FFMA.FTZ R33, R52, R34, RZ ;  /* 0x0000002234217223 */ /* 0x000fe200000100ff */
[----:B------:R-:W-:Y:S01]  /*1d30*/  FFMA.FTZ R39, R47, R68, R40 ;  /* 0x000000442f277223 */ /* 0x000fe20000010028 */
[----:B------:R-:W-:Y:S01]  /*1d40*/  FMUL.FTZ R34, R29, R21 ;  /* 0x000000151d227220 */ /* 0x000fe20000410000 */
[----:B------:R-:W-:Y:S01]  /*1d50*/  FADD.FTZ R45, R26, -UR11 ;  /* 0x8000000b1a2d7e21 */ /* 0x000fe20008010000 */
[----:B------:R-:W-:Y:S01]  /*1d60*/  FADD.FTZ R27, R27, -UR11 ;  /* 0x8000000b1b1b7e21 */ /* 0x000fe20008010000 */
[----:B------:R-:W-:Y:S01]  /*1d70*/  FFMA.FTZ R33, R50, R0, R33 ;  /* 0x0000000032217223 */ /* 0x000fe20000010021 */
[----:B------:R-:W-:Y:S01]  /*1d80*/  FADD.FTZ R35, R35, R0 ;  /* 0x0000000023237221 */ /* 0x000fe20000010000 */
[----:B------:R-:W-:Y:S01]  /*1d90*/  FFMA.FTZ R0, R44, R34, R39 ;  /* 0x000000222c007223 */ /* 0x000fe20000010027 */
[----:B------:R-:W-:Y:S01]  /*1da0*/  FADD.FTZ R39, R34, R41 ;  /* 0x0000002922277221 */ /* 0x000fe20000010000 */
[----:B------:R-:W-:Y:S01]  /*1db0*/  MOV R34, R14 ;  /* 0x0000000e00227202 */ /* 0x000fe20000000f00 */
[----:B------:R-:W-:Y:S01]  /*1dc0*/  FMUL.FTZ R45, R45, UR14 ;  /* 0x0000000e2d2d7c20 */ /* 0x000fe20008410000 */
[----:B------:R-:W-:Y:S01]  /*1dd0*/  MOV R26, R15 ;  /* 0x0000000f001a7202 */ /* 0x000fe20000000f00 */
        /* <DEDUP_REMOVED lines=15> */
[----:B-1----:R-:W-:-:S03]  /*1ed0*/  FADD.FTZ R26, -R68, 1 ;  /* 0x3f800000441a7421 */ /* 0x002fc60000010100 */
[----:B------:R-:W-:Y:S01]  /*1ee0*/  FMUL.FTZ R34, R34, R63 ;  /* 0x0000003f22227220 */ /* 0x000fe20000410000 */
[----:B------:R-:W-:Y:S01]  /*1ef0*/  FFMA.FTZ R27, R27, R26, 1 ;  /* 0x3f8000001b1b7423 */ /* 0x000fe2000001001a */
[----:B------:R-:W-:-:S04]  /*1f00*/  FMUL.FTZ R26, R15, R68 ;  /* 0x000000440f1a7220 */ /* 0x000fc80000410000 */
[----:B------:R-:W-:-:S07]  /*1f10*/  FMUL.FTZ R26, R26, R27 ;  /* 0x0000001b1a1a7220 */ /* 0x000fce0000410000 */
.L_x_2385:
[----:B------:R-:W-:Y:S01]  /*1f20*/  FMUL.FTZ R40, R34, R20 ;  /* 0x0000001422287220 */ /* 0x000fe20000410000 */
[----:B------:R-:W-:Y:S01]  /*1f30*/  FADD.FTZ R27, R37, R36 ;  /* 0x00000024251b7221 */ /* 0x000fe20000010000 */
[----:B------:R-:W-:Y:S01]  /*1f40*/  FFMA.FTZ R36, R51, R36, R38 ;  /* 0x0000002433247223 */ /* 0x000fe20000010026 */
[----:B------:R-:W-:Y:S01]  /*1f50*/  FMUL.FTZ R38, R26, R21 ;  /* 0x000000151a267220 */ /* 0x000fe20000410000 */
[----:B------:R-:W-:Y:S01]  /*1f60*/  FFMA.FTZ R37, R45, R40, R0 ;  /* 0x000000282d257223 */ /* 0x000fe20000010000 */
[----:B------:R-:W-:Y:S01]  /*1f70*/  FADD.FTZ R39, R39, R40 ;  /* 0x0000002827277221 */ /* 0x000fe20000010000 */
[----:B------:R-:W-:Y:S01]  /*1f80*/  FADD.FTZ R2, R2, -UR11 ;  /* 0x8000000b02027e21 */ /* 0x000fe20008010000 */
[----:B------:R-:W-:Y:S01]  /*1f90*/  FADD.FTZ R40, R3, -UR11 ;  /* 0x8000000b03287e21 */ /* 0x000fe20008010000 */
[----:B------:R-:W-:Y:S01]  /*1fa0*/  FFMA.FTZ R0, R42, R38, R37 ;  /* 0x000000262a007223 */ /* 0x000fe20000010025 */
[----:B------:R-:W-:Y:S01]  /*1fb0*/  FADD.FTZ R3, R38, R39 ;  /* 0x0000002726037221 */ /* 0x000fe20000010000 */
[----:B------:R-:W-:Y:S01]  /*1fc0*/  FMUL.FTZ R43, R2, UR14 ;  /* 0x0000000e022b7c20 */ /* 0x000fe20008410000 */
[----:B------:R-:W-:Y:S01]  /*1fd0*/  MOV R37, R16 ;  /* 0x0000001000257202 */ /* 0x000fe20000000f00 */
[----:B------:R-:W-:Y:S01]  /*1fe0*/  FMUL.FTZ R2, R40, UR14 ;  /* 0x0000000e28027c20 */ /* 0x000fe20008410000 */
[----:B------:R-:W-:Y:S01]  /*1ff0*/  MOV R38, R17 ;  /* 0x0000001100267202 */ /* 0x000fe20000000f00 */
        /* <DEDUP_REMOVED lines=19> */
.L_x_2386:
[----:B------:R-:W-:Y:S01]  /*2130*/  FMUL.FTZ R40, R37, R20 ;  /* 0x0000001425287220 */ /* 0x000fe20000410000 */
[----:B------:R-:W-:-:S03]  /*2140*/  MOV R61, R19 ;  /* 0x00000013003d7202 */ /* 0x000fc60000000f00 */
[----:B------:R-:W-:Y:S01]  /*2150*/  FFMA.FTZ R39, R43, R40, R0 ;  /* 0x000000282b277223 */ /* 0x000fe20000010000 */
[----:B------:R-:W-:Y:S01]  /*2160*/  FMUL.FTZ R0, R38, R21 ;  /* 0x0000001526007220 */ /* 0x000fe20000410000 */
[----:B------:R-:W-:-:S03]  /*2170*/  FADD.FTZ R3, R3, R40 ;  /* 0x0000002803037221 */ /* 0x000fc60000010000 */
[----:B------:R-:W-:Y:S01]  /*2180*/  FFMA.FTZ R40, R2, R0, R39 ;  /* 0x0000000002287223 */ /* 0x000fe20000010027 */
[----:B------:R-:W-:Y:S01]  /*2190*/  FADD.FTZ R39, R0, R3 ;  /* 0x0000000300277221 */ /* 0x000fe20000010000 */
[----:B------:R-:W-:Y:S01]  /*21a0*/  FADD.FTZ R3, R24, -UR11 ;  /* 0x8000000b18037e21 */ /* 0x000fe20008010000 */
[----:B------:R-:W-:Y:S01]  /*21b0*/  FADD.FTZ R0, R25, -UR11 ;  /* 0x8000000b19007e21 */ /* 0x000fe20008010000 */
[----:B------:R-:W-:Y:S02]  /*21c0*/  MOV R25, R18 ;  /* 0x0000001200197202 */ /* 0x000fe40000000f00 */
        /* <DEDUP_REMOVED lines=21> */
.L_x_2387:
[----:B------:R-:W-:Y:S01]  /*2320*/  FMUL.FTZ R24, R25, R20 ;  /* 0x0000001419187220 */ /* 0x000fe20000410000 */
[----:B------:R-:W-:Y:S01]  /*2330*/  ISETP.GT.AND P0, PT, R56, 0x1e, PT ;  /* 0x0000001e3800780c */ /* 0x000fe20003f04270 */
[----:B------:R-:W-:Y:S01]  /*2340*/  FFMA.FTZ R36, R49, R30, R36 ;  /* 0x0000001e31247223 */ /* 0x000fe20000010024 */
[----:B------:R-:W0:Y:S01]  /*2350*/  S2UR UR17, SR_CgaCtaId ;  /* 0x00000000001179c3 */ /* 0x000e220000008800 */
[----:B------:R-:W-:Y:S01]  /*2360*/  FFMA.FTZ R41, R3, R24, R40 ;  /* 0x0000001803297223 */ /* 0x000fe20000010028 */
[----:B------:R-:W-:Y:S01]  /*2370*/  FADD.FTZ R39, R39, R24 ;  /* 0x0000001827277221 */ /* 0x000fe20000010000 */
[----:B------:R-:W-:Y:S01]  /*2380*/  FMUL.FTZ R24, R61, R21 ;  /* 0x000000153d187220 */ /* 0x000fe20000410000 */
[----:B------:R-:W-:Y:S01]  /*2390*/  FFMA.FTZ R33, R48, R32, R33 ;  /* 0x0000002030217223 */ /* 0x000fe20000010021 */
[----:B------:R-:W-:Y:S01]  /*23a0*/  FFMA.FTZ R36, R47, R28, R36 ;  /* 0x0000001c2f247223 */ /* 0x000fe20000010024 */
[----:B------:R-:W-:Y:S01]  /*23b0*/  UMOV UR11, 0x400 ;  /* 0x00000400000b7882 */ /* 0x000fe20000000000 */
[----:B------:R-:W-:Y:S01]  /*23c0*/  FFMA.FTZ R40, R0, R24, R41 ;  /* 0x0000001800287223 */ /* 0x000fe20000010029 */
[----:B------:R-:W-:Y:S01]  /*23d0*/  FADD.FTZ R41, R24, R39 ;  /* 0x0000002718297221 */ /* 0x000fe20000010000 */
[----:B------:R-:W-:Y:S01]  /*23e0*/  FFMA.FTZ R33, R46, R31, R33 ;  /* 0x0000001f2e217223 */ /* 0x000fe20000010021 */
[----:B------:R-:W-:Y:S01]  /*23f0*/  FFMA.FTZ R36, R45, R34, R36 ;  /* 0x000000222d247223 */ /* 0x000fe20000010024 */
[----:B------:R-:W-:Y:S01]  /*2400*/  UIADD3 UR10, UR11, 0x90, URZ ;  /* 0x000000900b0a7890 */ /* 0x000fe2000fffe03f */
[----:B------:R-:W1:Y:S01]  /*2410*/  SHFL.DOWN PT, R39, R40, 0x1, 0x1f ;  /* 0x08201f0028277f89 */ /* 0x000e6200000e0000 */
[----:B------:R-:W-:Y:S01]  /*2420*/  FFMA.FTZ R33, R44, R29, R33 ;  /* 0x0000001d2c217223 */ /* 0x000fe20000010021 */
[----:B------:R-:W-:Y:S01]  /*2430*/  FFMA.FTZ R36, R43, R37, R36 ;  /* 0x000000252b247223 */ /* 0x000fe20000010024 */
[C---:B------:R-:W-:Y:S01]  /*2440*/  ISETP.NE.AND P2, PT, R59.reuse, RZ, PT ;  /* 0x000000ff3b00720c */ /* 0x040fe20003f45270 */
[----:B------:R-:W2:Y:S01]  /*2450*/  SHFL.DOWN PT, R24, R41, 0x1, 0x1f ;  /* 0x08201f0029187f89 */ /* 0x000ea200000e0000 */
[----:B------:R-:W-:Y:S01]  /*2460*/  FFMA.FTZ R33, R42, R26, R33 ;  /* 0x0000001a2a217223 */ /* 0x000fe20000010021 */
[----:B------:R-:W-:Y:S01]  /*2470*/  BSSY B0, `(.L_x_2388) ;  /* 0x000004f000007945 */ /* 0x000fe20003800000 */
[----:B------:R-:W-:-:S02]  /*2480*/  ISETP.GT.U32.AND P3, PT, R59, 0x37, PT ;  /* 0x000000373b00780c */ /* 0x000fc40003f64070 */
[----:B------:R-:W-:Y:S01]  /*2490*/  FFMA.FTZ R33, R2, R38, R33 ;  /* 0x0000002602217223 */ /* 0x000fe20000010021 */
[----:B0-----:R-:W-:Y:S01]  /*24a0*/  ULEA UR10, UR17, UR10, 0x18 ;  /* 0x0000000a110a7291 */ /* 0x001fe2000f8ec03f */
        /* <DEDUP_REMOVED lines=13> */
[----:B------:R-:W-:Y:S01]  /*2580*/  ISETP.GT.AND P0, PT, R56, 0x17, PT ;  /* 0x000000173800780c */ /* 0x000fe20003f04270 */
[----:B------:R-:W-:Y:S01]  /*2590*/  FADD.FTZ R24, R35, R32 ;  /* 0x0000002023187221 */ /* 0x000fe20000010000 */
[----:B------:R-:W-:Y:S01]  /*25a0*/  FADD.FTZ R35, R27, R30 ;  /* 0x0000001e1b237221 */ /* 0x000fe20000010000 */
[----:B------:R-:W1:Y:S02]  /*25b0*/  SHFL.DOWN PT, R68, R41, 0x8, 0x1f ;  /* 0x09001f0029447f89 */ /* 0x000e6400000e0000 */
[----:B------:R-:W-:Y:S01]  /*25c0*/  FADD.FTZ R24, R24, R31 ;  /* 0x0000001f18187221 */ /* 0x000fe20000010000 */
[----:B------:R-:W-:-:S03]  /*25d0*/  FADD.FTZ R35, R35, R28 ;  /* 0x0000001c23237221 */ /* 0x000fc60000010000 */
[----:B------:R-:W-:Y:S01]  /*25e0*/  FADD.FTZ R31, R24, R29 ;  /* 0x0000001d181f7221 */ /* 0x000fe20000010000 */
[----:B------:R-:W-:-:S03]  /*25f0*/  FADD.FTZ R24, R35, R34 ;  /* 0x0000002223187221 */ /* 0x000fc60000010000 */
[----:B------:R-:W-:Y:S01]  /*2600*/  FADD.FTZ R31, R31, R26 ;  /* 0x0000001a1f1f7221 */ /* 0x000fe20000010000 */
[----:B------:R-:W-:Y:S01]  /*2610*/  FADD.FTZ R26, R24, R37 ;  /* 0x00000025181a7221 */ /* 0x000fe20000010000 */
[----:B------:R-:W-:Y:S02]  /*2620*/  FFMA.FTZ R24, R3, R25, R36 ;  /* 0x0000001903187223 */ /* 0x000fe40000010024 */
[----:B------:R-:W-:Y:S01]  /*2630*/  FADD.FTZ R28, R31, R38 ;  /* 0x000000261f1c7221 */ /* 0x000fe20000010000 */
[----:B------:R-:W-:Y:S01]  /*2640*/  FADD.FTZ R26, R26, R25 ;  /* 0x000000191a1a7221 */ /* 0x000fe20000010000 */
[----:B------:R-:W-:Y:S01]  /*2650*/  FFMA.FTZ R25, R0, R61, R33 ;  /* 0x0000003d00197223 */ /* 0x000fe20000010021 */
[----:B0-----:R-:W-:Y:S01]  /*2660*/  @!P0 FADD.FTZ R40, R40, R39 ;  /* 0x0000002728288221 */ /* 0x001fe20000010000 */
[----:B-1----:R-:W-:-:S04]  /*2670*/  @!P0 FADD.FTZ R41, R41, R68 ;  /* 0x0000004429298221 */ /* 0x002fc80000010000 */
[----:B------:R-:W0:Y:S01]  /*2680*/  SHFL.DOWN PT, R27, R40, 0x10, 0x1f ;  /* 0x0a001f00281b7f89 */ /* 0x000e2200000e0000 */
[----:B------:R-:W-:-:S03]  /*2690*/  ISETP.GT.AND P0, PT, R56, 0xf, PT ;  /* 0x0000000f3800780c */ /* 0x000fc60003f04270 */
[----:B------:R-:W1:Y:S10]  /*26a0*/  SHFL.DOWN PT, R30, R41, 0x10, 0x1f ;  /* 0x0a001f00291e7f89 */ /* 0x000e7400000e0000 */
[----:B0-----:R-:W-:Y:S01]  /*26b0*/  @!P0 FADD.FTZ R40, R40, R27 ;  /* 0x0000001b28288221 */ /* 0x001fe20000010000 */
[----:B------:R-:W-:Y:S01]  /*26c0*/  FADD.FTZ R27, R28, R61 ;  /* 0x0000003d1c1b7221 */ /* 0x000fe20000010000 */
[----:B------:R-:W-:Y:S01]  /*26d0*/  LEA R61, R59, UR10, 0x4 ;  /* 0x0000000a3b3d7c11 */ /* 0x000fe2000f8e20ff */
[----:B-1----:R-:W-:Y:S01]  /*26e0*/  @!P0 FADD.FTZ R41, R41, R30 ;  /* 0x0000001e29298221 */ /* 0x002fe20000010000 */
[----:B------:R-:W-:-:S03]  /*26f0*/  ISETP.NE.AND P0, PT, R56, RZ, PT ;  /* 0x000000ff3800720c */ /* 0x000fc60003f05270 */
[----:B------:R0:W-:Y:S10]  /*2700*/  STS.128 [R61], R24 ;  /* 0x000000183d007388 */ /* 0x0001f40000000c00 */
[----:B------:R0:W-:Y:S01]  /*2710*/  @!P0 STS.64 [R54+0x10], R40 ;  /* 0x0000102836008388 */ /* 0x0001e20000000a00 */
[----:B------:R-:W-:Y:S06]  /*2720*/  BAR.SYNC.DEFER_BLOCKING 0x0 ;  /* 0x0000000000007b1d */ /* 0x000fec0000010000 */
[----:B------:R-:W-:Y:S05]  /*2730*/  @P2 BRA `(.L_x_2389) ;  /* 0x0000000000882947 */ /* 0x000fea0003800000 */
[----:B------:R-:W-:-:S09]  /*2740*/  ULEA UR10, UR17, UR11, 0x18 ;  /* 0x0000000b110a7291 */ /* 0x000fd2000f8ec03f */
[----:B------:R-:W1:Y:S04]  /*2750*/  LDS.64 R28, [UR10+0x18] ;  /* 0x0000180aff1c7984 */ /* 0x000e680008000a00 */
[----:B------:R-:W2:Y:S04]  /*2760*/  LDS.128 R32, [UR10+0x20] ;  /* 0x0000200aff207984 */ /* 0x000ea80008000c00 */
[----:B------:R-:W3:Y:S01]  /*2770*/  LDS.128 R36, [UR10+0x30] ;  /* 0x0000300aff247984 */ /* 0x000ee20008000c00 */
[----:B-1----:R-:W-:Y:S01]  /*2780*/  FADD.FTZ R63, R40, R28 ;  /* 0x0000001c283f7221 */ /* 0x002fe20000010000 */
[----:B0-----:R-:W-:-:S02]  /*2790*/  FADD.FTZ R40, R41, R29 ;  /* 0x0000001d29287221 */ /* 0x001fc40000010000 */
[----:B------:R-:W0:Y:S01]  /*27a0*/  LDS.128 R28, [UR10+0x40] ;  /* 0x0000400aff1c7984 */ /* 0x000e220008000c00 */
[----:B--2---:R-:W-:Y:S01]  /*27b0*/  FADD.FTZ R63, R63, R32 ;  /* 0x000000203f3f7221 */ /* 0x004fe20000010000 */
[----:B------:R-:W-:-:S03]  /*27c0*/  FADD.FTZ R40, R40, R33 ;  /* 0x0000002128287221 */ /* 0x000fc60000010000 */
[----:B------:R-:W-:Y:S01]  /*27d0*/  FADD.FTZ R63, R63, R34 ;  /* 0x000000223f3f7221 */ /* 0x000fe20000010000 */
[----:B------:R-:W-:Y:S02]  /*27e0*/  FADD.FTZ R40, R40, R35 ;  /* 0x0000002328287221 */ /* 0x000fe40000010000 */
[----:B------:R-:W-:Y:S01]  /*27f0*/  LDS.128 R32, [UR10+0x60] ;  /* 0x0000600aff207984 */ /* 0x000fe20008000c00 */
[----:B---3--:R-:W-:Y:S01]  /*2800*/  FADD.FTZ R63, R63, R36 ;  /* 0x000000243f3f7221 */ /* 0x008fe20000010000 */
        /* <DEDUP_REMOVED lines=21> */
.L_x_2389:
[----:B------:R-:W-:Y:S05]  /*2960*/  BSYNC B0 ;  /* 0x0000000000007941 */ /* 0x000fea0003800000 */
.L_x_2388:
[----:B------:R-:W-:Y:S06]  /*2970*/  BAR.SYNC.DEFER_BLOCKING 0x0 ;  /* 0x0000000000007b1d */ /* 0x000fec0000010000 */
[----:B------:R-:W-:Y:S04]  /*2980*/  BSSY B0, `(.L_x_2390) ;  /* 0x0000025000007945 */ /* 0x000fe80003800000 */
[----:B------:R-:W-:Y:S05]  /*2990*/  @P3 BRA `(.L_x_2391) ;  /* 0x00000000008c3947 */ /* 0x000fea0003800000 */
[----:B------:R-:W1:Y:S04]  /*29a0*/  LDS.128 R36, [R61+0x380] ;  /* 0x000380003d247984 */ /* 0x000e680000000c00 */
[----:B------:R-:W2:Y:S04]  /*29b0*/  LDS.128 R32, [R61+0x700] ;  /* 0x000700003d207984 */ /* 0x000ea80000000c00 */
[----:B------:R-:W3:Y:S01]  /*29c0*/  LDS.128 R28, [R61+0xa80] ;  /* 0x000a80003d1c7984 */ /* 0x000ee20000000c00 */
[----:B-1----:R-:W-:Y:S01]  /*29d0*/  FADD.FTZ R63, R24, R36 ;  /* 0x00000024183f7221 */ /* 0x002fe20000010000 */
[----:B------:R-:W-:Y:S01]  /*29e0*/  FADD.FTZ R36, R25, R37 ;  /* 0x0000002519247221 */ /* 0x000fe20000010000 */
[----:B------:R-:W-:Y:S01]  /*29f0*/  FADD.FTZ R37, R26, R38 ;  /* 0x000000261a257221 */ /* 0x000fe20000010000 */
[----:B------:R-:W-:Y:S01]  /*2a00*/  FADD.FTZ R38, R27, R39 ;  /* 0x000000271b267221 */ /* 0x000fe20000010000 */
[----:B--2---:R-:W-:Y:S01]  /*2a10*/  FADD.FTZ R63, R63, R32 ;  /* 0x000000203f3f7221 */ /* 0x004fe20000010000 */
[----:B0-----:R-:W0:Y:S01]  /*2a20*/  LDS.128 R24, [R61+0xe00] ;  /* 0x000e00003d187984 */ /* 0x001e220000000c00 */
[----:B------:R-:W-:Y:S01]  /*2a30*/  FADD.FTZ R36, R36, R33 ;  /* 0x0000002124247221 */ /* 0x000fe20000010000 */
[----:B------:R-:W-:Y:S01]  /*2a40*/  FADD.FTZ R37, R37, R34 ;  /* 0x0000002225257221 */ /* 0x000fe20000010000 */
[----:B------:R-:W-:Y:S01]  /*2a50*/  FADD.FTZ R38, R38, R35 ;  /* 0x0000002326267221 */ /* 0x000fe20000010000 */
[----:B---3--:R-:W-:Y:S01]  /*2a60*/  FADD.FTZ R63, R63, R28 ;  /* 0x0000001c3f3f7221 */ /* 0x008fe20000010000 */
[----:B------:R-:W-:Y:S01]  /*2a70*/  FADD.FTZ R36, R36, R29 ;  /* 0x0000001d24247221 */ /* 0x000fe20000010000 */
[----:B------:R-:W-:Y:S01]  /*2a80*/  FADD.FTZ R37, R37, R30 ;  /* 0x0000001e25257221 */ /* 0x000fe20000010000 */
[----:B------:R-:W-:Y:S01]  /*2a90*/  FADD.FTZ R68, R38, R31 ;  /* 0x0000001f26447221 */ /* 0x000fe20000010000 */
[----:B------:R-:W-:Y:S04]  /*2aa0*/  LDS.128 R32, [R61+0x1500] ;  /* 0x001500003d207984 */ /* 0x000fe80000000c00 */
[----:B------:R-:W1:Y:S01]  /*2ab0*/  LDS.128 R28, [R61+0x1180] ;  /* 0x001180003d1c7984 */ /* 0x000e620000000c00 */
[----:B0-----:R-:W-:Y:S01]  /*2ac0*/  FADD.FTZ R63, R63, R24 ;  /* 0x000000183f3f7221 */ /* 0x001fe20000010000 */
[----:B------:R-:W-:Y:S01]  /*2ad0*/  FADD.FTZ R24, R36, R25 ;  /* 0x0000001924187221 */ /* 0x000fe20000010000 */
[----:B------:R-:W-:Y:S01]  /*2ae0*/  FADD.FTZ R25, R37, R26 ;  /* 0x0000001a25197221 */ /* 0x000fe20000010000 */
[----:B------:R-:W-:Y:S01]  /*2af0*/  FADD.FTZ R68, R68, R27 ;  /* 0x0000001b44447221 */ /* 0x000fe20000010000 */
[----:B------:R-:W0:Y:S01]  /*2b00*/  LDS.128 R36, [R61+0x1880] ;  /* 0x001880003d247984 */ /* 0x000e220000000c00 */
[----:B-1----:R-:W-:Y:S01]  /*2b10*/  FADD.FTZ R24, R24, R29 ;  /* 0x0000001d18187221 */ /* 0x002fe20000010000 */
        /* <DEDUP_REMOVED lines=10> */
[----:B------:R-:W-:-:S07]  /*2bc0*/  FADD.FTZ R27, R68, R39 ;  /* 0x00000027441b7221 */ /* 0x000fce0000010000 */
.L_x_2391:
[----:B------:R-:W-:Y:S05]  /*2bd0*/  BSYNC B0 ;  /* 0x0000000000007941 */ /* 0x000fea0003800000 */
.L_x_2390:
[----:B------:R-:W1:Y:S01]  /*2be0*/  LDC R32, c[0x0][0xc] ;  /* 0x00000300ff207b82 */ /* 0x000e620000000800 */
[----:B------:R-:W-:Y:S01]  /*2bf0*/  IMAD R29, R62, 0x38, R59 ;  /* 0x000000383e1d7824 */ /* 0x000fe200078e023b */
[----:B------:R-:W-:Y:S06]  /*2c00*/  BSSY B0, `(.L_x_2392) ;  /* 0x0000012000007945 */ /* 0x000fec0003800000 */
[----:B------:R-:W2:Y:S01]  /*2c10*/  LDC.64 R30, c[0x0][0x268] ;  /* 0x00009a00ff1e7b82 */ /* 0x000ea20000000a00 */
[----:B-1----:R-:W-:Y:S01]  /*2c20*/  ISETP.GE.U32.AND P0, PT, R32, 0x2, PT ;  /* 0x000000022000780c */ /* 0x002fe20003f06070 */
[----:B--2---:R-:W-:Y:S01]  /*2c30*/  IMAD.WIDE R30, R29, 0x4, R30 ;  /* 0x000000041d1e7825 */ /* 0x004fe200078e021e */
[----:B------:R-:W-:Y:S11]  /*2c40*/  @P3 BRA `(.L_x_2393) ;  /* 0x0000000000343947 */ /* 0x000ff60003800000 */
[----:B------:R-:W1:Y:S01]  /*2c50*/  LDC.64 R28, c[0x0][0x288] ;  /* 0x0000a200ff1c7b82 */ /* 0x000e620000000a00 */
[----:B------:R-:W-:Y:S01]  /*2c60*/  MOV R39, UR5 ;  /* 0x0000000500277c02 */ /* 0x000fe20008000f00 */
[----:B------:R2:W-:Y:S01]  /*2c70*/  REDG.E.ADD.F32.FTZ.RN.STRONG.GPU desc[UR12][R30.64], R24 ;  /* 0x000000181e0079a6 */ /* 0x0005e2000c10f38c */
[----:B------:R-:W-:Y:S02]  /*2c80*/  MOV R35, UR6 ;  /* 0x0000000600237c02 */ /* 0x000fe40008000f00 */
[-C--:B------:R-:W-:Y:S02]  /*2c90*/  LEA R38, P3, R39, R30.reuse, 0x2 ;  /* 0x0000001e27267211 */ /* 0x080fe400078610ff */
[----:B------:R-:W-:Y:S02]  /*2ca0*/  LEA R34, P6, R35, R30, 0x2 ;  /* 0x0000001e23227211 */ /* 0x000fe400078c10ff */
[C---:B------:R-:W-:Y:S02]  /*2cb0*/  IADD3.X R39, R31.reuse, UR7, RZ, P3, !PT ;  /* 0x000000071f277c10 */ /* 0x040fe40009ffe4ff */
[----:B------:R-:W-:-:S03]  /*2cc0*/  IADD3.X R35, R31, UR8, RZ, P6, !PT ;  /* 0x000000081f237c10 */ /* 0x000fc6000b7fe4ff */
[----:B------:R2:W-:Y:S01]  /*2cd0*/  REDG.E.ADD.F32.FTZ.RN.STRONG.GPU desc[UR12][R38.64], R25 ;  /* 0x00000019260079a6 */ /* 0x0005e2000c10f38c */
[----:B-1----:R-:W-:-:S04]  /*2ce0*/  LEA R36, P4, R28, R30, 0x2 ;  /* 0x0000001e1c247211 */ /* 0x002fc800078810ff */
[----:B------:R-:W-:-:S05]  /*2cf0*/  LEA.HI.X R37, R28, R31, R29, 0x2, P4 ;  /* 0x0000001f1c257211 */ /* 0x000fca00020f141d */
[----:B------:R2:W-:Y:S04]  /*2d00*/  REDG.E.ADD.F32.FTZ.RN.STRONG.GPU desc[UR12][R36.64], R26 ;  /* 0x0000001a240079a6 */ /* 0x0005e8000c10f38c */
[----:B------:R2:W-:Y:S02]  /*2d10*/  REDG.E.ADD.F32.FTZ.RN.STRONG.GPU desc[UR12][R34.64], R27 ;  /* 0x0000001b220079a6 */ /* 0x0005e4000c10f38c */
.L_x_2393:
[----:B------:R-:W-:Y:S05]  /*2d20*/  BSYNC B0 ;  /* 0x0000000000007941 */ /* 0x000fea0003800000 */
.L_x_2392:
[----:B------:R-:W-:Y:S05]  /*2d30*/  @!P0 BRA `(.L_x_2394) ;  /* 0x0000001000908947 */ /* 0x000fea0003800000 */
[----:B--2---:R-:W1:Y:S01]  /*2d40*/  LDC R34, c[0x0][0x10] ;  /* 0x00000400ff227b82 */ /* 0x004e620000000800 */
[----:B------:R-:W2:Y:S01]  /*2d50*/  S2R R33, SR_CTAID.Y ;  /* 0x0000000000217919 */ /* 0x000ea20000002600 */
[----:B------:R-:W-:-:S06]  /*2d60*/  ULOP3.LUT UR10, UR4, 0x1, URZ, 0xc0, !UPT ;  /* 0x00000001040a7892 */ /* 0x000fcc000f8ec03f */
[----:B0-----:R-:W0:Y:S08]  /*2d70*/  LDC.64 R24, c[0x0][0x258] ;  /* 0x00009600ff187b82 */ /* 0x001e300000000a00 */
[----:B------:R-:W3:Y:S01]  /*2d80*/  LDC.64 R38, c[0x0][0x260] ;  /* 0x00009800ff267b82 */ /* 0x000ee20000000a00 */
[----:B-1----:R-:W-:-:S04]  /*2d90*/  IMAD R26, R34, UR10, RZ ;  /* 0x0000000a221a7c24 */ /* 0x002fc8000f8e02ff */
        /* <DEDUP_REMOVED lines=16> */
[----:B------:R1:W-:Y:S05]  /*2ea0*/  STG.E.64 desc[UR12][R26.64], R40 ;  /* 0x000000281a007986 */ /* 0x0003ea000c101b0c */
[----:B------:R-:W-:Y:S02]  /*2eb0*/  MOV R31, UR10 ;  /* 0x0000000a001f7c02 */ /* 0x000fe40008000f00 */
[----:B0-----:R-:W-:-:S13]  /*2ec0*/  ISETP.EQ.U32.AND P0, PT, R56, UR17, PT ;  /* 0x0000001138007c0c */ /* 0x001fda000bf02070 */
[----:B------:R-:W-:Y:S06]  /*2ed0*/  @P0 MEMBAR.ALL.GPU ;  /* 0x0000000000000992 */ /* 0x000fec000000a000 */
[----:B------:R-:W-:-:S00]  /*2ee0*/  @P0 ERRBAR ;  /* 0x00000000000009ab */ /* 0x000fc00000000000 */
[----:B------:R-:W-:Y:S06]  /*2ef0*/  @P0 CGAERRBAR ;  /* 0x00000000000005ab */ /* 0x000fec0000000000 */
[----:B------:R1:W-:Y:S01]  /*2f00*/  @P0 REDG.E.ADD.S32.STRONG.GPU desc[UR12][R24.64], R31 ;  /* 0x0000001f1800098e */ /* 0x0003e2000c10e38c */
[----:B------:R-:W-:-:S04]  /*2f10*/  PLOP3.LUT P0, PT, PT, PT, UP0, 0x80, 0x0 ;  /* 0x000000000000781c */ /* 0x000fc80003f0f008 */
[----:B------:R-:W-:-:S04]  /*2f20*/  SEL R29, R32, RZ, !P0 ;  /* 0x000000ff201d7207 */ /* 0x000fc80004000000 */
[----:B------:R-:W-:-:S13]  /*2f30*/  ISETP.NE.AND P0, PT, R29, -0x1, PT ;  /* 0xffffffff1d00780c */ /* 0x000fda0003f05270 */
[----:B-1----:R-:W-:Y:S05]  /*2f40*/  @!P0 BRA `(.L_x_2395) ;  /* 0x0000000000148947 */ /* 0x002fea0003800000 */
.L_x_2396:
[----:B------:R-:W2:Y:S04]  /*2f50*/  LDG.E.STRONG.GPU R26, desc[UR12][R24.64] ;  /* 0x0000000c181a7981 */ /* 0x000ea8000c1ef900 */
[----:B--2---:R-:W-:Y:S01]  /*2f60*/  CCTL.IVALL ;  /* 0x00000000ff00798f */ /* 0x004fe20002000000 */
[----:B------:R-:W-:Y:S05]  /*2f70*/  YIELD ;  /* 0x0000000000007946 */ /* 0x000fea0003800000 */
[----:B------:R-:W-:-:S13]  /*2f80*/  ISETP.NE.AND P0, PT, R26, R29, PT ;  /* 0x0000001d1a00720c */ /* 0x000fda0003f05270 */
[----:B------:R-:W-:Y:S05]  /*2f90*/  @P0 BRA `(.L_x_2396) ;  /* 0xfffffffc00ec0947 */ /* 0x000fea000383ffff */
.L_x_2395:
        /* <DEDUP_REMOVED lines=13> */
[----:B------:R-:W-:Y:S02]  /*3070*/  ISETP.GT.AND P3, PT, R35, 0xc, PT ;  /* 0x0000000c2300780c */ /* 0x000fe40003f64270 */
[----:B------:R-:W-:-:S11]  /*3080*/  PLOP3.LUT P0, PT, PT, PT, PT, 0x80, 0x0 ;  /* 0x000000000000781c */ /* 0x000fd60003f0f070 */
[----:B------:R-:W-:Y:S05]  /*3090*/  @!P3 BRA `(.L_x_2399) ;  /* 0x0000000400d0b947 */ /* 0x000fea0003800000 */
[----:B------:R-:W-:-:S13]  /*30a0*/  PLOP3.LUT P0, PT, PT, PT, PT, 0x8, 0x0 ;  /* 0x000000000000781c */ /* 0x000fda0003f0e170 */
.L_x_2400:
[----:B------:R-:W-:-:S13]  /*30b0*/  ISETP.EQ.OR P6, PT, R36, UR16, P2 ;  /* 0x0000001024007c0c */ /* 0x000fda00097c2670 */
[----:B------:R-:W-:-:S04]  /*30c0*/  @!P6 IMAD R27, R34, R36, R33 ;  /* 0x00000024221be224 */ /* 0x000fc800078e0221 */
[----:B------:R-:W-:-:S05]  /*30d0*/  @!P6 IMAD.WIDE.U32 R26, R27, 0x8, R38 ;  /* 0x000000081b1ae825 */ /* 0x000fca00078e0026 */
[----:B------:R0:W2:Y:S01]  /*30e0*/  @!P6 LDG.E.64 R24, desc[UR12][R26.64] ;  /* 0x0000000c1a18e981 */ /* 0x0000a2000c1e1b00 */
[C---:B------:R-:W-:Y:S02]  /*30f0*/  IADD3 R28, R36.reuse, 0x1, RZ ;  /* 0x00000001241c7810 */ /* 0x040fe40007ffe0ff */
[----:B------:R-:W-:Y:S02]  /*3100*/  IADD3 R29, R36, 0x2, RZ ;  /* 0x00000002241d7810 */ /* 0x000fe40007ffe0ff */
[----:B------:R-:W-:Y:S02]  /*3110*/  ISETP.EQ.OR P3, PT, R28, UR16, P2 ;  /* 0x000000101c007c0c */ /* 0x000fe40009762670 */
[----:B------:R-:W-:Y:S02]  /*3120*/  ISETP.EQ.OR P4, PT, R29, UR16, P2 ;  /* 0x000000101d007c0c */ /* 0x000fe40009782670 */
[----:B------:R-:W-:-:S11]  /*3130*/  IADD3 R30, R36, 0x3, RZ ;  /* 0x00000003241e7810 */ /* 0x000fd60007ffe0ff */
[----:B0-----:R-:W-:-:S04]  /*3140*/  @!P4 IMAD R27, R34, R29, R33 ;  /* 0x0000001d221bc224 */ /* 0x001fc800078e0221 */
[----:B------:R-:W-:-:S06]  /*3150*/  @!P4 IMAD.WIDE.U32 R26, R27, 0x8, R38 ;  /* 0x000000081b1ac825 */ /* 0x000fcc00078e0026 */
[----:B------:R-:W3:Y:S01]  /*3160*/  @!P4 LDG.E.64 R26, desc[UR12][R26.64] ;  /* 0x0000000c1a1ac981 */ /* 0x000ee2000c1e1b00 */
[----:B--2---:R-:W-:Y:S01]  /*3170*/  @!P6 FADD.FTZ R41, R41, R25 ;  /* 0x000000192929e221 */ /* 0x004fe20000010000 */
[----:B------:R-:W-:Y:S02]  /*3180*/  @!P3 IMAD R25, R34, R28, R33 ;  /* 0x0000001c2219b224 */ /* 0x000fe400078e0221 */
[----:B------:R-:W-:Y:S01]  /*3190*/  @!P6 FADD.FTZ R40, R40, R24 ;  /* 0x000000182828e221 */ /* 0x000fe20000010000 */
[----:B------:R-:W-:Y:S01]  /*31a0*/  ISETP.EQ.OR P6, PT, R30, UR16, P2 ;  /* 0x000000101e007c0c */ /* 0x000fe200097c2670 */
[----:B------:R-:W-:-:S06]  /*31b0*/  @!P3 IMAD.WIDE.U32 R24, R25, 0x8, R38 ;  /* 0x000000081918b825 */ /* 0x000fcc00078e0026 */
[----:B------:R-:W2:Y:S06]  /*31c0*/  @!P3 LDG.E.64 R24, desc[UR12][R24.64] ;  /* 0x0000000c1818b981 */ /* 0x000eac000c1e1b00 */
[----:B------:R-:W-:-:S04]  /*31d0*/  @!P6 IMAD R29, R34, R30, R33 ;  /* 0x0000001e221de224 */ /* 0x000fc800078e0221 */
[----:B------:R-:W-:-:S06]  /*31e0*/  @!P6 IMAD.WIDE.U32 R28, R29, 0x8, R38 ;  /* 0x000000081d1ce825 */ /* 0x000fcc00078e0026 */
[----:B------:R-:W4:Y:S01]  /*31f0*/  @!P6 LDG.E.64 R28, desc[UR12][R28.64] ;  /* 0x0000000c1c1ce981 */ /* 0x000f22000c1e1b00 */
[C---:B------:R-:W-:Y:S02]  /*3200*/  IADD3 R30, R36.reuse, 0x4, RZ ;  /* 0x00000004241e7810 */ /* 0x040fe40007ffe0ff */
[C---:B------:R-:W-:Y:S02]  /*3210*/  IADD3 R31, R36.reuse, 0x5, RZ ;  /* 0x00000005241f7810 */ /* 0x040fe40007ffe0ff */
[----:B------:R-:W-:Y:S01]  /*3220*/  IADD3 R37, R36, 0x6, RZ ;  /* 0x0000000624257810 */ /* 0x000fe20007ffe0ff */
[----:B--2---:R-:W-:Y:S01]  /*3230*/  @!P3 FADD.FTZ R40, R40, R24 ;  /* 0x000000182828b221 */ /* 0x004fe20000010000 */
[----:B------:R-:W-:Y:S01]  /*3240*/  @!P3 FADD.FTZ R41, R41, R25 ;  /* 0x000000192929b221 */ /* 0x000fe20000010000 */
[----:B------:R-:W-:Y:S02]  /*3250*/  ISETP.EQ.OR P3, PT, R30, UR16, P2 ;  /* 0x000000101e007c0c */ /* 0x000fe40009762670 */
[----:B---3--:R-:W-:Y:S01]  /*3260*/  @!P4 FADD.FTZ R40, R40, R26 ;  /* 0x0000001a2828c221 */ /* 0x008fe20000010000 */
[----:B------:R-:W-:Y:S01]  /*3270*/  @!P4 FADD.FTZ R41, R41, R27 ;  /* 0x0000001b2929c221 */ /* 0x000fe20000010000 */
[----:B------:R-:W-:-:S09]  /*3280*/  ISETP.EQ.OR P4, PT, R31, UR16, P2 ;  /* 0x000000101f007c0c */ /* 0x000fd20009782670 */
[----:B------:R-:W-:Y:S02]  /*3290*/  @!P3 IMAD R25, R34, R30, R33 ;  /* 0x0000001e2219b224 */ /* 0x000fe400078e0221 */
[----:B----4-:R-:W-:Y:S01]  /*32a0*/  @!P6 FADD.FTZ R40, R40, R28 ;  /* 0x0000001c2828e221 */ /* 0x010fe20000010000 */
[----:B------:R-:W-:Y:S01]  /*32b0*/  @!P6 FADD.FTZ R41, R41, R29 ;  /* 0x0000001d2929e221 */ /* 0x000fe20000010000 */
[----:B------:R-:W-:Y:S01]  /*32c0*/  ISETP.EQ.OR P6, PT, R37, UR16, P2 ;  /* 0x0000001025007c0c */ /* 0x000fe200097c2670 */
[----:B------:R-:W-:-:S04]  /*32d0*/  @!P3 IMAD.WIDE.U32 R24, R25, 0x8, R38 ;  /* 0x000000081918b825 */ /* 0x000fc800078e0026 */
[----:B------:R-:W-:Y:S02]  /*32e0*/  @!P4 IMAD R27, R34, R31, R33 ;  /* 0x0000001f221bc224 */ /* 0x000fe400078e0221 */
[----:B------:R-:W2:Y:S02]  /*32f0*/  @!P3 LDG.E.64 R24, desc[UR12][R24.64] ;  /* 0x0000000c1818b981 */ /* 0x000ea4000c1e1b00 */
[----:B------:R-:W-:-:S04]  /*3300*/  @!P4 IMAD.WIDE.U32 R26, R27, 0x8, R38 ;  /* 0x000000081b1ac825 */ /* 0x000fc800078e0026 */
[----:B------:R-:W-:Y:S02]  /*3310*/  @!P6 IMAD R29, R34, R37, R33 ;  /* 0x00000025221de224 */ /* 0x000fe400078e0221 */
[----:B------:R-:W3:Y:S02]  /*3320*/  @!P4 LDG.E.64 R26, desc[UR12][R26.64] ;  /* 0x0000000c1a1ac981 */ /* 0x000ee4000c1e1b00 */
        /* <DEDUP_REMOVED lines=65> */
[----:B------:R-:W-:Y:S02]  /*3740*/  IADD3 R35, R35, -0x10, RZ ;  /* 0xfffffff023237810 */ /* 0x000fe40007ffe0ff */
[----:B------:R-:W-:Y:S01]  /*3750*/  IADD3 R36, R36, 0x10, RZ ;  /* 0x0000001024247810 */ /* 0x000fe20007ffe0ff */
[----:B--2---:R-:W-:Y:S01]  /*3760*/  @!P3 FADD.FTZ R40, R40, R24 ;  /* 0x000000182828b221 */ /* 0x004fe20000010000 */
[----:B------:R-:W-:Y:S01]  /*3770*/  @!P3 FADD.FTZ R41, R41, R25 ;  /* 0x000000192929b221 */ /* 0x000fe20000010000 */
[----:B------:R-:W-:Y:S02]  /*3780*/  ISETP.GT.AND P3, PT, R35, 0xc, PT ;  /* 0x0000000c2300780c */ /* 0x000fe40003f64270 */
[----:B---3--:R-:W-:Y:S01]  /*3790*/  @!P4 FADD.FTZ R40, R40, R26 ;  /* 0x0000001a2828c221 */ /* 0x008fe20000010000 */
[----:B------:R-:W-:-:S03]  /*37a0*/  @!P4 FADD.FTZ R41, R41, R27 ;  /* 0x0000001b2929c221 */ /* 0x000fc60000010000 */
[----:B----4-:R-:W-:Y:S01]  /*37b0*/  @!P6 FADD.FTZ R40, R40, R28 ;  /* 0x0000001c2828e221 */ /* 0x010fe20000010000 */
[----:B------:R-:W-:-:S06]  /*37c0*/  @!P6 FADD.FTZ R41, R41, R29 ;  /* 0x0000001d2929e221 */ /* 0x000fcc0000010000 */
[----:B------:R-:W-:Y:S05]  /*37d0*/  @P3 BRA `(.L_x_2400) ;  /* 0xfffffff800343947 */ /* 0x000fea000383ffff */
.L_x_2399:
[----:B------:R-:W-:-:S13]  /*37e0*/  ISETP.GT.AND P3, PT, R35, 0x4, PT ;  /* 0x000000042300780c */ /* 0x000fda0003f64270 */
[----:B------:R-:W-:Y:S05]  /*37f0*/  @!P3 BRA `(.L_x_2401) ;  /* 0x0000000000ecb947 */ /* 0x000fea0003800000 */
[C---:B------:R-:W-:Y:S02]  /*3800*/  IADD3 R27, R36.reuse, 0x1, RZ ;  /* 0x00000001241b7810 */ /* 0x040fe40007ffe0ff */
[C---:B------:R-:W-:Y:S02]  /*3810*/  ISETP.EQ.OR P0, PT, R36.reuse, UR16, P2 ;  /* 0x0000001024007c0c */ /* 0x040fe40009702670 */
[----:B------:R-:W-:Y:S02]  /*3820*/  ISETP.EQ.OR P4, PT, R27, UR16, P2 ;  /* 0x000000101b007c0c */ /* 0x000fe40009782670 */
[C---:B------:R-:W-:Y:S02]  /*3830*/  IADD3 R29, R36.reuse, 0x2, RZ ;  /* 0x00000002241d7810 */ /* 0x040fe40007ffe0ff */
[----:B------:R-:W-:Y:S02]  /*3840*/  IADD3 R30, R36, 0x3, RZ ;  /* 0x00000003241e7810 */ /* 0x000fe40007ffe0ff */
[----:B------:R-:W-:-:S02]  /*3850*/  ISETP.EQ.OR P6, PT, R29, UR16, P2 ;  /* 0x000000101d007c0c */ /* 0x000fc400097c2670 */
[----:B------:R-:W-:-:S03]  /*3860*/  ISETP.EQ.OR P3, PT, R30, UR16, P2 ;  /* 0x000000101e007c0c */ /* 0x000fc60009762670 */
[--C-:B------:R-:W-:Y:S02]  /*3870*/  @!P0 IMAD R25, R36, R34, R33.reuse ;  /* 0x0000002224198224 */ /* 0x100fe400078e0221 */
        /* <DEDUP_REMOVED lines=10> */
[----:B------:R-:W5:Y:S01]  /*3920*/  @!P3 LDG.E.64 R30, desc[UR12][R30.64] ;  /* 0x0000000c1e1eb981 */ /* 0x000f62000c1e1b00 */
[----:B------:R-:W-:-:S04]  /*3930*/  IADD3 R36, R36, 0x4, RZ ;  /* 0x0000000424247810 */ /* 0x000fc80007ffe0ff */
[----:B------:R-:W-:Y:S01]  /*3940*/  IADD3 R37, R36, 0x3, RZ ;  /* 0x0000000324257810 */ /* 0x000fe20007ffe0ff */
[----:B--2---:R-:W-:Y:S01]  /*3950*/  @!P0 FADD.FTZ R40, R40, R24 ;  /* 0x0000001828288221 */ /* 0x004fe20000010000 */
[----:B------:R-:W-:Y:S01]  /*3960*/  @!P0 FADD.FTZ R41, R41, R25 ;  /* 0x0000001929298221 */ /* 0x000fe20000010000 */
[C---:B------:R-:W-:Y:S02]  /*3970*/  IADD3 R24, R36.reuse, 0x1, RZ ;  /* 0x0000000124187810 */ /* 0x040fe40007ffe0ff */
[----:B------:R-:W-:Y:S01]  /*3980*/  ISETP.EQ.OR P0, PT, R36, UR16, P2 ;  /* 0x0000001024007c0c */ /* 0x000fe20009702670 */
[----:B---3--:R-:W-:Y:S01]  /*3990*/  @!P4 FADD.FTZ R40, R40, R26 ;  /* 0x0000001a2828c221 */ /* 0x008fe20000010000 */
[----:B------:R-:W-:Y:S01]  /*39a0*/  @!P4 FADD.FTZ R41, R41, R27 ;  /* 0x0000001b2929c221 */ /* 0x000fe20000010000 */
[----:B------:R-:W-:Y:S02]  /*39b0*/  IADD3 R26, R36, 0x2, RZ ;  /* 0x00000002241a7810 */ /* 0x000fe40007ffe0ff */
[----:B------:R-:W-:Y:S01]  /*39c0*/  ISETP.EQ.OR P4, PT, R24, UR16, P2 ;  /* 0x0000001018007c0c */ /* 0x000fe20009782670 */
[----:B----4-:R-:W-:Y:S01]  /*39d0*/  @!P6 FADD.FTZ R40, R40, R28 ;  /* 0x0000001c2828e221 */ /* 0x010fe20000010000 */
[----:B------:R-:W-:Y:S01]  /*39e0*/  @!P6 FADD.FTZ R41, R41, R29 ;  /* 0x0000001d2929e221 */ /* 0x000fe20000010000 */
[----:B------:R-:W-:-:S02]  /*39f0*/  ISETP.EQ.OR P6, PT, R26, UR16, P2 ;  /* 0x000000101a007c0c */ /* 0x000fc400097c2670 */
[----:B-----5:R-:W-:Y:S01]  /*3a00*/  @!P3 FADD.FTZ R40, R40, R30 ;  /* 0x0000001e2828b221 */ /* 0x020fe20000010000 */
[----:B------:R-:W-:Y:S01]  /*3a10*/  @!P3 FADD.FTZ R41, R41, R31 ;  /* 0x0000001f2929b221 */ /* 0x000fe20000010000 */
[----:B------:R-:W-:Y:S01]  /*3a20*/  ISETP.EQ.OR P3, PT, R37, UR16, P2 ;  /* 0x0000001025007c0c */ /* 0x000fe20009762670 */
[----:B------:R-:W-:-:S05]  /*3a30*/  @!P0 IMAD R25, R34, R36, R33 ;  /* 0x0000002422198224 */ /* 0x000fca00078e0221 */
[----:B------:R-:W-:Y:S02]  /*3a40*/  @!P4 IMAD R27, R34, R24, R33 ;  /* 0x00000018221bc224 */ /* 0x000fe400078e0221 */
[----:B------:R-:W-:-:S04]  /*3a50*/  @!P0 IMAD.WIDE.U32 R24, R25, 0x8, R38 ;  /* 0x0000000819188825 */ /* 0x000fc800078e0026 */
[C---:B------:R-:W-:Y:S02]  /*3a60*/  @!P6 IMAD R29, R34.reuse, R26, R33 ;  /* 0x0000001a221de224 */ /* 0x040fe400078e0221 */
[--C-:B------:R-:W-:Y:S01]  /*3a70*/  @!P4 IMAD.WIDE.U32 R26, R27, 0x8, R38.reuse ;  /* 0x000000081b1ac825 */ /* 0x100fe200078e0026 */
[----:B------:R-:W2:Y:S03]  /*3a80*/  @!P0 LDG.E.64 R24, desc[UR12][R24.64] ;  /* 0x0000000c18188981 */ /* 0x000ea6000c1e1b00 */
[----:B------:R-:W-:Y:S02]  /*3a90*/  @!P6 IMAD.WIDE.U32 R28, R29, 0x8, R38 ;  /* 0x000000081d1ce825 */ /* 0x000fe400078e0026 */
[----:B------:R-:W3:Y:S02]  /*3aa0*/  @!P4 LDG.E.64 R26, desc[UR12][R26.64] ;  /* 0x0000000c1a1ac981 */ /* 0x000ee4000c1e1b00 */
[----:B------:R-:W-:-:S02]  /*3ab0*/  @!P3 IMAD R31, R34, R37, R33 ;  /* 0x00000025221fb224 */ /* 0x000fc400078e0221 */
[----:B------:R-:W4:Y:S02]  /*3ac0*/  @!P6 LDG.E.64 R28, desc[UR12][R28.64] ;  /* 0x0000000c1c1ce981 */ /* 0x000f24000c1e1b00 */
[----:B------:R-:W-:-:S06]  /*3ad0*/  @!P3 IMAD.WIDE.U32 R30, R31, 0x8, R38 ;  /* 0x000000081f1eb825 */ /* 0x000fcc00078e0026 */
[----:B------:R-:W5:Y:S01]  /*3ae0*/  @!P3 LDG.E.64 R30, desc[UR12][R30.64] ;  /* 0x0000000c1e1eb981 */ /* 0x000f62000c1e1b00 */
[----:B------:R-:W-:Y:S02]  /*3af0*/  IADD3 R35, R35, -0x4, RZ ;  /* 0xfffffffc23237810 */ /* 0x000fe40007ffe0ff */
[----:B------:R-:W-:Y:S02]  /*3b00*/  IADD3 R36, R36, 0x4, RZ ;  /* 0x0000000424247810 */ /* 0x000fe40007ffe0ff */
[----:B------:R-:W-:Y:S01]  /*3b10*/  IADD3 R35, R35, -0x4, RZ ;  /* 0xfffffffc23237810 */ /* 0x000fe20007ffe0ff */
[----:B--2---:R-:W-:Y:S01]  /*3b20*/  @!P0 FADD.FTZ R40, R40, R24 ;  /* 0x0000001828288221 */ /* 0x004fe20000010000 */
[----:B------:R-:W-:-:S03]  /*3b30*/  @!P0 FADD.FTZ R41, R41, R25 ;  /* 0x0000001929298221 */ /* 0x000fc60000010000 */
[----:B---3--:R-:W-:Y:S01]  /*3b40*/  @!P4 FADD.FTZ R40, R40, R26 ;  /* 0x0000001a2828c221 */ /* 0x008fe20000010000 */
[----:B------:R-:W-:-:S03]  /*3b50*/  @!P4 FADD.FTZ R41, R41, R27 ;  /* 0x0000001b2929c221 */ /* 0x000fc60000010000 */
[----:B----4-:R-:W-:Y:S01]  /*3b60*/  @!P6 FADD.FTZ R40, R40, R28 ;  /* 0x0000001c2828e221 */ /* 0x010fe20000010000 */
[----:B------:R-:W-:Y:S01]  /*3b70*/  @!P6 FADD.FTZ R41, R41, R29 ;  /* 0x0000001d2929e221 */ /* 0x000fe20000010000 */
[----:B------:R-:W-:Y:S02]  /*3b80*/  PLOP3.LUT P0, PT, PT, PT, PT, 0x8, 0x0 ;  /* 0x000000000000781c */ /* 0x000fe40003f0e170 */
[----:B-----5:R-:W-:Y:S01]  /*3b90*/  @!P3 FADD.FTZ R40, R40, R30 ;  /* 0x0000001e2828b221 */ /* 0x020fe20000010000 */
[----:B------:R-:W-:-:S10]  /*3ba0*/  @!P3 FADD.FTZ R41, R41, R31 ;  /* 0x0000001f2929b221 */ /* 0x000fd40000010000 */
.L_x_2401:
[----:B------:R-:W-:-:S13]  /*3bb0*/  ISETP.NE.OR P0, PT, R35, RZ, P0 ;  /* 0x000000ff2300720c */ /* 0x000fda0000705670 */
[----:B------:R-:W-:Y:S05]  /*3bc0*/  @!P0 BRA `(.L_x_2397) ;  /* 0x00000000007c8947 */ /* 0x000fea0003800000 */
.L_x_2398:
[C---:B------:R-:W-:Y:S02]  /*3bd0*/  ISETP.EQ.OR P4, PT, R36.reuse, UR16, P2 ;  /* 0x0000001024007c0c */ /* 0x040fe40009782670 */
[C---:B------:R-:W-:Y:S02]  /*3be0*/  IADD3 R27, R36.reuse, 0x1, RZ ;  /* 0x00000001241b7810 */ /* 0x040fe40007ffe0ff */
[C---:B------:R-:W-:Y:S02]  /*3bf0*/  IADD3 R29, R36.reuse, 0x2, RZ ;  /* 0x00000002241d7810 */ /* 0x040fe40007ffe0ff */
[----:B------:R-:W-:Y:S02]  /*3c00*/  ISETP.EQ.OR P6, PT, R27, UR16, P2 ;  /* 0x000000101b007c0c */ /* 0x000fe400097c2670 */
[----:B------:R-:W-:Y:S02]  /*3c10*/  ISETP.EQ.OR P3, PT, R29, UR16, P2 ;  /* 0x000000101d007c0c */ /* 0x000fe40009762670 */
[----:B------:R-:W-:-:S03]  /*3c20*/  IADD3 R31, R36, 0x3, RZ ;  /* 0x00000003241f7810 */ /* 0x000fc60007ffe0ff */
[----:B------:R-:W-:Y:S01]  /*3c30*/  @!P4 IMAD R25, R34, R36, R33 ;  /* 0x000000242219c224 */ /* 0x000fe200078e0221 */
[----:B------:R-:W-:-:S03]  /*3c40*/  ISETP.EQ.OR P0, PT, R31, UR16, P2 ;  /* 0x000000101f007c0c */ /* 0x000fc60009702670 */
[----:B------:R-:W-:-:S04]  /*3c50*/  @!P4 IMAD.WIDE.U32 R24, R25, 0x8, R38 ;  /* 0x000000081918c825 */ /* 0x000fc800078e0026 */
[C-C-:B------:R-:W-:Y:S02]  /*3c60*/  @!P6 IMAD R27, R34.reuse, R27, R33.reuse ;  /* 0x0000001b221be224 */ /* 0x140fe400078e0221 */
[----:B------:R-:W2:Y:S01]  /*3c70*/  @!P4 LDG.E.64 R24, desc[UR12][R24.64] ;  /* 0x0000000c1818c981 */ /* 0x000ea2000c1e1b00 */
[----:B------:R-:W-:Y:S02]  /*3c80*/  @!P3 IMAD R29, R34, R29, R33 ;  /* 0x0000001d221db224 */ /* 0x000fe400078e0221 */
[----:B------:R-:W-:-:S04]  /*3c90*/  @!P6 IMAD.WIDE.U32 R26, R27, 0x8, R38 ;  /* 0x000000081b1ae825 */ /* 0x000fc800078e0026 */
[----:B------:R-:W-:Y:S02]  /*3ca0*/  @!P3 IMAD.WIDE.U32 R28, R29, 0x8, R38 ;  /* 0x000000081d1cb825 */ /* 0x000fe400078e0026 */
[----:B------:R-:W3:Y:S02]  /*3cb0*/  @!P6 LDG.E.64 R26, desc[UR12][R26.64] ;  /* 0x0000000c1a1ae981 */ /* 0x000ee4000c1e1b00 */
[----:B------:R-:W-:Y:S02]  /*3cc0*/  @!P0 IMAD R31, R34, R31, R33 ;  /* 0x0000001f221f8224 */ /* 0x000fe400078e0221 */
[----:B------:R-:W4:Y:S02]  /*3cd0*/  @!P3 LDG.E.64 R28, desc[UR12][R28.64] ;  /* 0x0000000c1c1cb981 */ /* 0x000f24000c1e1b00 */
[----:B------:R-:W-:-:S06]  /*3ce0*/  @!P0 IMAD.WIDE.U32 R30, R31, 0x8, R38 ;  /* 0x000000081f1e8825 */ /* 0x000fcc00078e0026 */
[----:B------:R-:W5:Y:S01]  /*3cf0*/  @!P0 LDG.E.64 R30, desc[UR12][R30.64] ;  /* 0x0000000c1e1e8981 */ /* 0x000f62000c1e1b00 */
[----:B------:R-:W-:Y:S02]  /*3d00*/  IADD3 R35, R35, -0x4, RZ ;  /* 0xfffffffc23237810 */ /* 0x000fe40007ffe0ff */
        /* <DEDUP_REMOVED lines=8> */
[----:B-----5:R-:W-:Y:S01]  /*3d90*/  @!P0 FADD.FTZ R40, R40, R30 ;  /* 0x0000001e28288221 */ /* 0x020fe20000010000 */
[----:B------:R-:W-:Y:S02]  /*3da0*/  @!P0 FADD.FTZ R41, R41, R31 ;  /* 0x0000001f29298221 */ /* 0x000fe40000010000 */
[----:B------:R-:W-:Y:S05]  /*3db0*/  @P4 BRA `(.L_x_2398) ;  /* 0xfffffffc00844947 */ /* 0x000fea000383ffff */
.L_x_2397:
[----:B------:R-:W-:-:S13]  /*3dc0*/  LOP3.LUT P0, R32, R32, 0x3, RZ, 0xc0, !PT ;  /* 0x0000000320207812 */ /* 0x000fda000780c0ff */
[----:B------:R-:W-:Y:S05]  /*3dd0*/  @!P0 BRA `(.L_x_2394) ;  /* 0x0000000000688947 */ /* 0x000fea0003800000 */
[----:B------:R-:W-:Y:S01]  /*3de0*/  ISETP.EQ.OR P0, PT, R36, UR16, P2 ;  /* 0x0000001024007c0c */ /* 0x000fe20009702670 */
[----:B------:R-:W-:Y:S01]  /*3df0*/  BSSY B0, `(.L_x_2402) ;  /* 0x0000008000007945 */ /* 0x000fe20003800000 */
[----:B------:R-:W-:-:S11]  /*3e00*/  ISETP.NE.AND P3, PT, R32, 0x1, PT ;  /* 0x000000012000780c */ /* 0x000fd60003f65270 */
[----:B------:R-:W-:Y:S05]  /*3e10*/  @P0 BRA `(.L_x_2403) ;  /* 0x0000000000140947 */ /* 0x000fea0003800000 */
[----:B------:R-:W-:-:S04]  /*3e20*/  IMAD R25, R34, R36, R33 ;  /* 0x0000002422197224 */ /* 0x000fc800078e0221 */
[----:B------:R-:W-:-:S06]  /*3e30*/  IMAD.WIDE.U32 R24, R25, 0x8, R38 ;  /* 0x0000000819187825 */ /* 0x000fcc00078e0026 */
[----:B------:R-:W2:Y:S02]  /*3e40*/  LDG.E.64 R24, desc[UR12][R24.64] ;  /* 0x0000000c18187981 */ /* 0x000ea4000c1e1b00 */
[----:B--2---:R-:W-:Y:S01]  /*3e50*/  FADD.FTZ R40, R40, R24 ;  /* 0x0000001828287221 */ /* 0x004fe20000010000 */
[----:B------:R-:W-:-:S07]  /*3e60*/  FADD.FTZ R41, R41, R25 ;  /* 0x0000001929297221 */ /* 0x000fce0000010000 */
.L_x_2403:
[----:B------:R-:W-:Y:S05]  /*3e70*/  BSYNC B0 ;  /* 0x0000000000007941 */ /* 0x000fea0003800000 */
.L_x_2402:
[----:B------:R-:W-:Y:S05]  /*3e80*/  @!P3 BRA `(.L_x_2394) ;  /* 0x00000000003cb947 */ /* 0x000fea0003800000 */
[C---:B------:R-:W-:Y:S02]  /*3e90*/  IADD3 R27, R36.reuse, 0x2, RZ ;  /* 0x00000002241b7810 */ /* 0x040fe40007ffe0ff */
[----:B------:R-:W-:Y:S02]  /*3ea0*/  IADD3 R25, R36, 0x1, RZ ;  /* 0x0000000124197810 */ /* 0x000fe40007ffe0ff */
        /* <DEDUP_REMOVED lines=13> */
.L_x_2394:
[----:B------:R-:W1:Y:S01]  /*3f80*/  S2UR UR11, SR_CgaCtaId ;  /* 0x00000000000b79c3 */ /* 0x000e620000008800 */
[----:B------:R-:W-:Y:S01]  /*3f90*/  UMOV UR10, 0x400 ;  /* 0x00000400000a7882 */ /* 0x000fe20000000000 */
[C---:B--2---:R-:W-:Y:S01]  /*3fa0*/  IADD3 R35, R58.reuse, 0x8, RZ ;  /* 0x000000083a237810 */ /* 0x044fe20007ffe0ff */
[----:B------:R-:W-:Y:S01]  /*3fb0*/  ULDC.64 UR18, c[0x0][0x290] ;  /* 0x0000a40000127ab9 */ /* 0x000fe20000000a00 */
[----:B------:R-:W-:Y:S02]  /*3fc0*/  IADD3 R31, R58, 0x10, RZ ;  /* 0x000000103a1f7810 */ /* 0x000fe40007ffe0ff */
[----:B------:R-:W-:Y:S02]  /*3fd0*/  ISETP.GE.U32.AND P0, PT, R35, UR18, PT ;  /* 0x0000001223007c0c */ /* 0x000fe4000bf06070 */
[----:B------:R-:W-:Y:S02]  /*3fe0*/  SHF.R.S32.HI R34, RZ, 0x1f, R35 ;  /* 0x0000001fff227819 */ /* 0x000fe40000011423 */
[----:B------:R-:W-:-:S02]  /*3ff0*/  SHF.R.S32.HI R30, RZ, 0x1f, R31 ;  /* 0x0000001fff1e7819 */ /* 0x000fc4000001141f */
[----:B------:R-:W-:Y:S02]  /*4000*/  ISETP.GE.AND.EX P0, PT, R34, UR19, PT, P0 ;  /* 0x0000001322007c0c */ /* 0x000fe4000bf06300 */
[C---:B------:R-:W-:Y:S02]  /*4010*/  IADD3 R29, R58.reuse, 0x18, RZ ;  /* 0x000000183a1d7810 */ /* 0x040fe40007ffe0ff */
[----:B------:R-:W-:Y:S02]  /*4020*/  ISETP.GT.U32.OR P0, PT, R59, 0x1bf, P0 ;  /* 0x000001bf3b00780c */ /* 0x000fe40000704470 */
[----:B------:R-:W-:Y:S01]  /*4030*/  IADD3 R28, R58, 0x20, RZ ;  /* 0x000000203a1c7810 */ /* 0x000fe20007ffe0ff */
[----:B-1----:R-:W-:-:S09]  /*4040*/  ULEA UR10, UR11, UR10, 0x18 ;  /* 0x0000000a0b0a7291 */ /* 0x002fd2000f8ec03f */
[----:B------:R-:W-:Y:S01]  /*4050*/  @!P2 STS.64 [UR10+0x88], R40 ;  /* 0x00008828ff00a988 */ /* 0x000fe20008000a0a */
[----:B------:R-:W-:Y:S01]  /*4060*/  BAR.SYNC.DEFER_BLOCKING 0x0 ;  /* 0x0000000000007b1d */ /* 0x000fe20000010000 */
[----:B------:R-:W-:-:S04]  /*4070*/  ISETP.GE.U32.AND P2, PT, R31, UR18, PT ;  /* 0x000000121f007c0c */ /* 0x000fc8000bf46070 */
[----:B------:R-:W-:-:S04]  /*4080*/  ISETP.GE.AND.EX P2, PT, R30, UR19, PT, P2 ;  /* 0x000000131e007c0c */ /* 0x000fc8000bf46320 */
[----:B------:R-:W-:Y:S01]  /*4090*/  ISETP.GT.U32.OR P2, PT, R59, 0x1bf, P2 ;  /* 0x000001bf3b00780c */ /* 0x000fe20001744470 */
[----:B0-----:R-:W0:Y:S01]  /*40a0*/  LDS.64 R24, [UR10+0x88] ;  /* 0x0000880aff187984 */ /* 0x001e220008000a00 */
[----:B------:R-:W-:Y:S02]  /*40b0*/  ULDC UR10, c[0x0][0x2bc] ;  /* 0x0000af00000a7ab9 */ /* 0x000fe40000000800 */
[----:B0-----:R-:W-:Y:S01]  /*40c0*/  FMUL.FTZ R32, R24, UR10 ;  /* 0x0000000a18207c20 */ /* 0x001fe20008410000 */
[----:B------:R-:W-:Y:S01]  /*40d0*/  FMUL.FTZ R33, R25, UR10 ;  /* 0x0000000a19217c20 */ /* 0x000fe20008410000 */
[----:B------:R-:W-:Y:S07]  /*40e0*/  @!P5 BRA `(.L_x_2404) ;  /* 0x000000000048d947 */ /* 0x000fee0003800000 */
        /* <DEDUP_REMOVED lines=18> */
.L_x_2404:
[----:B------:R-:W-:Y:S04]  /*4210*/  BSSY B0, `(.L_x_2405) ;  /* 0x0000013000007945 */ /* 0x000fe80003800000 */
[----:B------:R-:W-:Y:S05]  /*4220*/  @!P1 BRA `(.L_x_2406) ;  /* 0x0000000000449947 */ /* 0x000fea0003800000 */
[----:B------:R-:W-:Y:S01]  /*4230*/  ULDC.64 UR10, c[0x0][0x288] ;  /* 0x0000a200000a7ab9 */ /* 0x000fe20000000a00 */
[----:B------:R-:W-:Y:S01]  /*4240*/  MOV R24, R64 ;  /* 0x0000004000187202 */ /* 0x000fe20000000f00 */
[----:B------:R-:W-:Y:S01]  /*4250*/  IMAD R27, R57, UR10, RZ ;  /* 0x0000000a391b7c24 */ /* 0x000fe2000f8e02ff */
[----:B------:R-:W-:Y:S01]  /*4260*/  MOV R25, R67 ;  /* 0x0000004300197202 */ /* 0x000fe20000000f00 */
[-CC-:B------:R-:W-:Y:S01]  /*4270*/  FFMA.FTZ R55, R55, R32.reuse, R33.reuse ;  /* 0x0000002037377223 */ /* 0x180fe20000010021 */
[----:B------:R-:W-:Y:S01]  /*4280*/  FFMA.FTZ R52, R52, R32, R33 ;  /* 0x0000002034347223 */ /* 0x000fe20000010021 */
[C---:B------:R-:W-:Y:S02]  /*4290*/  IMAD R27, R58.reuse, UR11, R27 ;  /* 0x0000000b3a1b7c24 */ /* 0x040fe4000f8e021b */
[----:B------:R-:W-:Y:S01]  /*42a0*/  IMAD.WIDE.U32 R24, R58, UR10, R24 ;  /* 0x0000000a3a187c25 */ /* 0x000fe2000f8e0018 */
[----:B------:R-:W-:-:S03]  /*42b0*/  ULDC.64 UR10, c[0x0][0x210] ;  /* 0x00008400000a7ab9 */ /* 0x000fc60000000a00 */
[----:B------:R-:W-:Y:S01]  /*42c0*/  FFMA.FTZ R26, R20, R8, -R55 ;  /* 0x00000008141a7223 */ /* 0x000fe20000010837 */
[----:B------:R-:W-:Y:S01]  /*42d0*/  IADD3 R25, R25, R27, RZ ;  /* 0x0000001b19197210 */ /* 0x000fe20007ffe0ff */
[----:B------:R-:W-:Y:S01]  /*42e0*/  FFMA.FTZ R27, R21, R9, -R52 ;  /* 0x00000009151b7223 */ /* 0x000fe20000010834 */
[----:B------:R-:W-:Y:S01]  /*42f0*/  LEA R8, P3, R24, UR10, 0x2 ;  /* 0x0000000a18087c11 */ /* 0x000fe2000f8610ff */
[----:B------:R-:W-:Y:S02]  /*4300*/  FMUL.FTZ R26, R26, UR14 ;  /* 0x0000000e1a1a7c20 */ /* 0x000fe40008410000 */
[----:B------:R-:W-:Y:S01]  /*4310*/  FMUL.FTZ R27, R27, UR14 ;  /* 0x0000000e1b1b7c20 */ /* 0x000fe20008410000 */
[----:B------:R-:W-:-:S05]  /*4320*/  LEA.HI.X R9, R24, UR11, R25, 0x2, P3 ;  /* 0x0000000b18097c11 */ /* 0x000fca00098f1419 */
[----:B------:R0:W-:Y:S04]  /*4330*/  STG.E.64 desc[UR12][R8.64], R26 ;  /* 0x0000001a08007986 */ /* 0x0001e8000c101b0c */
.L_x_2406:
[----:B------:R-:W-:Y:S05]  /*4340*/  BSYNC B0 ;  /* 0x0000000000007941 */ /* 0x000fea0003800000 */
.L_x_2405:
        /* <DEDUP_REMOVED lines=19> */
.L_x_2407:
[----:B------:R-:W-:Y:S04]  /*4480*/  BSSY B0, `(.L_x_2408) ;  /* 0x0000013000007945 */ /* 0x000fe80003800000 */
[----:B------:R-:W-:Y:S05]  /*4490*/  @P0 BRA `(.L_x_2409) ;  /* 0x0000000000440947 */ /* 0x000fea0003800000 */
[----:B------:R-:W-:Y:S01]  /*44a0*/  ULDC.64 UR10, c[0x0][0x288] ;  /* 0x0000a200000a7ab9 */ /* 0x000fe20000000a00 */
[----:B0-----:R-:W-:Y:S01]  /*44b0*/  MOV R8, R64 ;  /* 0x0000004000087202 */ /* 0x001fe20000000f00 */
[----:B------:R-:W-:Y:S01]  /*44c0*/  IMAD R34, R34, UR10, RZ ;  /* 0x0000000a22227c24 */ /* 0x000fe2000f8e02ff */
[----:B------:R-:W-:Y:S01]  /*44d0*/  MOV R9, R67 ;  /* 0x0000004300097202 */ /* 0x000fe20000000f00 */
[-CC-:B------:R-:W-:Y:S01]  /*44e0*/  FFMA.FTZ R53, R53, R32.reuse, R33.reuse ;  /* 0x0000002035357223 */ /* 0x180fe20000010021 */
[----:B------:R-:W-:Y:S01]  /*44f0*/  FFMA.FTZ R50, R50, R32, R33 ;  /* 0x0000002032327223 */ /* 0x000fe20000010021 */
[----:B------:R-:W-:-:S04]  /*4500*/  IMAD.WIDE.U32 R8, R35, UR10, R8 ;  /* 0x0000000a23087c25 */ /* 0x000fc8000f8e0008 */
[----:B------:R-:W-:Y:S01]  /*4510*/  FFMA.FTZ R24, R20, R6, -R53 ;  /* 0x0000000614187223 */ /* 0x000fe20000010835 */
[----:B------:R-:W-:Y:S01]  /*4520*/  FFMA.FTZ R25, R21, R7, -R50 ;  /* 0x0000000715197223 */ /* 0x000fe20000010832 */
[----:B------:R-:W-:Y:S01]  /*4530*/  IMAD R35, R35, UR11, R34 ;  /* 0x0000000b23237c24 */ /* 0x000fe2000f8e0222 */
[----:B------:R-:W-:Y:S01]  /*4540*/  ULDC.64 UR10, c[0x0][0x210] ;  /* 0x00008400000a7ab9 */ /* 0x000fe20000000a00 */
[----:B------:R-:W-:Y:S01]  /*4550*/  FMUL.FTZ R24, R24, UR14 ;  /* 0x0000000e18187c20 */ /* 0x000fe20008410000 */
[----:B------:R-:W-:Y:S01]  /*4560*/  LEA R6, P0, R8, UR10, 0x2 ;  /* 0x0000000a08067c11 */ /* 0x000fe2000f8010ff */
[----:B------:R-:W-:Y:S01]  /*4570*/  FMUL.FTZ R25, R25, UR14 ;  /* 0x0000000e19197c20 */ /* 0x000fe20008410000 */
[----:B------:R-:W-:-:S04]  /*4580*/  IADD3 R35, R9, R35, RZ ;  /* 0x0000002309237210 */ /* 0x000fc80007ffe0ff */
[----:B------:R-:W-:-:S05]  /*4590*/  LEA.HI.X R7, R8, UR11, R35, 0x2, P0 ;  /* 0x0000000b08077c11 */ /* 0x000fca00080f1423 */
[----:B------:R1:W-:Y:S02]  /*45a0*/  STG.E.64 desc[UR12][R6.64], R24 ;  /* 0x0000001806007986 */ /* 0x0003e4000c101b0c */
.L_x_2409:
[----:B------:R-:W-:Y:S05]  /*45b0*/  BSYNC B0 ;  /* 0x0000000000007941 */ /* 0x000fea0003800000 */
.L_x_2408:
[----:B------:R-:W-:Y:S05]  /*45c0*/  @!P5 BRA `(.L_x_2410) ;  /* 0x000000000048d947 */ /* 0x000fea0003800000 */
[----:B-1----:R-:W-:Y:S01]  /*45d0*/  FFMA.FTZ R6, R51, R20, R22 ;  /* 0x0000001433067223 */ /* 0x002fe20000010016 */
        /* <DEDUP_REMOVED lines=17> */
.L_x_2410:
[----:B------:R-:W-:Y:S04]  /*46f0*/  BSSY B0, `(.L_x_2411) ;  /* 0x0000013000007945 */ /* 0x000fe80003800000 */
[----:B------:R-:W-:Y:S05]  /*4700*/  @P2 BRA `(.L_x_2412) ;  /* 0x0000000000442947 */ /* 0x000fea0003800000 */
[----:B------:R-:W-:Y:S01]  /*4710*/  ULDC.64 UR10, c[0x0][0x288] ;  /* 0x0000a200000a7ab9 */ /* 0x000fe20000000a00 */
[----:B-1----:R-:W-:Y:S01]  /*4720*/  MOV R6, R64 ;  /* 0x0000004000067202 */ /* 0x002fe20000000f00 */
        /* <DEDUP_REMOVED lines=10> */
[----:B0-----:R-:W-:Y:S01]  /*47d0*/  LEA R8, P0, R6, UR10, 0x2 ;  /* 0x0000000a06087c11 */ /* 0x001fe2000f8010ff */
[----:B------:R-:W-:Y:S01]  /*47e0*/  FMUL.FTZ R11, R11, UR14 ;  /* 0x0000000e0b0b7c20 */ /* 0x000fe20008410000 */
[----:B------:R-:W-:-:S04]  /*47f0*/  IADD3 R31, R7, R31, RZ ;  /* 0x0000001f071f7210 */ /* 0x000fc80007ffe0ff */
[----:B------:R-:W-:-:S05]  /*4800*/  LEA.HI.X R9, R6, UR11, R31, 0x2, P0 ;  /* 0x0000000b06097c11 */ /* 0x000fca00080f141f */
[----:B------:R2:W-:Y:S02]  /*4810*/  STG.E.64 desc[UR12][R8.64], R10 ;  /* 0x0000000a08007986 */ /* 0x0005e4000c101b0c */
.L_x_2412:
[----:B------:R-:W-:Y:S05]  /*4820*/  BSYNC B0 ;  /* 0x0000000000007941 */ /* 0x000fea0003800000 */
.L_x_2411:
[C---:B0-----:R-:W-:Y:S02]  /*4830*/  IADD3 R26, R58.reuse, 0x28, RZ ;  /* 0x000000283a1a7810 */ /* 0x041fe40007ffe0ff */
[C---:B-1----:R-:W-:Y:S02]  /*4840*/  IADD3 R24, R58.reuse, 0x30, RZ ;  /* 0x000000303a187810 */ /* 0x042fe40007ffe0ff */
[----:B--2---:R-:W-:Y:S02]  /*4850*/  IADD3 R10, R58, 0x38, RZ ;  /* 0x000000383a0a7810 */ /* 0x004fe40007ffe0ff */
[----:B------:R-:W-:Y:S02]  /*4860*/  ISETP.GE.U32.AND P6, PT, R29, UR18, PT ;  /* 0x000000121d007c0c */ /* 0x000fe4000bfc6070 */
[----:B------:R-:W-:Y:S02]  /*4870*/  ISETP.GE.U32.AND P0, PT, R28, UR18, PT ;  /* 0x000000121c007c0c */ /* 0x000fe4000bf06070 */
[----:B------:R-:W-:-:S02]  /*4880*/  ISETP.GE.U32.AND P2, PT, R26, UR18, PT ;  /* 0x000000121a007c0c */ /* 0x000fc4000bf46070 */
[----:B------:R-:W-:Y:S02]  /*4890*/  ISETP.GE.U32.AND P3, PT, R24, UR18, PT ;  /* 0x0000001218007c0c */ /* 0x000fe4000bf66070 */
[----:B------:R-:W-:Y:S02]  /*48a0*/  ISETP.GE.U32.AND P4, PT, R10, UR18, PT ;  /* 0x000000120a007c0c */ /* 0x000fe4000bf86070 */
[----:B------:R-:W-:Y:S02]  /*48b0*/  SHF.R.S32.HI R37, RZ, 0x1f, R29 ;  /* 0x0000001fff257819 */ /* 0x000fe4000001141d */
[----:B------:R-:W-:Y:S02]  /*48c0*/  SHF.R.S32.HI R30, RZ, 0x1f, R28 ;  /* 0x0000001fff1e7819 */ /* 0x000fe4000001141c */
[----:B------:R-:W-:Y:S02]  /*48d0*/  SHF.R.S32.HI R27, RZ, 0x1f, R26 ;  /* 0x0000001fff1b7819 */ /* 0x000fe4000001141a */
[----:B------:R-:W-:-:S02]  /*48e0*/  SHF.R.S32.HI R25, RZ, 0x1f, R24 ;  /* 0x0000001fff197819 */ /* 0x000fc40000011418 */
[----:B------:R-:W-:Y:S02]  /*48f0*/  SHF.R.S32.HI R11, RZ, 0x1f, R10 ;  /* 0x0000001fff0b7819 */ /* 0x000fe4000001140a */
[----:B------:R-:W-:Y:S02]  /*4900*/  ISETP.GE.AND.EX P6, PT, R37, UR19, PT, P6 ;  /* 0x0000001325007c0c */ /* 0x000fe4000bfc6360 */
[----:B------:R-:W-:Y:S02]  /*4910*/  ISETP.GE.AND.EX P0, PT, R30, UR19, PT, P0 ;  /* 0x000000131e007c0c */ /* 0x000fe4000bf06300 */
[----:B------:R-:W-:Y:S02]  /*4920*/  ISETP.GE.AND.EX P2, PT, R27, UR19, PT, P2 ;  /* 0x000000131b007c0c */ /* 0x000fe4000bf46320 */
[----:B------:R-:W-:Y:S02]  /*4930*/  ISETP.GE.AND.EX P3, PT, R25, UR19, PT, P3 ;  /* 0x0000001319007c0c */ /* 0x000fe4000bf66330 */
[----:B------:R-:W-:-:S02]  /*4940*/  ISETP.GE.AND.EX P4, PT, R11, UR19, PT, P4 ;  /* 0x000000130b007c0c */ /* 0x000fc4000bf86340 */
[C---:B------:R-:W-:Y:S02]  /*4950*/  ISETP.GT.U32.OR P6, PT, R59.reuse, 0x1bf, P6 ;  /* 0x000001bf3b00780c */ /* 0x040fe400037c4470 */
[C---:B------:R-:W-:Y:S02]  /*4960*/  ISETP.GT.U32.OR P0, PT, R59.reuse, 0x1bf, P0 ;  /* 0x000001bf3b00780c */ /* 0x040fe40000704470 */
[C---:B------:R-:W-:Y:S02]  /*4970*/  ISETP.GT.U32.OR P2, PT, R59.reuse, 0x1bf, P2 ;  /* 0x000001bf3b00780c */ /* 0x040fe40001744470 */
[C---:B------:R-:W-:Y:S02]  /*4980*/  ISETP.GT.U32.OR P3, PT, R59.reuse, 0x1bf, P3 ;  /* 0x000001bf3b00780c */ /* 0x040fe40001f64470 */
        /* <DEDUP_REMOVED lines=20> */
.L_x_2413:
[----:B------:R-:W-:Y:S04]  /*4ad0*/  BSSY B0, `(.L_x_2414) ;  /* 0x0000013000007945 */ /* 0x000fe80003800000 */
[----:B------:R-:W-:Y:S05]  /*4ae0*/  @P6 BRA `(.L_x_2415) ;  /* 0x0000000000446947 */ /* 0x000fea0003800000 */
[----:B------:R-:W-:Y:S01]  /*4af0*/  ULDC.64 UR10, c[0x0][0x288] ;  /* 0x0000a200000a7ab9 */ /* 0x000fe20000000a00 */
[----:B------:R-:W-:Y:S01]  /*4b00*/  MOV R6, R64 ;  /* 0x0000004000067202 */ /* 0x000fe20000000f00 */
[----:B------:R-:W-:Y:S01]  /*4b10*/  IMAD R8, R37, UR10, RZ ;  /* 0x0000000a25087c24 */ /* 0x000fe2000f8e02ff */
[----:B------:R-:W-:Y:S01]  /*4b20*/  MOV R7, R67 ;  /* 0x0000004300077202 */ /* 0x000fe20000000f00 */
[-CC-:B------:R-:W-:Y:S01]  /*4b30*/  FFMA.FTZ R49, R49, R32.reuse, R33.reuse ;  /* 0x0000002031317223 */ /* 0x180fe20000010021 */
[----:B------:R-:W-:Y:S01]  /*4b40*/  FFMA.FTZ R46, R46, R32, R33 ;  /* 0x000000202e2e7223 */ /* 0x000fe20000010021 */
[----:B------:R-:W-:-:S04]  /*4b50*/  IMAD.WIDE.U32 R6, R29, UR10, R6 ;  /* 0x0000000a1d067c25 */ /* 0x000fc8000f8e0006 */
[----:B------:R-:W-:Y:S01]  /*4b60*/  FFMA.FTZ R9, R21, R5, -R46 ;  /* 0x0000000515097223 */ /* 0x000fe2000001082e */
[----:B------:R-:W-:Y:S01]  /*4b70*/  IMAD R29, R29, UR11, R8 ;  /* 0x0000000b1d1d7c24 */ /* 0x000fe2000f8e0208 */
[----:B------:R-:W-:Y:S01]  /*4b80*/  ULDC.64 UR10, c[0x0][0x210] ;  /* 0x00008400000a7ab9 */ /* 0x000fe20000000a00 */
[----:B------:R-:W-:Y:S01]  /*4b90*/  FFMA.FTZ R8, R20, R4, -R49 ;  /* 0x0000000414087223 */ /* 0x000fe20000010831 */
[----:B------:R-:W-:Y:S01]  /*4ba0*/  LEA R4, P6, R6, UR10, 0x2 ;  /* 0x0000000a06047c11 */ /* 0x000fe2000f8c10ff */
[----:B------:R-:W-:Y:S01]  /*4bb0*/  FMUL.FTZ R9, R9, UR14 ;  /* 0x0000000e09097c20 */ /* 0x000fe20008410000 */
[----:B------:R-:W-:Y:S01]  /*4bc0*/  IADD3 R29, R7, R29, RZ ;  /* 0x0000001d071d7210 */ /* 0x000fe20007ffe0ff */
[----:B------:R-:W-:-:S03]  /*4bd0*/  FMUL.FTZ R8, R8, UR14 ;  /* 0x0000000e08087c20 */ /* 0x000fc60008410000 */
[----:B------:R-:W-:-:S05]  /*4be0*/  LEA.HI.X R5, R6, UR11, R29, 0x2, P6 ;  /* 0x0000000b06057c11 */ /* 0x000fca000b0f141d */
[----:B------:R0:W-:Y:S02]  /*4bf0*/  STG.E.64 desc[UR12][R4.64], R8 ;  /* 0x0000000804007986 */ /* 0x0001e4000c101b0c */
.L_x_2415:
[----:B------:R-:W-:Y:S05]  /*4c00*/  BSYNC B0 ;  /* 0x0000000000007941 */ /* 0x000fea0003800000 */
.L_x_2414:
        /* <DEDUP_REMOVED lines=19> */
.L_x_2416:
        /* <DEDUP_REMOVED lines=12> */
[----:B------:R-:W-:Y:S01]  /*4e00*/  FFMA.FTZ R9, R21, R13, -R44 ;  /* 0x0000000d15097223 */ /* 0x000fe2000001082c */
[----:B------:R-:W-:Y:S02]  /*4e10*/  LEA R6, P0, R4, UR10, 0x2 ;  /* 0x0000000a04067c11 */ /* 0x000fe4000f8010ff */
[----:B------:R-:W-:Y:S01]  /*4e20*/  FMUL.FTZ R8, R47, UR14 ;  /* 0x0000000e2f087c20 */ /* 0x000fe20008410000 */
[----:B------:R-:W-:Y:S01]  /*4e30*/  IADD3 R7, R5, R7, RZ ;  /* 0x0000000705077210 */ /* 0x000fe20007ffe0ff */
[----:B------:R-:W-:-:S03]  /*4e40*/  FMUL.FTZ R9, R9, UR14 ;  /* 0x0000000e09097c20 */ /* 0x000fc60008410000 */
[----:B------:R-:W-:-:S05]  /*4e50*/  LEA.HI.X R7, R4, UR11, R7, 0x2, P0 ;  /* 0x0000000b04077c11 */ /* 0x000fca00080f1407 */
[----:B------:R1:W-:Y:S02]  /*4e60*/  STG.E.64 desc[UR12][R6.64], R8 ;  /* 0x0000000806007986 */ /* 0x0003e4000c101b0c */
.L_x_2418:
[----:B------:R-:W-:Y:S05]  /*4e70*/  BSYNC B0 ;  /* 0x0000000000007941 */ /* 0x000fea0003800000 */
.L_x_2417:
[----:B------:R-:W-:Y:S05]  /*4e80*/  @!P5 BRA `(.L_x_2419) ;  /* 0x000000000048d947 */ /* 0x000fea0003800000 */
[----:B0-----:R-:W-:Y:S01]  /*4e90*/  FFMA.FTZ R4, R45, R20, R22 ;  /* 0x000000142d047223 */ /* 0x001fe20000010016 */
[----:B------:R-:W-:-:S03]  /*4ea0*/  FFMA.FTZ R5, R42, R21, R23 ;  /* 0x000000152a057223 */ /* 0x000fc60000010017 */
[----:B-1----:R-:W-:Y:S01]  /*4eb0*/  FMUL.FTZ R6, R4, -1.4426950216293334961 ;  /* 0xbfb8aa3b04067820 */ /* 0x002fe20000410000 */
        /* <DEDUP_REMOVED lines=15> */
.L_x_2419:
        /* <DEDUP_REMOVED lines=12> */
[----:B-1----:R-:W-:Y:S01]  /*5070*/  FFMA.FTZ R9, R21, R15, -R42 ;  /* 0x0000000f15097223 */ /* 0x002fe2000001082a */
[----:B------:R-:W-:Y:S02]  /*5080*/  LEA R6, P0, R4, UR10, 0x2 ;  /* 0x0000000a04067c11 */ /* 0x000fe4000f8010ff */
[----:B------:R-:W-:Y:S01]  /*5090*/  FMUL.FTZ R8, R45, UR14 ;  /* 0x0000000e2d087c20 */ /* 0x000fe20008410000 */
[----:B------:R-:W-:Y:S01]  /*50a0*/  IADD3 R27, R5, R27, RZ ;  /* 0x0000001b051b7210 */ /* 0x000fe20007ffe0ff */
[----:B------:R-:W-:-:S03]  /*50b0*/  FMUL.FTZ R9, R9, UR14 ;  /* 0x0000000e09097c20 */ /* 0x000fc60008410000 */
[----:B------:R-:W-:-:S05]  /*50c0*/  LEA.HI.X R7, R4, UR11, R27, 0x2, P0 ;  /* 0x0000000b04077c11 */ /* 0x000fca00080f141b */
[----:B------:R2:W-:Y:S02]  /*50d0*/  STG.E.64 desc[UR12][R6.64], R8 ;  /* 0x0000000806007986 */ /* 0x0005e4000c101b0c */
.L_x_2421:
[----:B------:R-:W-:Y:S05]  /*50e0*/  BSYNC B0 ;  /* 0x0000000000007941 */ /* 0x000fea0003800000 */
.L_x_2420:
[----:B------:R-:W-:Y:S05]  /*50f0*/  @!P5 BRA `(.L_x_2422) ;  /* 0x000000000048d947 */ /* 0x000fea0003800000 */
[----:B0-----:R-:W-:Y:S01]  /*5100*/  FFMA.FTZ R4, R43, R20, R22 ;  /* 0x000000142b047223 */ /* 0x001fe20000010016 */
[----:B------:R-:W-:-:S03]  /*5110*/  FFMA.FTZ R5, R2, R21, R23 ;  /* 0x0000001502057223 */ /* 0x000fc60000010017 */
[----:B-12---:R-:W-:Y:S01]  /*5120*/  FMUL.FTZ R6, R4, -1.4426950216293334961 ;  /* 0xbfb8aa3b04067820 */ /* 0x006fe20000410000 */
        /* <DEDUP_REMOVED lines=15> */
.L_x_2422:
        /* <DEDUP_REMOVED lines=9> */
[----:B-12---:R-:W-:Y:S01]  /*52b0*/  IMAD.WIDE.U32 R6, R24, UR10, R4 ;  /* 0x0000000a18067c25 */ /* 0x006fe2000f8e0004 */
        /* <DEDUP_REMOVED lines=9> */
.L_x_2424:
[----:B------:R-:W-:Y:S05]  /*5350*/  BSYNC B0 ;  /* 0x0000000000007941 */ /* 0x000fea0003800000 */
.L_x_2423:
[----:B------:R-:W-:Y:S05]  /*5360*/  @!P5 BRA `(.L_x_2425) ;  /* 0x000000000048d947 */ /* 0x000fea0003800000 */
[----:B------:R-:W-:Y:S01]  /*5370*/  FFMA.FTZ R22, R3, R20, R22 ;  /* 0x0000001403167223 */ /* 0x000fe20000010016 */
[----:B------:R-:W-:-:S03]  /*5380*/  FFMA.FTZ R23, R0, R21, R23 ;  /* 0x0000001500177223 */ /* 0x000fc60000010017 */
[----:B------:R-:W-:Y:S01]  /*5390*/  FMUL.FTZ R2, R22, -1.4426950216293334961 ;  /* 0xbfb8aa3b16027820 */ /* 0x000fe20000410000 */
[----:B-12---:R-:W-:-:S05]  /*53a0*/  FMUL.FTZ R6, R23, -1.4426950216293334961 ;  /* 0xbfb8aa3b17067820 */ /* 0x006fca0000410000 */
[----:B------:R-:W0:Y:S08]  /*53b0*/  MUFU.EX2 R2, R2 ;  /* 0x0000000200027308 */ /* 0x000e300000000800 */
[----:B------:R-:W1:Y:S01]  /*53c0*/  MUFU.EX2 R6, R6 ;  /* 0x0000000600067308 */ /* 0x000e620000000800 */
[----:B0--3--:R-:W-:-:S07]  /*53d0*/  FADD.FTZ R4, R2, 1 ;  /* 0x3f80000002047421 */ /* 0x009fce0000010000 */
        /* <DEDUP_REMOVED lines=11> */
.L_x_2425:
[----:B------:R-:W-:Y:S04]  /*5490*/  BSSY B0, `(.L_x_2426) ;  /* 0x0000012000007945 */ /* 0x000fe80003800000 */
[----:B------:R-:W-:Y:S05]  /*54a0*/  @P4 BRA `(.L_x_2427) ;  /* 0x0000000000404947 */ /* 0x000fea0003800000 */
[----:B------:R-:W-:Y:S01]  /*54b0*/  ULDC.64 UR10, c[0x0][0x288] ;  /* 0x0000a200000a7ab9 */ /* 0x000fe20000000a00 */
[----:B------:R-:W-:Y:S01]  /*54c0*/  MOV R65, R67 ;  /* 0x0000004300417202 */ /* 0x000fe20000000f00 */
[----:B------:R-:W-:Y:S02]  /*54d0*/  IMAD R11, R11, UR10, RZ ;  /* 0x0000000a0b0b7c24 */ /* 0x000fe4000f8e02ff */
[-CC-:B------:R-:W-:Y:S01]  /*54e0*/  FFMA.FTZ R3, R3, R32.reuse, R33.reuse ;  /* 0x0000002003037223 */ /* 0x180fe20000010021 */
[----:B------:R-:W-:Y:S01]  /*54f0*/  FFMA.FTZ R0, R0, R32, R33 ;  /* 0x0000002000007223 */ /* 0x000fe20000010021 */
[----:B------:R-:W-:-:S04]  /*5500*/  IMAD.WIDE.U32 R64, R10, UR10, R64 ;  /* 0x0000000a0a407c25 */ /* 0x000fc8000f8e0040 */
[----:B------:R-:W-:Y:S01]  /*5510*/  FFMA.FTZ R3, R20, R18, -R3 ;  /* 0x0000001214037223 */ /* 0x000fe20000010803 */
[----:B------:R-:W-:Y:S01]  /*5520*/  FFMA.FTZ R0, R21, R19, -R0 ;  /* 0x0000001315007223 */ /* 0x000fe20000010800 */
[----:B------:R-:W-:Y:S01]  /*5530*/  IMAD R11, R10, UR11, R11 ;  /* 0x0000000b0a0b7c24 */ /* 0x000fe2000f8e020b */
[----:B------:R-:W-:Y:S01]  /*5540*/  ULDC.64 UR10, c[0x0][0x210] ;  /* 0x00008400000a7ab9 */ /* 0x000fe20000000a00 */
[----:B0--3--:R-:W-:Y:S01]  /*5550*/  FMUL.FTZ R4, R3, UR14 ;  /* 0x0000000e03047c20 */ /* 0x009fe20008410000 */
[----:B------:R-:W-:Y:S01]  /*5560*/  LEA R2, P0, R64, UR10, 0x2 ;  /* 0x0000000a40027c11 */ /* 0x000fe2000f8010ff */
[----:B------:R-:W-:Y:S01]  /*5570*/  FMUL.FTZ R5, R0, UR14 ;  /* 0x0000000e00057c20 */ /* 0x000fe20008410000 */
[----:B------:R-:W-:-:S04]  /*5580*/  IADD3 R11, R65, R11, RZ ;  /* 0x0000000b410b7210 */ /* 0x000fc80007ffe0ff */
[----:B------:R-:W-:-:S05]  /*5590*/  LEA.HI.X R3, R64, UR11, R11, 0x2, P0 ;  /* 0x0000000b40037c11 */ /* 0x000fca00080f140b */
[----:B------:R4:W-:Y:S02]  /*55a0*/  STG.E.64 desc[UR12][R2.64], R4 ;  /* 0x0000000402007986 */ /* 0x0009e4000c101b0c */
.L_x_2427:
[----:B------:R-:W-:Y:S05]  /*55b0*/  BSYNC B0 ;  /* 0x0000000000007941 */ /* 0x000fea0003800000 */
.L_x_2426:
        /* <DEDUP_REMOVED lines=9> */
.L_x_2377:
[----:B0--34-:R-:W0:Y:S01]  /*5650*/  LDC R4, c[0x0][0xc] ;  /* 0x00000300ff047b82 */ /* 0x019e220000000800 */
[----:B------:R-:W-:Y:S01]  /*5660*/  ISETP.NE.AND P1, PT, R59, RZ, PT ;  /* 0x000000ff3b00720c */ /* 0x000fe20003f25270 */
[----:B------:R-:W-:Y:S06]  /*5670*/  BSSY B0, `(.L_x_2429) ;  /* 0x0000011000007945 */ /* 0x000fec0003800000 */
[----:B-12---:R-:W1:Y:S08]  /*5680*/  LDC R7, c[0x0][0x10] ;  /* 0x00000400ff077b82 */ /* 0x006e700000000800 */
        /* <DEDUP_REMOVED lines=15> */
.L_x_2430:
[----:B------:R-:W-:Y:S05]  /*5780*/  BSYNC B0 ;  /* 0x0000000000007941 */ /* 0x000fea0003800000 */
.L_x_2429:
        /* <DEDUP_REMOVED lines=11> */
.L_x_2432:
[----:B------:R-:W2:Y:S04]  /*5840*/  LDG.E.STRONG.GPU R5, desc[UR12][R2.64] ;  /* 0x0000000c02057981 */ /* 0x000ea8000c1ef900 */
[----:B--2---:R-:W-:Y:S01]  /*5850*/  CCTL.IVALL ;  /* 0x00000000ff00798f */ /* 0x004fe20002000000 */
[----:B------:R-:W-:Y:S05]  /*5860*/  YIELD ;  /* 0x0000000000007946 */ /* 0x000fea0003800000 */
[----:B------:R-:W-:-:S13]  /*5870*/  ISETP.NE.AND P0, PT, R5, R0, PT ;  /* 0x000000000500720c */ /* 0x000fda0003f05270 */
[----:B------:R-:W-:Y:S05]  /*5880*/  @P0 BRA `(.L_x_2432) ;  /* 0xfffffffc00ec0947 */ /* 0x000fea000383ffff */
.L_x_2431:
        /* <DEDUP_REMOVED lines=24> */
.L_x_2433:
        /* <DEDUP_REMOVED lines=23> */
.L_x_2434:
        /* <DEDUP_REMOVED lines=16> */
.L_x_5618:


//--------------------- .text._Z35group_norm_nhwc_bwd_one_pass_kernelI11Fp32IOFp32WLi128ELi112ELi448EEv26Group_norm_nhwc_bwd_params --------------------------
	.section	.text._Z35group_norm_nhwc_bwd_one_pass_kernelI11Fp32IOFp32WLi128ELi112ELi448EEv26Group_norm_nhwc_bwd_params,"ax",@progbits
	.align	128
        .global         _Z35group_norm_nhwc_bwd_one_pass_kernelI11Fp32IOFp32WLi128ELi112ELi448EEv26Group_norm_nhwc_bwd_params
        .type           _Z35group_norm_nhwc_bwd_one_pass_kernelI11Fp32IOFp32WLi128ELi112ELi448EEv26Group_norm_nhwc_bwd_params,@function
        .size           _Z35group_norm_nhwc_bwd_one_pass_kernelI11Fp32IOFp32WLi128ELi112ELi448EEv26Group_norm_nhwc_bwd_params,(.L_x_5619 - _Z35group_norm_nhwc_bwd_one_pass_kernelI11Fp32IOFp32WLi128ELi112ELi448EEv26Group_norm_nhwc_bwd_params)
        .other          _Z35group_norm_nhwc_bwd_one_pass_kernelI11Fp32IOFp32WLi128ELi112ELi448EEv26Group_norm_nhwc_bwd_params,@"STO_CUDA_ENTRY STV_DEFAULT"
_Z35group_norm_nhwc_bwd_one_pass_kernelI11Fp32IOFp32WLi128ELi112ELi448EEv26Group_norm_nhwc_bwd_params:
.text._Z35group_norm_nhwc_bwd_one_pass_kernelI11Fp32IOFp32WLi128ELi112ELi448EEv26Group_norm_nhwc_bwd_params:
        /* <DEDUP_REMOVED lines=18> */
[----:B------:R-:W2:Y:S01]  /*0120*/  S2UR UR6, SR_CgaCtaId ;  /* 0x00000000000679c3 */ /* 0x000ea20000008800 */
[----:B------:R-:W-:Y:S01]  /*0130*/  HFMA2.MMA R16, -RZ, RZ, 0, 0 ;  /* 0x00000000ff107435 */ /* 0x000fe200000001ff */
[----:B------:R-:W-:Y:S01]  /*0140*/  IMAD R12, R7, -0x38, R86 ;  /* 0xffffffc8070c7824 */ /* 0x000fe200078e0256 */
[----:B------:R-:W-:-:S04]  /*0150*/  MOV R15, R87 ;  /* 0x00000057000f7202 */ /* 0x000fc80000000f00 */
[----:B------:R-:W-:Y:S01]  /*0160*/  SHF.L.U32 R12, R12, 0x1, RZ ;  /* 0x000000010c0c7819 */ /* 0x000fe200000006ff */
[----:B------:R-:W3:Y:S01]  /*0170*/  LDC R80, c[0x0][0x10] ;  /* 0x00000400ff507b82 */ /* 0x000ee20000000800 */
[----:B0-----:R-:W-:-:S07]  /*0180*/  IMAD R84, R3, UR7, R7 ;  /* 0x0000000703547c24 */ /* 0x001fce000f8e0207 */
[----:B------:R-:W0:Y:S01]  /*0190*/  LDC R78, c[0x0][0xc] ;  /* 0x00000300ff4e7b82 */ /* 0x000e220000000800 */
[C---:B------:R-:W-:Y:S02]  /*01a0*/  IADD3 R0, R84.reuse, 0x18, RZ ;  /* 0x0000001854007810 */ /* 0x040fe40007ffe0ff */
[----:B------:R-:W-:Y:S01]  /*01b0*/  IADD3 R3, R84, 0x20, RZ ;  /* 0x0000002054037810 */ /* 0x000fe20007ffe0ff */
[----:B--2---:R-:W-:Y:S01]  /*01c0*/  ULEA UR5, UR6, UR5, 0x18 ;  /* 0x0000000506057291 */ /* 0x004fe2000f8ec03f */
[----:B------:R-:W-:Y:S02]  /*01d0*/  ISETP.LT.U32.AND P0, PT, R0, UR10, PT ;  /* 0x0000000a00007c0c */ /* 0x000fe4000bf01070 */
[----:B------:R-:W-:Y:S02]  /*01e0*/  SHF.R.S32.HI R0, RZ, 0x1f, R0 ;  /* 0x0000001fff007819 */ /* 0x000fe40000011400 */
[----:B------:R-:W-:Y:S02]  /*01f0*/  ISETP.LT.U32.AND P1, PT, R3, UR10, PT ;  /* 0x0000000a03007c0c */ /* 0x000fe4000bf21070 */
[----:B------:R-:W-:Y:S01]  /*0200*/  ISETP.LT.AND.EX P0, PT, R0, UR11, !P4, P0 ;  /* 0x0000000b00007c0c */ /* 0x000fe2000e701300 */
[----:B---3--:R-:W-:Y:S01]  /*0210*/  IMAD R14, R80, UR7, R87 ;  /* 0x00000007500e7c24 */ /* 0x008fe2000f8e0257 */
        /* <DEDUP_REMOVED lines=24> */
[----:B------:R-:W-:-:S02]  /*03a0*/  ISETP.LT.AND.EX P0, PT, R4, UR11, !P4, P0 ;  /* 0x0000000b04007c0c */ /* 0x000fc4000e701300 */
[----:B------:R-:W-:Y:S02]  /*03b0*/  LOP3.LUT R2, R2, 0xffffffef, RZ, 0xc0, !PT ;  /* 0xffffffef02027812 */ /* 0x000fe400078ec0ff */
[----:B------:R-:W-:Y:S02]  /*03c0*/  IADD3 R0, R84, 0x48, RZ ;  /* 0x0000004854007810 */ /* 0x000fe40007ffe0ff */
[----:B------:R-:W-:Y:S02]  /*03d0*/  @P1 LOP3.LUT R2, R2, 0x10, RZ, 0xfc, !PT ;  /* 0x0000001002021812 */ /* 0x000fe400078efcff */
[----:B------:R-:W-:Y:S02]  /*03e0*/  SHF.R.S32.HI R4, RZ, 0x1f, R0 ;  /* 0x0000001fff047819 */ /* 0x000fe40000011400 */
[----:B------:R-:W-:Y:S02]  /*03f0*/  LOP3.LUT R2, R2, 0xfffffff7, RZ, 0xc0, !PT ;  /* 0xfffffff702027812 */ /* 0x000fe400078ec0ff */
[----:B------:R-:W-:-:S02]  /*0400*/  IADD3 R3, R84, 0x50, RZ ;  /* 0x0000005054037810 */ /* 0x000fc40007ffe0ff */
[----:B------:R-:W-:Y:S02]  /*0410*/  @P0 LOP3.LUT R2, R2, 0x8, RZ, 0xfc, !PT ;  /* 0x0000000802020812 */ /* 0x000fe400078efcff */
[----:B------:R-:W-:Y:S02]  /*0420*/  ISETP.LT.U32.AND P0, PT, R0, UR10, PT ;  /* 0x0000000a00007c0c */ /* 0x000fe4000bf01070 */
[----:B------:R-:W-:Y:S02]  /*0430*/  ISETP.LT.U32.AND P1, PT, R3, UR10, PT ;  /* 0x0000000a03007c0c */ /* 0x000fe4000bf21070 */
[----:B------:R-:W-:Y:S02]  /*0440*/  ISETP.LT.AND.EX P0, PT, R4, UR11, !P4, P0 ;  /* 0x0000000b04007c0c */ /* 0x000fe4000e701300 */
[----:B------:R-:W-:Y:S02]  /*0450*/  SHF.R.S32.HI R4, RZ, 0x1f, R3 ;  /* 0x0000001fff047819 */ /* 0x000fe40000011403 */
[----:B------:R-:W-:-:S02]  /*0460*/  SHF.R.S32.HI R85, RZ, 0x1f, R84 ;  /* 0x0000001fff557819 */ /* 0x000fc40000011454 */
[----:B------:R-:W-:Y:S02]  /*0470*/  ISETP.LT.AND.EX P1, PT, R4, UR11, !P4, P1 ;  /* 0x0000000b04007c0c */ /* 0x000fe4000e721310 */
[----:B------:R-:W-:Y:S01]  /*0480*/  ISETP.LT.U32.AND P3, PT, R84, UR10, PT ;  /* 0x0000000a54007c0c */ /* 0x000fe2000bf61070 */
[----:B------:R-:W2:Y:S01]  /*0490*/  LDC.64 R4, c[0x0][0x288] ;  /* 0x0000a200ff047b82 */ /* 0x000ea20000000a00 */
[----:B------:R-:W-:Y:S02]  /*04a0*/  LOP3.LUT R2, R2, 0xfffffdff, RZ, 0xc0, !PT ;  /* 0xfffffdff02027812 */ /* 0x000fe400078ec0ff */
[----:B------:R-:W-:Y:S02]  /*04b0*/  ISETP.LT.AND.EX P3, PT, R85, UR11, !P4, P3 ;  /* 0x0000000b55007c0c */ /* 0x000fe4000e761330 */
[C---:B------:R-:W-:Y:S02]  /*04c0*/  IADD3 R0, R84.reuse, 0x58, RZ ;  /* 0x0000005854007810 */ /* 0x040fe40007ffe0ff */
[----:B------:R-:W-:-:S02]  /*04d0*/  IADD3 R83, R84, 0x8, RZ ;  /* 0x0000000854537810 */ /* 0x000fc40007ffe0ff */
[----:B------:R-:W-:Y:S02]  /*04e0*/  IADD3 R82, R84, 0x10, RZ ;  /* 0x0000001054527810 */ /* 0x000fe40007ffe0ff */
[----:B------:R-:W-:Y:S02]  /*04f0*/  SHF.R.S32.HI R3, RZ, 0x1f, R0 ;  /* 0x0000001fff037819 */ /* 0x000fe40000011400 */
[----:B------:R-:W-:Y:S02]  /*0500*/  ISETP.LT.U32.AND P2, PT, R0, UR10, PT ;  /* 0x0000000a00007c0c */ /* 0x000fe4000bf41070 */
[----:B------:R-:W-:Y:S02]  /*0510*/  SHF.R.S32.HI R81, RZ, 0x1f, R83 ;  /* 0x0000001fff517819 */ /* 0x000fe40000011453 */
[----:B------:R-:W-:Y:S02]  /*0520*/  @P3 LOP3.LUT R2, R2, 0x200, RZ, 0xfc, !PT ;  /* 0x0000020002023812 */ /* 0x000fe400078efcff */
[----:B------:R-:W-:-:S02]  /*0530*/  ISETP.LT.U32.AND P3, PT, R83, UR10, PT ;  /* 0x0000000a53007c0c */ /* 0x000fc4000bf61070 */
[----:B------:R-:W-:Y:S02]  /*0540*/  SHF.R.S32.HI R79, RZ, 0x1f, R82 ;  /* 0x0000001fff4f7819 */ /* 0x000fe40000011452 */
[----:B------:R-:W-:Y:S01]  /*0550*/  ISETP.LT.U32.AND P5, PT, R82, UR10, PT ;  /* 0x0000000a52007c0c */ /* 0x000fe2000bfa1070 */
[----:B------:R-:W-:Y:S01]  /*0560*/  ULDC.U8 UR10, c[0x0][0x2a4] ;  /* 0x0000a900000a7ab9 */ /* 0x000fe20000000000 */
[----:B------:R-:W-:Y:S02]  /*0570*/  ISETP.LT.AND.EX P2, PT, R3, UR11, !P4, P2 ;  /* 0x0000000b03007c0c */ /* 0x000fe4000e741320 */
[----:B------:R-:W-:Y:S02]  /*0580*/  ISETP.LT.AND.EX P3, PT, R81, UR11, !P4, P3 ;  /* 0x0000000b51007c0c */ /* 0x000fe4000e761330 */
[----:B------:R-:W-:Y:S02]  /*0590*/  ISETP.LT.AND.EX P4, PT, R79, UR11, !P4, P5 ;  /* 0x0000000b4f007c0c */ /* 0x000fe4000e781350 */
[----:B--2---:R-:W-:-:S02]  /*05a0*/  LEA.HI R9, P5, R5, R4, RZ, 0x1 ;  /* 0x0000000405097211 */ /* 0x004fc400078b08ff */
[-C--:B------:R-:W-:Y:S02]  /*05b0*/  LEA R3, R5, R5.reuse, 0x1 ;  /* 0x0000000505037211 */ /* 0x080fe400078e08ff */
[----:B------:R-:W-:Y:S01]  /*05c0*/  IADD3.X R0, RZ, R5, RZ, P5, !PT ;  /* 0x00000005ff007210 */ /* 0x000fe20002ffe4ff */
[----:B------:R-:W-:Y:S01]  /*05d0*/  IMAD.WIDE.U32 R4, R4, 0x3, RZ ;  /* 0x0000000304047825 */ /* 0x000fe200078e00ff */
[----:B0-----:R-:W-:Y:S02]  /*05e0*/  LOP3.LUT R13, R78, 0x3, RZ, 0xc0, !PT ;  /* 0x000000034e0d7812 */ /* 0x001fe400078ec0ff */
[----:B------:R-:W-:Y:S02]  /*05f0*/  SHF.R.S64 R9, R9, 0x1, R0 ;  /* 0x0000000109097819 */ /* 0x000fe40000001000 */
[----:B------:R-:W-:Y:S02]  /*0600*/  IADD3 R5, R5, R3, RZ ;  /* 0x0000000305057210 */ /* 0x000fe40007ffe0ff */
[----:B------:R-:W-:-:S02]  /*0610*/  SHF.R.S32.HI R3, RZ, 0x1f, R86 ;  /* 0x0000001fff037819 */ /* 0x000fc40000011456 */
[----:B------:R-:W-:Y:S02]  /*0620*/  LEA.HI R8, P5, R5, R4, RZ, 0x1 ;  /* 0x0000000405087211 */ /* 0x000fe400078b08ff */
[----:B------:R-:W-:Y:S02]  /*0630*/  LEA.HI R3, R3, R86, RZ, 0x5 ;  /* 0x0000005603037211 */ /* 0x000fe400078f28ff */
[----:B------:R-:W-:Y:S02]  /*0640*/  IADD3.X R5, RZ, R5, RZ, P5, !PT ;  /* 0x00000005ff057210 */ /* 0x000fe40002ffe4ff */
[----:B------:R-:W-:Y:S02]  /*0650*/  SHF.R.S32.HI R3, RZ, 0x5, R3 ;  /* 0x00000005ff037819 */ /* 0x000fe40000011403 */
[----:B------:R-:W-:Y:S02]  /*0660*/  IADD3 R10, R84, 0x78, RZ ;  /* 0x00000078540a7810 */ /* 0x000fe40007ffe0ff */
[----:B------:R-:W-:-:S02]  /*0670*/  LEA R11, R3, UR5, 0x3 ;  /* 0x00000005030b7c11 */ /* 0x000fc4000f8e18ff */
[----:B------:R-:W-:Y:S02]  /*0680*/  SHF.R.S32.HI R0, RZ, 0x1, R0 ;  /* 0x00000001ff007819 */ /* 0x000fe40000011400 */
[--C-:B------:R-:W-:Y:S02]  /*0690*/  SHF.R.S64 R8, R8, 0x1, R5.reuse ;  /* 0x0000000108087819 */ /* 0x100fe40000001005 */
[----:B------:R-:W-:Y:S02]  /*06a0*/  SHF.R.S32.HI R3, RZ, 0x1, R5 ;  /* 0x00000001ff037819 */ /* 0x000fe40000011405 */
[----:B------:R-:W-:Y:S02]  /*06b0*/  IADD3 R6, -R13, R78, RZ ;  /* 0x0000004e0d067210 */ /* 0x000fe40007ffe1ff */
[----:B------:R-:W-:Y:S02]  /*06c0*/  SHF.R.S32.HI R7, RZ, 0x1f, R10 ;  /* 0x0000001fff077819 */ /* 0x000fe4000001140a */
[----:B------:R-:W-:-:S02]  /*06d0*/  SHF.L.U64.HI R5, R9, 0x2, R0 ;  /* 0x0000000209057819 */ /* 0x000fc40000010200 */
[----:B-1----:R-:W-:-:S07]  /*06e0*/  SHF.L.U64.HI R4, R8, 0x2, R3 ;  /* 0x0000000208047819 */ /* 0x002fce0000010203 */
.L_x_2518:
[----:B0-----:R-:W0:Y:S01]  /*06f0*/  LDC R22, c[0x0][0x2a0] ;  /* 0x0000a800ff167b82 */ /* 0x001e220000000800 */
[----:B------:R-:W-:Y:S01]  /*0700*/  LOP3.LUT P6, RZ, R2, 0x200, RZ, 0xc0, !PT ;  /* 0x0000020002ff7812 */ /* 0x000fe200078cc0ff */
[----:B------:R-:W-:Y:S01]  /*0710*/  ULDC.64 UR12, c[0x0][0x298] ;  /* 0x0000a600000c7ab9 */ /* 0x000fe20000000a00 */
[----:B------:R-:W-:Y:S02]  /*0720*/  IADD3 R23, R84, 0x18, RZ ;  /* 0x0000001854177810 */ /* 0x000fe40007ffe0ff */
[----:B------:R-:W-:Y:S02]  /*0730*/  P2R R97, PR, RZ, 0x4 ;  /* 0x00000004ff617803 */ /* 0x000fe40000000000 */
[----:B------:R-:W-:Y:S01]  /*0740*/  P2R R108, PR, RZ, 0x1 ;  /* 0x00000001ff6c7803 */ /* 0x000fe20000000000 */
[----:B-1----:R-:W1:Y:S08]  /*0750*/  @P3 LDC.64 R32, c[0x0][0x230] ;  /* 0x00008c00ff203b82 */ /* 0x002e700000000a00 */
[----:B--2---:R-:W2:Y:S01]  /*0760*/  @P6 LDC.64 R50, c[0x0][0x230] ;  /* 0x00008c00ff326b82 */ /* 0x004ea20000000a00 */
        /* <DEDUP_REMOVED lines=12> */
[----:B------:R-:W-:Y:S01]  /*0830*/  IMAD R3, R20, R21, RZ ;  /* 0x0000001514037224 */ /* 0x000fe200078e02ff */
[----:B------:R-:W-:-:S03]  /*0840*/  IABS R20, R15 ;  /* 0x0000000f00147213 */ /* 0x000fc60000000000 */
[----:B------:R-:W-:-:S06]  /*0850*/  IMAD.HI.U32 R19, R19, R3, R18 ;  /* 0x0000000313137227 */ /* 0x000fcc00078e0012 */
        /* <DEDUP_REMOVED lines=10> */
[----:B------:R-:W-:-:S11]  /*0900*/  LOP3.LUT R0, R15, R22, RZ, 0x3c, !PT ;  /* 0x000000160f007212 */ /* 0x000fd600078e3cff */
[----:B------:R-:W-:Y:S02]  /*0910*/  @P5 IADD3 R19, R19, 0x1, RZ ;  /* 0x0000000113135810 */ /* 0x000fe40007ffe0ff */
[----:B------:R-:W-:-:S13]  /*0920*/  ISETP.GE.AND P5, PT, R15, RZ, PT ;  /* 0x000000ff0f00720c */ /* 0x000fda0003fa6270 */
[----:B------:R-:W-:Y:S02]  /*0930*/  @!P5 IADD3 R3, -R3, RZ, RZ ;  /* 0x000000ff0303d210 */ /* 0x000fe40007ffe1ff */
[----:B------:R-:W-:Y:S02]  /*0940*/  ISETP.GE.AND P5, PT, R0, RZ, PT ;  /* 0x000000ff0000720c */ /* 0x000fe40003fa6270 */
[----:B------:R-:W-:-:S11]  /*0950*/  LOP3.LUT R0, RZ, R22, RZ, 0x33, !PT ;  /* 0x00000016ff007212 */ /* 0x000fd600078e33ff */
[----:B------:R-:W-:Y:S02]  /*0960*/  @!P5 IADD3 R19, -R19, RZ, RZ ;  /* 0x000000ff1313d210 */ /* 0x000fe40007ffe1ff */
[----:B------:R-:W-:Y:S02]  /*0970*/  ISETP.NE.AND P5, PT, R22, RZ, PT ;  /* 0x000000ff1600720c */ /* 0x000fe40003fa5270 */
[----:B------:R-:W-:Y:S02]  /*0980*/  P2R R22, PR, RZ, 0x8 ;  /* 0x00000008ff167803 */ /* 0x000fe40000000000 */
[C---:B------:R-:W-:Y:S02]  /*0990*/  SEL R119, R0.reuse, R3, !P5 ;  /* 0x0000000300777207 */ /* 0x040fe40006800000 */
[----:B------:R-:W-:-:S03]  /*09a0*/  SEL R19, R0, R19, !P5 ;  /* 0x0000001300137207 */ /* 0x000fc60006800000 */
[----:B------:R-:W-:Y:S01]  /*09b0*/  IMAD R3, R119, 0x70, RZ ;  /* 0x0000007077037824 */ /* 0x000fe200078e02ff */
[----:B------:R-:W-:-:S04]  /*09c0*/  SHF.R.S32.HI R0, RZ, 0x1f, R19 ;  /* 0x0000001fff007819 */ /* 0x000fc80000011413 */
[----:B------:R-:W-:Y:S01]  /*09d0*/  SHF.R.S32.HI R21, RZ, 0x1f, R3 ;  /* 0x0000001fff157819 */ /* 0x000fe20000011403 */
[----:B------:R-:W-:Y:S01]  /*09e0*/  IMAD R0, R0, UR12, RZ ;  /* 0x0000000c00007c24 */ /* 0x000fe2000f8e02ff */
[----:B------:R-:W-:-:S03]  /*09f0*/  IADD3 R120, P5, R12, R3, RZ ;  /* 0x000000030c787210 */ /* 0x000fc60007fbe0ff */
[C---:B------:R-:W-:Y:S01]  /*0a00*/  IMAD R123, R19.reuse, UR13, R0 ;  /* 0x0000000d137b7c24 */ /* 0x040fe2000f8e0200 */
[----:B------:R-:W-:Y:S02]  /*0a10*/  LEA.HI.X.SX32 R121, R12, R21, 0x1, P5 ;  /* 0x000000150c797211 */ /* 0x000fe400028f0eff */
[----:B------:R-:W1:Y:S01]  /*0a20*/  @P6 LDC.64 R20, c[0x0][0x288] ;  /* 0x0000a200ff146b82 */ /* 0x000e620000000a00 */
[----:B------:R-:W-:Y:S01]  /*0a30*/  IMAD.WIDE.U32 R120, R19, UR12, R120 ;  /* 0x0000000c13787c25 */ /* 0x000fe2000f8e0078 */
[----:B------:R-:W-:-:S04]  /*0a40*/  ULDC.64 UR12, c[0x0][0x290] ;  /* 0x0000a400000c7ab9 */ /* 0x000fc80000000a00 */
[----:B------:R-:W-:Y:S02]  /*0a50*/  IADD3 R123, R121, R123, RZ ;  /* 0x0000007b797b7210 */ /* 0x000fe40007ffe0ff */
[----:B------:R-:W-:Y:S01]  /*0a60*/  @P6 MOV R122, R120 ;  /* 0x00000078007a6202 */ /* 0x000fe20000000f00 */
[----:B-1----:R-:W-:-:S04]  /*0a70*/  @P6 IMAD R0, R85, R20, RZ ;  /* 0x0000001455006224 */ /* 0x002fc800078e02ff */
[----:B------:R-:W-:-:S04]  /*0a80*/  @P6 IMAD.WIDE.U32 R18, R84, R20, R122 ;  /* 0x0000001454126225 */ /* 0x000fc800078e007a */
[----:B------:R-:W-:Y:S01]  /*0a90*/  @P6 IMAD R21, R84, R21, R0 ;  /* 0x0000001554156224 */ /* 0x000fe200078e0200 */
[----:B------:R-:W-:-:S04]  /*0aa0*/  @P6 SHF.L.U32 R49, R18, 0x2, RZ ;  /* 0x0000000212316819 */ /* 0x000fc800000006ff */
[----:B------:R-:W-:Y:S02]  /*0ab0*/  @P6 IADD3 R19, R19, R21, RZ ;  /* 0x0000001513136210 */ /* 0x000fe40007ffe0ff */
[----:B------:R-:W1:Y:S01]  /*0ac0*/  @P6 LDC.64 R20, c[0x0][0x228] ;  /* 0x00008a00ff146b82 */ /* 0x000e620000000a00 */
[C---:B--2---:R-:W-:Y:S02]  /*0ad0*/  @P6 IADD3 R50, P5, R49.reuse, R50, RZ ;  /* 0x0000003231326210 */ /* 0x044fe40007fbe0ff */
[----:B------:R-:W-:Y:S02]  /*0ae0*/  @P6 SHF.L.U64.HI R18, R18, 0x2, R19 ;  /* 0x0000000212126819 */ /* 0x000fe40000010213 */
[----:B------:R-:W-:Y:S02]  /*0af0*/  @P3 MOV R19, R123 ;  /* 0x0000007b00133202 */ /* 0x000fe40000000f00 */
[----:B------:R-:W-:Y:S02]  /*0b00*/  @P6 IADD3.X R51, R18, R51, RZ, P5, !PT ;  /* 0x0000003312336210 */ /* 0x000fe40002ffe4ff */
[----:B-1----:R-:W-:-:S04]  /*0b10*/  @P6 IADD3 R48, P5, R49, R20, RZ ;  /* 0x0000001431306210 */ /* 0x002fc80007fbe0ff */
[----:B------:R-:W-:Y:S02]  /*0b20*/  @P6 IADD3.X R49, R18, R21, RZ, P5, !PT ;  /* 0x0000001512316210 */ /* 0x000fe40002ffe4ff */
[----:B------:R-:W1:Y:S01]  /*0b30*/  @P3 LDC.64 R20, c[0x0][0x288] ;  /* 0x0000a200ff143b82 */ /* 0x000e620000000a00 */
[----:B------:R-:W-:Y:S02]  /*0b40*/  @P3 MOV R18, R120 ;  /* 0x0000007800123202 */ /* 0x000fe40000000f00 */
[----:B------:R-:W-:-:S13]  /*0b50*/  LOP3.LUT P6, RZ, R2, 0x100, RZ, 0xc0, !PT ;  /* 0x0000010002ff7812 */ /* 0x000fda00078cc0ff */
[----:B------:R-:W2:Y:S01]  /*0b60*/  @P6 LDC.64 R62, c[0x0][0x230] ;  /* 0x00008c00ff3e6b82 */ /* 0x000ea20000000a00 */
[-C--:B-1----:R-:W-:Y:S02]  /*0b70*/  @P3 IMAD R0, R81, R20.reuse, RZ ;  /* 0x0000001451003224 */ /* 0x082fe400078e02ff */
[----:B------:R-:W-:-:S04]  /*0b80*/  @P3 IMAD.WIDE.U32 R18, R83, R20, R18 ;  /* 0x0000001453123225 */ /* 0x000fc800078e0012 */
[----:B------:R-:W-:Y:S01]  /*0b90*/  @P3 IMAD R21, R83, R21, R0 ;  /* 0x0000001553153224 */ /* 0x000fe200078e0200 */
[----:B------:R-:W-:-:S04]  /*0ba0*/  @P3 SHF.L.U32 R61, R18, 0x2, RZ ;  /* 0x00000002123d3819 */ /* 0x000fc800000006ff */
[----:B------:R-:W-:Y:S02]  /*0bb0*/  @P3 IADD3 R19, R19, R21, RZ ;  /* 0x0000001513133210 */ /* 0x000fe40007ffe0ff */
[----:B------:R-:W1:Y:S01]  /*0bc0*/  @P3 LDC.64 R20, c[0x0][0x228] ;  /* 0x00008a00ff143b82 */ /* 0x000e620000000a00 */
[C---:B------:R-:W-:Y:S02]  /*0bd0*/  @P3 IADD3 R32, P5, R61.reuse, R32, RZ ;  /* 0x000000203d203210 */ /* 0x040fe40007fbe0ff */
        /* <DEDUP_REMOVED lines=8> */
[----:B------:R-:W3:Y:S01]  /*0c60*/  @P3 LDC.64 R56, c[0x0][0x230] ;  /* 0x00008c00ff383b82 */ /* 0x000ee20000000a00 */
[-C--:B-1----:R-:W-:Y:S02]  /*0c70*/  @P4 IMAD R0, R79, R20.reuse, RZ ;  /* 0x000000144f004224 */ /* 0x082fe400078e02ff */
[----:B------:R-:W-:-:S04]  /*0c80*/  @P4 IMAD.WIDE.U32 R18, R82, R20, R18 ;  /* 0x0000001452124225 */ /* 0x000fc800078e0012 */
[----:B------:R-:W-:Y:S01]  /*0c90*/  @P4 IMAD R21, R82, R21, R0 ;  /* 0x0000001552154224 */ /* 0x000fe200078e0200 */
[----:B------:R-:W-:-:S04]  /*0ca0*/  @P4 SHF.L.U32 R53, R18, 0x2, RZ ;  /* 0x0000000212354819 */ /* 0x000fc800000006ff */
[----:B------:R-:W-:Y:S02]  /*0cb0*/  @P4 IADD3 R19, R19, R21, RZ ;  /* 0x0000001513134210 */ /* 0x000fe40007ffe0ff */
[----:B------:R-:W1:Y:S01]  /*0cc0*/  @P4 LDC.64 R20, c[0x0][0x228] ;  /* 0x00008a00ff144b82 */ /* 0x000e620000000a00 */
[C---:B0-----:R-:W-:Y:S02]  /*0cd0*/  @P4 IADD3 R34, P5, R53.reuse, R34, RZ ;  /* 0x0000002235224210 */ /* 0x041fe40007fbe0ff */
[----:B------:R-:W-:Y:S02]  /*0ce0*/  @P4 SHF.L.U64.HI R18, R18, 0x2, R19 ;  /* 0x0000000212124819 */ /* 0x000fe40000010213 */
[----:B------:R-:W-:Y:S02]  /*0cf0*/  SHF.R.S32.HI R19, RZ, 0x1f, R23 ;  /* 0x0000001fff137819 */ /* 0x000fe40000011417 */
[----:B------:R-:W-:Y:S02]  /*0d00*/  @P4 IADD3.X R35, R18, R35, RZ, P5, !PT ;  /* 0x0000002312234210 */ /* 0x000fe40002ffe4ff */
[----:B-1----:R-:W-:-:S04]  /*0d10*/  @P4 IADD3 R52, P5, R53, R20, RZ ;  /* 0x0000001435344210 */ /* 0x002fc80007fbe0ff */
[----:B------:R-:W-:Y:S02]  /*0d20*/  @P4 IADD3.X R53, R18, R21, RZ, P5, !PT ;  /* 0x0000001512354210 */ /* 0x000fe40002ffe4ff */
[----:B------:R-:W0:Y:S01]  /*0d30*/  @P6 LDC.64 R20, c[0x0][0x288] ;  /* 0x0000a200ff146b82 */ /* 0x000e220000000a00 */
[----:B------:R-:W-:Y:S01]  /*0d40*/  @P6 MOV R18, R120 ;  /* 0x0000007800126202 */ /* 0x000fe20000000f00 */
[----:B0-----:R-:W-:Y:S01]  /*0d50*/  @P6 IMAD R0, R19, R20, RZ ;  /* 0x0000001413006224 */ /* 0x001fe200078e02ff */
[----:B------:R-:W-:-:S03]  /*0d60*/  @P6 MOV R19, R123 ;  /* 0x0000007b00136202 */ /* 0x000fc60000000f00 */
[C---:B------:R-:W-:Y:S02]  /*0d70*/  @P6 IMAD R21, R23.reuse, R21, R0 ;  /* 0x0000001517156224 */ /* 0x040fe400078e0200 */
        /* <DEDUP_REMOVED lines=12> */
[----:B------:R-:W-:Y:S02]  /*0e40*/  @P3 MOV R18, R120 ;  /* 0x0000007800123202 */ /* 0x000fe40000000f00 */
[----:B------:R-:W-:-:S13]  /*0e50*/  LOP3.LUT P6, RZ, R2, 0x40, RZ, 0xc0, !PT ;  /* 0x0000004002ff7812 */ /* 0x000fda00078cc0ff */
[----:B------:R-:W1:Y:S01]  /*0e60*/  @P6 LDC.64 R64, c[0x0][0x230] ;  /* 0x00008c00ff406b82 */ /* 0x000e620000000a00 */
        /* <DEDUP_REMOVED lines=15> */
[----:B------:R-:W-:Y:S02]  /*0f60*/  @P6 MOV R18, R120 ;  /* 0x0000007800126202 */ /* 0x000fe40000000f00 */
[----:B------:R-:W-:-:S13]  /*0f70*/  LOP3.LUT P3, RZ, R2, 0x20, RZ, 0xc0, !PT ;  /* 0x0000002002ff7812 */ /* 0x000fda000786c0ff */
[----:B------:R-:W2:Y:S01]  /*0f80*/  @P3 LDC.64 R92, c[0x0][0x230] ;  /* 0x00008c00ff5c3b82 */ /* 0x000ea20000000a00 */
        /* <DEDUP_REMOVED lines=70> */
[C---:B------:R-:W-:Y:S01]  /*13f0*/  @P1 IMAD R21, R23.reuse, R21, R0 ;  /* 0x0000001517151224 */ /* 0x040fe200078e0200 */
[----:B------:R-:W-:Y:S01]  /*1400*/  P2R R0, PR, RZ, 0x2 ;  /* 0x00000002ff007803 */ /* 0x000fe20000000000 */
        /* <DEDUP_REMOVED lines=22> */
[----:B------:R-:W-:-:S03]  /*1570*/  @P2 IADD3 R74, P5, R101, R74, RZ ;  /* 0x0000004a654a2210 */ /* 0x000fc60007fbe0ff */
[----:B------:R-:W1:Y:S01]  /*1580*/  LDC R19, c[0x0][0x2ac] ;  /* 0x0000ab00ff137b82 */ /* 0x000e620000000800 */
[C---:B------:R-:W-:Y:S02]  /*1590*/  @P2 IADD3.X R75, R18.reuse, R75, RZ, P5, !PT ;  /* 0x0000004b124b2210 */ /* 0x040fe40002ffe4ff */
[----:B0-----:R-:W-:Y:S02]  /*15a0*/  @P2 IADD3 R100, P5, R101, R20, RZ ;  /* 0x0000001465642210 */ /* 0x001fe40007fbe0ff */
[----:B------:R-:W-:Y:S02]  /*15b0*/  SHF.R.U32.HI R20, RZ, 0x3, R86 ;  /* 0x00000003ff147819 */ /* 0x000fe40000011656 */
[----:B------:R-:W-:-:S03]  /*15c0*/  @P2 IADD3.X R101, R18, R21, RZ, P5, !PT ;  /* 0x0000001512652210 */ /* 0x000fc60002ffe4ff */
[----:B------:R-:W-:-:S04]  /*15d0*/  IMAD.WIDE.U32 R20, R20, 0x24924925, RZ ;  /* 0x2492492514147825 */ /* 0x000fc800078e00ff */
[----:B-1----:R-:W-:-:S05]  /*15e0*/  IMAD R20, R19, UR7, R21 ;  /* 0x0000000713147c24 */ /* 0x002fca000f8e0215 */
[----:B------:R-:W-:-:S04]  /*15f0*/  IADD3 R18, R20, 0x60, RZ ;  /* 0x0000006014127810 */ /* 0x000fc80007ffe0ff */
[----:B------:R-:W-:Y:S02]  /*1600*/  SHF.R.S32.HI R19, RZ, 0x1f, R18 ;  /* 0x0000001fff137819 */ /* 0x000fe40000011412 */
[----:B------:R-:W-:-:S04]  /*1610*/  ISETP.GE.U32.AND P5, PT, R18, UR12, PT ;  /* 0x0000000c12007c0c */ /* 0x000fc8000bfa6070 */
[----:B------:R-:W-:Y:S02]  /*1620*/  ISETP.GE.AND.EX P5, PT, R19, UR13, PT, P5 ;  /* 0x0000000d13007c0c */ /* 0x000fe4000bfa6350 */
[----:B------:R-:W-:Y:S02]  /*1630*/  SHF.R.S32.HI R19, RZ, 0x1f, R23 ;  /* 0x0000001fff137819 */ /* 0x000fe40000011417 */
[----:B------:R-:W-:-:S13]  /*1640*/  ISETP.LT.U32.AND P3, PT, R86, 0x1c0, !P5 ;  /* 0x000001c05600780c */ /* 0x000fda0006f61070 */
[----:B------:R-:W0:Y:S08]  /*1650*/  @P3 LDC.64 R24, c[0x0][0x288] ;  /* 0x0000a200ff183b82 */ /* 0x000e300000000a00 */
[----:B------:R-:W1:Y:S08]  /*1660*/  @P3 LDC.64 R44, c[0x0][0x230] ;  /* 0x00008c00ff2c3b82 */ /* 0x000e700000000a00 */
        /* <DEDUP_REMOVED lines=10> */
[----:B-1----:R-:W-:Y:S02]  /*1710*/  @P3 IADD3 R44, P5, R25, R44, RZ ;  /* 0x0000002c192c3210 */ /* 0x002fe40007fbe0ff */
[----:B------:R-:W-:Y:S02]  /*1720*/  SHF.R.S32.HI R21, RZ, 0x1f, R23 ;  /* 0x0000001fff157819 */ /* 0x000fe40000011417 */
[----:B------:R-:W-:-:S02]  /*1730*/  @P3 IADD3.X R45, R18, R45, RZ, P5, !PT ;  /* 0x0000002d122d3210 */ /* 0x000fc40002ffe4ff */
[----:B--2---:R-:W-:-:S04]  /*1740*/  @P3 IADD3 R24, P5, R25, R26, RZ ;  /* 0x0000001a19183210 */ /* 0x004fc80007fbe0ff */
[----:B------:R-:W-:Y:S02]  /*1750*/  @P3 IADD3.X R25, R18, R27, RZ, P5, !PT ;  /* 0x0000001b12193210 */ /* 0x000fe40002ffe4ff */
[----:B------:R-:W-:-:S04]  /*1760*/  IADD3 R18, R20, 0x68, RZ ;  /* 0x0000006814127810 */ /* 0x000fc80007ffe0ff */
[----:B------:R-:W-:Y:S02]  /*1770*/  SHF.R.S32.HI R19, RZ, 0x1f, R18 ;  /* 0x0000001fff137819 */ /* 0x000fe40000011412 */
[----:B------:R-:W-:-:S04]  /*1780*/  ISETP.GE.U32.AND P5, PT, R18, UR12, PT ;  /* 0x0000000c12007c0c */ /* 0x000fc8000bfa6070 */
[----:B------:R-:W-:-:S04]  /*1790*/  ISETP.GE.AND.EX P5, PT, R19, UR13, PT, P5 ;  /* 0x0000000d13007c0c */ /* 0x000fc8000bfa6350 */
[----:B------:R-:W-:-:S13]  /*17a0*/  ISETP.LT.U32.AND P2, PT, R86, 0x1c0, !P5 ;  /* 0x000001c05600780c */ /* 0x000fda0006f41070 */
[----:B------:R-:W0:Y:S01]  /*17b0*/  @P2 LDC.64 R18, c[0x0][0x288] ;  /* 0x0000a200ff122b82 */ /* 0x000e220000000a00 */
[----:B------:R-:W-:-:S07]  /*17c0*/  @P2 MOV R27, R123 ;  /* 0x0000007b001b2202 */ /* 0x000fce0000000f00 */
[----:B------:R-:W1:Y:S08]  /*17d0*/  @P2 LDC.64 R88, c[0x0][0x230] ;  /* 0x00008c00ff582b82 */ /* 0x000e700000000a00 */
[----:B------:R-:W2:Y:S01]  /*17e0*/  @P2 LDC.64 R28, c[0x0][0x228] ;  /* 0x00008a00ff1c2b82 */ /* 0x000ea20000000a00 */
        /* <DEDUP_REMOVED lines=13> */
[C---:B------:R-:W-:Y:S02]  /*18c0*/  IADD3 R18, R20.reuse, 0x70, RZ ;  /* 0x0000007014127810 */ /* 0x040fe40007ffe0ff */
[----:B------:R-:W-:Y:S02]  /*18d0*/  IADD3 R20, R20, 0x78, RZ ;  /* 0x0000007814147810 */ /* 0x000fe40007ffe0ff */
        /* <DEDUP_REMOVED lines=16> */
[----:B-1----:R-:W-:-:S04]  /*19e0*/  @P5 IADD3 R98, P6, R19, R98, RZ ;  /* 0x0000006213625210 */ /* 0x002fc80007fde0ff */
[----:B------:R-:W-:Y:S02]  /*19f0*/  @P5 IADD3.X R99, R18, R99, RZ, P6, !PT ;  /* 0x0000006312635210 */ /* 0x000fe400037fe4ff */
[----:B--2---:R-:W-:-:S04]  /*1a00*/  @P5 IADD3 R46, P6, R19, R46, RZ ;  /* 0x0000002e132e5210 */ /* 0x004fc80007fde0ff */
[----:B------:R-:W-:Y:S02]  /*1a10*/  @P5 IADD3.X R47, R18, R47, RZ, P6, !PT ;  /* 0x0000002f122f5210 */ /* 0x000fe400037fe4ff */
        /* <DEDUP_REMOVED lines=11> */
[----:B------:R-:W-:-:S05]  /*1ad0*/  @P6 IMAD.WIDE.U32 R20, R10, R18, R20 ;  /* 0x000000120a146225 */ /* 0x000fca00078e0014 */
[----:B------:R-:W-:Y:S02]  /*1ae0*/  @P6 IADD3 R21, R21, R19, RZ ;  /* 0x0000001315156210 */ /* 0x000fe40007ffe0ff */
[C---:B------:R-:W-:Y:S02]  /*1af0*/  @P6 SHF.L.U32 R19, R20.reuse, 0x2, RZ ;  /* 0x0000000214136819 */ /* 0x040fe400000006ff */
[----:B------:R-:W-:Y:S02]  /*1b00*/  @P6 SHF.L.U64.HI R20, R20, 0x2, R21 ;  /* 0x0000000214146819 */ /* 0x000fe40000010215 */
[----:B-1----:R-:W-:Y:S02]  /*1b10*/  @P6 IADD3 R28, P1, R19, R28, RZ ;  /* 0x0000001c131c6210 */ /* 0x002fe40007f3e0ff */
[----:B------:R-:W-:Y:S02]  /*1b20*/  SHF.R.S32.HI R21, RZ, 0x1f, R23 ;  /* 0x0000001fff157819 */ /* 0x000fe40000011417 */
[----:B------:R-:W-:-:S02]  /*1b30*/  @P6 IADD3.X R29, R20, R29, RZ, P1, !PT ;  /* 0x0000001d141d6210 */ /* 0x000fc40000ffe4ff */
[----:B--2---:R-:W-:Y:S02]  /*1b40*/  @P6 IADD3 R30, P1, R19, R30, RZ ;  /* 0x0000001e131e6210 */ /* 0x004fe40007f3e0ff */
[----:B------:R-:W0:Y:S02]  /*1b50*/  @P0 LDC.64 R18, c[0x0][0x288] ;  /* 0x0000a200ff120b82 */ /* 0x000e240000000a00 */
[----:B------:R-:W-:Y:S01]  /*1b60*/  @P6 IADD3.X R31, R20, R31, RZ, P1, !PT ;  /* 0x0000001f141f6210 */ /* 0x000fe20000ffe4ff */
        /* <DEDUP_REMOVED lines=11> */
[----:B------:R-:W0:Y:S02]  /*1c20*/  LDC.64 R18, c[0x0][0x248] ;  /* 0x00009200ff127b82 */ /* 0x000e240000000a00 */
[----:B------:R-:W-:Y:S01]  /*1c30*/  @P0 IADD3.X R103, R20, R103, RZ, P1, !PT ;  /* 0x0000006714670210 */ /* 0x000fe20000ffe4ff */
[----:B0-----:R-:W-:-:S06]  /*1c40*/  IMAD.WIDE R36, R15, 0x8, R18 ;  /* 0x000000080f247825 */ /* 0x001fcc00078e0212 */
[----:B------:R-:W2:Y:S01]  /*1c50*/  LDG.E.64 R36, desc[UR8][R36.64] ;  /* 0x0000000824247981 */ /* 0x000ea2000c1e1b00 */
[----:B------:R-:W-:Y:S02]  /*1c60*/  MOV R96, 0x3f800000 ;  /* 0x3f80000000607802 */ /* 0x000fe40000000f00 */
[----:B------:R-:W-:Y:S02]  /*1c70*/  CS2R R38, SRZ ;  /* 0x0000000000267805 */ /* 0x000fe4000001ff00 */
[----:B------:R-:W-:Y:S02]  /*1c80*/  MOV R19, RZ ;  /* 0x000000ff00137202 */ /* 0x000fe40000000f00 */
[----:B------:R-:W-:Y:S02]  /*1c90*/  CS2R R20, SRZ ;  /* 0x0000000000147805 */ /* 0x000fe4000001ff00 */
[----:B------:R-:W-:Y:S01]  /*1ca0*/  CS2R R42, SRZ ;  /* 0x00000000002a7805 */ /* 0x000fe2000001ff00 */
[----:B------:R0:W5:Y:S01]  /*1cb0*/  @P3 LDG.E.64 R38, desc[UR8][R44.64] ;  /* 0x000000082c263981 */ /* 0x000162000c1e1b00 */
[----:B------:R-:W-:-:S02]  /*1cc0*/  LOP3.LUT P0, RZ, R2, 0x80, RZ, 0xc0, !PT ;  /* 0x0000008002ff7812 */ /* 0x000fc4000780c0ff */
[----:B------:R-:W-:Y:S01]  /*1cd0*/  CS2R R40, SRZ ;  /* 0x0000000000287805 */ /* 0x000fe2000001ff00 */
[----:B------:R1:W5:Y:S04]  /*1ce0*/  @P2 LDG.E.64 R20, desc[UR8][R26.64] ;  /* 0x000000081a142981 */ /* 0x000368000c1e1b00 */
[----:B------:R3:W5:Y:S01]  /*1cf0*/  @P5 LDG.E.64 R42, desc[UR8][R98.64] ;  /* 0x00000008622a5981 */ /* 0x000762000c1e1b00 */
[----:B0-----:R-:W-:-:S03]  /*1d00*/  CS2R R44, SRZ ;  /* 0x00000000002c7805 */ /* 0x001fc6000001ff00 */
[----:B------:R0:W5:Y:S01]  /*1d10*/  @P2 LDG.E.64 R40, desc[UR8][R88.64] ;  /* 0x0000000858282981 */ /* 0x000162000c1e1b00 */
[----:B-1----:R-:W-:Y:S02]  /*1d20*/  CS2R R26, SRZ ;  /* 0x00000000001a7805 */ /* 0x002fe4000001ff00 */
[----:B---3--:R-:W-:Y:S01]  /*1d30*/  CS2R R98, SRZ ;  /* 0x0000000000627805 */ /* 0x008fe2000001ff00 */
[----:B------:R1:W5:Y:S01]  /*1d40*/  @P6 LDG.E.64 R44, desc[UR8][R28.64] ;  /* 0x000000081c2c6981 */ /* 0x000362000c1e1b00 */
[----:B0-----:R-:W-:Y:S02]  /*1d50*/  CS2R R88, SRZ ;  /* 0x0000000000587805 */ /* 0x001fe4000001ff00 */
[----:B------:R-:W-:Y:S02]  /*1d60*/  LOP3.LUT P2, RZ, R2, 0x40, RZ, 0xc0, !PT ;  /* 0x0000004002ff7812 */ /* 0x000fe4000784c0ff */
[----:B-1----:R-:W-:Y:S01]  /*1d70*/  CS2R R28, SRZ ;  /* 0x00000000001c7805 */ /* 0x002fe2000001ff00 */
[----:B--2---:R-:W-:-:S05]  /*1d80*/  FFMA.FTZ R18, -R36, R36, R37 ;  /* 0x0000002424127223 */ /* 0x004fca0000010125 */
[----:B------:R-:W-:-:S13]  /*1d90*/  FSETP.GTU.FTZ.AND P1, PT, R18, RZ, PT ;  /* 0x000000ff1200720b */ /* 0x000fda0003f3c000 */
[----:B------:R-:W0:Y:S01]  /*1da0*/  @P1 LDC R23, c[0x0][0x250] ;  /* 0x00009400ff171b82 */ /* 0x000e220000000800 */
[----:B------:R-:W-:Y:S02]  /*1db0*/  P2R R37, PR, RZ, 0x1 ;  /* 0x00000001ff257803 */ /* 0x000fe40000000000 */
[----:B------:R-:W-:Y:S01]  /*1dc0*/  LOP3.LUT P0, RZ, R2, 0x100, RZ, 0xc0, !PT ;  /* 0x0000010002ff7812 */ /* 0x000fe2000780c0ff */
[----:B0-----:R-:W-:Y:S01]  /*1dd0*/  @P1 FADD.FTZ R23, R18, R23 ;  /* 0x0000001712171221 */ /* 0x001fe20000010000 */
[----:B------:R-:W-:-:S03]  /*1de0*/  MOV R18, RZ ;  /* 0x000000ff00127202 */ /* 0x000fc60000000f00 */
[----:B------:R0:W1:Y:S01]  /*1df0*/  @P1 MUFU.RSQ R96, R23 ;  /* 0x0000001700601308 */ /* 0x0000620000001400 */
[----:B------:R-:W-:Y:S02]  /*1e00*/  LOP3.LUT P1, RZ, R2, 0x200, RZ, 0xc0, !PT ;  /* 0x0000020002ff7812 */ /* 0x000fe4000782c0ff */
[----:B------:R2:W5:Y:S01]  /*1e10*/  @P3 LDG.E.64 R18, desc[UR8][R24.64] ;  /* 0x0000000818123981 */ /* 0x000562000c1e1b00 */
[----:B------:R-:W-:Y:S02]  /*1e20*/  ISETP.NE.AND P3, PT, R22, RZ, PT ;  /* 0x000000ff1600720c */ /* 0x000fe40003f65270 */
[----:B0-----:R-:W-:Y:S02]  /*1e30*/  CS2R R22, SRZ ;  /* 0x0000000000167805 */ /* 0x001fe4000001ff00 */
[----:B--2---:R-:W-:-:S06]  /*1e40*/  CS2R R24, SRZ ;  /* 0x0000000000187805 */ /* 0x004fcc000001ff00 */
[----:B------:R0:W5:Y:S04]  /*1e50*/  @P1 LDG.E.64 R26, desc[UR8][R48.64] ;  /* 0x00000008301a1981 */ /* 0x000168000c1e1b00 */
[----:B------:R2:W5:Y:S04]  /*1e60*/  @P3 LDG.E.64 R98, desc[UR8][R32.64] ;  /* 0x0000000820623981 */ /* 0x000568000c1e1b00 */
[----:B------:R3:W5:Y:S01]  /*1e70*/  @P5 LDG.E.64 R22, desc[UR8][R46.64] ;  /* 0x000000082e165981 */ /* 0x000762000c1e1b00 */
[----:B0-----:R-:W-:-:S03]  /*1e80*/  CS2R R48, SRZ ;  /* 0x0000000000307805 */ /* 0x001fc6000001ff00 */
[----:B------:R0:W5:Y:S01]  /*1e90*/  @P6 LDG.E.64 R24, desc[UR8][R30.64] ;  /* 0x000000081e186981 */ /* 0x000162000c1e1b00 */
[----:B--2---:R-:W-:-:S03]  /*1ea0*/  CS2R R32, SRZ ;  /* 0x0000000000207805 */ /* 0x004fc6000001ff00 */
[----:B------:R2:W5:Y:S01]  /*1eb0*/  @P1 LDG.E.64 R88, desc[UR8][R50.64] ;  /* 0x0000000832581981 */ /* 0x000562000c1e1b00 */
[----:B------:R-:W-:Y:S02]  /*1ec0*/  LOP3.LUT P1, RZ, R2, 0x20, RZ, 0xc0, !PT ;  /* 0x0000002002ff7812 */ /* 0x000fe4000782c0ff */
[----:B---3--:R-:W-:Y:S01]  /*1ed0*/  CS2R R46, SRZ ;  /* 0x00000000002e7805 */ /* 0x008fe2000001ff00 */
[----:B------:R3:W5:Y:S01]  /*1ee0*/  @P0 LDG.E.64 R48, desc[UR8][R62.64] ;  /* 0x000000083e300981 */ /* 0x000762000c1e1b00 */
[----:B0-----:R-:W-:-:S03]  /*1ef0*/  CS2R R30, SRZ ;  /* 0x00000000001e7805 */ /* 0x001fc6000001ff00 */
[----:B------:R0:W5:Y:S01]  /*1f00*/  @P0 LDG.E.64 R32, desc[UR8][R54.64] ;  /* 0x0000000836200981 */ /* 0x000162000c1e1b00 */
[----:B------:R-:W-:Y:S02]  /*1f10*/  ISETP.NE.AND P0, PT, R37, RZ, PT ;  /* 0x000000ff2500720c */ /* 0x000fe40003f05270 */
[----:B--2---:R-:W-:Y:S02]  /*1f20*/  CS2R R50, SRZ ;  /* 0x0000000000327805 */ /* 0x004fe4000001ff00 */
[C---:B------:R-:W-:Y:S01]  /*1f30*/  LOP3.LUT P6, RZ, R2.reuse, 0x10, RZ, 0xc0, !PT ;  /* 0x0000001002ff7812 */ /* 0x040fe200078cc0ff */
[----:B------:R2:W5:Y:S01]  /*1f40*/  @P3 LDG.E.64 R28, desc[UR8][R60.64] ;  /* 0x000000083c1c3981 */ /* 0x000562000c1e1b00 */
[----:B------:R-:W-:Y:S02]  /*1f50*/  LOP3.LUT P5, RZ, R2, 0x8, RZ, 0xc0, !PT ;  /* 0x0000000802ff7812 */ /* 0x000fe400078ac0ff */
[----:B---3--:R-:W-:Y:S01]  /*1f60*/  CS2R R62, SRZ ;  /* 0x00000000003e7805 */ /* 0x008fe2000001ff00 */
[----:B------:R3:W5:Y:S01]  /*1f70*/  @P4 LDG.E.64 R46, desc[UR8][R34.64] ;  /* 0x00000008222e4981 */ /* 0x000762000c1e1b00 */
[----:B0-----:R-:W-:-:S03]  /*1f80*/  CS2R R54, SRZ ;  /* 0x0000000000367805 */ /* 0x001fc6000001ff00 */
[----:B------:R0:W5:Y:S01]  /*1f90*/  @P4 LDG.E.64 R30, desc[UR8][R52.64] ;  /* 0x00000008341e4981 */ /* 0x000162000c1e1b00 */
[----:B--2---:R-:W-:-:S03]  /*1fa0*/  CS2R R60, SRZ ;  /* 0x00000000003c7805 */ /* 0x004fc6000001ff00 */
[----:B------:R-:W5:Y:S01]  /*1fb0*/  @P0 LDG.E.64 R50, desc[UR8][R56.64] ;  /* 0x0000000838320981 */ /* 0x000f62000c1e1b00 */
[----:B---3--:R-:W-:-:S03]  /*1fc0*/  CS2R R34, SRZ ;  /* 0x0000000000227805 */ /* 0x008fc6000001ff00 */
[----:B------:R2:W5:Y:S01]  /*1fd0*/  @P2 LDG.E.64 R60, desc[UR8][R58.64] ;  /* 0x000000083a3c2981 */ /* 0x000562000c1e1b00 */
[----:B0-----:R-:W-:-:S03]  /*1fe0*/  CS2R R52, SRZ ;  /* 0x0000000000347805 */ /* 0x001fc6000001ff00 */
[----:B------:R0:W5:Y:S01]  /*1ff0*/  @P0 LDG.E.64 R34, desc[UR8][R66.64] ;  /* 0x0000000842220981 */ /* 0x000162000c1e1b00 */
[----:B------:R-:W-:-:S03]  /*2000*/  ISETP.NE.AND P0, PT, R108, RZ, PT ;  /* 0x000000ff6c00720c */ /* 0x000fc60003f05270 */
[----:B------:R3:W5:Y:S01]  /*2010*/  @P2 LDG.E.64 R52, desc[UR8][R64.64] ;  /* 0x0000000840342981 */ /* 0x000762000c1e1b00 */
[----:B------:R-:W-:Y:S02]  /*2020*/  ISETP.NE.AND P2, PT, R97, RZ, PT ;  /* 0x000000ff6100720c */ /* 0x000fe40003f45270 */
[----:B--2---:R-:W-:Y:S01]  /*2030*/  CS2R R58, SRZ ;  /* 0x00000000003a7805 */ /* 0x004fe2000001ff00 */
[----:B------:R-:W5:Y:S01]  /*2040*/  @P1 LDG.E.64 R54, desc[UR8][R92.64] ;  /* 0x000000085c361981 */ /* 0x000f62000c1e1b00 */
[----:B0-----:R-:W-:-:S03]  /*2050*/  CS2R R66, SRZ ;  /* 0x0000000000427805 */ /* 0x001fc6000001ff00 */
[----:B------:R0:W5:Y:S01]  /*2060*/  @P1 LDG.E.64 R62, desc[UR8][R90.64] ;  /* 0x000000085a3e1981 */ /* 0x000162000c1e1b00 */
[----:B------:R-:W-:Y:S02]  /*2070*/  ISETP.NE.AND P1, PT, R0, RZ, PT ;  /* 0x000000ff0000720c */ /* 0x000fe40003f25270 */
[----:B---3--:R-:W-:Y:S01]  /*2080*/  CS2R R64, SRZ ;  /* 0x0000000000407805 */ /* 0x008fe2000001ff00 */
[----:B------:R2:W5:Y:S05]  /*2090*/  @P5 LDG.E.64 R58, desc[UR8][R70.64] ;  /* 0x00000008463a5981 */ /* 0x00056a000c1e1b00 */
[----:B------:R3:W5:Y:S01]  /*20a0*/  @P6 LDG.E.64 R64, desc[UR8][R94.64] ;  /* 0x000000085e406981 */ /* 0x000762000c1e1b00 */
[----:B0-----:R-:W-:-:S03]  /*20b0*/  CS2R R90, SRZ ;  /* 0x00000000005a7805 */ /* 0x001fc6000001ff00 */
[----:B------:R0:W5:Y:S01]  /*20c0*/  @P5 LDG.E.64 R66, desc[UR8][R72.64] ;  /* 0x0000000848425981 */ /* 0x000162000c1e1b00 */
[----:B--2---:R-:W-:-:S03]  /*20d0*/  CS2R R70, SRZ ;  /* 0x0000000000467805 */ /* 0x004fc6000001ff00 */
[----:B------:R-:W5:Y:S01]  /*20e0*/  @P1 LDG.E.64 R90, desc[UR8][R106.64] ;  /* 0x000000086a5a1981 */ /* 0x000f62000c1e1b00 */
[----:B---3--:R-:W-:-:S03]  /*20f0*/  CS2R R94, SRZ ;  /* 0x00000000005e7805 */ /* 0x008fc6000001ff00 */
[----:B------:R-:W5:Y:S01]  /*2100*/  @P2 LDG.E.64 R70, desc[UR8][R100.64] ;  /* 0x0000000864462981 */ /* 0x000f62000c1e1b00 */
[----:B0-----:R-:W-:-:S03]  /*2110*/  CS2R R72, SRZ ;  /* 0x0000000000487805 */ /* 0x001fc6000001ff00 */
[----:B------:R-:W5:Y:S04]  /*2120*/  @P0 LDG.E.64 R94, desc[UR8][R104.64] ;  /* 0x00000008685e0981 */ /* 0x000f68000c1e1b00 */
[----:B------:R-:W5:Y:S01]  /*2130*/  @P0 LDG.E.64 R72, desc[UR8][R102.64] ;  /* 0x0000000866480981 */ /* 0x000f62000c1e1b00 */
[----:B------:R-:W-:Y:S02]  /*2140*/  ISETP.GT.U32.AND P5, PT, R86, 0x1bf, PT ;  /* 0x000001bf5600780c */ /* 0x000fe40003fa4070 */
[----:B------:R-:W-:Y:S02]  /*2150*/  CS2R R56, SRZ ;  /* 0x0000000000387805 */ /* 0x000fe4000001ff00 */
[----:B------:R-:W-:-:S04]  /*2160*/  CS2R R92, SRZ ;  /* 0x00000000005c7805 */ /* 0x000fc8000001ff00 */
[----:B------:R0:W5:Y:S01]  /*2170*/  @P6 LDG.E.64 R56, desc[UR8][R68.64] ;  /* 0x0000000844386981 */ /* 0x000162000c1e1b00 */
[----:B------:R-:W-:Y:S03]  /*2180*/  BSSY B0, `(.L_x_2436) ;  /* 0x0000011000007945 */ /* 0x000fe60003800000 */
[----:B------:R2:W5:Y:S01]  /*2190*/  @P2 LDG.E.64 R92, desc[UR8][R74.64] ;  /* 0x000000084a5c2981 */ /* 0x000562000c1e1b00 */
[----:B0-----:R-:W-:Y:S02]  /*21a0*/  CS2R R68, SRZ ;  /* 0x0000000000447805 */ /* 0x001fe4000001ff00 */
[----:B--2---:R-:W-:-:S04]  /*21b0*/  CS2R R74, SRZ ;  /* 0x00000000004a7805 */ /* 0x004fc8000001ff00 */
[----:B------:R0:W5:Y:S02]  /*21c0*/  @P1 LDG.E.64 R68, desc[UR8][R76.64] ;  /* 0x000000084c441981 */ /* 0x000164000c1e1b00 */
[----:B0-----:R-:W-:Y:S01]  /*21d0*/  CS2R R76, SRZ ;  /* 0x00000000004c7805 */ /* 0x001fe2000001ff00 */
[----:B-1----:R-:W-:Y:S06]  /*21e0*/  @P5 BRA `(.L_x_2437) ;  /* 0x0000000000285947 */ /* 0x002fec0003800000 */
        /* <DEDUP_REMOVED lines=10> */
.L_x_2437:
[----:B------:R-:W-:Y:S05]  /*2290*/  BSYNC B0 ;  /* 0x0000000000007941 */ /* 0x000fea0003800000 */
.L_x_2436:
[----:B------:R-:W-:Y:S01]  /*22a0*/  ISETP.NE.AND P5, PT, RZ, UR10, PT ;  /* 0x0000000aff007c0c */ /* 0x000fe2000bfa5270 */
[C---:B-----5:R-:W-:Y:S01]  /*22b0*/  FADD.FTZ R3, -R36.reuse, R88 ;  /* 0x0000005824037221 */ /* 0x060fe20000010100 */
[----:B------:R-:W-:Y:S01]  /*22c0*/  FADD.FTZ R89, -R36, R89 ;  /* 0x0000005924597221 */ /* 0x000fe20000010100 */
[----:B------:R-:W-:Y:S01]  /*22d0*/  LOP3.LUT R2, R2, 0xfffffffd, RZ, 0xc0, !PT ;  /* 0xfffffffd02027812 */ /* 0x000fe200078ec0ff */
[C---:B------:R-:W-:Y:S01]  /*22e0*/  FADD.FTZ R105, -R36.reuse, R98 ;  /* 0x0000006224697221 */ /* 0x040fe20000010100 */
[----:B------:R-:W-:Y:S01]  /*22f0*/  FADD.FTZ R99, -R36, R99 ;  /* 0x0000006324637221 */ /* 0x000fe20000010100 */
[----:B------:R-:W-:Y:S01]  /*2300*/  MOV R107, R26 ;  /* 0x0000001a006b7202 */ /* 0x000fe20000000f00 */
[-C--:B------:R-:W-:Y:S01]  /*2310*/  FMUL.FTZ R3, R3, R96.reuse ;  /* 0x0000006003037220 */ /* 0x080fe20000410000 */
[----:B------:R-:W-:Y:S01]  /*2320*/  MOV R104, R27 ;  /* 0x0000001b00687202 */ /* 0x000fe20000000f00 */
[----:B------:R-:W-:Y:S01]  /*2330*/  FMUL.FTZ R0, R89, R96 ;  /* 0x0000006059007220 */ /* 0x000fe20000410000 */
[----:B------:R-:W-:-:S03]  /*2340*/  MOV R106, R28 ;  /* 0x0000001c006a7202 */ /* 0x000fc60000000f00 */
        /* <DEDUP_REMOVED lines=20> */
.L_x_2438:
[----:B------:R-:W-:Y:S01]  /*2490*/  FMUL.FTZ R98, R107, R76 ;  /* 0x0000004c6b627220 */ /* 0x000fe20000410000 */
[----:B------:R-:W-:Y:S01]  /*24a0*/  MOV R103, R29 ;  /* 0x0000001d00677202 */ /* 0x000fe20000000f00 */
        /* <DEDUP_REMOVED lines=18> */
[----:B-1----:R-:W-:Y:S01]  /*25d0*/  FADD.FTZ R106, -R103, 1 ;  /* 0x3f800000676a7421 */ /* 0x002fe20000010100 */
[----:B------:R-:W-:-:S03]  /*25e0*/  FMUL.FTZ R103, R28, R103 ;  /* 0x000000671c677220 */ /* 0x000fc60000410000 */
[----:B------:R-:W-:Y:S01]  /*25f0*/  FFMA.FTZ R106, R99, R106, 1 ;  /* 0x3f800000636a7423 */ /* 0x000fe2000001006a */
[----:B------:R-:W-:-:S03]  /*2600*/  FMUL.FTZ R99, R29, R108 ;  /* 0x0000006c1d637220 */ /* 0x000fc60000410000 */
[----:B------:R-:W-:Y:S01]  /*2610*/  FMUL.FTZ R106, R103, R106 ;  /* 0x0000006a676a7220 */ /* 0x000fe20000410000 */
[----:B------:R-:W-:-:S07]  /*2620*/  FMUL.FTZ R103, R99, R100 ;  /* 0x0000006463677220 */ /* 0x000fce0000410000 */
.L_x_2439:
[----:B------:R-:W-:Y:S01]  /*2630*/  FFMA.FTZ R102, R0, R37, R97 ;  /* 0x0000002500667223 */ /* 0x000fe20000010061 */
[----:B------:R-:W-:Y:S01]  /*2640*/  FMUL.FTZ R100, R106, R76 ;  /* 0x0000004c6a647220 */ /* 0x000fe20000410000 */
[----:B------:R-:W-:Y:S01]  /*2650*/  FADD.FTZ R99, R37, R98 ;  /* 0x0000006225637221 */ /* 0x000fe20000010000 */
[C---:B------:R-:W-:Y:S01]  /*2660*/  FADD.FTZ R97, -R36.reuse, R46 ;  /* 0x0000002e24617221 */ /* 0x040fe20000010100 */
[----:B------:R-:W-:Y:S01]  /*2670*/  FADD.FTZ R101, -R36, R47 ;  /* 0x0000002f24657221 */ /* 0x000fe20000010100 */
[----:B------:R-:W-:Y:S01]  /*2680*/  FFMA.FTZ R37, R89, R100, R102 ;  /* 0x0000006459257223 */ /* 0x000fe20000010066 */
[----:B------:R-:W-:Y:S01]  /*2690*/  FADD.FTZ R99, R99, R100 ;  /* 0x0000006463637221 */ /* 0x000fe20000010000 */
[----:B------:R-:W-:Y:S01]  /*26a0*/  MOV R105, R30 ;  /* 0x0000001e00697202 */ /* 0x000fe20000000f00 */
[-C--:B------:R-:W-:Y:S01]  /*26b0*/  FMUL.FTZ R97, R97, R96.reuse ;  /* 0x0000006061617220 */ /* 0x080fe20000410000 */
[----:B------:R-:W-:Y:S01]  /*26c0*/  MOV R47, R31 ;  /* 0x0000001f002f7202 */ /* 0x000fe20000000f00 */
        /* <DEDUP_REMOVED lines=21> */
.L_x_2440:
[----:B------:R-:W-:Y:S01]  /*2820*/  FMUL.FTZ R100, R105, R76 ;  /* 0x0000004c69647220 */ /* 0x000fe20000410000 */
[----:B------:R-:W-:Y:S01]  /*2830*/  FADD.FTZ R99, R46, R99 ;  /* 0x000000632e637221 */ /* 0x000fe20000010000 */
[----:B------:R-:W-:Y:S01]  /*2840*/  FFMA.FTZ R102, R88, R46, R37 ;  /* 0x0000002e58667223 */ /* 0x000fe20000010025 */
[C---:B------:R-:W-:Y:S01]  /*2850*/  FADD.FTZ R109, -R36.reuse, R49 ;  /* 0x00000031246d7221 */ /* 0x040fe20000010100 */
[----:B------:R-:W-:Y:S01]  /*2860*/  MOV R49, R32 ;  /* 0x0000002000317202 */ /* 0x000fe20000000f00 */
[----:B------:R-:W-:Y:S01]  /*2870*/  FADD.FTZ R101, R99, R100 ;  /* 0x0000006463657221 */ /* 0x000fe20000010000 */
[----:B------:R-:W-:Y:S01]  /*2880*/  FADD.FTZ R99, -R36, R48 ;  /* 0x0000003024637221 */ /* 0x000fe20000010100 */
[----:B------:R-:W-:Y:S01]  /*2890*/  FFMA.FTZ R37, R97, R100, R102 ;  /* 0x0000006461257223 */ /* 0x000fe20000010066 */
[----:B------:R-:W-:Y:S01]  /*28a0*/  MOV R46, R33 ;  /* 0x00000021002e7202 */ /* 0x000fe20000000f00 */
[----:B------:R-:W-:Y:S01]  /*28b0*/  FMUL.FTZ R48, R47, R77 ;  /* 0x0000004d2f307220 */ /* 0x000fe20000410000 */
        /* <DEDUP_REMOVED lines=21> */
.L_x_2441:
[----:B------:R-:W-:Y:S01]  /*2a10*/  FFMA.FTZ R102, R98, R48, R37 ;  /* 0x0000003062667223 */ /* 0x000fe20000010025 */
[----:B------:R-:W-:Y:S01]  /*2a20*/  FMUL.FTZ R108, R49, R76 ;  /* 0x0000004c316c7220 */ /* 0x000fe20000410000 */
[----:B------:R-:W-:Y:S01]  /*2a30*/  FADD.FTZ R101, R48, R101 ;  /* 0x0000006530657221 */ /* 0x000fe20000010000 */
[C---:B------:R-:W-:Y:S01]  /*2a40*/  FADD.FTZ R111, -R36.reuse, R51 ;  /* 0x00000033246f7221 */ /* 0x040fe20000010100 */
[----:B------:R-:W-:Y:S01]  /*2a50*/  MOV R48, R34 ;  /* 0x0000002200307202 */ /* 0x000fe20000000f00 */
[----:B------:R-:W-:Y:S01]  /*2a60*/  FFMA.FTZ R109, R99, R108, R102 ;  /* 0x0000006c636d7223 */ /* 0x000fe20000010066 */
[----:B------:R-:W-:Y:S01]  /*2a70*/  FADD.FTZ R108, R101, R108 ;  /* 0x0000006c656c7221 */ /* 0x000fe20000010000 */
[----:B------:R-:W-:Y:S01]  /*2a80*/  FADD.FTZ R101, -R36, R50 ;  /* 0x0000003224657221 */ /* 0x000fe20000010100 */
        /* <DEDUP_REMOVED lines=23> */
.L_x_2442:
[----:B------:R-:W-:Y:S01]  /*2c00*/  FFMA.FTZ R110, R100, R51, R109 ;  /* 0x00000033646e7223 */ /* 0x000fe2000001006d */
[----:B------:R-:W-:Y:S01]  /*2c10*/  FMUL.FTZ R50, R48, R76 ;  /* 0x0000004c30327220 */ /* 0x000fe20000410000 */
[----:B------:R-:W-:Y:S01]  /*2c20*/  FADD.FTZ R109, R51, R108 ;  /* 0x0000006c336d7221 */ /* 0x000fe20000010000 */
[C---:B------:R-:W-:Y:S01]  /*2c30*/  FADD.FTZ R114, -R36.reuse, R57 ;  /* 0x0000003924727221 */ /* 0x040fe20000010100 */
[C---:B------:R-:W-:Y:S01]  /*2c40*/  FADD.FTZ R57, -R36.reuse, R38 ;  /* 0x0000002624397221 */ /* 0x040fe20000010100 */
[----:B------:R-:W-:Y:S01]  /*2c50*/  FFMA.FTZ R51, R101, R50, R110 ;  /* 0x0000003265337223 */ /* 0x000fe2000001006e */
[----:B------:R-:W-:Y:S01]  /*2c60*/  FADD.FTZ R50, R109, R50 ;  /* 0x000000326d327221 */ /* 0x000fe20000010000 */
[----:B------:R-:W-:Y:S01]  /*2c70*/  FMUL.FTZ R38, R37, R77 ;  /* 0x0000004d25267220 */ /* 0x000fe20000410000 */
[C---:B------:R-:W-:Y:S01]  /*2c80*/  FADD.FTZ R117, -R36.reuse, R52 ;  /* 0x0000003424757221 */ /* 0x040fe20000010100 */
        /* <DEDUP_REMOVED lines=44> */
.L_x_2443:
[----:B------:R-:W-:Y:S01]  /*2f50*/  FMUL.FTZ R52, R40, R76 ;  /* 0x0000004c28347220 */ /* 0x000fe20000410000 */
[----:B------:R-:W-:Y:S01]  /*2f60*/  FFMA.FTZ R54, R3, R107, RZ ;  /* 0x0000006b03367223 */ /* 0x000fe200000100ff */
[----:B------:R-:W-:Y:S01]  /*2f70*/  FADD.FTZ R51, RZ, R107 ;  /* 0x0000006bff337221 */ /* 0x000fe20000010000 */
[----:B------:R-:W-:Y:S01]  /*2f80*/  FMUL.FTZ R56, R38, R77 ;  /* 0x0000004d26387220 */ /* 0x000fe20000410000 */
[----:B------:R-:W-:Y:S01]  /*2f90*/  FFMA.FTZ R107, R117, R52, R36 ;  /* 0x00000034756b7223 */ /* 0x000fe20000010024 */
[----:B------:R-:W-:Y:S01]  /*2fa0*/  FADD.FTZ R50, R50, R52 ;  /* 0x0000003432327221 */ /* 0x000fe20000010000 */
[----:B------:R-:W-:Y:S01]  /*2fb0*/  FFMA.FTZ R36, R89, R106, R54 ;  /* 0x0000006a59247223 */ /* 0x000fe20000010036 */
[----:B------:R-:W-:Y:S01]  /*2fc0*/  FADD.FTZ R52, R51, R106 ;  /* 0x0000006a33347221 */ /* 0x000fe20000010000 */
[----:B------:R-:W-:Y:S01]  /*2fd0*/  FFMA.FTZ R54, R118, R56, R107 ;  /* 0x0000003876367223 */ /* 0x000fe2000001006b */
[----:B------:R-:W-:Y:S01]  /*2fe0*/  FADD.FTZ R56, R56, R50 ;  /* 0x0000003238387221 */ /* 0x000fe20000010000 */
[----:B------:R-:W-:Y:S01]  /*2ff0*/  MOV R51, R62 ;  /* 0x0000003e00337202 */ /* 0x000fe20000000f00 */
[----:B------:R-:W-:Y:S01]  /*3000*/  FMUL.FTZ R115, R115, R96 ;  /* 0x0000006073737220 */ /* 0x000fe20000410000 */
[----:B------:R-:W-:Y:S01]  /*3010*/  MOV R50, R63 ;  /* 0x0000003f00327202 */ /* 0x000fe20000000f00 */
        /* <DEDUP_REMOVED lines=22> */
.L_x_2444:
[----:B------:R-:W-:Y:S01]  /*3180*/  FMUL.FTZ R90, R51, R76 ;  /* 0x0000004c335a7220 */ /* 0x000fe20000410000 */
[----:B------:R-:W-:Y:S01]  /*3190*/  FFMA.FTZ R107, R88, R103, R107 ;  /* 0x00000067586b7223 */ /* 0x000fe2000001006b */
[----:B------:R-:W-:Y:S01]  /*31a0*/  FADD.FTZ R58, R58, R103 ;  /* 0x000000673a3a7221 */ /* 0x000fe20000010000 */
[----:B------:R-:W-:Y:S01]  /*31b0*/  FMUL.FTZ R92, R50, R77 ;  /* 0x0000004d325c7220 */ /* 0x000fe20000410000 */
[----:B------:R-:W-:Y:S01]  /*31c0*/  FFMA.FTZ R103, R115, R90, R54 ;  /* 0x0000005a73677223 */ /* 0x000fe20000010036 */
[----:B------:R-:W-:Y:S01]  /*31d0*/  FADD.FTZ R94, R56, R90 ;  /* 0x0000005a385e7221 */ /* 0x000fe20000010000 */
[----:B------:R-:W-:Y:S01]  /*31e0*/  FADD.FTZ R54, R52, R105 ;  /* 0x0000006934367221 */ /* 0x000fe20000010000 */
[----:B------:R-:W-:Y:S01]  /*31f0*/  FFMA.FTZ R56, R97, R105, R36 ;  /* 0x0000006961387223 */ /* 0x000fe20000010024 */
        /* <DEDUP_REMOVED lines=25> */
.L_x_2445:
[----:B------:R-:W-:Y:S01]  /*3390*/  FMUL.FTZ R105, R52, R76 ;  /* 0x0000004c34697220 */ /* 0x000fe20000410000 */
[----:B------:R-:W-:Y:S01]  /*33a0*/  FADD.FTZ R103, R58, R47 ;  /* 0x0000002f3a677221 */ /* 0x000fe20000010000 */
[----:B------:R-:W-:Y:S01]  /*33b0*/  FFMA.FTZ R107, R98, R47, R107 ;  /* 0x0000002f626b7223 */ /* 0x000fe2000001006b */
[----:B------:R-:W-:Y:S01]  /*33c0*/  FFMA.FTZ R56, R99, R49, R56 ;  /* 0x0000003163387223 */ /* 0x000fe20000010038 */
[----:B------:R-:W-:Y:S01]  /*33d0*/  FFMA.FTZ R47, R113, R105, R90 ;  /* 0x00000069712f7223 */ /* 0x000fe2000001005a */
[----:B------:R-:W-:Y:S01]  /*33e0*/  FMUL.FTZ R90, R36, R77 ;  /* 0x0000004d245a7220 */ /* 0x000fe20000410000 */
[----:B------:R-:W-:Y:S01]  /*33f0*/  FADD.FTZ R92, R92, R105 ;  /* 0x000000695c5c7221 */ /* 0x000fe20000010000 */
[----:B------:R-:W-:Y:S01]  /*3400*/  FADD.FTZ R105, R54, R49 ;  /* 0x0000003136697221 */ /* 0x000fe20000010000 */
[----:B------:R-:W-:Y:S01]  /*3410*/  MOV R49, R66 ;  /* 0x0000004200317202 */ /* 0x000fe20000000f00 */
[----:B------:R-:W-:Y:S01]  /*3420*/  FFMA.FTZ R58, R114, R90, R47 ;  /* 0x0000005a723a7223 */ /* 0x000fe2000001002f */
[----:B------:R-:W-:Y:S01]  /*3430*/  FADD.FTZ R90, R90, R92 ;  /* 0x0000005c5a5a7221 */ /* 0x000fe20000010000 */
[----:B------:R-:W-:Y:S01]  /*3440*/  MOV R47, R67 ;  /* 0x00000043002f7202 */ /* 0x000fe20000000f00 */
        /* <DEDUP_REMOVED lines=16> */
[----:B-1----:R-:W-:-:S03]  /*3550*/  FADD.FTZ R106, -R94, 1 ;  /* 0x3f8000005e6a7421 */ /* 0x002fc60000010100 */
[----:B------:R-:W-:Y:S01]  /*3560*/  FMUL.FTZ R49, R49, R104 ;  /* 0x0000006831317220 */ /* 0x000fe20000410000 */
[----:B------:R-:W-:Y:S01]  /*3570*/  FFMA.FTZ R106, R47, R106, 1 ;  /* 0x3f8000002f6a7423 */ /* 0x000fe2000001006a */
[----:B------:R-:W-:-:S04]  /*3580*/  FMUL.FTZ R47, R67, R94 ;  /* 0x0000005e432f7220 */ /* 0x000fc80000410000 */
[----:B------:R-:W-:-:S07]  /*3590*/  FMUL.FTZ R47, R47, R106 ;  /* 0x0000006a2f2f7220 */ /* 0x000fce0000410000 */
.L_x_2446:
[----:B------:R-:W-:Y:S01]  /*35a0*/  FMUL.FTZ R59, R49, R76 ;  /* 0x0000004c313b7220 */ /* 0x000fe20000410000 */
[----:B------:R-:W-:Y:S01]  /*35b0*/  FADD.FTZ R54, R103, R46 ;  /* 0x0000002e67367221 */ /* 0x000fe20000010000 */
[----:B------:R-:W-:Y:S01]  /*35c0*/  FFMA.FTZ R107, R100, R46, R107 ;  /* 0x0000002e646b7223 */ /* 0x000fe2000001006b */
[----:B------:R-:W-:Y:S01]  /*35d0*/  FADD.FTZ R105, R105, R48 ;  /* 0x0000003069697221 */ /* 0x000fe20000010000 */
[----:B------:R-:W-:Y:S01]  /*35e0*/  FFMA.FTZ R103, R111, R59, R58 ;  /* 0x0000003b6f677223 */ /* 0x000fe2000001003a */
[----:B------:R-:W-:Y:S01]  /*35f0*/  FADD.FTZ R59, R90, R59 ;  /* 0x0000003b5a3b7221 */ /* 0x000fe20000010000 */
[----:B------:R-:W-:Y:S01]  /*3600*/  FMUL.FTZ R90, R47, R77 ;  /* 0x0000004d2f5a7220 */ /* 0x000fe20000410000 */
[----:B------:R-:W-:Y:S01]  /*3610*/  FFMA.FTZ R56, R101, R48, R56 ;  /* 0x0000003065387223 */ /* 0x000fe20000010038 */
[----:B------:R-:W-:Y:S01]  /*3620*/  MOV R48, R72 ;  /* 0x0000004800307202 */ /* 0x000fe20000000f00 */
[----:B------:R-:W-:Y:S01]  /*3630*/  FMUL.FTZ R109, R109, R96 ;  /* 0x000000606d6d7220 */ /* 0x000fe20000410000 */
[----:B------:R-:W-:Y:S01]  /*3640*/  FFMA.FTZ R58, R112, R90, R103 ;  /* 0x0000005a703a7223 */ /* 0x000fe20000010067 */
[----:B------:R-:W-:Y:S01]  /*3650*/  FADD.FTZ R90, R90, R59 ;  /* 0x0000003b5a5a7221 */ /* 0x000fe20000010000 */
        /* <DEDUP_REMOVED lines=21> */
.L_x_2447:
        /* <DEDUP_REMOVED lines=33> */
.L_x_2448:
[----:B------:R-:W-:Y:S01]  /*39c0*/  FMUL.FTZ R91, R40, R76 ;  /* 0x0000004c285b7220 */ /* 0x000fe20000410000 */
[----:B------:R-:W-:Y:S01]  /*39d0*/  FADD.FTZ R53, R59, R38 ;  /* 0x000000263b357221 */ /* 0x000fe20000010000 */
[----:B------:R-:W-:Y:S01]  /*39e0*/  FADD.FTZ R59, R54, R51 ;  /* 0x00000033363b7221 */ /* 0x000fe20000010000 */
[----:B------:R-:W-:Y:S01]  /*39f0*/  FFMA.FTZ R95, R118, R38, R95 ;  /* 0x00000026765f7223 */ /* 0x000fe2000001005f */
[----:B------:R-:W-:Y:S01]  /*3a00*/  FFMA.FTZ R103, R107, R91, R58 ;  /* 0x0000005b6b677223 */ /* 0x000fe2000001003a */
[----:B------:R-:W-:Y:S01]  /*3a10*/  FMUL.FTZ R58, R37, R77 ;  /* 0x0000004d253a7220 */ /* 0x000fe20000410000 */
[----:B------:R-:W-:Y:S01]  /*3a20*/  FADD.FTZ R91, R90, R91 ;  /* 0x0000005b5a5b7221 */ /* 0x000fe20000010000 */
[----:B------:R-:W-:Y:S01]  /*3a30*/  FFMA.FTZ R56, R115, R51, R56 ;  /* 0x0000003373387223 */ /* 0x000fe20000010038 */
        /* <DEDUP_REMOVED lines=25> */
.L_x_2449:
        /* <DEDUP_REMOVED lines=33> */
.L_x_2450:
[----:B------:R-:W-:Y:S01]  /*3de0*/  FMUL.FTZ R90, R54, R76 ;  /* 0x0000004c365a7220 */ /* 0x000fe20000410000 */
[----:B------:R-:W-:Y:S01]  /*3df0*/  FMUL.FTZ R57, R52, R77 ;  /* 0x0000004d34397220 */ /* 0x000fe20000410000 */
[-C--:B------:R-:W-:Y:S01]  /*3e00*/  FMUL.FTZ R94, R41, R96.reuse ;  /* 0x00000060295e7220 */ /* 0x080fe20000410000 */
[----:B------:R-:W-:Y:S01]  /*3e10*/  FMUL.FTZ R95, R125, R96 ;  /* 0x000000607d5f7220 */ /* 0x000fe20000410000 */
[----:B------:R-:W-:Y:S01]  /*3e20*/  FFMA.FTZ R39, R103, R90, R58 ;  /* 0x0000005a67277223 */ /* 0x000fe2000001003a */
[----:B------:R-:W-:Y:S01]  /*3e30*/  FADD.FTZ R90, R59, R90 ;  /* 0x0000005a3b5a7221 */ /* 0x000fe20000010000 */
[----:B------:R-:W-:Y:S02]  /*3e40*/  MOV R41, R20 ;  /* 0x0000001400297202 */ /* 0x000fe40000000f00 */
[----:B------:R-:W-:Y:S01]  /*3e50*/  FFMA.FTZ R58, R104, R57, R39 ;  /* 0x00000039683a7223 */ /* 0x000fe20000010027 */
[----:B------:R-:W-:Y:S01]  /*3e60*/  FADD.FTZ R57, R57, R90 ;  /* 0x0000005a39397221 */ /* 0x000fe20000010000 */
        /* <DEDUP_REMOVED lines=20> */
.L_x_2451:
[----:B------:R-:W-:Y:S01]  /*3fb0*/  FMUL.FTZ R90, R41, R76 ;  /* 0x0000004c295a7220 */ /* 0x000fe20000410000 */
[-C--:B------:R-:W-:Y:S01]  /*3fc0*/  FMUL.FTZ R93, R42, R96.reuse ;  /* 0x000000602a5d7220 */ /* 0x080fe20000410000 */
[----:B------:R-:W-:Y:S01]  /*3fd0*/  FMUL.FTZ R92, R43, R96 ;  /* 0x000000602b5c7220 */ /* 0x000fe20000410000 */
[----:B------:R-:W-:Y:S01]  /*3fe0*/  MOV R43, R22 ;  /* 0x00000016002b7202 */ /* 0x000fe20000000f00 */
[----:B------:R-:W-:Y:S01]  /*3ff0*/  FFMA.FTZ R59, R95, R90, R58 ;  /* 0x0000005a5f3b7223 */ /* 0x000fe2000001003a */
[----:B------:R-:W-:Y:S01]  /*4000*/  FADD.FTZ R90, R57, R90 ;  /* 0x0000005a395a7221 */ /* 0x000fe20000010000 */
[----:B------:R-:W-:Y:S01]  /*4010*/  FMUL.FTZ R57, R39, R77 ;  /* 0x0000004d27397220 */ /* 0x000fe20000410000 */
[----:B------:R-:W-:-:S03]  /*4020*/  MOV R42, R23 ;  /* 0x00000017002a7202 */ /* 0x000fc60000000f00 */
[----:B------:R-:W-:Y:S01]  /*4030*/  FFMA.FTZ R58, R94, R57, R59 ;  /* 0x000000395e3a7223 */ /* 0x000fe2000001003b */
[----:B------:R-:W-:Y:S01]  /*4040*/  FADD.FTZ R57, R57, R90 ;  /* 0x0000005a39397221 */ /* 0x000fe20000010000 */
        /* <DEDUP_REMOVED lines=16> */
[----:B------:R-:W-:-:S04]  /*4150*/  FMUL.FTZ R42, R22, R59 ;  /* 0x0000003b162a7220 */ /* 0x000fc80000410000 */
[----:B------:R-:W-:Y:S01]  /*4160*/  FMUL.FTZ R43, R42, R43 ;  /* 0x0000002b2a2b7220 */ /* 0x000fe20000410000 */
[----:B------:R-:W-:-:S07]  /*4170*/  FMUL.FTZ R42, R91, R125 ;  /* 0x0000007d5b2a7220 */ /* 0x000fce0000410000 */
.L_x_2452:
[----:B------:R-:W-:Y:S01]  /*4180*/  FMUL.FTZ R90, R43, R76 ;  /* 0x0000004c2b5a7220 */ /* 0x000fe20000410000 */
[----:B------:R-:W-:Y:S01]  /*4190*/  FMUL.FTZ R91, R44, R96 ;  /* 0x000000602c5b7220 */ /* 0x000fe20000410000 */
[----:B------:R-:W-:Y:S02]  /*41a0*/  MOV R44, R25 ;  /* 0x00000019002c7202 */ /* 0x000fe40000000f00 */
[----:B------:R-:W-:Y:S01]  /*41b0*/  FFMA.FTZ R59, R93, R90, R58 ;  /* 0x0000005a5d3b7223 */ /* 0x000fe2000001003a */
[----:B------:R-:W-:Y:S01]  /*41c0*/  FADD.FTZ R90, R57, R90 ;  /* 0x0000005a395a7221 */ /* 0x000fe20000010000 */
[----:B------:R-:W-:-:S04]  /*41d0*/  FMUL.FTZ R57, R42, R77 ;  /* 0x0000004d2a397220 */ /* 0x000fc80000410000 */
[----:B------:R-:W-:Y:S01]  /*41e0*/  FFMA.FTZ R58, R92, R57, R59 ;  /* 0x000000395c3a7223 */ /* 0x000fe2000001003b */
[----:B------:R-:W-:Y:S01]  /*41f0*/  FADD.FTZ R57, R57, R90 ;  /* 0x0000005a39397221 */ /* 0x000fe20000010000 */
[----:B------:R-:W-:Y:S01]  /*4200*/  FMUL.FTZ R90, R45, R96 ;  /* 0x000000602d5a7220 */ /* 0x000fe20000410000 */
[----:B------:R-:W-:Y:S01]  /*4210*/  MOV R45, R24 ;  /* 0x00000018002d7202 */ /* 0x000fe20000000f00 */
        /* <DEDUP_REMOVED lines=15> */
[----:B0-----:R-:W-:-:S04]  /*4310*/  FADD.FTZ R59, -R124, 1 ;  /* 0x3f8000007c3b7421 */ /* 0x001fc80000010100 */
[----:B------:R-:W-:Y:S01]  /*4320*/  FFMA.FTZ R59, R44, R59, 1 ;  /* 0x3f8000002c3b7423 */ /* 0x000fe2000001003b */
[----:B------:R-:W-:-:S04]  /*4330*/  FMUL.FTZ R44, R25, R124 ;  /* 0x0000007c192c7220 */ /* 0x000fc80000410000 */
[----:B------:R-:W-:-:S07]  /*4340*/  FMUL.FTZ R44, R44, R59 ;  /* 0x0000003b2c2c7220 */ /* 0x000fce0000410000 */
.L_x_2453:
        /* <DEDUP_REMOVED lines=18> */
[----:B------:R-:W-:Y:S01]  /*4470*/  BSSY B0, `(.L_x_2454) ;  /* 0x000005d000007945 */ /* 0x000fe20003800000 */
[----:B------:R-:W2:Y:S01]  /*4480*/  SHFL.DOWN PT, R124, R59, 0x1, 0x1f ;  /* 0x08201f003b7c7f89 */ /* 0x000ea200000e0000 */
[----:B------:R-:W-:Y:S01]  /*4490*/  FFMA.FTZ R56, R105, R51, R56 ;  /* 0x0000003369387223 */ /* 0x000fe20000010038 */
[----:B------:R-:W-:-:S03]  /*44a0*/  FFMA.FTZ R55, R106, R38, R55 ;  /* 0x000000266a377223 */ /* 0x000fc60000010037 */
[----:B------:R-:W-:Y:S01]  /*44b0*/  FFMA.FTZ R56, R103, R54, R56 ;  /* 0x0000003667387223 */ /* 0x000fe20000010038 */
[----:B------:R-:W-:Y:S01]  /*44c0*/  FFMA.FTZ R55, R104, R52, R55 ;  /* 0x0000003468377223 */ /* 0x000fe20000010037 */
[----:B0-----:R-:W-:Y:S02]  /*44d0*/  ULEA UR5, UR11, UR5, 0x18 ;  /* 0x000000050b057291 */ /* 0x001fe4000f8ec03f */
[----:B------:R-:W-:Y:S01]  /*44e0*/  FFMA.FTZ R56, R95, R41, R56 ;  /* 0x000000295f387223 */ /* 0x000fe20000010038 */
[----:B------:R-:W-:-:S03]  /*44f0*/  FFMA.FTZ R55, R94, R39, R55 ;  /* 0x000000275e377223 */ /* 0x000fc60000010037 */
[----:B------:R-:W-:Y:S01]  /*4500*/  FFMA.FTZ R56, R93, R43, R56 ;  /* 0x0000002b5d387223 */ /* 0x000fe20000010038 */
[----:B------:R-:W-:Y:S01]  /*4510*/  FFMA.FTZ R55, R92, R42, R55 ;  /* 0x0000002a5c377223 */ /* 0x000fe20000010037 */
[----:B-1----:R-:W-:Y:S01]  /*4520*/  @!P5 FADD.FTZ R58, R58, R57 ;  /* 0x000000393a3ad221 */ /* 0x002fe20000010000 */
[----:B--2---:R-:W-:Y:S01]  /*4530*/  @!P5 FADD.FTZ R59, R59, R124 ;  /* 0x0000007c3b3bd221 */ /* 0x004fe20000010000 */
[----:B------:R-:W-:-:S03]  /*4540*/  ISETP.GT.AND P5, PT, R17, 0x1d, PT ;  /* 0x0000001d1100780c */ /* 0x000fc60003fa4270 */
[----:B------:R-:W0:Y:S04]  /*4550*/  SHFL.DOWN PT, R57, R58, 0x2, 0x1f ;  /* 0x08401f003a397f89 */ /* 0x000e2800000e0000 */
[----:B------:R-:W1:Y:S06]  /*4560*/  SHFL.DOWN PT, R124, R59, 0x2, 0x1f ;  /* 0x08401f003b7c7f89 */ /* 0x000e6c00000e0000 */
[----:B0-----:R-:W-:Y:S01]  /*4570*/  @!P5 FADD.FTZ R58, R58, R57 ;  /* 0x000000393a3ad221 */ /* 0x001fe20000010000 */
[----:B-1----:R-:W-:Y:S01]  /*4580*/  @!P5 FADD.FTZ R59, R59, R124 ;  /* 0x0000007c3b3bd221 */ /* 0x002fe20000010000 */
        /* <DEDUP_REMOVED lines=15> */
[----:B------:R-:W-:Y:S01]  /*4680*/  FADD.FTZ R124, R53, R36 ;  /* 0x00000024357c7221 */ /* 0x000fe20000010000 */
[----:B------:R-:W-:Y:S01]  /*4690*/  FADD.FTZ R53, R50, R49 ;  /* 0x0000003132357221 */ /* 0x000fe20000010000 */
[----:B------:R-:W-:-:S02]  /*46a0*/  ISETP.NE.AND P5, PT, R17, RZ, PT ;  /* 0x000000ff1100720c */ /* 0x000fc40003fa5270 */
[----:B------:R-:W-:Y:S01]  /*46b0*/  FADD.FTZ R49, R124, R47 ;  /* 0x0000002f7c317221 */ /* 0x000fe20000010000 */
[----:B------:R-:W-:Y:S01]  /*46c0*/  FADD.FTZ R53, R53, R48 ;  /* 0x0000003035357221 */ /* 0x000fe20000010000 */
[----:B------:R-:W-:Y:S02]  /*46d0*/  LEA R124, R86, UR5, 0x4 ;  /* 0x00000005567c7c11 */ /* 0x000fe4000f8e20ff */
        /* <DEDUP_REMOVED lines=13> */
[----:B------:R-:W-:Y:S02]  /*47b0*/  FFMA.FTZ R37, R90, R44, R55 ;  /* 0x0000002c5a257223 */ /* 0x000fe40000010037 */
[----:B------:R-:W-:-:S05]  /*47c0*/  FADD.FTZ R39, R39, R44 ;  /* 0x0000002c27277221 */ /* 0x000fca0000010000 */
[----:B------:R0:W-:Y:S04]  /*47d0*/  STS.128 [R124], R36 ;  /* 0x000000247c007388 */ /* 0x0001e80000000c00 */
[----:B------:R0:W-:Y:S01]  /*47e0*/  @!P5 STS.64 [R11+0x10], R58 ;  /* 0x0000103a0b00d388 */ /* 0x0001e20000000a00 */
[----:B------:R-:W-:Y:S01]  /*47f0*/  BAR.SYNC.DEFER_BLOCKING 0x0 ;  /* 0x0000000000007b1d */ /* 0x000fe20000010000 */
[----:B------:R-:W-:-:S13]  /*4800*/  ISETP.NE.AND P5, PT, R86, RZ, PT ;  /* 0x000000ff5600720c */ /* 0x000fda0003fa5270 */
[----:B0-----:R-:W-:Y:S05]  /*4810*/  @P5 BRA `(.L_x_2455) ;  /* 0x0000000000885947 */ /* 0x001fea0003800000 */
[----:B------:R-:W-:-:S09]  /*4820*/  ULEA UR5, UR11, UR6, 0x18 ;  /* 0x000000060b057291 */ /* 0x000fd2000f8ec03f */
[----:B------:R-:W0:Y:S04]  /*4830*/  LDS.64 R44, [UR5+0x18] ;  /* 0x00001805ff2c7984 */ /* 0x000e280008000a00 */
[----:B------:R-:W1:Y:S04]  /*4840*/  LDS.128 R48, [UR5+0x20] ;  /* 0x00002005ff307984 */ /* 0x000e680008000c00 */
[----:B------:R-:W2:Y:S01]  /*4850*/  LDS.128 R40, [UR5+0x30] ;  /* 0x00003005ff287984 */ /* 0x000ea20008000c00 */
[----:B0-----:R-:W-:Y:S01]  /*4860*/  FADD.FTZ R47, R58, R44 ;  /* 0x0000002c3a2f7221 */ /* 0x001fe20000010000 */
[----:B------:R-:W-:-:S02]  /*4870*/  FADD.FTZ R52, R59, R45 ;  /* 0x0000002d3b347221 */ /* 0x000fc40000010000 */
[----:B------:R-:W-:Y:S01]  /*4880*/  LDS.128 R56, [UR5+0x70] ;  /* 0x00007005ff387984 */ /* 0x000fe20008000c00 */
[----:B-1----:R-:W-:Y:S01]  /*4890*/  FADD.FTZ R53, R47, R48 ;  /* 0x000000302f357221 */ /* 0x002fe20000010000 */
[----:B------:R-:W-:Y:S02]  /*48a0*/  FADD.FTZ R52, R52, R49 ;  /* 0x0000003134347221 */ /* 0x000fe40000010000 */
[----:B------:R-:W0:Y:S01]  /*48b0*/  LDS.128 R44, [UR5+0x40] ;  /* 0x00004005ff2c7984 */ /* 0x000e220008000c00 */
[----:B------:R-:W-:Y:S01]  /*48c0*/  FADD.FTZ R53, R53, R50 ;  /* 0x0000003235357221 */ /* 0x000fe20000010000 */
[----:B------:R-:W-:Y:S02]  /*48d0*/  FADD.FTZ R52, R52, R51 ;  /* 0x0000003334347221 */ /* 0x000fe40000010000 */
[----:B------:R-:W1:Y:S01]  /*48e0*/  LDS.128 R48, [UR5+0x50] ;  /* 0x00005005ff307984 */ /* 0x000e620008000c00 */
[----:B--2---:R-:W-:Y:S01]  /*48f0*/  FADD.FTZ R125, R53, R40 ;  /* 0x00000028357d7221 */ /* 0x004fe20000010000 */
[----:B------:R-:W-:-:S02]  /*4900*/  FADD.FTZ R40, R52, R41 ;  /* 0x0000002934287221 */ /* 0x000fc40000010000 */
[----:B------:R-:W2:Y:S01]  /*4910*/  LDS.128 R52, [UR5+0x60] ;  /* 0x00006005ff347984 */ /* 0x000ea20008000c00 */
        /* <DEDUP_REMOVED lines=13> */
[----:B------:R-:W-:-:S03]  /*49f0*/  FADD.FTZ R40, R40, R55 ;  /* 0x0000003728287221 */ /* 0x000fc60000010000 */
[----:B------:R-:W-:Y:S01]  /*4a00*/  FADD.FTZ R125, R125, R56 ;  /* 0x000000387d7d7221 */ /* 0x000fe20000010000 */
[----:B------:R-:W-:-:S03]  /*4a10*/  FADD.FTZ R40, R40, R57 ;  /* 0x0000003928287221 */ /* 0x000fc60000010000 */
[----:B------:R-:W-:Y:S01]  /*4a20*/  FADD.FTZ R58, R125, R58 ;  /* 0x0000003a7d3a7221 */ /* 0x000fe20000010000 */
[----:B------:R-:W-:-:S07]  /*4a30*/  FADD.FTZ R59, R40, R59 ;  /* 0x0000003b283b7221 */ /* 0x000fce0000010000 */
.L_x_2455:
[----:B------:R-:W-:Y:S05]  /*4a40*/  BSYNC B0 ;  /* 0x0000000000007941 */ /* 0x000fea0003800000 */
.L_x_2454:
        /* <DEDUP_REMOVED lines=8> */
[----:B------:R-:W2:Y:S01]  /*4ad0*/  LDS.128 R40, [R124+0xa80] ;  /* 0x000a80007c287984 */ /* 0x000ea20000000c00 */
        /* <DEDUP_REMOVED lines=14> */
[----:B------:R-:W2:Y:S04]  /*4bc0*/  LDS.128 R48, [R124+0x1500] ;  /* 0x001500007c307984 */ /* 0x000ea80000000c00 */
[----:B------:R-:W3:Y:S01]  /*4bd0*/  LDS.128 R52, [R124+0x1880] ;  /* 0x001880007c347984 */ /* 0x000ee20000000c00 */
        /* <DEDUP_REMOVED lines=15> */
[----:B------:R-:W-:-:S07]  /*4cd0*/  FADD.FTZ R39, R42, R55 ;  /* 0x000000372a277221 */ /* 0x000fce0000010000 */
.L_x_2457:
[----:B------:R-:W-:Y:S05]  /*4ce0*/  BSYNC B0 ;  /* 0x0000000000007941 */ /* 0x000fea0003800000 */
.L_x_2456:
[----:B------:R-:W0:Y:S01]  /*4cf0*/  LDC.64 R42, c[0x0][0x268] ;  /* 0x00009a00ff2a7b82 */ /* 0x000e220000000a00 */
[----:B------:R-:W-:Y:S01]  /*4d00*/  IMAD R119, R119, 0x38, R86 ;  /* 0x0000003877777824 */ /* 0x000fe200078e0256 */
[----:B------:R-:W-:Y:S03]  /*4d10*/  BSSY B0, `(.L_x_2458) ;  /* 0x000000e000007945 */ /* 0x000fe60003800000 */
[----:B0-----:R-:W-:Y:S01]  /*4d20*/  IMAD.WIDE R42, R119, 0x4, R42 ;  /* 0x00000004772a7825 */ /* 0x001fe200078e022a */
        /* <DEDUP_REMOVED lines=12> */
.L_x_2459:
[----:B------:R-:W-:Y:S05]  /*4df0*/  BSYNC B0 ;  /* 0x0000000000007941 */ /* 0x000fea0003800000 */
.L_x_2458:
        /* <DEDUP_REMOVED lines=33> */
.L_x_2462:
[----:B-1----:R-:W2:Y:S04]  /*5010*/  LDG.E.STRONG.GPU R38, desc[UR8][R36.64] ;  /* 0x0000000824267981 */ /* 0x002ea8000c1ef900 */
[----:B--2---:R-:W-:Y:S01]  /*5020*/  CCTL.IVALL ;  /* 0x00000000ff00798f */ /* 0x004fe20002000000 */
[----:B------:R-:W-:Y:S05]  /*5030*/  YIELD ;  /* 0x0000000000007946 */ /* 0x000fea0003800000 */
[----:B------:R-:W-:-:S13]  /*5040*/  ISETP.NE.AND P6, PT, R38, R45, PT ;  /* 0x0000002d2600720c */ /* 0x000fda0003fc5270 */
[----:B------:R-:W-:Y:S05]  /*5050*/  @P6 BRA `(.L_x_2462) ;  /* 0xfffffffc00ec6947 */ /* 0x000fea000383ffff */
.L_x_2461:
        /* <DEDUP_REMOVED lines=8> */
[----:B------:R-:W-:Y:S01]  /*50e0*/  ISETP.GT.AND P6, PT, R6, RZ, PT ;  /* 0x000000ff0600720c */ /* 0x000fe20003fc4270 */
[----:B------:R-:W-:Y:S01]  /*50f0*/  HFMA2.MMA R39, -RZ, RZ, 0, 0 ;  /* 0x00000000ff277435 */ /* 0x000fe200000001ff */
[----:B------:R-:W-:-:S11]  /*5100*/  MOV R38, R6 ;  /* 0x0000000600267202 */ /* 0x000fd60000000f00 */
        /* <DEDUP_REMOVED lines=11> */
.L_x_2466:
        /* <DEDUP_REMOVED lines=115> */
.L_x_2465:
        /* <DEDUP_REMOVED lines=63> */
.L_x_2467:
[----:B------:R-:W-:-:S04]  /*5ce0*/  LOP3.LUT P6, RZ, R2, 0x1, RZ, 0xc0, !PT ;  /* 0x0000000102ff7812 */ /* 0x000fc800078cc0ff */
[----:B------:R-:W-:-:S13]  /*5cf0*/  ISETP.NE.OR P6, PT, R38, RZ, P6 ;  /* 0x000000ff2600720c */ /* 0x000fda00037c5670 */
[----:B------:R-:W-:Y:S05]  /*5d00*/  @!P6 BRA `(.L_x_2463) ;  /* 0x00000000007ce947 */ /* 0x000fea0003800000 */
.L_x_2464:
        /* <DEDUP_REMOVED lines=31> */
.L_x_2463:
        /* <DEDUP_REMOVED lines=10> */
.L_x_2469:
[----:B------:R-:W-:Y:S05]  /*5fa0*/  BSYNC B0 ;  /* 0x0000000000007941 */ /* 0x000fea0003800000 */
.L_x_2468:
        /* <DEDUP_REMOVED lines=17> */
.L_x_2460:
[----:B------:R-:W0:Y:S01]  /*60c0*/  S2UR UR6, SR_CgaCtaId ;  /* 0x00000000000679c3 */ /* 0x000e220000008800 */
[----:B------:R-:W-:Y:S01]  /*60d0*/  UMOV UR5, 0x400 ;  /* 0x0000040000057882 */ /* 0x000fe20000000000 */
[----:B------:R-:W-:Y:S01]  /*60e0*/  SHF.R.U32.HI R40, RZ, 0x3, R86 ;  /* 0x00000003ff287819 */ /* 0x000fe20000011656 */
[----:B------:R-:W-:Y:S01]  /*60f0*/  ULDC.64 UR12, c[0x0][0x290] ;  /* 0x0000a400000c7ab9 */ /* 0x000fe20000000a00 */
[----:B------:R-:W-:-:S03]  /*6100*/  ISETP.NE.AND P6, PT, RZ, UR10, PT ;  /* 0x0000000aff007c0c */ /* 0x000fc6000bfc5270 */
[----:B------:R-:W-:Y:S01]  /*6110*/  IMAD.WIDE.U32 R40, R40, 0x24924925, RZ ;  /* 0x2492492528287825 */ /* 0x000fe200078e00ff */
[----:B-1----:R-:W1:Y:S01]  /*6120*/  LDC R39, c[0x0][0x2ac] ;  /* 0x0000ab00ff277b82 */ /* 0x002e620000000800 */
[----:B0-----:R-:W-:Y:S02]  /*6130*/  ULEA UR5, UR6, UR5, 0x18 ;  /* 0x0000000506057291 */ /* 0x001fe4000f8ec03f */
[----:B-1----:R-:W-:-:S07]  /*6140*/  IMAD R40, R39, UR7, R41 ;  /* 0x0000000727287c24 */ /* 0x002fce000f8e0229 */
[----:B------:R-:W-:Y:S01]  /*6150*/  @!P5 STS.64 [UR5+0x88], R58 ;  /* 0x0000883aff00d988 */ /* 0x000fe20008000a05 */
[----:B------:R-:W-:Y:S01]  /*6160*/  BAR.SYNC.DEFER_BLOCKING 0x0 ;  /* 0x0000000000007b1d */ /* 0x000fe20000010000 */
[----:B------:R-:W-:-:S04]  /*6170*/  IADD3 R41, R40, 0x60, RZ ;  /* 0x0000006028297810 */ /* 0x000fc80007ffe0ff */
[----:B------:R-:W-:Y:S01]  /*6180*/  SHF.R.S32.HI R42, RZ, 0x1f, R41 ;  /* 0x0000001fff2a7819 */ /* 0x000fe20000011429 */
[----:B------:R-:W0:Y:S01]  /*6190*/  LDS.64 R36, [UR5+0x88] ;  /* 0x00008805ff247984 */ /* 0x000e220008000a00 */
[----:B------:R-:W-:Y:S02]  /*61a0*/  ULDC UR5, c[0x0][0x2bc] ;  /* 0x0000af0000057ab9 */ /* 0x000fe40000000800 */
[----:B0-----:R-:W-:Y:S01]  /*61b0*/  FMUL.FTZ R43, R36, UR5 ;  /* 0x00000005242b7c20 */ /* 0x001fe20008410000 */
        /* <DEDUP_REMOVED lines=20> */
.L_x_2470:
[----:B------:R-:W-:Y:S01]  /*6300*/  LOP3.LUT P5, RZ, R2, 0x200, RZ, 0xc0, !PT ;  /* 0x0000020002ff7812 */ /* 0x000fe200078ac0ff */
[----:B------:R-:W-:-:S12]  /*6310*/  BSSY B0, `(.L_x_2471) ;  /* 0x0000013000007945 */ /* 0x000fd80003800000 */
        /* <DEDUP_REMOVED lines=12> */
[----:B------:R-:W-:Y:S02]  /*63e0*/  IADD3 R37, R39, R37, RZ ;  /* 0x0000002527257210 */ /* 0x000fe40007ffe0ff */
[-C--:B------:R-:W-:Y:S01]  /*63f0*/  FMUL.FTZ R26, R3, R96.reuse ;  /* 0x00000060031a7220 */ /* 0x080fe20000410000 */
[----:B------:R-:W-:Y:S01]  /*6400*/  LEA R36, P5, R38, UR14, 0x2 ;  /* 0x0000000e26247c11 */ /* 0x000fe2000f8a10ff */
[----:B------:R-:W-:-:S03]  /*6410*/  FMUL.FTZ R27, R27, R96 ;  /* 0x000000601b1b7220 */ /* 0x000fc60000410000 */
[----:B------:R-:W-:-:S05]  /*6420*/  LEA.HI.X R37, R38, UR15, R37, 0x2, P5 ;  /* 0x0000000f26257c11 */ /* 0x000fca000a8f1425 */
[----:B------:R0:W-:Y:S04]  /*6430*/  STG.E.64 desc[UR8][R36.64], R26 ;  /* 0x0000001a24007986 */ /* 0x0001e8000c101b08 */
.L_x_2472:
[----:B------:R-:W-:Y:S05]  /*6440*/  BSYNC B0 ;  /* 0x0000000000007941 */ /* 0x000fea0003800000 */
.L_x_2471:
[----:B------:R-:W-:-:S13]  /*6450*/  ISETP.NE.AND P6, PT, RZ, UR10, PT ;  /* 0x0000000aff007c0c */ /* 0x000fda000bfc5270 */
[----:B------:R-:W-:Y:S05]  /*6460*/  @!P6 BRA `(.L_x_2473) ;  /* 0x000000000048e947 */ /* 0x000fea0003800000 */
        /* <DEDUP_REMOVED lines=18> */
.L_x_2473:
[----:B------:R-:W-:Y:S04]  /*6590*/  BSSY B0, `(.L_x_2474) ;  /* 0x0000013000007945 */ /* 0x000fe80003800000 */
[----:B------:R-:W-:Y:S05]  /*65a0*/  @!P3 BRA `(.L_x_2475) ;  /* 0x000000000044b947 */ /* 0x000fea0003800000 */
        /* <DEDUP_REMOVED lines=12> */
[----:B------:R-:W-:-:S03]  /*6670*/  LEA R36, P5, R26, UR14, 0x2 ;  /* 0x0000000e1a247c11 */ /* 0x000fc6000f8a10ff */
[-C--:B------:R-:W-:Y:S01]  /*6680*/  FMUL.FTZ R27, R27, R96.reuse ;  /* 0x000000601b1b7220 */ /* 0x080fe20000410000 */
[----:B------:R-:W-:Y:S01]  /*6690*/  LEA.HI.X R37, R26, UR15, R3, 0x2, P5 ;  /* 0x0000000f1a257c11 */ /* 0x000fe2000a8f1403 */
[----:B------:R-:W-:-:S05]  /*66a0*/  FMUL.FTZ R26, R89, R96 ;  /* 0x00000060591a7220 */ /* 0x000fca0000410000 */
[----:B------:R1:W-:Y:S03]  /*66b0*/  STG.E.64 desc[UR8][R36.64], R26 ;  /* 0x0000001a24007986 */ /* 0x0003e6000c101b08 */
.L_x_2475:
[----:B------:R-:W-:Y:S05]  /*66c0*/  BSYNC B0 ;  /* 0x0000000000007941 */ /* 0x000fea0003800000 */
.L_x_2474:
[----:B------:R-:W-:Y:S05]  /*66d0*/  @!P6 BRA `(.L_x_2476) ;  /* 0x000000000048e947 */ /* 0x000fea0003800000 */
        /* <DEDUP_REMOVED lines=18> */
.L_x_2476:
[----:B------:R-:W-:Y:S04]  /*6800*/  BSSY B0, `(.L_x_2477) ;  /* 0x0000013000007945 */ /* 0x000fe80003800000 */
[----:B------:R-:W-:Y:S05]  /*6810*/  @!P4 BRA `(.L_x_2478) ;  /* 0x000000000044c947 */ /* 0x000fea0003800000 */
[----:B------:R-:W-:Y:S01]  /*6820*/  ULDC.64 UR14, c[0x0][0x288] ;  /* 0x0000a200000e7ab9 */ /* 0x000fe20000000a00 */
[----:B01----:R-:W-:Y:S01]  /*6830*/  MOV R26, R120 ;  /* 0x00000078001a7202 */ /* 0x003fe20000000f00 */
        /* <DEDUP_REMOVED lines=15> */
.L_x_2478:
[----:B------:R-:W-:Y:S05]  /*6930*/  BSYNC B0 ;  /* 0x0000000000007941 */ /* 0x000fea0003800000 */
.L_x_2477:
[----:B------:R-:W-:Y:S05]  /*6940*/  @!P6 BRA `(.L_x_2479) ;  /* 0x000000000048e947 */ /* 0x000fea0003800000 */
[----:B------:R-:W-:Y:S01]  /*6950*/  FFMA.FTZ R0, R99, R76, R74 ;  /* 0x0000004c63007223 */ /* 0x000fe2000001004a */
[----:B------:R-:W-:-:S03]  /*6960*/  FFMA.FTZ R3, R100, R77, R75 ;  /* 0x0000004d64037223 */ /* 0x000fc6000001004b */
[----:B012---:R-:W-:Y:S01]  /*6970*/  FMUL.FTZ R26, R0, -1.4426950216293334961 ;  /* 0xbfb8aa3b001a7820 */ /* 0x007fe20000410000 */
        /* <DEDUP_REMOVED lines=15> */
.L_x_2479:
[----:B------:R-:W-:Y:S01]  /*6a70*/  LOP3.LUT P5, RZ, R2, 0x100, RZ, 0xc0, !PT ;  /* 0x0000010002ff7812 */ /* 0x000fe200078ac0ff */
[----:B------:R-:W-:-:S12]  /*6a80*/  BSSY B0, `(.L_x_2480) ;  /* 0x0000015000007945 */ /* 0x000fd80003800000 */
[----:B------:R-:W-:Y:S05]  /*6a90*/  @!P5 BRA `(.L_x_2481) ;  /* 0x00000000004cd947 */ /* 0x000fea0003800000 */
[----:B------:R-:W-:Y:S01]  /*6aa0*/  IADD3 R3, R84, 0x18, RZ ;  /* 0x0000001854037810 */ /* 0x000fe20007ffe0ff */
[----:B------:R-:W-:Y:S01]  /*6ab0*/  ULDC.64 UR14, c[0x0][0x288] ;  /* 0x0000a200000e7ab9 */ /* 0x000fe20000000a00 */
[----:B012---:R-:W-:Y:S01]  /*6ac0*/  MOV R26, R120 ;  /* 0x00000078001a7202 */ /* 0x007fe20000000f00 */
[-CC-:B------:R-:W-:Y:S01]  /*6ad0*/  FFMA.FTZ R99, R99, R43.reuse, R44.reuse ;  /* 0x0000002b63637223 */ /* 0x180fe2000001002c */
        /* <DEDUP_REMOVED lines=10> */
[----:B------:R-:W-:-:S03]  /*6b80*/  FFMA.FTZ R27, R77, R33, -R100 ;  /* 0x000000214d1b7223 */ /* 0x000fc60000010864 */
[----:B------:R-:W-:Y:S01]  /*6b90*/  LEA.HI.X R29, R26, UR15, R3, 0x2, P5 ;  /* 0x0000000f1a1d7c11 */ /* 0x000fe2000a8f1403 */
[-C--:B------:R-:W-:Y:S01]  /*6ba0*/  FMUL.FTZ R26, R99, R96.reuse ;  /* 0x00000060631a7220 */ /* 0x080fe20000410000 */
[----:B------:R-:W-:-:S05]  /*6bb0*/  FMUL.FTZ R27, R27, R96 ;  /* 0x000000601b1b7220 */ /* 0x000fca0000410000 */
[----:B------:R3:W-:Y:S02]  /*6bc0*/  STG.E.64 desc[UR8][R28.64], R26 ;  /* 0x0000001a1c007986 */ /* 0x0007e4000c101b08 */
.L_x_2481:
[----:B------:R-:W-:Y:S05]  /*6bd0*/  BSYNC B0 ;  /* 0x0000000000007941 */ /* 0x000fea0003800000 */
.L_x_2480:
[----:B------:R-:W-:-:S13]  /*6be0*/  ISETP.NE.AND P5, PT, RZ, UR10, PT ;  /* 0x0000000aff007c0c */ /* 0x000fda000bfa5270 */
[----:B------:R-:W-:Y:S05]  /*6bf0*/  @!P5 BRA `(.L_x_2482) ;  /* 0x000000000048d947 */ /* 0x000fea0003800000 */
[----:B------:R-:W-:Y:S01]  /*6c00*/  FFMA.FTZ R0, R101, R76, R74 ;  /* 0x0000004c65007223 */ /* 0x000fe2000001004a */
[----:B------:R-:W-:-:S03]  /*6c10*/  FFMA.FTZ R3, R102, R77, R75 ;  /* 0x0000004d66037223 */ /* 0x000fc6000001004b */
[----:B0123--:R-:W-:Y:S01]  /*6c20*/  FMUL.FTZ R26, R0, -1.4426950216293334961 ;  /* 0xbfb8aa3b001a7820 */ /* 0x00ffe20000410000 */
        /* <DEDUP_REMOVED lines=15> */
.L_x_2482:
[----:B------:R-:W-:Y:S01]  /*6d20*/  LOP3.LUT P5, RZ, R2, 0x80, RZ, 0xc0, !PT ;  /* 0x0000008002ff7812 */ /* 0x000fe200078ac0ff */
[----:B------:R-:W-:-:S12]  /*6d30*/  BSSY B0, `(.L_x_2483) ;  /* 0x0000015000007945 */ /* 0x000fd80003800000 */
[----:B------:R-:W-:Y:S05]  /*6d40*/  @!P5 BRA `(.L_x_2484) ;  /* 0x00000000004cd947 */ /* 0x000fea0003800000 */
[----:B------:R-:W-:Y:S01]  /*6d50*/  IADD3 R3, R84, 0x20, RZ ;  /* 0x0000002054037810 */ /* 0x000fe20007ffe0ff */
[----:B------:R-:W-:Y:S01]  /*6d60*/  ULDC.64 UR14, c[0x0][0x288] ;  /* 0x0000a200000e7ab9 */ /* 0x000fe20000000a00 */
[----:B0123--:R-:W-:Y:S01]  /*6d70*/  MOV R26, R120 ;  /* 0x00000078001a7202 */ /* 0x00ffe20000000f00 */
        /* <DEDUP_REMOVED lines=16> */
.L_x_2484:
[----:B------:R-:W-:Y:S05]  /*6e80*/  BSYNC B0 ;  /* 0x0000000000007941 */ /* 0x000fea0003800000 */
.L_x_2483:
[----:B------:R-:W-:-:S13]  /*6e90*/  ISETP.NE.AND P5, PT, RZ, UR10, PT ;  /* 0x0000000aff007c0c */ /* 0x000fda000bfa5270 */
[----:B------:R-:W-:Y:S05]  /*6ea0*/  @!P5 BRA `(.L_x_2485) ;  /* 0x000000000048d947 */ /* 0x000fea0003800000 */
[----:B------:R-:W-:Y:S01]  /*6eb0*/  FFMA.FTZ R0, R117, R76, R74 ;  /* 0x0000004c75007223 */ /* 0x000fe2000001004a */
[----:B------:R-:W-:-:S03]  /*6ec0*/  FFMA.FTZ R3, R118, R77, R75 ;  /* 0x0000004d76037223 */ /* 0x000fc6000001004b */
[----:B01234-:R-:W-:Y:S01]  /*6ed0*/  FMUL.FTZ R26, R0, -1.4426950216293334961 ;  /* 0xbfb8aa3b001a7820 */ /* 0x01ffe20000410000 */
        /* <DEDUP_REMOVED lines=15> */
.L_x_2485:
[----:B------:R-:W-:Y:S01]  /*6fd0*/  LOP3.LUT P5, RZ, R2, 0x40, RZ, 0xc0, !PT ;  /* 0x0000004002ff7812 */ /* 0x000fe200078ac0ff */
[----:B------:R-:W-:-:S12]  /*6fe0*/  BSSY B0, `(.L_x_2486) ;  /* 0x0000015000007945 */ /* 0x000fd80003800000 */
[----:B------:R-:W-:Y:S05]  /*6ff0*/  @!P5 BRA `(.L_x_2487) ;  /* 0x00000000004cd947 */ /* 0x000fea0003800000 */
[----:B------:R-:W-:Y:S01]  /*7000*/  IADD3 R3, R84, 0x28, RZ ;  /* 0x0000002854037810 */ /* 0x000fe20007ffe0ff */
[----:B------:R-:W-:Y:S01]  /*7010*/  ULDC.64 UR14, c[0x0][0x288] ;  /* 0x0000a200000e7ab9 */ /* 0x000fe20000000a00 */
[----:B01234-:R-:W-:Y:S01]  /*7020*/  MOV R26, R120 ;  /* 0x00000078001a7202 */ /* 0x01ffe20000000f00 */
        /* <DEDUP_REMOVED lines=16> */
.L_x_2487:
[----:B------:R-:W-:Y:S05]  /*7130*/  BSYNC B0 ;  /* 0x0000000000007941 */ /* 0x000fea0003800000 */
.L_x_2486:
        /* <DEDUP_REMOVED lines=20> */
.L_x_2488:
        /* <DEDUP_REMOVED lines=22> */
.L_x_2490:
[----:B------:R-:W-:Y:S05]  /*73e0*/  BSYNC B0 ;  /* 0x0000000000007941 */ /* 0x000fea0003800000 */
.L_x_2489:
        /* <DEDUP_REMOVED lines=20> */
.L_x_2491:
        /* <DEDUP_REMOVED lines=22> */
.L_x_2493:
[----:B------:R-:W-:Y:S05]  /*7690*/  BSYNC B0 ;  /* 0x0000000000007941 */ /* 0x000fea0003800000 */
.L_x_2492:
        /* <DEDUP_REMOVED lines=20> */
.L_x_2494:
[----:B------:R-:W-:Y:S01]  /*77e0*/  LOP3.LUT P5, RZ, R2, 0x8, RZ, 0xc0, !PT ;  /* 0x0000000802ff7812 */ /* 0x000fe200078ac0ff */
[----:B------:R-:W-:-:S12]  /*77f0*/  BSSY B0, `(.L_x_2495) ;  /* 0x0000015000007945 */ /* 0x000fd80003800000 */
[----:B------:R-:W-:Y:S05]  /*7800*/  @!P5 BRA `(.L_x_2496) ;  /* 0x00000000004cd947 */ /* 0x000fea0003800000 */
[----:B------:R-:W-:Y:S01]  /*7810*/  IADD3 R3, R84, 0x40, RZ ;  /* 0x0000004054037810 */ /* 0x000fe20007ffe0ff */
[----:B------:R-:W-:Y:S01]  /*7820*/  ULDC.64 UR14, c[0x0][0x288] ;  /* 0x0000a200000e7ab9 */ /* 0x000fe20000000a00 */
[----:B0-234-:R-:W-:Y:S01]  /*7830*/  MOV R28, R120 ;  /* 0x00000078001c7202 */ /* 0x01dfe20000000f00 */
        /* <DEDUP_REMOVED lines=9> */
[----:B-1----:R-:W-:Y:S02]  /*78d0*/  LEA R26, P5, R28, UR14, 0x2 ;  /* 0x0000000e1c1a7c11 */ /* 0x002fe4000f8a10ff */
[----:B------:R-:W-:Y:S01]  /*78e0*/  IADD3 R3, R29, R3, RZ ;  /* 0x000000031d037210 */ /* 0x000fe20007ffe0ff */
[----:B------:R-:W-:-:S03]  /*78f0*/  FFMA.FTZ R29, R77, R67, -R112 ;  /* 0x000000434d1d7223 */ /* 0x000fc60000010870 */
[----:B------:R-:W-:Y:S01]  /*7900*/  LEA.HI.X R27, R28, UR15, R3, 0x2, P5 ;  /* 0x0000000f1c1b7c11 */ /* 0x000fe2000a8f1403 */
[-C--:B------:R-:W-:Y:S01]  /*7910*/  FMUL.FTZ R28, R111, R96.reuse ;  /* 0x000000606f1c7220 */ /* 0x080fe20000410000 */
[----:B------:R-:W-:-:S05]  /*7920*/  FMUL.FTZ R29, R29, R96 ;  /* 0x000000601d1d7220 */ /* 0x000fca0000410000 */
[----:B------:R0:W-:Y:S02]  /*7930*/  STG.E.64 desc[UR8][R26.64], R28 ;  /* 0x0000001c1a007986 */ /* 0x0001e4000c101b08 */
.L_x_2496:
[----:B------:R-:W-:Y:S05]  /*7940*/  BSYNC B0 ;  /* 0x0000000000007941 */ /* 0x000fea0003800000 */
.L_x_2495:
        /* <DEDUP_REMOVED lines=20> */
.L_x_2497:
[----:B------:R-:W-:Y:S04]  /*7a90*/  BSSY B0, `(.L_x_2498) ;  /* 0x0000015000007945 */ /* 0x000fe80003800000 */
        /* <DEDUP_REMOVED lines=20> */
.L_x_2499:
[----:B------:R-:W-:Y:S05]  /*7be0*/  BSYNC B0 ;  /* 0x0000000000007941 */ /* 0x000fea0003800000 */
.L_x_2498:
        /* <DEDUP_REMOVED lines=19> */
.L_x_2500:
        /* <DEDUP_REMOVED lines=21> */
.L_x_2502:
[----:B------:R-:W-:Y:S05]  /*7e70*/  BSYNC B0 ;  /* 0x0000000000007941 */ /* 0x000fea0003800000 */
.L_x_2501:
        /* <DEDUP_REMOVED lines=19> */
.L_x_2503:
        /* <DEDUP_REMOVED lines=21> */
.L_x_2505:
[----:B------:R-:W-:Y:S05]  /*8100*/  BSYNC B0 ;  /* 0x0000000000007941 */ /* 0x000fea0003800000 */
.L_x_2504:
        /* <DEDUP_REMOVED lines=19> */
.L_x_2506:
[----:B------:R-:W-:Y:S01]  /*8240*/  ISETP.GE.U32.AND P5, PT, R41, UR12, PT ;  /* 0x0000000c29007c0c */ /* 0x000fe2000bfa6070 */
[----:B------:R-:W-:Y:S01]  /*8250*/  BSSY B0, `(.L_x_2507) ;  /* 0x0000019000007945 */ /* 0x000fe20003800000 */
[----:B------:R-:W-:Y:S02]  /*8260*/  IADD3 R31, R40, 0x68, RZ ;  /* 0x00000068281f7810 */ /* 0x000fe40007ffe0ff */
[----:B------:R-:W-:Y:S02]  /*8270*/  ISETP.GE.AND.EX P5, PT, R42, UR13, PT, P5 ;  /* 0x0000000d2a007c0c */ /* 0x000fe4000bfa6350 */
[----:B------:R-:W-:Y:S02]  /*8280*/  SHF.R.S32.HI R32, RZ, 0x1f, R31 ;  /* 0x0000001fff207819 */ /* 0x000fe4000001141f */
[----:B------:R-:W-:-:S13]  /*8290*/  ISETP.LT.U32.AND P5, PT, R86, 0x1c0, !P5 ;  /* 0x000001c05600780c */ /* 0x000fda0006fa1070 */
        /* <DEDUP_REMOVED lines=10> */
[----:B------:R-:W-:Y:S01]  /*8340*/  FFMA.FTZ R19, R77, R19, -R104 ;  /* 0x000000134d137223 */ /* 0x000fe20000010868 */
[----:B------:R-:W-:-:S04]  /*8350*/  IMAD.WIDE.U32 R28, R3, UR14, R26 ;  /* 0x0000000e031c7c25 */ /* 0x000fc8000f8e001a */
[-C--:B------:R-:W-:Y:S01]  /*8360*/  FMUL.FTZ R18, R103, R96.reuse ;  /* 0x0000006067127220 */ /* 0x080fe20000410000 */
[----:B------:R-:W-:Y:S01]  /*8370*/  FMUL.FTZ R19, R19, R96 ;  /* 0x0000006013137220 */ /* 0x000fe20000410000 */
[----:B------:R-:W-:Y:S01]  /*8380*/  IMAD R3, R3, UR15, R0 ;  /* 0x0000000f03037c24 */ /* 0x000fe2000f8e0200 */
[----:B------:R-:W-:Y:S02]  /*8390*/  ULDC.64 UR14, c[0x0][0x210] ;  /* 0x00008400000e7ab9 */ /* 0x000fe40000000a00 */
[----:B------:R-:W-:Y:S02]  /*83a0*/  LEA R26, P5, R28, UR14, 0x2 ;  /* 0x0000000e1c1a7c11 */ /* 0x000fe4000f8a10ff */
[----:B------:R-:W-:-:S04]  /*83b0*/  IADD3 R3, R29, R3, RZ ;  /* 0x000000031d037210 */ /* 0x000fc80007ffe0ff */
[----:B------:R-:W-:-:S05]  /*83c0*/  LEA.HI.X R27, R28, UR15, R3, 0x2, P5 ;  /* 0x0000000f1c1b7c11 */ /* 0x000fca000a8f1403 */
[----:B------:R0:W-:Y:S02]  /*83d0*/  STG.E.64 desc[UR8][R26.64], R18 ;  /* 0x000000121a007986 */ /* 0x0001e4000c101b08 */
.L_x_2508:
[----:B------:R-:W-:Y:S05]  /*83e0*/  BSYNC B0 ;  /* 0x0000000000007941 */ /* 0x000fea0003800000 */
.L_x_2507:
[----:B------:R-:W-:Y:S05]  /*83f0*/  @!P6 BRA `(.L_x_2509) ;  /* 0x000000000048e947 */ /* 0x000fea0003800000 */
[----:B------:R-:W-:Y:S01]  /*8400*/  FFMA.FTZ R0, R95, R76, R74 ;  /* 0x0000004c5f007223 */ /* 0x000fe2000001004a */
[----:B------:R-:W-:-:S03]  /*8410*/  FFMA.FTZ R3, R94, R77, R75 ;  /* 0x0000004d5e037223 */ /* 0x000fc6000001004b */
[----:B0-----:R-:W-:Y:S01]  /*8420*/  FMUL.FTZ R18, R0, -1.4426950216293334961 ;  /* 0xbfb8aa3b00127820 */ /* 0x001fe20000410000 */
[----:B-1234-:R-:W-:-:S05]  /*8430*/  FMUL.FTZ R26, R3, -1.4426950216293334961 ;  /* 0xbfb8aa3b031a7820 */ /* 0x01efca0000410000 */
        /* <DEDUP_REMOVED lines=14> */
.L_x_2509:
[----:B------:R-:W-:Y:S01]  /*8520*/  ISETP.GE.U32.AND P5, PT, R31, UR12, PT ;  /* 0x0000000c1f007c0c */ /* 0x000fe2000bfa6070 */
[----:B------:R-:W-:Y:S01]  /*8530*/  BSSY B0, `(.L_x_2510) ;  /* 0x0000019000007945 */ /* 0x000fe20003800000 */
[----:B0-234-:R-:W-:Y:S02]  /*8540*/  IADD3 R29, R40, 0x70, RZ ;  /* 0x00000070281d7810 */ /* 0x01dfe40007ffe0ff */
[----:B------:R-:W-:Y:S02]  /*8550*/  ISETP.GE.AND.EX P5, PT, R32, UR13, PT, P5 ;  /* 0x0000000d20007c0c */ /* 0x000fe4000bfa6350 */
[----:B------:R-:W-:Y:S02]  /*8560*/  SHF.R.S32.HI R30, RZ, 0x1f, R29 ;  /* 0x0000001fff1e7819 */ /* 0x000fe4000001141d */
[----:B------:R-:W-:-:S13]  /*8570*/  ISETP.LT.U32.AND P5, PT, R86, 0x1c0, !P5 ;  /* 0x000001c05600780c */ /* 0x000fda0006fa1070 */
[----:B------:R-:W-:Y:S05]  /*8580*/  @!P5 BRA `(.L_x_2511) ;  /* 0x00000000004cd947 */ /* 0x000fea0003800000 */
[----:B------:R-:W-:Y:S01]  /*8590*/  IADD3 R3, R84, 0x68, RZ ;  /* 0x0000006854037810 */ /* 0x000fe20007ffe0ff */
[----:B------:R-:W-:Y:S01]  /*85a0*/  ULDC.64 UR14, c[0x0][0x288] ;  /* 0x0000a200000e7ab9 */ /* 0x000fe20000000a00 */
[----:B------:R-:W-:Y:S01]  /*85b0*/  MOV R18, R120 ;  /* 0x0000007800127202 */ /* 0x000fe20000000f00 */
[-CC-:B------:R-:W-:Y:S01]  /*85c0*/  FFMA.FTZ R95, R95, R43.reuse, R44.reuse ;  /* 0x0000002b5f5f7223 */ /* 0x180fe2000001002c */
[----:B------:R-:W-:Y:S01]  /*85d0*/  SHF.R.S32.HI R0, RZ, 0x1f, R3 ;  /* 0x0000001fff007819 */ /* 0x000fe20000011403 */
[----:B------:R-:W-:Y:S01]  /*85e0*/  FFMA.FTZ R94, R94, R43, R44 ;  /* 0x0000002b5e5e7223 */ /* 0x000fe2000001002c */
[----:B------:R-:W-:Y:S01]  /*85f0*/  MOV R19, R123 ;  /* 0x0000007b00137202 */ /* 0x000fe20000000f00 */
[----:B------:R-:W-:Y:S02]  /*8600*/  FFMA.FTZ R95, R76, R20, -R95 ;  /* 0x000000144c5f7223 */ /* 0x000fe4000001085f */
[----:B------:R-:W-:Y:S02]  /*8610*/  IMAD R0, R0, UR14, RZ ;  /* 0x0000000e00007c24 */ /* 0x000fe4000f8e02ff */
[----:B------:R-:W-:Y:S01]  /*8620*/  FFMA.FTZ R21, R77, R21, -R94 ;  /* 0x000000154d157223 */ /* 0x000fe2000001085e */
[----:B-1----:R-:W-:-:S04]  /*8630*/  IMAD.WIDE.U32 R26, R3, UR14, R18 ;  /* 0x0000000e031a7c25 */ /* 0x002fc8000f8e0012 */
        /* <DEDUP_REMOVED lines=8> */
.L_x_2511:
[----:B------:R-:W-:Y:S05]  /*86c0*/  BSYNC B0 ;  /* 0x0000000000007941 */ /* 0x000fea0003800000 */
.L_x_2510:
[----:B------:R-:W-:Y:S05]  /*86d0*/  @!P6 BRA `(.L_x_2512) ;  /* 0x000000000048e947 */ /* 0x000fea0003800000 */
[----:B------:R-:W-:Y:S01]  /*86e0*/  FFMA.FTZ R0, R93, R76, R74 ;  /* 0x0000004c5d007223 */ /* 0x000fe2000001004a */
[----:B------:R-:W-:-:S03]  /*86f0*/  FFMA.FTZ R3, R92, R77, R75 ;  /* 0x0000004d5c037223 */ /* 0x000fc6000001004b */
[----:B0-----:R-:W-:Y:S01]  /*8700*/  FMUL.FTZ R18, R0, -1.4426950216293334961 ;  /* 0xbfb8aa3b00127820 */ /* 0x001fe20000410000 */
[----:B------:R-:W-:-:S05]  /*8710*/  FMUL.FTZ R20, R3, -1.4426950216293334961 ;  /* 0xbfb8aa3b03147820 */ /* 0x000fca0000410000 */
[----:B------:R-:W0:Y:S08]  /*8720*/  MUFU.EX2 R18, R18 ;  /* 0x0000001200127308 */ /* 0x000e300000000800 */
[----:B------:R-:W2:Y:S01]  /*8730*/  MUFU.EX2 R20, R20 ;  /* 0x0000001400147308 */ /* 0x000ea20000000800 */
[----:B0-----:R-:W-:-:S07]  /*8740*/  FADD.FTZ R19, R18, 1 ;  /* 0x3f80000012137421 */ /* 0x001fce0000010000 */
[----:B------:R-:W0:Y:S01]  /*8750*/  MUFU.RCP R19, R19 ;  /* 0x0000001300137308 */ /* 0x000e220000001000 */
[----:B--2---:R-:W-:-:S07]  /*8760*/  FADD.FTZ R21, R20, 1 ;  /* 0x3f80000014157421 */ /* 0x004fce0000010000 */
[----:B-1----:R-:W1:Y:S01]  /*8770*/  MUFU.RCP R26, R21 ;  /* 0x00000015001a7308 */ /* 0x002e620000001000 */
        /* <DEDUP_REMOVED lines=8> */
.L_x_2512:
[----:B------:R-:W-:Y:S01]  /*8800*/  ISETP.GE.U32.AND P5, PT, R29, UR12, PT ;  /* 0x0000000c1d007c0c */ /* 0x000fe2000bfa6070 */
[----:B------:R-:W-:Y:S01]  /*8810*/  BSSY B0, `(.L_x_2513) ;  /* 0x0000019000007945 */ /* 0x000fe20003800000 */
[----:B------:R-:W-:Y:S02]  /*8820*/  IADD3 R40, R40, 0x78, RZ ;  /* 0x0000007828287810 */ /* 0x000fe40007ffe0ff */
[----:B------:R-:W-:Y:S02]  /*8830*/  ISETP.GE.AND.EX P5, PT, R30, UR13, PT, P5 ;  /* 0x0000000d1e007c0c */ /* 0x000fe4000bfa6350 */
[----:B-1----:R-:W-:Y:S02]  /*8840*/  SHF.R.S32.HI R26, RZ, 0x1f, R40 ;  /* 0x0000001fff1a7819 */ /* 0x002fe40000011428 */
[----:B------:R-:W-:-:S13]  /*8850*/  ISETP.LT.U32.AND P5, PT, R86, 0x1c0, !P5 ;  /* 0x000001c05600780c */ /* 0x000fda0006fa1070 */
[----:B------:R-:W-:Y:S05]  /*8860*/  @!P5 BRA `(.L_x_2514) ;  /* 0x00000000004cd947 */ /* 0x000fea0003800000 */
[----:B------:R-:W-:Y:S01]  /*8870*/  IADD3 R3, R84, 0x70, RZ ;  /* 0x0000007054037810 */ /* 0x000fe20007ffe0ff */
[----:B------:R-:W-:Y:S01]  /*8880*/  ULDC.64 UR14, c[0x0][0x288] ;  /* 0x0000a200000e7ab9 */ /* 0x000fe20000000a00 */
[----:B0-----:R-:W-:Y:S01]  /*8890*/  MOV R18, R120 ;  /* 0x0000007800127202 */ /* 0x001fe20000000f00 */
        /* <DEDUP_REMOVED lines=16> */
.L_x_2514:
[----:B------:R-:W-:Y:S05]  /*89a0*/  BSYNC B0 ;  /* 0x0000000000007941 */ /* 0x000fea0003800000 */
.L_x_2513:
[----:B------:R-:W-:Y:S05]  /*89b0*/  @!P6 BRA `(.L_x_2515) ;  /* 0x000000000048e947 */ /* 0x000fea0003800000 */
[----:B------:R-:W-:Y:S01]  /*89c0*/  FFMA.FTZ R74, R91, R76, R74 ;  /* 0x0000004c5b4a7223 */ /* 0x000fe2000001004a */
[----:B------:R-:W-:-:S03]  /*89d0*/  FFMA.FTZ R75, R90, R77, R75 ;  /* 0x0000004d5a4b7223 */ /* 0x000fc6000001004b */
[----:B------:R-:W-:Y:S01]  /*89e0*/  FMUL.FTZ R0, R74, -1.4426950216293334961 ;  /* 0xbfb8aa3b4a007820 */ /* 0x000fe20000410000 */
[----:B01----:R-:W-:-:S05]  /*89f0*/  FMUL.FTZ R18, R75, -1.4426950216293334961 ;  /* 0xbfb8aa3b4b127820 */ /* 0x003fca0000410000 */
        /* <DEDUP_REMOVED lines=14> */
.L_x_2515:
[----:B------:R-:W-:Y:S01]  /*8ae0*/  ISETP.GE.U32.AND P5, PT, R40, UR12, PT ;  /* 0x0000000c28007c0c */ /* 0x000fe2000bfa6070 */
[----:B------:R-:W-:Y:S03]  /*8af0*/  BSSY B0, `(.L_x_2516) ;  /* 0x0000014000007945 */ /* 0x000fe60003800000 */
[----:B------:R-:W-:-:S04]  /*8b00*/  ISETP.GE.AND.EX P5, PT, R26, UR13, PT, P5 ;  /* 0x0000000d1a007c0c */ /* 0x000fc8000bfa6350 */
[----:B------:R-:W-:-:S13]  /*8b10*/  ISETP.LT.U32.AND P5, PT, R86, 0x1c0, !P5 ;  /* 0x000001c05600780c */ /* 0x000fda0006fa1070 */
[----:B------:R-:W-:Y:S05]  /*8b20*/  @!P5 BRA `(.L_x_2517) ;  /* 0x000000000040d947 */ /* 0x000fea0003800000 */
        /* <DEDUP_REMOVED lines=10> */
[-C--:B------:R-:W-:Y:S01]  /*8bd0*/  FMUL.FTZ R24, R91, R96.reuse ;  /* 0x000000605b187220 */ /* 0x080fe20000410000 */
[----:B01----:R-:W-:Y:S01]  /*8be0*/  LEA R18, P5, R120, UR12, 0x2 ;  /* 0x0000000c78127c11 */ /* 0x003fe2000f8a10ff */
[----:B------:R-:W-:Y:S01]  /*8bf0*/  FMUL.FTZ R25, R25, R96 ;  /* 0x0000006019197220 */ /* 0x000fe20000410000 */
[----:B------:R-:W-:-:S04]  /*8c00*/  IADD3 R3, R121, R3, RZ ;  /* 0x0000000379037210 */ /* 0x000fc80007ffe0ff */
[----:B------:R-:W-:-:S05]  /*8c10*/  LEA.HI.X R19, R120, UR13, R3, 0x2, P5 ;  /* 0x0000000d78137c11 */ /* 0x000fca000a8f1403 */
[----:B------:R2:W-:Y:S02]  /*8c20*/  STG.E.64 desc[UR8][R18.64], R24 ;  /* 0x0000001812007986 */ /* 0x0005e4000c101b08 */
.L_x_2517:
[----:B------:R-:W-:Y:S05]  /*8c30*/  BSYNC B0 ;  /* 0x0000000000007941 */ /* 0x000fea0003800000 */
.L_x_2516:
[----:B------:R-:W-:Y:S02]  /*8c40*/  IADD3 R15, R80, R15, RZ ;  /* 0x0000000f500f7210 */ /* 0x000fe40007ffe0ff */
[----:B------:R-:W-:Y:S02]  /*8c50*/  IADD3 R16, R16, 0x1, RZ ;  /* 0x0000000110107810 */ /* 0x000fe40007ffe0ff */
[----:B------:R-:W-:-:S13]  /*8c60*/  ISETP.GE.AND P5, PT, R15, UR4, PT ;  /* 0x000000040f007c0c */ /* 0x000fda000bfa6270 */
[----:B------:R-:W-:Y:S05]  /*8c70*/  @!P5 BRA `(.L_x_2518) ;  /* 0xffffff78009cd947 */ /* 0x000fea000383ffff */
.L_x_2435:
[----:B------:R-:W3:Y:S01]  /*8c80*/  LDC R6, c[0x0][0xc] ;  /* 0x00000300ff067b82 */ /* 0x000ee20000000800 */
[----:B------:R-:W-:Y:S01]  /*8c90*/  ISETP.NE.AND P2, PT, R86, RZ, PT ;  /* 0x000000ff5600720c */ /* 0x000fe20003f45270 */
[----:B------:R-:W-:Y:S06]  /*8ca0*/  BSSY B0, `(.L_x_2519) ;  /* 0x0000015000007945 */ /* 0x000fec0003800000 */
[----:B------:R-:W4:Y:S08]  /*8cb0*/  LDC R7, c[0x0][0x10] ;  /* 0x00000400ff077b82 */ /* 0x000f300000000800 */
[----:B------:R-:W5:Y:S01]  /*8cc0*/  LDC.64 R2, c[0x0][0x258] ;  /* 0x00009600ff027b82 */ /* 0x000f620000000a00 */
[----:B---3--:R-:W-:-:S02]  /*8cd0*/  IADD3 R0, R6, -0x1, RZ ;  /* 0xffffffff06007810 */ /* 0x008fc40007ffe0ff */
[----:B------:R-:W-:Y:S02]  /*8ce0*/  ISETP.NE.AND P1, PT, R6, 0x1, PT ;  /* 0x000000010600780c */ /* 0x000fe40003f25270 */
[----:B------:R-:W-:Y:S02]  /*8cf0*/  ISETP.NE.AND P0, PT, R0, UR7, PT ;  /* 0x0000000700007c0c */ /* 0x000fe4000bf05270 */
[C---:B----4-:R-:W-:Y:S02]  /*8d00*/  SHF.L.U32 R0, R7.reuse, 0x1, RZ ;  /* 0x0000000107007819 */ /* 0x050fe400000006ff */
[----:B------:R-:W-:Y:S02]  /*8d10*/  IADD3 R4, R7, -0x1, RZ ;  /* 0xffffffff07047810 */ /* 0x000fe40007ffe0ff */
[----:B------:R-:W-:Y:S02]  /*8d20*/  SEL R5, R0, RZ, P1 ;  /* 0x000000ff00057207 */ /* 0x000fe40000800000 */
[----:B------:R-:W-:-:S03]  /*8d30*/  ISETP.NE.OR P0, PT, R87, R4, P0 ;  /* 0x000000045700720c */ /* 0x000fc60000705670 */
[----:B-----5:R-:W-:Y:S01]  /*8d40*/  IMAD.WIDE.U32 R2, R5, 0x4, R2 ;  /* 0x0000000405027825 */ /* 0x020fe200078e0002 */
[----:B------:R-:W-:Y:S09]  /*8d50*/  @P2 BRA `(.L_x_2520) ;  /* 0x0000000000242947 */ /* 0x000ff20003800000 */
[----:B------:R-:W3:Y:S01]  /*8d60*/  S2R R0, SR_LANEID ;  /* 0x0000000000007919 */ /* 0x000ee20000000000 */
[----:B------:R-:W-:Y:S02]  /*8d70*/  VOTEU.ANY UR4, UPT, PT ;  /* 0x0000000000047886 */ /* 0x000fe400038e0100 */
[----:B------:R-:W-:Y:S02]  /*8d80*/  UFLO.U32 UR5, UR4 ;  /* 0x00000004000572bd */ /* 0x000fe400080e0000 */
[----:B------:R-:W4:Y:S04]  /*8d90*/  POPC R5, UR4 ;  /* 0x0000000400057d09 */ /* 0x000f280008000000 */
[----:B---3--:R-:W-:-:S13]  /*8da0*/  ISETP.EQ.U32.AND P1, PT, R0, UR5, PT ;  /* 0x0000000500007c0c */ /* 0x008fda000bf22070 */
[----:B------:R-:W-:Y:S06]  /*8db0*/  @P1 MEMBAR.ALL.GPU ;  /* 0x0000000000001992 */ /* 0x000fec000000a000 */
[----:B------:R-:W-:-:S00]  /*8dc0*/  @P1 ERRBAR ;  /* 0x00000000000019ab */ /* 0x000fc00000000000 */
[----:B------:R-:W-:Y:S06]  /*8dd0*/  @P1 CGAERRBAR ;  /* 0x00000000000015ab */ /* 0x000fec0000000000 */
[----:B----4-:R3:W-:Y:S02]  /*8de0*/  @P1 REDG.E.ADD.S32.STRONG.GPU desc[UR8][R2.64], R5 ;  /* 0x000000050200198e */ /* 0x0107e4000c10e388 */
.L_x_2520:
[----:B------:R-:W-:Y:S05]  /*8df0*/  BSYNC B0 ;  /* 0x0000000000007941 */ /* 0x000fea0003800000 */
.L_x_2519:
[----:B------:R-:W-:Y:S05]  /*8e00*/  @P0 EXIT ;  /* 0x000000000000094d */ /* 0x000fea0003800000 */
[----:B------:R-:W-:Y:S05]  /*8e10*/  @P2 BRA `(.L_x_2521) ;  /* 0x0000000000202947 */ /* 0x000fea0003800000 */
[----:B------:R-:W-:-:S05]  /*8e20*/  IMAD R0, R6, R7, RZ ;  /* 0x0000000706007224 */ /* 0x000fca00078e02ff */
[----:B------:R-:W-:-:S13]  /*8e30*/  ISETP.NE.AND P0, PT, R0, -0x1, PT ;  /* 0xffffffff0000780c */ /* 0x000fda0003f05270 */
[----:B------:R-:W-:Y:S05]  /*8e40*/  @!P0 BRA `(.L_x_2521) ;  /* 0x0000000000148947 */ /* 0x000fea0003800000 */
.L_x_2522:
[----:B---3--:R-:W3:Y:S04]  /*8e50*/  LDG.E.STRONG.GPU R5, desc[UR8][R2.64] ;  /* 0x0000000802057981 */ /* 0x008ee8000c1ef900 */
[----:B---3--:R-:W-:Y:S01]  /*8e60*/  CCTL.IVALL ;  /* 0x00000000ff00798f */ /* 0x008fe20002000000 */
[----:B------:R-:W-:Y:S05]  /*8e70*/  YIELD ;  /* 0x0000000000007946 */ /* 0x000fea0003800000 */
[----:B------:R-:W-:-:S13]  /*8e80*/  ISETP.NE.AND P0, PT, R5, R0, PT ;  /* 0x000000000500720c */ /* 0x000fda0003f05270 */
[----:B------:R-:W-:Y:S05]  /*8e90*/  @P0 BRA `(.L_x_2522) ;  /* 0xfffffffc00ec0947 */ /* 0x000fea000383ffff */
.L_x_2521:
[----:B------:R-:W-:Y:S05]  /*8ea0*/  WARPSYNC.ALL ;  /* 0x0000000000007948 */ /* 0x000fea0003800000 */
[----:B------:R-:W4:Y:S08]  /*8eb0*/  LDC.64 R22, c[0x0][0x288] ;  /* 0x0000a200ff167b82 */ /* 0x000f300000000a00 */
[----:B------:R-:W-:Y:S01]  /*8ec0*/  BAR.SYNC.DEFER_BLOCKING 0x0 ;  /* 0x0000000000007b1d */ /* 0x000fe20000010000 */
[----:B----4-:R-:W-:-:S04]  /*8ed0*/  LEA.HI R0, P0, R23, R22, RZ, 0x1 ;  /* 0x0000001617007211 */ /* 0x010fc800078108ff */
[----:B---3--:R-:W-:-:S04]  /*8ee0*/  IADD3.X R3, RZ, R23, RZ, P0, !PT ;  /* 0x00000017ff037210 */ /* 0x008fc800007fe4ff */
[--C-:B--2---:R-:W-:Y:S02]  /*8ef0*/  SHF.R.S64 R25, R0, 0x1, R3.reuse ;  /* 0x0000000100197819 */ /* 0x104fe40000001003 */
[----:B------:R-:W-:Y:S02]  /*8f00*/  SHF.R.S32.HI R0, RZ, 0x1f, R86 ;  /* 0x0000001fff007819 */ /* 0x000fe40000011456 */
[----:B------:R-:W-:Y:S02]  /*8f10*/  SHF.R.S32.HI R27, RZ, 0x1, R3 ;  /* 0x00000001ff1b7819 */ /* 0x000fe40000011403 */
[----:B------:R-:W-:-:S04]  /*8f20*/  ISETP.GT.U32.AND P0, PT, R25, R86, PT ;  /* 0x000000561900720c */ /* 0x000fc80003f04070 */
[----:B------:R-:W-:-:S13]  /*8f30*/  ISETP.GT.AND.EX P0, PT, R27, R0, PT, P0 ;  /* 0x000000001b00720c */ /* 0x000fda0003f04300 */
[----:B------:R-:W-:Y:S05]  /*8f40*/  @!P0 EXIT ;  /* 0x000000000000894d */ /* 0x000fea0003800000 */
[C---:B------:R-:W-:Y:S01]  /*8f50*/  IMAD.WIDE.U32 R2, R22.reuse, 0x3, RZ ;  /* 0x0000000316027825 */ /* 0x040fe200078e00ff */
[----:B------:R-:W-:Y:S01]  /*8f60*/  LEA R5, R23, R23, 0x1 ;  /* 0x0000001717057211 */ /* 0x000fe200078e08ff */
[----:B------:R-:W2:Y:S01]  /*8f70*/  LDC.64 R14, c[0x0][0x218] ;  /* 0x00008600ff0e7b82 */ /* 0x000ea20000000a00 */
[----:B------:R-:W-:Y:S01]  /*8f80*/  SHF.L.U64.HI R23, R22, 0x2, R23 ;  /* 0x0000000216177819 */ /* 0x000fe20000010217 */
[----:B------:R-:W-:Y:S01]  /*8f90*/  ULDC.64 UR4, c[0x0][0x268] ;  /* 0x00009a0000047ab9 */ /* 0x000fe20000000a00 */
[----:B------:R-:W-:Y:S02]  /*8fa0*/  IADD3 R5, R3, R5, RZ ;  /* 0x0000000503057210 */ /* 0x000fe40007ffe0ff */
[----:B------:R-:W-:Y:S02]  /*8fb0*/  SHF.L.U64.HI R33, R25, 0x2, R27 ;  /* 0x0000000219217819 */ /* 0x000fe4000001021b */
[----:B------:R-:W-:Y:S01]  /*8fc0*/  LEA.HI R2, P0, R5, R2, RZ, 0x1 ;  /* 0x0000000205027211 */ /* 0x000fe200078108ff */
[----:B------:R-:W3:Y:S03]  /*8fd0*/  LDC.64 R16, c[0x0][0x220] ;  /* 0x00008800ff107b82 */ /* 0x000ee60000000a00 */
[----:B------:R-:W-:-:S04]  /*8fe0*/  IADD3.X R5, RZ, R5, RZ, P0, !PT ;  /* 0x00000005ff057210 */ /* 0x000fc800007fe4ff */
[--C-:B------:R-:W-:Y:S02]  /*8ff0*/  SHF.R.S64 R29, R2, 0x1, R5.reuse ;  /* 0x00000001021d7819 */ /* 0x100fe40000001005 */
[----:B------:R-:W-:-:S04]  /*9000*/  SHF.R.S32.HI R2, RZ, 0x1, R5 ;  /* 0x00000001ff027819 */ /* 0x000fc80000011405 */
[----:B------:R-:W-:-:S07]  /*9010*/  SHF.L.U64.HI R31, R29, 0x2, R2 ;  /* 0x000000021d1f7819 */ /* 0x000fce0000010202 */
.L_x_2523:
[----:B------:R-:W-:-:S04]  /*9020*/  LEA R6, P0, R86, UR4, 0x2 ;  /* 0x0000000456067c11 */ /* 0x000fc8000f8010ff */
[----:B------:R-:W-:Y:S02]  /*9030*/  LEA.HI.X R7, R86, UR5, R0, 0x2, P0 ;  /* 0x0000000556077c11 */ /* 0x000fe400080f1400 */
[-C--:B------:R-:W-:Y:S02]  /*9040*/  LEA R8, P0, R25, R6.reuse, 0x2 ;  /* 0x0000000619087211 */ /* 0x080fe400078010ff */
[-C--:B------:R-:W-:Y:S01]  /*9050*/  LEA R12, P1, R22, R6.reuse, 0x2 ;  /* 0x00000006160c7211 */ /* 0x080fe200078210ff */
[----:B01--4-:R-:W4:Y:S01]  /*9060*/  LDG.E R18, desc[UR8][R6.64] ;  /* 0x0000000806127981 */ /* 0x013f22000c1e1900 */
[----:B------:R-:W-:Y:S02]  /*9070*/  LEA R10, P2, R29, R6, 0x2 ;  /* 0x000000061d0a7211 */ /* 0x000fe400078410ff */
[----:B------:R-:W-:Y:S02]  /*9080*/  IADD3.X R9, R7, R33, RZ, P0, !PT ;  /* 0x0000002107097210 */ /* 0x000fe400007fe4ff */
[----:B------:R-:W-:-:S02]  /*9090*/  IADD3.X R13, R23, R7, RZ, P1, !PT ;  /* 0x00000007170d7210 */ /* 0x000fc40000ffe4ff */
[----:B------:R-:W-:Y:S01]  /*90a0*/  IADD3.X R11, R7, R31, RZ, P2, !PT ;  /* 0x0000001f070b7210 */ /* 0x000fe200017fe4ff */
[----:B------:R-:W4:Y:S04]  /*90b0*/  LDG.E R19, desc[UR8][R8.64] ;  /* 0x0000000808137981 */ /* 0x000f28000c1e1900 */
[----:B------:R-:W5:Y:S04]  /*90c0*/  LDG.E R20, desc[UR8][R12.64] ;  /* 0x000000080c147981 */ /* 0x000f68000c1e1900 */
[----:B------:R-:W5:Y:S01]  /*90d0*/  LDG.E R21, desc[UR8][R10.64] ;  /* 0x000000080a157981 */ /* 0x000f62000c1e1900 */
[----:B------:R-:W-:-:S02]  /*90e0*/  SHF.L.U32 R5, R86, 0x1, RZ ;  /* 0x0000000156057819 */ /* 0x000fc400000006ff */
[----:B------:R-:W-:-:S03]  /*90f0*/  IADD3 R86, R86, 0x1c0, RZ ;  /* 0x000001c056567810 */ /* 0x000fc60007ffe0ff */
[----:B--2---:R-:W-:-:S04]  /*9100*/  IMAD.WIDE R2, R5, 0x4, R14 ;  /* 0x0000000405027825 */ /* 0x004fc800078e020e */
[----:B---3--:R-:W-:Y:S01]  /*9110*/  IMAD.WIDE R4, R5, 0x4, R16 ;  /* 0x0000000405047825 */ /* 0x008fe200078e0210 */
[----:B------:R-:W-:Y:S02]  /*9120*/  ISETP.GT.U32.AND P0, PT, R25, R86, PT ;  /* 0x000000561900720c */ /* 0x000fe40003f04070 */
[----:B------:R-:W-:-:S04]  /*9130*/  SHF.R.S32.HI R0, RZ, 0x1f, R86 ;  /* 0x0000001fff007819 */ /* 0x000fc80000011456 */
[----:B------:R-:W-:Y:S01]  /*9140*/  ISETP.GT.AND.EX P0, PT, R27, R0, PT, P0 ;  /* 0x000000001b00720c */ /* 0x000fe20003f04300 */
[----:B----4-:R4:W-:Y:S04]  /*9150*/  STG.E.64 desc[UR8][R2.64], R18 ;  /* 0x0000001202007986 */ /* 0x0109e8000c101b08 */
[----:B-----5:R4:W-:Y:S08]  /*9160*/  STG.E.64 desc[UR8][R4.64], R20 ;  /* 0x0000001404007986 */ /* 0x0209f0000c101b08 */
[----:B------:R-:W-:Y:S05]  /*9170*/  @P0 BRA `(.L_x_2523) ;  /* 0xfffffffc00a80947 */ /* 0x000fea000383ffff */
[----:B------:R-:W-:Y:S05]  /*9180*/  EXIT ;  /* 0x000000000000794d */ /* 0x000fea0003800000 */
.L_x_2524:
        /* <DEDUP_REMOVED lines=15> */
.L_x_5619:


//--------------------- .text._Z35group_norm_nhwc_bwd_one_pass_kernelI11Fp32IOFp32WLi256ELi112ELi448EEv26Group_norm_nhwc_bwd_params --------------------------
	.section	.text._Z35group_norm_nhwc_bwd_one_pass_kernelI11Fp32IOFp32WLi256ELi112ELi448EEv26Group_norm_nhwc_bwd_params,"ax",@progbits
	.align	128
        .global         _Z35group_norm_nhwc_bwd_one_pass_kernelI11Fp32IOFp32WLi256ELi112ELi448EEv26Group_norm_nhwc_bwd_params
        .type           _Z35group_norm_nhwc_bwd_one_pass_kernelI11Fp32IOFp32WLi256ELi112ELi448EEv26Group_norm_nhwc_bwd_params,@function
        .size           _Z35group_norm_nhwc_bwd_one_pass_kernelI11Fp32IOFp32WLi256ELi112ELi448EEv26Group_norm_nhwc_bwd_params,(.L_x_5620 - _Z35group_norm_nhwc_bwd_one_pass_kernelI11Fp32IOFp32WLi256ELi112ELi448EEv26Group_norm_nhwc_bwd_params)
        .other          _Z35group_norm_nhwc_bwd_one_pass_kernelI11Fp32IOFp32WLi256ELi112ELi448EEv26Group_norm_nhwc_bwd_params,@"STO_CUDA_ENTRY STV_DEFAULT"
_Z35group_norm_nhwc_bwd_one_pass_kernelI11Fp32IOFp32WLi256ELi112ELi448EEv26Group_norm_nhwc_bwd_params:
.text._Z35group_norm_nhwc_bwd_one_pass_kernelI11Fp32IOFp32WLi256ELi112ELi448EEv26Group_norm_nhwc_bwd_params:
        /* <DEDUP_REMOVED lines=12> */
[--C-:B------:R-:W-:Y:S01]  /*00c0*/  SHF.R.U32.HI R2, RZ, 0x3, R0.reuse ;  /* 0x00000003ff027819 */ /* 0x100fe20000011600 */
[----:B------:R-:W-:Y:S01]  /*00d0*/  ULDC.64 UR10, c[0x0][0x288] ;  /* 0x0000a200000a7ab9 */ /* 0x000fe20000000a00 */
[----:B------:R-:W-:Y:S01]  /*00e0*/  UMOV UR6, 0x400 ;  /* 0x0000040000067882 */ /* 0x000fe20000000000 */
[----:B------:R-:W-:Y:S02]  /*00f0*/  UIMAD.WIDE.U32 UR4, UR10, 0x3, URZ ;  /* 0x000000030a0478a5 */ /* 0x000fe4000f8e003f */
[----:B------:R-:W-:Y:S01]  /*0100*/  IMAD.WIDE.U32 R2, R2, 0x24924925, RZ ;  /* 0x2492492502027825 */ /* 0x000fe200078e00ff */
[----:B------:R-:W-:Y:S01]  /*0110*/  UIMAD UR12, UR11, 0x3, URZ ;  /* 0x000000030b0c78a4 */ /* 0x000fe2000f8e023f */
[----:B------:R-:W0:Y:S01]  /*0120*/  LDC R5, c[0x0][0x2ac] ;  /* 0x0000ab00ff057b82 */ /* 0x000e220000000800 */
[----:B------:R-:W-:Y:S01]  /*0130*/  ULDC.64 UR14, c[0x0][0x290] ;  /* 0x0000a400000e7ab9 */ /* 0x000fe20000000a00 */
[----:B------:R-:W-:Y:S01]  /*0140*/  IMAD R4, R3, -0x38, R0 ;  /* 0xffffffc803047824 */ /* 0x000fe200078e0200 */
[----:B------:R-:W-:-:S02]  /*0150*/  ULEA.HI UR9, UP0, UR11, UR10, URZ, 0x1 ;  /* 0x0000000a0b097291 */ /* 0x000fc4000f81083f */
[----:B------:R-:W-:Y:S02]  /*0160*/  UIADD3 UR12, UR5, UR12, URZ ;  /* 0x0000000c050c7290 */ /* 0x000fe4000fffe03f */
[----:B------:R-:W-:Y:S01]  /*0170*/  UIADD3.X UR11, URZ, UR11, URZ, UP0, !UPT ;  /* 0x0000000b3f0b7290 */ /* 0x000fe200087fe43f */
[----:B------:R-:W1:Y:S01]  /*0180*/  S2UR UR7, SR_CgaCtaId ;  /* 0x00000000000779c3 */ /* 0x000e620000008800 */
[----:B------:R-:W-:Y:S02]  /*0190*/  ULEA.HI UR10, UP0, UR12, UR4, URZ, 0x1 ;  /* 0x000000040c0a7291 */ /* 0x000fe4000f81083f */
[----:B------:R-:W-:Y:S02]  /*01a0*/  USHF.R.S64 UR9, UR9, 0x1, UR11 ;  /* 0x0000000109097899 */ /* 0x000fe4000800100b */
[----:B------:R-:W-:Y:S02]  /*01b0*/  UIADD3.X UR12, URZ, UR12, URZ, UP0, !UPT ;  /* 0x0000000c3f0c7290 */ /* 0x000fe400087fe43f */
[----:B------:R-:W-:-:S02]  /*01c0*/  USHF.R.S32.HI UR11, URZ, 0x1, UR11 ;  /* 0x000000013f0b7899 */ /* 0x000fc4000801140b */
[----:B------:R-:W-:Y:S02]  /*01d0*/  USHF.R.S64 UR10, UR10, 0x1, UR12 ;  /* 0x000000010a0a7899 */ /* 0x000fe4000800100c */
[----:B------:R-:W-:Y:S02]  /*01e0*/  USHF.R.S32.HI UR12, URZ, 0x1, UR12 ;  /* 0x000000013f0c7899 */ /* 0x000fe4000801140c */
[----:B------:R-:W-:Y:S02]  /*01f0*/  USHF.L.U64.HI UR11, UR9, 0x2, UR11 ;  /* 0x00000002090b7899 */ /* 0x000fe4000801020b */
[----:B------:R-:W-:Y:S01]  /*0200*/  USHF.L.U64.HI UR12, UR10, 0x2, UR12 ;  /* 0x000000020a0c7899 */ /* 0x000fe2000801020c */
[----:B0-----:R-:W-:Y:S01]  /*0210*/  IMAD R2, R5, UR24, R3 ;  /* 0x0000001805027c24 */ /* 0x001fe2000f8e0203 */
[----:B------:R-:W-:Y:S01]  /*0220*/  SHF.R.S32.HI R3, RZ, 0x1f, R0 ;  /* 0x0000001fff037819 */ /* 0x000fe20000011400 */
[----:B------:R-:W-:Y:S01]  /*0230*/  ULDC.U8 UR25, c[0x0][0x2a4] ;  /* 0x0000a90000197ab9 */ /* 0x000fe20000000000 */
[----:B------:R-:W-:-:S02]  /*0240*/  UMOV UR4, URZ ;  /* 0x0000003f00047c82 */ /* 0x000fc40008000000 */
[----:B------:R-:W-:Y:S02]  /*0250*/  LEA.HI R3, R3, R0, RZ, 0x5 ;  /* 0x0000000003037211 */ /* 0x000fe400078f28ff */
[----:B------:R-:W-:Y:S01]  /*0260*/  ISETP.GE.U32.AND P1, PT, R2, UR14, PT ;  /* 0x0000000e02007c0c */ /* 0x000fe2000bf26070 */
[----:B-1----:R-:W-:Y:S01]  /*0270*/  ULEA UR6, UR7, UR6, 0x18 ;  /* 0x0000000607067291 */ /* 0x002fe2000f8ec03f */
[----:B------:R-:W-:Y:S02]  /*0280*/  SHF.R.S32.HI R5, RZ, 0x1f, R2 ;  /* 0x0000001fff057819 */ /* 0x000fe40000011402 */
[----:B------:R-:W-:Y:S02]  /*0290*/  SHF.R.S32.HI R3, RZ, 0x5, R3 ;  /* 0x00000005ff037819 */ /* 0x000fe40000011403 */
[----:B------:R-:W-:Y:S02]  /*02a0*/  ISETP.GE.AND.EX P1, PT, R5, UR15, PT, P1 ;  /* 0x0000000f05007c0c */ /* 0x000fe4000bf26310 */
[----:B------:R-:W-:-:S02]  /*02b0*/  SHF.L.U32 R5, R4, 0x1, RZ ;  /* 0x0000000104057819 */ /* 0x000fc400000006ff */
[----:B------:R-:W-:Y:S02]  /*02c0*/  LEA R4, R3, UR6, 0x3 ;  /* 0x0000000603047c11 */ /* 0x000fe4000f8e18ff */
[C---:B------:R-:W-:Y:S01]  /*02d0*/  IADD3 R3, R2.reuse, 0x8, RZ ;  /* 0x0000000802037810 */ /* 0x040fe20007ffe0ff */
[----:B------:R0:W-:Y:S01]  /*02e0*/  STL [R1+0x84], R5 ;  /* 0x0000840501007387 */ /* 0x0001e20000100800 */
[C---:B------:R-:W-:Y:S02]  /*02f0*/  IADD3 R3, R2.reuse, 0x20, RZ ;  /* 0x0000002002037810 */ /* 0x040fe40007ffe0ff */
[C---:B------:R-:W-:Y:S01]  /*0300*/  IADD3 R3, R2.reuse, 0x30, RZ ;  /* 0x0000003002037810 */ /* 0x040fe20007ffe0ff */
[----:B------:R1:W-:Y:S01]  /*0310*/  STL [R1+0xa0], R4 ;  /* 0x0000a00401007387 */ /* 0x0003e20000100800 */
[----:B------:R-:W-:Y:S02]  /*0320*/  IADD3 R3, R2, 0x40, RZ ;  /* 0x0000004002037810 */ /* 0x000fe40007ffe0ff */
[----:B------:R-:W-:-:S02]  /*0330*/  ISETP.LT.U32.AND P1, PT, R0, 0x1c0, !P1 ;  /* 0x000001c00000780c */ /* 0x000fc40004f21070 */
[C---:B------:R-:W-:Y:S02]  /*0340*/  IADD3 R3, R2.reuse, 0x58, RZ ;  /* 0x0000005802037810 */ /* 0x040fe40007ffe0ff */
[C---:B0-----:R-:W-:Y:S02]  /*0350*/  IADD3 R5, R2.reuse, 0x10, RZ ;  /* 0x0000001002057810 */ /* 0x041fe40007ffe0ff */
[C---:B------:R-:W-:Y:S02]  /*0360*/  IADD3 R5, R2.reuse, 0x48, RZ ;  /* 0x0000004802057810 */ /* 0x040fe40007ffe0ff */
[C---:B-1----:R-:W-:Y:S02]  /*0370*/  IADD3 R4, R2.reuse, 0x18, RZ ;  /* 0x0000001802047810 */ /* 0x042fe40007ffe0ff */
[C---:B------:R-:W-:Y:S02]  /*0380*/  IADD3 R4, R2.reuse, 0x28, RZ ;  /* 0x0000002802047810 */ /* 0x040fe40007ffe0ff */
[----:B------:R-:W-:-:S02]  /*0390*/  IADD3 R4, R2, 0x38, RZ ;  /* 0x0000003802047810 */ /* 0x000fc40007ffe0ff */
[----:B------:R-:W-:-:S07]  /*03a0*/  IADD3 R4, R2, 0x50, RZ ;  /* 0x0000005002047810 */ /* 0x000fce0007ffe0ff */
.L_x_2672:
[----:B--2---:R-:W2:Y:S01]  /*03b0*/  LDL R7, [R1+0x84] ;  /* 0x0000840001077983 */ /* 0x004ea20000100800 */
[----:B------:R-:W-:Y:S01]  /*03c0*/  ULDC UR14, c[0x0][0x2a0] ;  /* 0x0000a800000e7ab9 */ /* 0x000fe20000000800 */
[----:B----4-:R-:W-:Y:S01]  /*03d0*/  IABS R5, UR8 ;  /* 0x0000000800057c13 */ /* 0x010fe20008000000 */
[----:B------:R-:W-:Y:S01]  /*03e0*/  UMOV UR6, URZ ;  /* 0x0000003f00067c82 */ /* 0x000fe20008000000 */
[----:B------:R-:W-:Y:S01]  /*03f0*/  MOV R3, UR14 ;  /* 0x0000000e00037c02 */ /* 0x000fe20008000f00 */
[----:B------:R-:W-:Y:S01]  /*0400*/  UISETP.GE.AND UP4, UPT, UR8, URZ, UPT ;  /* 0x0000003f0800728c */ /* 0x000fe2000bf86270 */
[----:B------:R-:W-:Y:S01]  /*0410*/  R2UR UR13, R5 ;  /* 0x00000000050d72ca */ /* 0x000fe200000e0000 */
[----:B------:R-:W-:Y:S01]  /*0420*/  ULOP3.LUT UR15, UR8, UR14, URZ, 0x3c, !UPT ;  /* 0x0000000e080f7292 */ /* 0x000fe2000f8e3c3f */
[----:B------:R-:W-:Y:S01]  /*0430*/  IABS R3, R3 ;  /* 0x0000000300037213 */ /* 0x000fe20000000000 */
[----:B------:R-:W-:Y:S01]  /*0440*/  ULDC.64 UR18, c[0x0][0x290] ;  /* 0x0000a40000127ab9 */ /* 0x000fe20000000a00 */
[C---:B------:R-:W-:Y:S01]  /*0450*/  IADD3 R23, R2.reuse, 0xa0, RZ ;  /* 0x000000a002177810 */ /* 0x040fe20007ffe0ff */
[----:B------:R-:W-:Y:S01]  /*0460*/  UISETP.GE.AND UP5, UPT, UR15, URZ, UPT ;  /* 0x0000003f0f00728c */ /* 0x000fe2000bfa6270 */
[----:B------:R-:W-:Y:S01]  /*0470*/  R2UR UR16, R3 ;  /* 0x00000000031072ca */ /* 0x000fe200000e0000 */
[----:B------:R-:W-:Y:S01]  /*0480*/  UISETP.NE.AND UP0, UPT, UR14, URZ, UPT ;  /* 0x0000003f0e00728c */ /* 0x000fe2000bf05270 */
[----:B------:R-:W-:Y:S01]  /*0490*/  ISETP.GE.U32.AND P3, PT, R23, UR18, PT ;  /* 0x0000001217007c0c */ /* 0x000fe2000bf66070 */
[----:B01----:R-:W0:Y:S01]  /*04a0*/  @P1 LDC.64 R12, c[0x0][0x288] ;  /* 0x0000a200ff0c1b82 */ /* 0x003e220000000a00 */
[----:B------:R-:W-:-:S02]  /*04b0*/  IADD3 R33, R2, 0x60, RZ ;  /* 0x0000006002217810 */ /* 0x000fc40007ffe0ff */
[----:B------:R-:W-:Y:S02]  /*04c0*/  CS2R R104, SRZ ;  /* 0x0000000000687805 */ /* 0x000fe4000001ff00 */
[----:B------:R-:W-:Y:S02]  /*04d0*/  IADD3 R35, R2, 0x68, RZ ;  /* 0x0000006802237810 */ /* 0x000fe40007ffe0ff */
[----:B------:R-:W-:Y:S02]  /*04e0*/  ISETP.GE.U32.AND P2, PT, R33, UR18, PT ;  /* 0x0000001221007c0c */ /* 0x000fe4000bf46070 */
[----:B---3--:R-:W-:Y:S01]  /*04f0*/  SHF.R.S32.HI R11, RZ, 0x1f, R33 ;  /* 0x0000001fff0b7819 */ /* 0x008fe20000011421 */
[----:B------:R-:W1:Y:S01]  /*0500*/  @P1 LDC.64 R14, c[0x0][0x230] ;  /* 0x00008c00ff0e1b82 */ /* 0x000e620000000a00 */
[----:B------:R-:W-:Y:S01]  /*0510*/  ISETP.GE.U32.AND P4, PT, R35, UR18, PT ;  /* 0x0000001223007c0c */ /* 0x000fe2000bf86070 */
[----:B------:R-:W3:Y:S01]  /*0520*/  I2F.RP R3, UR16 ;  /* 0x0000001000037d06 */ /* 0x000ee20008209400 */
[----:B------:R-:W-:-:S02]  /*0530*/  ISETP.GE.AND.EX P2, PT, R11, UR19, PT, P2 ;  /* 0x000000130b007c0c */ /* 0x000fc4000bf46320 */
[----:B------:R-:W-:Y:S02]  /*0540*/  SHF.R.S32.HI R25, RZ, 0x1f, R23 ;  /* 0x0000001fff197819 */ /* 0x000fe40000011417 */
[----:B------:R-:W-:Y:S01]  /*0550*/  ISETP.GT.U32.OR P2, PT, R0, 0x1bf, P2 ;  /* 0x000001bf0000780c */ /* 0x000fe20001744470 */
[----:B------:R-:W4:Y:S01]  /*0560*/  @P1 LDC.64 R16, c[0x0][0x228] ;  /* 0x00008a00ff101b82 */ /* 0x000f220000000a00 */
[C---:B------:R-:W-:Y:S02]  /*0570*/  IADD3 R39, R2.reuse, 0x78, RZ ;  /* 0x0000007802277810 */ /* 0x040fe40007ffe0ff */
[----:B------:R-:W-:Y:S01]  /*0580*/  IADD3 R41, R2, 0x80, RZ ;  /* 0x0000008002297810 */ /* 0x000fe20007ffe0ff */
[----:B---3--:R-:W3:Y:S08]  /*0590*/  MUFU.RCP R3, R3 ;  /* 0x0000000300037308 */ /* 0x008ef00000001000 */
[----:B------:R-:W4:Y:S01]  /*05a0*/  @!P2 LDC.64 R20, c[0x0][0x288] ;  /* 0x0000a200ff14ab82 */ /* 0x000f220000000a00 */
[----:B---3--:R-:W-:-:S02]  /*05b0*/  IADD3 R4, R3, 0xffffffe, RZ ;  /* 0x0ffffffe03047810 */ /* 0x008fc40007ffe0ff */
[----:B------:R-:W-:-:S04]  /*05c0*/  SHF.R.S32.HI R3, RZ, 0x1f, R23 ;  /* 0x0000001fff037819 */ /* 0x000fc80000011417 */
[----:B------:R-:W3:Y:S01]  /*05d0*/  F2I.FTZ.U32.TRUNC.NTZ R4, R4 ;  /* 0x0000000400047305 */ /* 0x000ee2000021f000 */
[----:B------:R-:W-:-:S04]  /*05e0*/  ISETP.GE.AND.EX P3, PT, R3, UR19, PT, P3 ;  /* 0x0000001303007c0c */ /* 0x000fc8000bf66330 */
[----:B------:R-:W-:Y:S02]  /*05f0*/  ISETP.GT.U32.OR P3, PT, R0, 0x1bf, P3 ;  /* 0x000001bf0000780c */ /* 0x000fe40001f64470 */
[----:B---3--:R-:W-:-:S11]  /*0600*/  R2UR UR7, R4 ;  /* 0x00000000040772ca */ /* 0x008fd600000e0000 */
[----:B------:R-:W3:Y:S08]  /*0610*/  @!P3 LDC.64 R18, c[0x0][0x288] ;  /* 0x0000a200ff12bb82 */ /* 0x000ef00000000a00 */
[----:B------:R-:W4:Y:S01]  /*0620*/  @!P3 LDC.64 R28, c[0x0][0x230] ;  /* 0x00008c00ff1cbb82 */ /* 0x000f220000000a00 */
[----:B------:R-:W-:-:S04]  /*0630*/  UIADD3 UR5, URZ, -UR7, URZ ;  /* 0x800000073f057290 */ /* 0x000fc8000fffe03f */
[----:B------:R-:W-:-:S03]  /*0640*/  UIMAD UR5, UR5, UR16, URZ ;  /* 0x00000010050572a4 */ /* 0x000fc6000f8e023f */
[----:B------:R-:W4:Y:S01]  /*0650*/  @!P3 LDC.64 R30, c[0x0][0x228] ;  /* 0x00008a00ff1ebb82 */ /* 0x000f220000000a00 */
[----:B------:R-:W-:-:S04]  /*0660*/  UIMAD.WIDE.U32 UR6, UR7, UR5, UR6 ;  /* 0x00000005070672a5 */ /* 0x000fc8000f8e0006 */
[----:B------:R-:W-:-:S04]  /*0670*/  UIMAD.WIDE.U32 UR6, UR7, UR13, URZ ;  /* 0x0000000d070672a5 */ /* 0x000fc8000f8e003f */
[----:B------:R-:W-:-:S04]  /*0680*/  UIADD3 UR5, -UR7, URZ, URZ ;  /* 0x0000003f07057290 */ /* 0x000fc8000fffe13f */
[----:B------:R-:W-:Y:S02]  /*0690*/  UIMAD UR5, UR16, UR5, UR13 ;  /* 0x00000005100572a4 */ /* 0x000fe4000f8e020d */
[----:B------:R-:W-:Y:S02]  /*06a0*/  ULOP3.LUT UR13, URZ, UR14, URZ, 0x33, !UPT ;  /* 0x0000000e3f0d7292 */ /* 0x000fe4000f8e333f */
[----:B------:R-:W-:Y:S01]  /*06b0*/  UISETP.GT.U32.AND UP2, UPT, UR16, UR5, UPT ;  /* 0x000000051000728c */ /* 0x000fe2000bf44070 */
[----:B------:R-:W-:-:S10]  /*06c0*/  ULDC.64 UR14, c[0x0][0x298] ;  /* 0x0000a600000e7ab9 */ /* 0x000fd40000000a00 */
[----:B------:R-:W-:Y:S02]  /*06d0*/  @!UP2 UIADD3 UR5, UR5, -UR16, URZ ;  /* 0x800000100505a290 */ /* 0x000fe4000fffe03f */
[----:B------:R-:W-:Y:S02]  /*06e0*/  @!UP2 UIADD3 UR7, UR7, 0x1, URZ ;  /* 0x000000010707a890 */ /* 0x000fe4000fffe03f */
[----:B------:R-:W-:Y:S02]  /*06f0*/  UIADD3 UR6, UR5, -UR16, URZ ;  /* 0x8000001005067290 */ /* 0x000fe4000fffe03f */
[----:B------:R-:W-:Y:S02]  /*0700*/  UISETP.GE.U32.AND UP1, UPT, UR5, UR16, UPT ;  /* 0x000000100500728c */ /* 0x000fe4000bf26070 */
[----:B------:R-:W-:-:S04]  /*0710*/  UISETP.GT.U32.AND UP3, UPT, UR16, UR5, UPT ;  /* 0x000000051000728c */ /* 0x000fc8000bf64070 */
[----:B------:R-:W-:-:S04]  /*0720*/  USEL UR5, UR6, UR5, !UP3 ;  /* 0x0000000506057287 */ /* 0x000fc8000d800000 */
[----:B------:R-:W-:Y:S02]  /*0730*/  @!UP4 UIADD3 UR5, -UR5, URZ, URZ ;  /* 0x0000003f0505c290 */ /* 0x000fe4000fffe13f */
[----:B------:R-:W-:Y:S02]  /*0740*/  @UP1 UIADD3 UR7, UR7, 0x1, URZ ;  /* 0x0000000107071890 */ /* 0x000fe4000fffe03f */
[----:B------:R-:W-:Y:S02]  /*0750*/  USEL UR16, UR13, UR5, !UP0 ;  /* 0x000000050d107287 */ /* 0x000fe4000c000000 */
[----:B------:R-:W-:Y:S02]  /*0760*/  @!UP5 UIADD3 UR7, -UR7, URZ, URZ ;  /* 0x0000003f0707d290 */ /* 0x000fe4000fffe13f */
[----:B------:R-:W-:Y:S02]  /*0770*/  UIMAD UR17, UR16, 0x70, URZ ;  /* 0x00000070101178a4 */ /* 0x000fe4000f8e023f */
[----:B------:R-:W-:-:S04]  /*0780*/  USEL UR7, UR13, UR7, !UP0 ;  /* 0x000000070d077287 */ /* 0x000fc8000c000000 */
[----:B------:R-:W-:Y:S01]  /*0790*/  MOV R6, UR17 ;  /* 0x0000001100067c02 */ /* 0x000fe20008000f00 */
[----:B------:R-:W-:-:S04]  /*07a0*/  USHF.R.S32.HI UR5, URZ, 0x1f, UR7 ;  /* 0x0000001f3f057899 */ /* 0x000fc80008011407 */
[----:B------:R-:W-:-:S04]  /*07b0*/  UIMAD UR5, UR5, UR14, URZ ;  /* 0x0000000e050572a4 */ /* 0x000fc8000f8e023f */
[----:B------:R-:W-:Y:S01]  /*07c0*/  UIMAD UR5, UR7, UR15, UR5 ;  /* 0x0000000f070572a4 */ /* 0x000fe2000f8e0205 */
[----:B------:R-:W-:Y:S02]  /*07d0*/  CS2R R102, SRZ ;  /* 0x0000000000667805 */ /* 0x000fe4000001ff00 */
[----:B--2---:R-:W-:Y:S02]  /*07e0*/  SHF.R.S32.HI R3, RZ, 0x1f, R7 ;  /* 0x0000001fff037819 */ /* 0x004fe40000011407 */
[----:B------:R-:W-:Y:S02]  /*07f0*/  IADD3 R4, P0, R7, UR17, RZ ;  /* 0x0000001107047c10 */ /* 0x000fe4000ff1e0ff */
[----:B------:R-:W-:Y:S02]  /*0800*/  SHF.R.S32.HI R7, RZ, 0x1f, R2 ;  /* 0x0000001fff077819 */ /* 0x000fe40000011402 */
[----:B------:R-:W-:Y:S02]  /*0810*/  LEA.HI.X.SX32 R5, R6, R3, 0x1, P0 ;  /* 0x0000000306057211 */ /* 0x000fe400000f0eff */
[----:B------:R-:W-:Y:S01]  /*0820*/  MOV R3, UR14 ;  /* 0x0000000e00037c02 */ /* 0x000fe20008000f00 */
[----:B0-----:R-:W-:-:S04]  /*0830*/  @P1 IMAD R6, R7, R12, RZ ;  /* 0x0000000c07061224 */ /* 0x001fc800078e02ff */
[----:B------:R-:W-:Y:S01]  /*0840*/  IMAD.WIDE.U32 R4, R3, UR7, R4 ;  /* 0x0000000703047c25 */ /* 0x000fe2000f8e0004 */
[----:B------:R-:W-:Y:S02]  /*0850*/  SHF.R.S32.HI R3, RZ, 0x1f, R35 ;  /* 0x0000001fff037819 */ /* 0x000fe40000011423 */
[C---:B------:R-:W-:Y:S01]  /*0860*/  IADD3 R43, R2.reuse, 0x88, RZ ;  /* 0x00000088022b7810 */ /* 0x040fe20007ffe0ff */
[----:B------:R-:W-:Y:S01]  /*0870*/  @P1 IMAD R13, R2, R13, R6 ;  /* 0x0000000d020d1224 */ /* 0x000fe200078e0206 */
[----:B------:R-:W-:Y:S02]  /*0880*/  IADD3 R7, R5, UR5, RZ ;  /* 0x0000000505077c10 */ /* 0x000fe4000fffe0ff */
[----:B------:R-:W-:Y:S02]  /*0890*/  CS2R R100, SRZ ;  /* 0x0000000000647805 */ /* 0x000fe4000001ff00 */
[----:B------:R-:W-:Y:S02]  /*08a0*/  @P1 MOV R6, R4 ;  /* 0x0000000400061202 */ /* 0x000fe40000000f00 */
[----:B------:R-:W-:-:S02]  /*08b0*/  CS2R R98, SRZ ;  /* 0x0000000000627805 */ /* 0x000fc4000001ff00 */
[----:B------:R-:W-:Y:S02]  /*08c0*/  ISETP.GE.AND.EX P4, PT, R3, UR19, PT, P4 ;  /* 0x0000001303007c0c */ /* 0x000fe4000bf86340 */
[C---:B------:R-:W-:Y:S01]  /*08d0*/  IADD3 R49, R2.reuse, 0x98, RZ ;  /* 0x0000009802317810 */ /* 0x040fe20007ffe0ff */
[----:B------:R-:W-:Y:S01]  /*08e0*/  @P1 IMAD.WIDE.U32 R8, R2, R12, R6 ;  /* 0x0000000c02081225 */ /* 0x000fe200078e0006 */
[----:B------:R-:W-:Y:S02]  /*08f0*/  ISETP.GT.U32.OR P4, PT, R0, 0x1bf, P4 ;  /* 0x000001bf0000780c */ /* 0x000fe40002784470 */
[----:B------:R-:W-:Y:S02]  /*0900*/  CS2R R96, SRZ ;  /* 0x0000000000607805 */ /* 0x000fe4000001ff00 */
[----:B------:R-:W-:Y:S01]  /*0910*/  IADD3 R51, R2, 0xa8, RZ ;  /* 0x000000a802337810 */ /* 0x000fe20007ffe0ff */
[----:B---3--:R-:W-:Y:S01]  /*0920*/  @!P3 IMAD R12, R25, R18, RZ ;  /* 0x00000012190cb224 */ /* 0x008fe200078e02ff */
[----:B------:R-:W-:Y:S01]  /*0930*/  @P1 IADD3 R9, R9, R13, RZ ;  /* 0x0000000d09091210 */ /* 0x000fe20007ffe0ff */
[----:B------:R-:W0:Y:S01]  /*0940*/  @!P2 LDC.64 R24, c[0x0][0x228] ;  /* 0x00008a00ff18ab82 */ /* 0x000e220000000a00 */
[C---:B------:R-:W-:Y:S01]  /*0950*/  @P1 SHF.L.U32 R121, R8.reuse, 0x2, RZ ;  /* 0x0000000208791819 */ /* 0x040fe200000006ff */
[----:B------:R-:W-:Y:S01]  /*0960*/  @!P3 IMAD R13, R23, R19, R12 ;  /* 0x00000013170db224 */ /* 0x000fe200078e020c */
[----:B------:R-:W-:-:S02]  /*0970*/  @P1 SHF.L.U64.HI R10, R8, 0x2, R9 ;  /* 0x00000002080a1819 */ /* 0x000fc40000010209 */
[----:B------:R-:W-:Y:S02]  /*0980*/  CS2R R94, SRZ ;  /* 0x00000000005e7805 */ /* 0x000fe4000001ff00 */
[----:B------:R-:W-:Y:S02]  /*0990*/  @!P3 MOV R8, R4 ;  /* 0x000000040008b202 */ /* 0x000fe40000000f00 */
[----:B------:R-:W-:Y:S02]  /*09a0*/  CS2R R92, SRZ ;  /* 0x00000000005c7805 */ /* 0x000fe4000001ff00 */
[----:B------:R-:W-:Y:S01]  /*09b0*/  @!P3 MOV R9, R7 ;  /* 0x000000070009b202 */ /* 0x000fe20000000f00 */
[----:B------:R-:W2:Y:S01]  /*09c0*/  @!P4 LDC.64 R26, c[0x0][0x288] ;  /* 0x0000a200ff1acb82 */ /* 0x000ea20000000a00 */
[----:B-1----:R-:W-:Y:S01]  /*09d0*/  @P1 IADD3 R36, P0, R121, R14, RZ ;  /* 0x0000000e79241210 */ /* 0x002fe20007f1e0ff */
[----:B----4-:R-:W-:Y:S01]  /*09e0*/  @!P2 IMAD R14, R11, R20, RZ ;  /* 0x000000140b0ea224 */ /* 0x010fe200078e02ff */
[----:B------:R-:W-:Y:S01]  /*09f0*/  @P1 IADD3 R120, P5, R121, R16, RZ ;  /* 0x0000001079781210 */ /* 0x000fe20007fbe0ff */
[----:B------:R-:W-:Y:S01]  /*0a00*/  @!P3 IMAD.WIDE.U32 R8, R23, R18, R8 ;  /* 0x000000121708b225 */ /* 0x000fe200078e0008 */
[----:B------:R-:W-:-:S02]  /*0a10*/  @P1 IADD3.X R37, R10, R15, RZ, P0, !PT ;  /* 0x0000000f0a251210 */ /* 0x000fc400007fe4ff */
[----:B------:R-:W-:Y:S02]  /*0a20*/  CS2R R88, SRZ ;  /* 0x0000000000587805 */ /* 0x000fe4000001ff00 */
[----:B------:R-:W-:Y:S01]  /*0a30*/  @P1 IADD3.X R121, R10, R17, RZ, P5, !PT ;  /* 0x000000110a791210 */ /* 0x000fe20002ffe4ff */
[----:B------:R-:W1:Y:S01]  /*0a40*/  @!P2 LDC.64 R22, c[0x0][0x230] ;  /* 0x00008c00ff16ab82 */ /* 0x000e620000000a00 */
[----:B------:R-:W-:Y:S01]  /*0a50*/  @!P3 IADD3 R9, R9, R13, RZ ;  /* 0x0000000d0909b210 */ /* 0x000fe20007ffe0ff */
[----:B------:R-:W-:Y:S01]  /*0a60*/  @!P2 IMAD R13, R33, R21, R14 ;  /* 0x00000015210da224 */ /* 0x000fe200078e020e */
[C---:B------:R-:W-:Y:S01]  /*0a70*/  @!P3 SHF.L.U32 R19, R8.reuse, 0x2, RZ ;  /* 0x000000020813b819 */ /* 0x040fe200000006ff */
[----:B------:R3:W-:Y:S01]  /*0a80*/  @P1 STL.64 [R1+0x28], R36 ;  /* 0x0000282401001387 */ /* 0x0007e20000100a00 */
[----:B------:R-:W-:Y:S02]  /*0a90*/  @!P3 SHF.L.U64.HI R12, R8, 0x2, R9 ;  /* 0x00000002080cb819 */ /* 0x000fe40000010209 */
[----:B------:R-:W-:-:S02]  /*0aa0*/  CS2R R90, SRZ ;  /* 0x00000000005a7805 */ /* 0x000fc4000001ff00 */
[----:B------:R-:W-:Y:S02]  /*0ab0*/  @!P2 MOV R8, R4 ;  /* 0x000000040008a202 */ /* 0x000fe40000000f00 */
[----:B------:R-:W-:Y:S02]  /*0ac0*/  CS2R R86, SRZ ;  /* 0x0000000000567805 */ /* 0x000fe4000001ff00 */
[----:B------:R-:W-:Y:S02]  /*0ad0*/  @!P2 MOV R9, R7 ;  /* 0x000000070009a202 */ /* 0x000fe40000000f00 */
[----:B------:R-:W-:Y:S02]  /*0ae0*/  CS2R R56, SRZ ;  /* 0x0000000000387805 */ /* 0x000fe4000001ff00 */
[----:B------:R-:W-:Y:S02]  /*0af0*/  @!P3 IADD3 R10, P5, R19, R28, RZ ;  /* 0x0000001c130ab210 */ /* 0x000fe40007fbe0ff */
[----:B------:R-:W-:-:S02]  /*0b00*/  CS2R R84, SRZ ;  /* 0x0000000000547805 */ /* 0x000fc4000001ff00 */
[----:B------:R-:W-:Y:S01]  /*0b10*/  @!P3 IADD3 R18, P6, R19, R30, RZ ;  /* 0x0000001e1312b210 */ /* 0x000fe20007fde0ff */
[----:B------:R-:W-:Y:S01]  /*0b20*/  @!P2 IMAD.WIDE.U32 R8, R33, R20, R8 ;  /* 0x000000142108a225 */ /* 0x000fe200078e0008 */
[C---:B------:R-:W-:Y:S02]  /*0b30*/  @!P3 IADD3.X R11, R12.reuse, R29, RZ, P5, !PT ;  /* 0x0000001d0c0bb210 */ /* 0x040fe40002ffe4ff */
[----:B------:R-:W-:Y:S02]  /*0b40*/  CS2R R62, SRZ ;  /* 0x00000000003e7805 */ /* 0x000fe4000001ff00 */
[----:B------:R-:W-:Y:S01]  /*0b50*/  @!P3 IADD3.X R19, R12, R31, RZ, P6, !PT ;  /* 0x0000001f0c13b210 */ /* 0x000fe200037fe4ff */
[----:B------:R-:W4:Y:S01]  /*0b60*/  @!P4 LDC.64 R28, c[0x0][0x230] ;  /* 0x00008c00ff1ccb82 */ /* 0x000f220000000a00 */
[----:B------:R-:W-:Y:S01]  /*0b70*/  @!P2 IADD3 R9, R9, R13, RZ ;  /* 0x0000000d0909a210 */ /* 0x000fe20007ffe0ff */
[----:B------:R3:W4:Y:S01]  /*0b80*/  @!P3 LDG.E.64 R104, desc[UR22][R10.64] ;  /* 0x000000160a68b981 */ /* 0x000722000c1e1b00 */
[----:B------:R-:W-:-:S02]  /*0b90*/  @!P2 SHF.L.U32 R21, R8, 0x2, RZ ;  /* 0x000000020815a819 */ /* 0x000fc400000006ff */
[----:B-----5:R-:W-:Y:S02]  /*0ba0*/  CS2R R60, SRZ ;  /* 0x00000000003c7805 */ /* 0x020fe4000001ff00 */
[----:B------:R-:W-:Y:S01]  /*0bb0*/  @!P2 SHF.L.U64.HI R14, R8, 0x2, R9 ;  /* 0x00000002080ea819 */ /* 0x000fe20000010209 */
[----:B--2---:R-:W-:Y:S01]  /*0bc0*/  @!P4 IMAD R8, R3, R26, RZ ;  /* 0x0000001a0308c224 */ /* 0x004fe200078e02ff */
[----:B------:R-:W-:Y:S02]  /*0bd0*/  @!P4 MOV R9, R7 ;  /* 0x000000070009c202 */ /* 0x000fe40000000f00 */
[----:B------:R-:W-:Y:S02]  /*0be0*/  CS2R R64, SRZ ;  /* 0x0000000000407805 */ /* 0x000fe4000001ff00 */
[----:B-1----:R-:W-:Y:S01]  /*0bf0*/  @!P2 IADD3 R12, P5, R21, R22, RZ ;  /* 0x00000016150ca210 */ /* 0x002fe20007fbe0ff */
[----:B------:R-:W-:Y:S01]  /*0c00*/  @!P4 IMAD R3, R35, R27, R8 ;  /* 0x0000001b2303c224 */ /* 0x000fe200078e0208 */
[----:B------:R-:W-:-:S02]  /*0c10*/  @!P4 MOV R8, R4 ;  /* 0x000000040008c202 */ /* 0x000fc40000000f00 */
[----:B------:R-:W-:Y:S02]  /*0c20*/  CS2R R76, SRZ ;  /* 0x00000000004c7805 */ /* 0x000fe4000001ff00 */
[----:B------:R-:W-:Y:S02]  /*0c30*/  @!P2 IADD3.X R13, R14, R23, RZ, P5, !PT ;  /* 0x000000170e0da210 */ /* 0x000fe40002ffe4ff */
[C---:B------:R-:W-:Y:S01]  /*0c40*/  IADD3 R74, R2.reuse, 0x28, RZ ;  /* 0x00000028024a7810 */ /* 0x040fe20007ffe0ff */
[----:B------:R-:W-:Y:S01]  /*0c50*/  @!P4 IMAD.WIDE.U32 R8, R35, R26, R8 ;  /* 0x0000001a2308c225 */ /* 0x000fe200078e0008 */
[----:B0-----:R-:W-:Y:S02]  /*0c60*/  @!P2 IADD3 R20, P6, R21, R24, RZ ;  /* 0x000000181514a210 */ /* 0x001fe40007fde0ff */
[----:B---3--:R-:W-:Y:S01]  /*0c70*/  CS2R R10, SRZ ;  /* 0x00000000000a7805 */ /* 0x008fe2000001ff00 */
[----:B------:R-:W2:Y:S01]  /*0c80*/  @!P2 LDG.E.64 R102, desc[UR22][R12.64] ;  /* 0x000000160c66a981 */ /* 0x000ea2000c1e1b00 */
[----:B------:R-:W-:Y:S01]  /*0c90*/  IADD3 R37, R2, 0x70, RZ ;  /* 0x0000007002257810 */ /* 0x000fe20007ffe0ff */
[----:B------:R-:W0:Y:S01]  /*0ca0*/  @!P4 LDC.64 R26, c[0x0][0x228] ;  /* 0x00008a00ff1acb82 */ /* 0x000e220000000a00 */
[----:B------:R-:W-:-:S02]  /*0cb0*/  @!P4 IADD3 R9, R9, R3, RZ ;  /* 0x000000030909c210 */ /* 0x000fc40007ffe0ff */
[----:B------:R-:W-:Y:S02]  /*0cc0*/  IADD3 R73, R2, 0x30, RZ ;  /* 0x0000003002497810 */ /* 0x000fe40007ffe0ff */
[----:B------:R-:W-:Y:S02]  /*0cd0*/  CS2R R124, SRZ ;  /* 0x00000000007c7805 */ /* 0x000fe4000001ff00 */
[C---:B------:R-:W-:Y:S02]  /*0ce0*/  @!P4 SHF.L.U32 R23, R8.reuse, 0x2, RZ ;  /* 0x000000020817c819 */ /* 0x040fe400000006ff */
[----:B------:R-:W-:Y:S02]  /*0cf0*/  CS2R R106, SRZ ;  /* 0x00000000006a7805 */ /* 0x000fe4000001ff00 */
[----:B------:R-:W-:Y:S02]  /*0d00*/  @!P4 SHF.L.U64.HI R22, R8, 0x2, R9 ;  /* 0x000000020816c819 */ /* 0x000fe40000010209 */
[----:B------:R-:W-:-:S02]  /*0d10*/  CS2R R8, SRZ ;  /* 0x0000000000087805 */ /* 0x000fc4000001ff00 */
[----:B------:R-:W-:Y:S02]  /*0d20*/  @!P2 IADD3.X R21, R14, R25, RZ, P6, !PT ;  /* 0x000000190e15a210 */ /* 0x000fe400037fe4ff */
[----:B------:R-:W-:Y:S02]  /*0d30*/  CS2R R108, SRZ ;  /* 0x00000000006c7805 */ /* 0x000fe4000001ff00 */
[----:B------:R-:W-:Y:S02]  /*0d40*/  ISETP.GE.U32.AND P0, PT, R37, UR18, PT ;  /* 0x0000001225007c0c */ /* 0x000fe4000bf06070 */
[----:B------:R-:W-:Y:S02]  /*0d50*/  CS2R R110, SRZ ;  /* 0x00000000006e7805 */ /* 0x000fe4000001ff00 */
[----:B------:R-:W-:Y:S01]  /*0d60*/  SHF.R.S32.HI R17, RZ, 0x1f, R37 ;  /* 0x0000001fff117819 */ /* 0x000fe20000011425 */
[----:B------:R1:W3:Y:S01]  /*0d70*/  @!P3 LDG.E.64 R8, desc[UR22][R18.64] ;  /* 0x000000161208b981 */ /* 0x0002e2000c1e1b00 */
[----:B------:R-:W-:-:S02]  /*0d80*/  ISETP.GE.U32.AND P5, PT, R39, UR18, PT ;  /* 0x0000001227007c0c */ /* 0x000fc4000bfa6070 */
[----:B------:R-:W-:Y:S02]  /*0d90*/  CS2R R112, SRZ ;  /* 0x0000000000707805 */ /* 0x000fe4000001ff00 */
[----:B------:R-:W-:Y:S01]  /*0da0*/  ISETP.GE.AND.EX P0, PT, R17, UR19, PT, P0 ;  /* 0x0000001311007c0c */ /* 0x000fe2000bf06300 */
[----:B------:R0:W2:Y:S01]  /*0db0*/  @!P2 LDG.E.64 R10, desc[UR22][R20.64] ;  /* 0x00000016140aa981 */ /* 0x0000a2000c1e1b00 */
[----:B------:R-:W-:Y:S01]  /*0dc0*/  SHF.R.S32.HI R3, RZ, 0x1f, R39 ;  /* 0x0000001fff037819 */ /* 0x000fe20000011427 */
[----:B------:R-:W-:Y:S01]  /*0dd0*/  ULDC.64 UR6, c[0x0][0x248] ;  /* 0x0000920000067ab9 */ /* 0x000fe20000000a00 */
[----:B------:R-:W-:Y:S02]  /*0de0*/  ISETP.GT.U32.OR P0, PT, R0, 0x1bf, P0 ;  /* 0x000001bf0000780c */ /* 0x000fe40000704470 */
[----:B------:R-:W-:Y:S02]  /*0df0*/  ISETP.GE.AND.EX P5, PT, R3, UR19, PT, P5 ;  /* 0x0000001303007c0c */ /* 0x000fe4000bfa6350 */
[----:B------:R-:W-:-:S02]  /*0e00*/  ISETP.GE.U32.AND P3, PT, R41, UR18, PT ;  /* 0x0000001229007c0c */ /* 0x000fc4000bf66070 */
[----:B------:R-:W-:-:S07]  /*0e10*/  ISETP.GT.U32.OR P5, PT, R0, 0x1bf, P5 ;  /* 0x000001bf0000780c */ /* 0x000fce0002fa4470 */
[----:B------:R-:W0:Y:S01]  /*0e20*/  @!P0 LDC.64 R30, c[0x0][0x288] ;  /* 0x0000a200ff1e8b82 */ /* 0x000e220000000a00 */
[----:B------:R-:W-:-:S04]  /*0e30*/  SHF.R.S32.HI R25, RZ, 0x1f, R41 ;  /* 0x0000001fff197819 */ /* 0x000fc80000011429 */
[----:B------:R-:W-:-:S03]  /*0e40*/  ISETP.GE.AND.EX P3, PT, R25, UR19, PT, P3 ;  /* 0x0000001319007c0c */ /* 0x000fc6000bf66330 */
[----:B------:R-:W0:Y:S01]  /*0e50*/  @!P5 LDC.64 R32, c[0x0][0x288] ;  /* 0x0000a200ff20db82 */ /* 0x000e220000000a00 */
[----:B------:R-:W-:Y:S02]  /*0e60*/  ISETP.GT.U32.OR P3, PT, R0, 0x1bf, P3 ;  /* 0x000001bf0000780c */ /* 0x000fe40001f64470 */
[C---:B----4-:R-:W-:Y:S02]  /*0e70*/  @!P4 IADD3 R14, P6, R23.reuse, R28, RZ ;  /* 0x0000001c170ec210 */ /* 0x050fe40007fde0ff */
[----:B-1----:R-:W-:Y:S02]  /*0e80*/  @!P0 MOV R18, R4 ;  /* 0x0000000400128202 */ /* 0x002fe40000000f00 */
[----:B------:R-:W-:Y:S01]  /*0e90*/  @!P0 MOV R19, R7 ;  /* 0x0000000700138202 */ /* 0x000fe20000000f00 */
[----:B------:R-:W1:Y:S01]  /*0ea0*/  @!P5 LDC.64 R34, c[0x0][0x230] ;  /* 0x00008c00ff22db82 */ /* 0x000e620000000a00 */
[----:B------:R-:W-:Y:S02]  /*0eb0*/  @!P4 IADD3.X R15, R22, R29, RZ, P6, !PT ;  /* 0x0000001d160fc210 */ /* 0x000fe400037fe4ff */
[----:B0-----:R-:W-:Y:S01]  /*0ec0*/  @!P4 IADD3 R16, P6, R23, R26, RZ ;  /* 0x0000001a1710c210 */ /* 0x001fe20007fde0ff */
[----:B------:R-:W-:-:S04]  /*0ed0*/  @!P0 IMAD R24, R17, R30, RZ ;  /* 0x0000001e11188224 */ /* 0x000fc800078e02ff */
[----:B------:R-:W0:Y:S01]  /*0ee0*/  @!P0 LDC.64 R28, c[0x0][0x230] ;  /* 0x00008c00ff1c8b82 */ /* 0x000e220000000a00 */
[----:B------:R-:W-:Y:S01]  /*0ef0*/  @!P0 IMAD.WIDE.U32 R18, R37, R30, R18 ;  /* 0x0000001e25128225 */ /* 0x000fe200078e0012 */
[----:B------:R-:W-:Y:S01]  /*0f00*/  ISETP.GE.U32.AND P2, PT, R43, UR18, PT ;  /* 0x000000122b007c0c */ /* 0x000fe2000bf46070 */
[----:B------:R4:W5:Y:S02]  /*0f10*/  @!P4 LDG.E.64 R100, desc[UR22][R14.64] ;  /* 0x000000160e64c981 */ /* 0x000964000c1e1b00 */
[----:B------:R-:W-:-:S03]  /*0f20*/  @!P0 IMAD R23, R37, R31, R24 ;  /* 0x0000001f25178224 */ /* 0x000fc600078e0218 */
[----:B------:R-:W1:Y:S08]  /*0f30*/  @!P3 LDC.64 R36, c[0x0][0x288] ;  /* 0x0000a200ff24bb82 */ /* 0x000e700000000a00 */
[----:B------:R-:W1:Y:S01]  /*0f40*/  @!P0 LDC.64 R30, c[0x0][0x228] ;  /* 0x00008a00ff1e8b82 */ /* 0x000e620000000a00 */
[----:B------:R-:W-:Y:S01]  /*0f50*/  @!P4 IADD3.X R17, R22, R27, RZ, P6, !PT ;  /* 0x0000001b1611c210 */ /* 0x000fe200037fe4ff */
[----:B------:R-:W-:Y:S01]  /*0f60*/  @!P5 IMAD R22, R3, R32, RZ ;  /* 0x000000200316d224 */ /* 0x000fe200078e02ff */
[----:B------:R-:W-:-:S02]  /*0f70*/  SHF.R.S32.HI R3, RZ, 0x1f, R43 ;  /* 0x0000001fff037819 */ /* 0x000fc4000001142b */
[----:B------:R-:W-:Y:S02]  /*0f80*/  @!P0 IADD3 R19, R19, R23, RZ ;  /* 0x0000001713138210 */ /* 0x000fe40007ffe0ff */
[C---:B------:R-:W-:Y:S02]  /*0f90*/  @!P0 SHF.L.U32 R23, R18.reuse, 0x2, RZ ;  /* 0x0000000212178819 */ /* 0x040fe400000006ff */
[----:B------:R-:W-:Y:S02]  /*0fa0*/  @!P5 MOV R12, R4 ;  /* 0x00000004000cd202 */ /* 0x000fe40000000f00 */
[----:B------:R-:W-:Y:S02]  /*0fb0*/  @!P5 MOV R13, R7 ;  /* 0x00000007000dd202 */ /* 0x000fe40000000f00 */
[----:B------:R-:W-:Y:S02]  /*0fc0*/  ISETP.GE.AND.EX P2, PT, R3, UR19, PT, P2 ;  /* 0x0000001303007c0c */ /* 0x000fe4000bf46320 */
[----:B------:R-:W-:Y:S01]  /*0fd0*/  @!P0 SHF.L.U64.HI R24, R18, 0x2, R19 ;  /* 0x0000000212188819 */ /* 0x000fe20000010213 */
[----:B------:R-:W-:Y:S01]  /*0fe0*/  @!P5 IMAD R27, R39, R33, R22 ;  /* 0x00000021271bd224 */ /* 0x000fe200078e0216 */
[----:B0-----:R-:W-:Y:S01]  /*0ff0*/  @!P0 IADD3 R18, P6, R23, R28, RZ ;  /* 0x0000001c17128210 */ /* 0x001fe20007fde0ff */
[----:B------:R-:W-:Y:S01]  /*1000*/  @!P5 IMAD.WIDE.U32 R12, R39, R32, R12 ;  /* 0x00000020270cd225 */ /* 0x000fe200078e000c */
[----:B------:R-:W-:Y:S01]  /*1010*/  ISETP.GT.U32.OR P2, PT, R0, 0x1bf, P2 ;  /* 0x000001bf0000780c */ /* 0x000fe20001744470 */
[----:B------:R-:W0:Y:S01]  /*1020*/  @!P5 LDC.64 R32, c[0x0][0x228] ;  /* 0x00008a00ff20db82 */ /* 0x000e220000000a00 */
[----:B------:R-:W-:Y:S01]  /*1030*/  @!P0 IADD3.X R19, R24, R29, RZ, P6, !PT ;  /* 0x0000001d18138210 */ /* 0x000fe200037fe4ff */
[----:B-1----:R-:W-:Y:S01]  /*1040*/  @!P3 IMAD R20, R25, R36, RZ ;  /* 0x000000241914b224 */ /* 0x002fe200078e02ff */
[----:B------:R-:W-:-:S02]  /*1050*/  @!P5 IADD3 R13, R13, R27, RZ ;  /* 0x0000001b0d0dd210 */ /* 0x000fc40007ffe0ff */
[----:B------:R-:W-:Y:S01]  /*1060*/  @!P0 IADD3 R22, P6, R23, R30, RZ ;  /* 0x0000001e17168210 */ /* 0x000fe20007fde0ff */
[----:B------:R-:W-:Y:S01]  /*1070*/  @!P3 IMAD R29, R41, R37, R20 ;  /* 0x00000025291db224 */ /* 0x000fe200078e0214 */
[----:B------:R-:W-:Y:S01]  /*1080*/  @!P3 MOV R20, R4 ;  /* 0x000000040014b202 */ /* 0x000fe20000000f00 */
[----:B------:R-:W1:Y:S01]  /*1090*/  @!P3 LDC.64 R38, c[0x0][0x230] ;  /* 0x00008c00ff26bb82 */ /* 0x000e620000000a00 */
[----:B------:R-:W-:Y:S01]  /*10a0*/  @!P3 MOV R21, R7 ;  /* 0x000000070015b202 */ /* 0x000fe20000000f00 */
[----:B------:R-:W5:Y:S01]  /*10b0*/  @!P0 LDG.E.64 R98, desc[UR22][R18.64] ;  /* 0x0000001612628981 */ /* 0x000f62000c1e1b00 */
[----:B------:R-:W-:Y:S02]  /*10c0*/  @!P0 IADD3.X R23, R24, R31, RZ, P6, !PT ;  /* 0x0000001f18178210 */ /* 0x000fe400037fe4ff */
[C---:B------:R-:W-:Y:S02]  /*10d0*/  @!P5 SHF.L.U32 R31, R12.reuse, 0x2, RZ ;  /* 0x000000020c1fd819 */ /* 0x040fe400000006ff */
[----:B------:R-:W-:-:S02]  /*10e0*/  @!P5 SHF.L.U64.HI R24, R12, 0x2, R13 ;  /* 0x000000020c18d819 */ /* 0x000fc4000001020d */
[----:B------:R-:W-:Y:S01]  /*10f0*/  CS2R R12, SRZ ;  /* 0x00000000000c7805 */ /* 0x000fe2000001ff00 */
[----:B------:R-:W-:Y:S01]  /*1100*/  @!P3 IMAD.WIDE.U32 R20, R41, R36, R20 ;  /* 0x000000242914b225 */ /* 0x000fe200078e0014 */
[----:B------:R-:W-:Y:S01]  /*1110*/  IADD3 R41, R2, 0x90, RZ ;  /* 0x0000009002297810 */ /* 0x000fe20007ffe0ff */
[----:B------:R-:W4:Y:S01]  /*1120*/  @!P2 LDC.64 R36, c[0x0][0x288] ;  /* 0x0000a200ff24ab82 */ /* 0x000f220000000a00 */
[----:B------:R-:W-:Y:S02]  /*1130*/  @!P5 IADD3 R26, P6, R31, R34, RZ ;  /* 0x000000221f1ad210 */ /* 0x000fe40007fde0ff */
[----:B------:R4:W5:Y:S01]  /*1140*/  @!P4 LDG.E.64 R12, desc[UR22][R16.64] ;  /* 0x00000016100cc981 */ /* 0x000962000c1e1b00 */
[----:B------:R-:W-:Y:S02]  /*1150*/  ISETP.GE.U32.AND P4, PT, R41, UR18, PT ;  /* 0x0000001229007c0c */ /* 0x000fe4000bf86070 */
[----:B------:R-:W-:Y:S02]  /*1160*/  SHF.R.S32.HI R25, RZ, 0x1f, R41 ;  /* 0x0000001fff197819 */ /* 0x000fe40000011429 */
[----:B------:R-:W-:-:S02]  /*1170*/  @!P5 IADD3.X R27, R24, R35, RZ, P6, !PT ;  /* 0x00000023181bd210 */ /* 0x000fc400037fe4ff */
[----:B------:R-:W-:Y:S01]  /*1180*/  ISETP.GE.AND.EX P4, PT, R25, UR19, PT, P4 ;  /* 0x0000001319007c0c */ /* 0x000fe2000bf86340 */
[----:B------:R-:W4:Y:S01]  /*1190*/  @!P3 LDC.64 R34, c[0x0][0x228] ;  /* 0x00008a00ff22bb82 */ /* 0x000f220000000a00 */
[----:B0-----:R-:W-:Y:S01]  /*11a0*/  @!P5 IADD3 R30, P6, R31, R32, RZ ;  /* 0x000000201f1ed210 */ /* 0x001fe20007fde0ff */
[----:B------:R-:W5:Y:S01]  /*11b0*/  @!P5 LDG.E.64 R96, desc[UR22][R26.64] ;  /* 0x000000161a60d981 */ /* 0x000f62000c1e1b00 */
[----:B------:R-:W-:Y:S02]  /*11c0*/  ISETP.GT.U32.OR P4, PT, R0, 0x1bf, P4 ;  /* 0x000001bf0000780c */ /* 0x000fe40002784470 */
[----:B------:R-:W-:Y:S02]  /*11d0*/  @!P3 IADD3 R21, R21, R29, RZ ;  /* 0x0000001d1515b210 */ /* 0x000fe40007ffe0ff */
[----:B------:R-:W-:Y:S02]  /*11e0*/  @!P3 SHF.L.U32 R29, R20, 0x2, RZ ;  /* 0x00000002141db819 */ /* 0x000fe400000006ff */
[----:B------:R-:W-:-:S02]  /*11f0*/  @!P5 IADD3.X R31, R24, R33, RZ, P6, !PT ;  /* 0x00000021181fd210 */ /* 0x000fc400037fe4ff */
[----:B------:R-:W-:Y:S02]  /*1200*/  @!P3 SHF.L.U64.HI R24, R20, 0x2, R21 ;  /* 0x000000021418b819 */ /* 0x000fe40000010215 */
[----:B-1----:R-:W-:Y:S01]  /*1210*/  @!P3 IADD3 R20, P6, R29, R38, RZ ;  /* 0x000000261d14b210 */ /* 0x002fe20007fde0ff */
[----:B----4-:R-:W-:Y:S01]  /*1220*/  @!P2 IMAD R14, R3, R36, RZ ;  /* 0x00000024030ea224 */ /* 0x010fe200078e02ff */
[----:B------:R-:W-:Y:S02]  /*1230*/  @!P2 MOV R16, R4 ;  /* 0x000000040010a202 */ /* 0x000fe40000000f00 */
[----:B------:R-:W-:Y:S02]  /*1240*/  @!P3 IADD3.X R21, R24, R39, RZ, P6, !PT ;  /* 0x000000271815b210 */ /* 0x000fe400037fe4ff */
[----:B------:R-:W0:Y:S01]  /*1250*/  @!P4 LDC.64 R38, c[0x0][0x288] ;  /* 0x0000a200ff26cb82 */ /* 0x000e220000000a00 */
[----:B------:R-:W-:Y:S01]  /*1260*/  @!P2 MOV R17, R7 ;  /* 0x000000070011a202 */ /* 0x000fe20000000f00 */
[----:B------:R-:W-:Y:S01]  /*1270*/  @!P2 IMAD R3, R43, R37, R14 ;  /* 0x000000252b03a224 */ /* 0x000fe200078e020e */
[----:B------:R-:W-:-:S02]  /*1280*/  CS2R R14, SRZ ;  /* 0x00000000000e7805 */ /* 0x000fc4000001ff00 */
[----:B------:R-:W-:Y:S01]  /*1290*/  @!P4 MOV R19, R7 ;  /* 0x000000070013c202 */ /* 0x000fe20000000f00 */
[----:B------:R-:W5:Y:S01]  /*12a0*/  @!P3 LDG.E.64 R94, desc[UR22][R20.64] ;  /* 0x00000016145eb981 */ /* 0x000f62000c1e1b00 */
[----:B------:R-:W-:Y:S01]  /*12b0*/  @!P2 IMAD.WIDE.U32 R16, R43, R36, R16 ;  /* 0x000000242b10a225 */ /* 0x000fe200078e0010 */
[----:B------:R-:W-:Y:S01]  /*12c0*/  @!P3 IADD3 R28, P6, R29, R34, RZ ;  /* 0x000000221d1cb210 */ /* 0x000fe20007fde0ff */
[----:B------:R-:W1:Y:S01]  /*12d0*/  @!P2 LDC.64 R36, c[0x0][0x228] ;  /* 0x00008a00ff24ab82 */ /* 0x000e620000000a00 */
[----:B------:R4:W5:Y:S01]  /*12e0*/  @!P0 LDG.E.64 R14, desc[UR22][R22.64] ;  /* 0x00000016160e8981 */ /* 0x000962000c1e1b00 */
[----:B------:R-:W-:Y:S02]  /*12f0*/  ISETP.GE.U32.AND P0, PT, R49, UR18, PT ;  /* 0x0000001231007c0c */ /* 0x000fe4000bf06070 */
[----:B------:R-:W-:Y:S02]  /*1300*/  @!P2 IADD3 R17, R17, R3, RZ ;  /* 0x000000031111a210 */ /* 0x000fe40007ffe0ff */
[----:B------:R-:W-:-:S02]  /*1310*/  SHF.R.S32.HI R3, RZ, 0x1f, R49 ;  /* 0x0000001fff037819 */ /* 0x000fc40000011431 */
[----:B------:R-:W-:Y:S01]  /*1320*/  @!P3 IADD3.X R29, R24, R35, RZ, P6, !PT ;  /* 0x00000023181db210 */ /* 0x000fe200037fe4ff */
[----:B------:R-:W3:Y:S01]  /*1330*/  @!P4 LDC.64 R42, c[0x0][0x230] ;  /* 0x00008c00ff2acb82 */ /* 0x000ee20000000a00 */
[----:B------:R-:W-:-:S07]  /*1340*/  ISETP.GE.AND.EX P0, PT, R3, UR19, PT, P0 ;  /* 0x0000001303007c0c */ /* 0x000fce000bf06300 */
[----:B------:R-:W4:Y:S01]  /*1350*/  @!P2 LDC.64 R34, c[0x0][0x230] ;  /* 0x00008c00ff22ab82 */ /* 0x000f220000000a00 */
[----:B------:R-:W-:Y:S01]  /*1360*/  ISETP.GT.U32.OR P0, PT, R0, 0x1bf, P0 ;  /* 0x000001bf0000780c */ /* 0x000fe20000704470 */
[----:B0-----:R-:W-:Y:S01]  /*1370*/  @!P4 IMAD R18, R25, R38, RZ ;  /* 0x000000261912c224 */ /* 0x001fe200078e02ff */
[----:B------:R-:W-:-:S03]  /*1380*/  @!P2 SHF.L.U32 R33, R16, 0x2, RZ ;  /* 0x000000021021a819 */ /* 0x000fc600000006ff */
[C---:B------:R-:W-:Y:S01]  /*1390*/  @!P4 IMAD R25, R41.reuse, R39, R18 ;  /* 0x000000272919c224 */ /* 0x040fe200078e0212 */
[----:B------:R-:W-:Y:S02]  /*13a0*/  @!P4 MOV R18, R4 ;  /* 0x000000040012c202 */ /* 0x000fe40000000f00 */
[----:B------:R-:W-:Y:S02]  /*13b0*/  @!P2 SHF.L.U64.HI R32, R16, 0x2, R17 ;  /* 0x000000021020a819 */ /* 0x000fe40000010211 */
[----:B------:R-:W-:Y:S01]  /*13c0*/  CS2R R16, SRZ ;  /* 0x0000000000107805 */ /* 0x000fe2000001ff00 */
[----:B------:R-:W-:Y:S02]  /*13d0*/  @!P4 IMAD.WIDE.U32 R18, R41, R38, R18 ;  /* 0x000000262912c225 */ /* 0x000fe400078e0012 */
[----:B------:R-:W0:Y:S03]  /*13e0*/  @!P0 LDC.64 R46, c[0x0][0x288] ;  /* 0x0000a200ff2e8b82 */ /* 0x000e260000000a00 */
[----:B------:R0:W5:Y:S01]  /*13f0*/  @!P5 LDG.E.64 R16, desc[UR22][R30.64] ;  /* 0x000000161e10d981 */ /* 0x000162000c1e1b00 */
[----:B------:R-:W-:-:S02]  /*1400*/  @!P4 IADD3 R19, R19, R25, RZ ;  /* 0x000000191313c210 */ /* 0x000fc40007ffe0ff */
[C---:B-1----:R-:W-:Y:S02]  /*1410*/  @!P2 IADD3 R24, P6, R33.reuse, R36, RZ ;  /* 0x000000242118a210 */ /* 0x042fe40007fde0ff */
[----:B------:R-:W1:Y:S01]  /*1420*/  @!P4 LDC.64 R38, c[0x0][0x228] ;  /* 0x00008a00ff26cb82 */ /* 0x000e620000000a00 */
[----:B----4-:R-:W-:Y:S02]  /*1430*/  @!P2 IADD3 R22, P5, R33, R34, RZ ;  /* 0x000000222116a210 */ /* 0x010fe40007fbe0ff */
[----:B------:R-:W-:Y:S02]  /*1440*/  @!P4 SHF.L.U32 R45, R18, 0x2, RZ ;  /* 0x00000002122dc819 */ /* 0x000fe400000006ff */
[----:B------:R-:W-:Y:S02]  /*1450*/  @!P2 IADD3.X R23, R32, R35, RZ, P5, !PT ;  /* 0x000000232017a210 */ /* 0x000fe40002ffe4ff */
[----:B------:R-:W-:Y:S01]  /*1460*/  ISETP.GE.U32.AND P5, PT, R51, UR18, PT ;  /* 0x0000001233007c0c */ /* 0x000fe2000bfa6070 */
[----:B------:R-:W4:Y:S01]  /*1470*/  @!P0 LDC.64 R40, c[0x0][0x230] ;  /* 0x00008c00ff288b82 */ /* 0x000f220000000a00 */
[----:B------:R-:W-:-:S02]  /*1480*/  SHF.R.S32.HI R35, RZ, 0x1f, R51 ;  /* 0x0000001fff237819 */ /* 0x000fc40000011433 */
[----:B------:R-:W-:Y:S02]  /*1490*/  CS2R R20, SRZ ;  /* 0x0000000000147805 */ /* 0x000fe4000001ff00 */
[----:B------:R-:W-:Y:S02]  /*14a0*/  @!P4 SHF.L.U64.HI R34, R18, 0x2, R19 ;  /* 0x000000021222c819 */ /* 0x000fe40000010213 */
[----:B------:R-:W-:Y:S02]  /*14b0*/  CS2R R18, SRZ ;  /* 0x0000000000127805 */ /* 0x000fe4000001ff00 */
[----:B------:R-:W-:Y:S01]  /*14c0*/  @!P2 IADD3.X R25, R32, R37, RZ, P6, !PT ;  /* 0x000000252019a210 */ /* 0x000fe200037fe4ff */
[----:B------:R-:W5:Y:S01]  /*14d0*/  @!P2 LDG.E.64 R92, desc[UR22][R22.64] ;  /* 0x00000016165ca981 */ /* 0x000f62000c1e1b00 */
[----:B------:R-:W-:Y:S01]  /*14e0*/  ISETP.GE.AND.EX P5, PT, R35, UR19, PT, P5 ;  /* 0x0000001323007c0c */ /* 0x000fe2000bfa6350 */
[----:B0-----:R-:W-:Y:S01]  /*14f0*/  @!P0 IMAD R26, R3, R46, RZ ;  /* 0x0000002e031a8224 */ /* 0x001fe200078e02ff */
[----:B------:R-:W-:Y:S01]  /*1500*/  IADD3 R37, R2, 0xb8, RZ ;  /* 0x000000b802257810 */ /* 0x000fe20007ffe0ff */
[----:B------:R0:W5:Y:S01]  /*1510*/  @!P3 LDG.E.64 R18, desc[UR22][R28.64] ;  /* 0x000000161c12b981 */ /* 0x000162000c1e1b00 */
[----:B------:R-:W-:Y:S01]  /*1520*/  ISETP.GT.U32.OR P5, PT, R0, 0x1bf, P5 ;  /* 0x000001bf0000780c */ /* 0x000fe20002fa4470 */
[----:B------:R-:W2:Y:S01]  /*1530*/  @!P0 LDC.64 R30, c[0x0][0x228] ;  /* 0x00008a00ff1e8b82 */ /* 0x000ea20000000a00 */
[----:B------:R-:W-:Y:S01]  /*1540*/  ISETP.GE.U32.AND P3, PT, R37, UR18, PT ;  /* 0x0000001225007c0c */ /* 0x000fe2000bf66070 */
[----:B------:R2:W5:Y:S01]  /*1550*/  @!P2 LDG.E.64 R20, desc[UR22][R24.64] ;  /* 0x000000161814a981 */ /* 0x000562000c1e1b00 */
[----:B------:R-:W-:-:S04]  /*1560*/  SHF.R.S32.HI R50, RZ, 0x1f, R37 ;  /* 0x0000001fff327819 */ /* 0x000fc80000011425 */
[----:B------:R-:W-:Y:S01]  /*1570*/  ISETP.GE.AND.EX P3, PT, R50, UR19, PT, P3 ;  /* 0x0000001332007c0c */ /* 0x000fe2000bf66330 */
[----:B------:R-:W-:-:S03]  /*1580*/  @!P0 IMAD R3, R49, R47, R26 ;  /* 0x0000002f31038224 */ /* 0x000fc600078e021a */
[----:B------:R-:W-:Y:S01]  /*1590*/  ISETP.GT.U32.OR P3, PT, R0, 0x1bf, P3 ;  /* 0x000001bf0000780c */ /* 0x000fe20001f64470 */
[----:B------:R-:W2:Y:S01]  /*15a0*/  @!P5 LDC.64 R32, c[0x0][0x288] ;  /* 0x0000a200ff20db82 */ /* 0x000ea20000000a00 */
[----:B------:R-:W-:Y:S02]  /*15b0*/  @!P0 MOV R26, R4 ;  /* 0x00000004001a8202 */ /* 0x000fe40000000f00 */
[----:B------:R-:W-:Y:S02]  /*15c0*/  @!P0 MOV R27, R7 ;  /* 0x00000007001b8202 */ /* 0x000fe40000000f00 */
[----:B---3--:R-:W-:Y:S01]  /*15d0*/  @!P4 IADD3 R42, P6, R45, R42, RZ ;  /* 0x0000002a2d2ac210 */ /* 0x008fe20007fde0ff */
[----:B------:R-:W-:-:S03]  /*15e0*/  @!P0 IMAD.WIDE.U32 R26, R49, R46, R26 ;  /* 0x0000002e311a8225 */ /* 0x000fc600078e001a */
[----:B------:R-:W-:Y:S02]  /*15f0*/  @!P4 IADD3.X R43, R34, R43, RZ, P6, !PT ;  /* 0x0000002b222bc210 */ /* 0x000fe400037fe4ff */
[----:B-1----:R-:W-:Y:S01]  /*1600*/  @!P4 IADD3 R44, P6, R45, R38, RZ ;  /* 0x000000262d2cc210 */ /* 0x002fe20007fde0ff */
[----:B0-----:R-:W0:Y:S01]  /*1610*/  @!P3 LDC.64 R28, c[0x0][0x288] ;  /* 0x0000a200ff1cbb82 */ /* 0x001e220000000a00 */
[----:B------:R-:W-:Y:S01]  /*1620*/  @!P0 IADD3 R27, R27, R3, RZ ;  /* 0x000000031b1b8210 */ /* 0x000fe20007ffe0ff */
[----:B------:R1:W5:Y:S01]  /*1630*/  @!P4 LDG.E.64 R90, desc[UR22][R42.64] ;  /* 0x000000162a5ac981 */ /* 0x000362000c1e1b00 */
[----:B------:R-:W-:Y:S02]  /*1640*/  @!P0 SHF.L.U32 R3, R26, 0x2, RZ ;  /* 0x000000021a038819 */ /* 0x000fe400000006ff */
[----:B------:R-:W-:Y:S02]  /*1650*/  @!P4 IADD3.X R45, R34, R39, RZ, P6, !PT ;  /* 0x00000027222dc210 */ /* 0x000fe400037fe4ff */
[----:B------:R-:W-:-:S02]  /*1660*/  @!P0 SHF.L.U64.HI R36, R26, 0x2, R27 ;  /* 0x000000021a248819 */ /* 0x000fc4000001021b */
[----:B----4-:R-:W-:Y:S01]  /*1670*/  @!P0 IADD3 R40, P2, R3, R40, RZ ;  /* 0x0000002803288210 */ /* 0x010fe20007f5e0ff */
[----:B------:R-:W3:Y:S01]  /*1680*/  @!P5 LDC.64 R26, c[0x0][0x230] ;  /* 0x00008c00ff1adb82 */ /* 0x000ee20000000a00 */
[----:B------:R-:W-:Y:S02]  /*1690*/  IADD3 R39, R2, 0xc8, RZ ;  /* 0x000000c802277810 */ /* 0x000fe40007ffe0ff */
[----:B------:R-:W-:Y:S02]  /*16a0*/  @!P0 IADD3.X R41, R36, R41, RZ, P2, !PT ;  /* 0x0000002924298210 */ /* 0x000fe400017fe4ff */
[----:B------:R-:W-:Y:S02]  /*16b0*/  ISETP.GE.U32.AND P2, PT, R39, UR18, PT ;  /* 0x0000001227007c0c */ /* 0x000fe4000bf46070 */
[----:B------:R-:W-:Y:S01]  /*16c0*/  SHF.R.S32.HI R48, RZ, 0x1f, R39 ;  /* 0x0000001fff307819 */ /* 0x000fe20000011427 */
[----:B--2---:R-:W-:Y:S01]  /*16d0*/  @!P5 IMAD R38, R35, R32, RZ ;  /* 0x000000202326d224 */ /* 0x004fe200078e02ff */
[----:B------:R-:W-:Y:S01]  /*16e0*/  @!P5 MOV R22, R4 ;  /* 0x000000040016d202 */ /* 0x000fe20000000f00 */
[----:B------:R-:W2:Y:S01]  /*16f0*/  @!P5 LDC.64 R34, c[0x0][0x228] ;  /* 0x00008a00ff22db82 */ /* 0x000ea20000000a00 */
[----:B------:R-:W-:Y:S01]  /*1700*/  ISETP.GE.AND.EX P2, PT, R48, UR19, PT, P2 ;  /* 0x0000001330007c0c */ /* 0x000fe2000bf46320 */
[----:B------:R-:W5:Y:S01]  /*1710*/  @!P0 LDG.E.64 R88, desc[UR22][R40.64] ;  /* 0x0000001628588981 */ /* 0x000f62000c1e1b00 */
[----:B------:R-:W-:-:S02]  /*1720*/  @!P5 MOV R23, R7 ;  /* 0x000000070017d202 */ /* 0x000fc40000000f00 */
[----:B------:R-:W-:Y:S02]  /*1730*/  ISETP.GT.U32.OR P2, PT, R0, 0x1bf, P2 ;  /* 0x000001bf0000780c */ /* 0x000fe40001744470 */
[----:B------:R-:W-:Y:S01]  /*1740*/  @!P0 IADD3 R30, P6, R3, R30, RZ ;  /* 0x0000001e031e8210 */ /* 0x000fe20007fde0ff */
[C---:B------:R-:W-:Y:S02]  /*1750*/  @!P5 IMAD R3, R51.reuse, R33, R38 ;  /* 0x000000213303d224 */ /* 0x040fe400078e0226 */
[----:B------:R-:W-:-:S04]  /*1760*/  @!P5 IMAD.WIDE.U32 R32, R51, R32, R22 ;  /* 0x000000203320d225 */ /* 0x000fc800078e0016 */
[----:B0-----:R-:W-:Y:S01]  /*1770*/  @!P3 IMAD R24, R50, R28, RZ ;  /* 0x0000001c3218b224 */ /* 0x001fe200078e02ff */
[----:B------:R-:W-:Y:S01]  /*1780*/  @!P5 IADD3 R23, R33, R3, RZ ;  /* 0x000000032117d210 */ /* 0x000fe20007ffe0ff */
[----:B------:R-:W0:Y:S02]  /*1790*/  @!P3 LDC.64 R50, c[0x0][0x230] ;  /* 0x00008c00ff32bb82 */ /* 0x000e240000000a00 */
[----:B------:R-:W-:Y:S01]  /*17a0*/  @!P3 IMAD R47, R37, R29, R24 ;  /* 0x0000001d252fb224 */ /* 0x000fe200078e0218 */
[----:B------:R-:W-:Y:S02]  /*17b0*/  CS2R R24, SRZ ;  /* 0x0000000000187805 */ /* 0x000fe4000001ff00 */
[----:B------:R-:W-:Y:S02]  /*17c0*/  @!P0 IADD3.X R31, R36, R31, RZ, P6, !PT ;  /* 0x0000001f241f8210 */ /* 0x000fe400037fe4ff */
[C---:B------:R-:W-:Y:S02]  /*17d0*/  @!P5 SHF.L.U32 R3, R32.reuse, 0x2, RZ ;  /* 0x000000022003d819 */ /* 0x040fe400000006ff */
[----:B------:R-:W-:Y:S01]  /*17e0*/  @!P5 SHF.L.U64.HI R46, R32, 0x2, R23 ;  /* 0x00000002202ed819 */ /* 0x000fe20000010217 */
[----:B------:R-:W-:Y:S01]  /*17f0*/  STL [R1+0xa8], R104 ;  /* 0x0000a86801007387 */ /* 0x000fe20000100800 */
[----:B------:R-:W4:Y:S01]  /*1800*/  @!P2 LDC.64 R32, c[0x0][0x288] ;  /* 0x0000a200ff20ab82 */ /* 0x000f220000000a00 */
[----:B------:R-:W-:-:S02]  /*1810*/  IADD3 R38, R2, 0xd0, RZ ;  /* 0x000000d002267810 */ /* 0x000fc40007ffe0ff */
[----:B------:R-:W-:Y:S04]  /*1820*/  STL [R1+0xa4], R105 ;  /* 0x0000a46901007387 */ /* 0x000fe80000100800 */
[----:B------:R3:W5:Y:S01]  /*1830*/  @!P0 LDG.E.64 R24, desc[UR22][R30.64] ;  /* 0x000000161e188981 */ /* 0x000762000c1e1b00 */
[----:B------:R-:W-:Y:S02]  /*1840*/  ISETP.GE.U32.AND P0, PT, R38, UR18, PT ;  /* 0x0000001226007c0c */ /* 0x000fe4000bf06070 */
[----:B------:R-:W-:Y:S02]  /*1850*/  CS2R R22, SRZ ;  /* 0x0000000000167805 */ /* 0x000fe4000001ff00 */
[----:B--2---:R-:W-:Y:S01]  /*1860*/  @!P5 IADD3 R34, P6, R3, R34, RZ ;  /* 0x000000220322d210 */ /* 0x004fe20007fde0ff */
[----:B-1----:R-:W1:Y:S03]  /*1870*/  @!P2 LDC.64 R42, c[0x0][0x228] ;  /* 0x00008a00ff2aab82 */ /* 0x002e660000000a00 */
[----:B------:R2:W5:Y:S01]  /*1880*/  @!P4 LDG.E.64 R22, desc[UR22][R44.64] ;  /* 0x000000162c16c981 */ /* 0x000562000c1e1b00 */
[----:B---3--:R-:W-:-:S02]  /*1890*/  @!P3 MOV R30, R4 ;  /* 0x00000004001eb202 */ /* 0x008fc40000000f00 */
[----:B------:R-:W-:Y:S01]  /*18a0*/  @!P3 MOV R31, R7 ;  /* 0x00000007001fb202 */ /* 0x000fe20000000f00 */
[----:B------:R-:W-:Y:S01]  /*18b0*/  STL.64 [R1+0xb0], R8 ;  /* 0x0000b00801007387 */ /* 0x000fe20000100a00 */
[----:B------:R-:W-:Y:S01]  /*18c0*/  @!P5 IADD3.X R35, R46, R35, RZ, P6, !PT ;  /* 0x000000232e23d210 */ /* 0x000fe200037fe4ff */
[----:B--2---:R-:W2:Y:S02]  /*18d0*/  @!P2 LDC.64 R44, c[0x0][0x230] ;  /* 0x00008c00ff2cab82 */ /* 0x004ea40000000a00 */
[----:B------:R-:W-:Y:S04]  /*18e0*/  STL.64 [R1+0xb8], R102 ;  /* 0x0000b86601007387 */ /* 0x000fe80000100a00 */
[----:B------:R3:W-:Y:S01]  /*18f0*/  STL.64 [R1+0xc0], R10 ;  /* 0x0000c00a01007387 */ /* 0x0007e20000100a00 */
[----:B------:R-:W-:-:S02]  /*1900*/  @!P5 IADD3 R36, P4, R3, R26, RZ ;  /* 0x0000001a0324d210 */ /* 0x000fc40007f9e0ff */
[----:B---3--:R-:W-:-:S04]  /*1910*/  SHF.R.S32.HI R10, RZ, 0x1f, R38 ;  /* 0x0000001fff0a7819 */ /* 0x008fc80000011426 */
[----:B------:R-:W-:-:S04]  /*1920*/  ISETP.GE.AND.EX P0, PT, R10, UR19, PT, P0 ;  /* 0x000000130a007c0c */ /* 0x000fc8000bf06300 */
[----:B------:R-:W-:Y:S02]  /*1930*/  ISETP.GT.U32.OR P0, PT, R0, 0x1bf, P0 ;  /* 0x000001bf0000780c */ /* 0x000fe40000704470 */
[----:B------:R-:W-:Y:S01]  /*1940*/  IADD3 R3, R2, 0xd8, RZ ;  /* 0x000000d802037810 */ /* 0x000fe20007ffe0ff */
[----:B------:R-:W-:Y:S01]  /*1950*/  @!P3 IMAD.WIDE.U32 R28, R37, R28, R30 ;  /* 0x0000001c251cb225 */ /* 0x000fe200078e001e */
[----:B------:R-:W-:Y:S02]  /*1960*/  @!P5 IADD3.X R37, R46, R27, RZ, P4, !PT ;  /* 0x0000001b2e25d210 */ /* 0x000fe400027fe4ff */
[----:B------:R-:W-:Y:S02]  /*1970*/  ISETP.GE.U32.AND P4, PT, R3, UR18, PT ;  /* 0x0000001203007c0c */ /* 0x000fe4000bf86070 */
[----:B------:R-:W-:Y:S01]  /*1980*/  SHF.R.S32.HI R9, RZ, 0x1f, R3 ;  /* 0x0000001fff097819 */ /* 0x000fe20000011403 */
[----:B----4-:R-:W-:Y:S01]  /*1990*/  @!P2 IMAD R26, R48, R32, RZ ;  /* 0x00000020301aa224 */ /* 0x010fe200078e02ff */
[----:B------:R-:W-:Y:S01]  /*19a0*/  @!P3 IADD3 R27, R29, R47, RZ ;  /* 0x0000002f1d1bb210 */ /* 0x000fe20007ffe0ff */
[----:B------:R-:W5:Y:S01]  /*19b0*/  @!P5 LDG.E.64 R86, desc[UR22][R36.64] ;  /* 0x000000162456d981 */ /* 0x000f62000c1e1b00 */
[----:B------:R-:W-:Y:S01]  /*19c0*/  ISETP.GE.AND.EX P4, PT, R9, UR19, PT, P4 ;  /* 0x0000001309007c0c */ /* 0x000fe2000bf86340 */
[----:B------:R-:W3:Y:S01]  /*19d0*/  @!P3 LDC.64 R46, c[0x0][0x228] ;  /* 0x00008a00ff2ebb82 */ /* 0x000ee20000000a00 */
[----:B------:R-:W-:Y:S01]  /*19e0*/  @!P3 SHF.L.U64.HI R40, R28, 0x2, R27 ;  /* 0x000000021c28b819 */ /* 0x000fe2000001021b */
[----:B------:R-:W-:Y:S01]  /*19f0*/  @!P2 IMAD R49, R39, R33, R26 ;  /* 0x000000212731a224 */ /* 0x000fe200078e021a */
[----:B------:R-:W-:-:S02]  /*1a00*/  ISETP.GT.U32.OR P4, PT, R0, 0x1bf, P4 ;  /* 0x000001bf0000780c */ /* 0x000fc40002784470 */
[----:B------:R-:W-:-:S03]  /*1a10*/  CS2R R26, SRZ ;  /* 0x00000000001a7805 */ /* 0x000fc6000001ff00 */
[----:B------:R-:W4:Y:S03]  /*1a20*/  @!P0 LDC.64 R30, c[0x0][0x288] ;  /* 0x0000a200ff1e8b82 */ /* 0x000f260000000a00 */
[----:B------:R0:W5:Y:S01]  /*1a30*/  @!P5 LDG.E.64 R26, desc[UR22][R34.64] ;  /* 0x00000016221ad981 */ /* 0x000162000c1e1b00 */
[----:B------:R-:W-:-:S04]  /*1a40*/  @!P3 SHF.L.U32 R41, R28, 0x2, RZ ;  /* 0x000000021c29b819 */ /* 0x000fc800000006ff */
[----:B------:R-:W1:Y:S01]  /*1a50*/  @!P4 LDC.64 R28, c[0x0][0x288] ;  /* 0x0000a200ff1ccb82 */ /* 0x000e620000000a00 */
[----:B0-----:R-:W-:Y:S02]  /*1a60*/  @!P2 MOV R34, R4 ;  /* 0x000000040022a202 */ /* 0x001fe40000000f00 */
[----:B------:R-:W-:Y:S02]  /*1a70*/  @!P2 MOV R35, R7 ;  /* 0x000000070023a202 */ /* 0x000fe40000000f00 */
[----:B------:R-:W-:-:S03]  /*1a80*/  @!P3 IADD3 R50, P6, R41, R50, RZ ;  /* 0x000000322932b210 */ /* 0x000fc60007fde0ff */
[----:B------:R-:W0:Y:S01]  /*1a90*/  @!P0 LDC.64 R36, c[0x0][0x228] ;  /* 0x00008a00ff248b82 */ /* 0x000e220000000a00 */
[----:B------:R-:W-:Y:S01]  /*1aa0*/  @!P2 IMAD.WIDE.U32 R32, R39, R32, R34 ;  /* 0x000000202720a225 */ /* 0x000fe200078e0022 */
[----:B------:R-:W-:-:S04]  /*1ab0*/  @!P3 IADD3.X R51, R40, R51, RZ, P6, !PT ;  /* 0x000000332833b210 */ /* 0x000fc800037fe4ff */
[----:B------:R-:W-:Y:S02]  /*1ac0*/  @!P2 IADD3 R33, R33, R49, RZ ;  /* 0x000000312121a210 */ /* 0x000fe40007ffe0ff */
[----:B------:R-:W0:Y:S01]  /*1ad0*/  @!P0 LDC.64 R34, c[0x0][0x230] ;  /* 0x00008c00ff228b82 */ /* 0x000e220000000a00 */
[----:B---3--:R-:W-:Y:S01]  /*1ae0*/  @!P3 IADD3 R46, P6, R41, R46, RZ ;  /* 0x0000002e292eb210 */ /* 0x008fe20007fde0ff */
[----:B----4-:R-:W-:Y:S01]  /*1af0*/  @!P0 IMAD R41, R10, R30, RZ ;  /* 0x0000001e0a298224 */ /* 0x010fe200078e02ff */
[C---:B------:R-:W-:Y:S01]  /*1b00*/  @!P2 SHF.L.U32 R39, R32.reuse, 0x2, RZ ;  /* 0x000000022027a819 */ /* 0x040fe200000006ff */
[----:B------:R-:W5:Y:S01]  /*1b10*/  @!P3 LDG.E.64 R84, desc[UR22][R50.64] ;  /* 0x000000163254b981 */ /* 0x000f62000c1e1b00 */
[----:B------:R-:W-:Y:S02]  /*1b20*/  @!P2 SHF.L.U64.HI R52, R32, 0x2, R33 ;  /* 0x000000022034a819 */ /* 0x000fe40000010221 */
[----:B------:R-:W-:Y:S02]  /*1b30*/  @!P0 MOV R32, R4 ;  /* 0x0000000400208202 */ /* 0x000fe40000000f00 */
[----:B------:R-:W-:Y:S01]  /*1b40*/  @!P0 MOV R33, R7 ;  /* 0x0000000700218202 */ /* 0x000fe20000000f00 */
[----:B------:R-:W-:Y:S01]  /*1b50*/  @!P0 IMAD R49, R38, R31, R41 ;  /* 0x0000001f26318224 */ /* 0x000fe200078e0229 */
[----:B------:R-:W-:-:S02]  /*1b60*/  @!P3 IADD3.X R47, R40, R47, RZ, P6, !PT ;  /* 0x0000002f282fb210 */ /* 0x000fc400037fe4ff */
[C---:B--2---:R-:W-:Y:S01]  /*1b70*/  @!P2 IADD3 R44, P6, R39.reuse, R44, RZ ;  /* 0x0000002c272ca210 */ /* 0x044fe20007fde0ff */
[----:B------:R-:W2:Y:S01]  /*1b80*/  @!P4 LDC.64 R40, c[0x0][0x230] ;  /* 0x00008c00ff28cb82 */ /* 0x000ea20000000a00 */
[----:B------:R-:W-:Y:S02]  /*1b90*/  @!P0 IMAD.WIDE.U32 R30, R38, R30, R32 ;  /* 0x0000001e261e8225 */ /* 0x000fe400078e0020 */
[C---:B------:R-:W-:Y:S02]  /*1ba0*/  @!P2 IADD3.X R45, R52.reuse, R45, RZ, P6, !PT ;  /* 0x0000002d342da210 */ /* 0x040fe400037fe4ff */
[----:B-1----:R-:W-:Y:S02]  /*1bb0*/  @!P2 IADD3 R42, P6, R39, R42, RZ ;  /* 0x0000002a272aa210 */ /* 0x002fe40007fde0ff */
[----:B------:R-:W-:Y:S01]  /*1bc0*/  @!P0 IADD3 R31, R31, R49, RZ ;  /* 0x000000311f1f8210 */ /* 0x000fe20007ffe0ff */
[----:B------:R-:W-:Y:S01]  /*1bd0*/  @!P4 IMAD R54, R9, R28, RZ ;  /* 0x0000001c0936c224 */ /* 0x000fe200078e02ff */
[----:B------:R-:W-:Y:S01]  /*1be0*/  @!P2 IADD3.X R43, R52, R43, RZ, P6, !PT ;  /* 0x0000002b342ba210 */ /* 0x000fe200037fe4ff */
[----:B------:R-:W1:Y:S01]  /*1bf0*/  @!P4 LDC.64 R38, c[0x0][0x228] ;  /* 0x00008a00ff26cb82 */ /* 0x000e620000000a00 */
[C---:B------:R-:W-:Y:S01]  /*1c00*/  @!P0 SHF.L.U32 R49, R30.reuse, 0x2, RZ ;  /* 0x000000021e318819 */ /* 0x040fe200000006ff */
[----:B------:R3:W5:Y:S01]  /*1c10*/  @!P2 LDG.E.64 R62, desc[UR22][R44.64] ;  /* 0x000000162c3ea981 */ /* 0x000762000c1e1b00 */
[----:B------:R-:W-:-:S02]  /*1c20*/  @!P0 SHF.L.U64.HI R52, R30, 0x2, R31 ;  /* 0x000000021e348819 */ /* 0x000fc4000001021f */
[----:B------:R-:W-:Y:S02]  /*1c30*/  @!P4 MOV R30, R4 ;  /* 0x00000004001ec202 */ /* 0x000fe40000000f00 */
[----:B------:R-:W-:Y:S01]  /*1c40*/  @!P4 MOV R31, R7 ;  /* 0x00000007001fc202 */ /* 0x000fe20000000f00 */
[----:B------:R-:W-:Y:S01]  /*1c50*/  @!P4 IMAD R53, R3, R29, R54 ;  /* 0x0000001d0335c224 */ /* 0x000fe200078e0236 */
[----:B0-----:R-:W-:Y:S01]  /*1c60*/  @!P0 IADD3 R34, P6, R49, R34, RZ ;  /* 0x0000002231228210 */ /* 0x001fe20007fde0ff */
[----:B------:R-:W-:-:S03]  /*1c70*/  @!P4 IMAD.WIDE.U32 R28, R3, R28, R30 ;  /* 0x0000001c031cc225 */ /* 0x000fc600078e001e */
[----:B------:R-:W-:Y:S02]  /*1c80*/  @!P0 IADD3.X R35, R52, R35, RZ, P6, !PT ;  /* 0x0000002334238210 */ /* 0x000fe400037fe4ff */
[----:B------:R-:W-:Y:S02]  /*1c90*/  @!P0 IADD3 R36, P6, R49, R36, RZ ;  /* 0x0000002431248210 */ /* 0x000fe40007fde0ff */
[----:B------:R-:W-:Y:S02]  /*1ca0*/  @!P4 IADD3 R29, R29, R53, RZ ;  /* 0x000000351d1dc210 */ /* 0x000fe40007ffe0ff */
[----:B------:R-:W-:Y:S02]  /*1cb0*/  IADD3 R48, R2, 0xe0, RZ ;  /* 0x000000e002307810 */ /* 0x000fe40007ffe0ff */
[----:B------:R-:W-:Y:S02]  /*1cc0*/  CS2R R30, SRZ ;  /* 0x00000000001e7805 */ /* 0x000fe4000001ff00 */
[----:B------:R-:W-:Y:S01]  /*1cd0*/  @!P4 SHF.L.U32 R3, R28, 0x2, RZ ;  /* 0x000000021c03c819 */ /* 0x000fe200000006ff */
[----:B------:R-:W5:Y:S01]  /*1ce0*/  @!P0 LDG.E.64 R60, desc[UR22][R34.64] ;  /* 0x00000016223c8981 */ /* 0x000f62000c1e1b00 */
[----:B------:R-:W-:-:S02]  /*1cf0*/  @!P0 IADD3.X R37, R52, R37, RZ, P6, !PT ;  /* 0x0000002534258210 */ /* 0x000fc400037fe4ff */
[----:B------:R-:W-:Y:S01]  /*1d00*/  @!P4 SHF.L.U64.HI R28, R28, 0x2, R29 ;  /* 0x000000021c1cc819 */ /* 0x000fe2000001021d */
[----:B------:R-:W5:Y:S01]  /*1d10*/  @!P2 LDG.E.64 R30, desc[UR22][R42.64] ;  /* 0x000000162a1ea981 */ /* 0x000f62000c1e1b00 */
[----:B--2---:R-:W-:-:S04]  /*1d20*/  @!P4 IADD3 R40, P6, R3, R40, RZ ;  /* 0x000000280328c210 */ /* 0x004fc80007fde0ff */
[----:B------:R-:W-:-:S05]  /*1d30*/  @!P4 IADD3.X R41, R28, R41, RZ, P6, !PT ;  /* 0x000000291c29c210 */ /* 0x000fca00037fe4ff */
[----:B------:R-:W2:Y:S01]  /*1d40*/  @!P4 LDG.E.64 R56, desc[UR22][R40.64] ;  /* 0x000000162838c981 */ /* 0x000ea2000c1e1b00 */
[----:B------:R-:W-:Y:S02]  /*1d50*/  ISETP.GE.U32.AND P5, PT, R48, UR18, PT ;  /* 0x0000001230007c0c */ /* 0x000fe4000bfa6070 */
[----:B------:R-:W-:-:S04]  /*1d60*/  SHF.R.S32.HI R8, RZ, 0x1f, R48 ;  /* 0x0000001fff087819 */ /* 0x000fc80000011430 */
[----:B------:R-:W-:-:S04]  /*1d70*/  ISETP.GE.AND.EX P5, PT, R8, UR19, PT, P5 ;  /* 0x0000001308007c0c */ /* 0x000fc8000bfa6350 */
[----:B------:R-:W-:-:S13]  /*1d80*/  ISETP.GT.U32.OR P5, PT, R0, 0x1bf, P5 ;  /* 0x000001bf0000780c */ /* 0x000fda0002fa4470 */
[----:B------:R-:W0:Y:S01]  /*1d90*/  @!P5 LDC.64 R32, c[0x0][0x288] ;  /* 0x0000a200ff20db82 */ /* 0x000e220000000a00 */
[----:B-1----:R-:W-:Y:S02]  /*1da0*/  @!P4 IADD3 R38, P6, R3, R38, RZ ;  /* 0x000000260326c210 */ /* 0x002fe40007fde0ff */
[----:B------:R-:W-:Y:S02]  /*1db0*/  @!P5 MOV R29, R7 ;  /* 0x00000007001dd202 */ /* 0x000fe40000000f00 */
[----:B------:R-:W-:Y:S02]  /*1dc0*/  @!P4 IADD3.X R39, R28, R39, RZ, P6, !PT ;  /* 0x000000271c27c210 */ /* 0x000fe400037fe4ff */
[----:B------:R-:W-:Y:S01]  /*1dd0*/  @!P5 MOV R28, R4 ;  /* 0x00000004001cd202 */ /* 0x000fe20000000f00 */
[----:B---3--:R-:W1:Y:S01]  /*1de0*/  @!P5 LDC.64 R44, c[0x0][0x230] ;  /* 0x00008c00ff2cdb82 */ /* 0x008e620000000a00 */
[C---:B------:R-:W-:Y:S02]  /*1df0*/  IADD3 R49, R2.reuse, 0xe8, RZ ;  /* 0x000000e802317810 */ /* 0x040fe40007ffe0ff */
[----:B------:R-:W-:-:S05]  /*1e00*/  IADD3 R51, R2, 0xf0, RZ ;  /* 0x000000f002337810 */ /* 0x000fca0007ffe0ff */
[----:B------:R-:W3:Y:S01]  /*1e10*/  @!P5 LDC.64 R52, c[0x0][0x228] ;  /* 0x00008a00ff34db82 */ /* 0x000ee20000000a00 */
[----:B0-----:R-:W-:-:S04]  /*1e20*/  @!P5 IMAD R3, R8, R32, RZ ;  /* 0x000000200803d224 */ /* 0x001fc800078e02ff */
[C---:B------:R-:W-:Y:S02]  /*1e30*/  @!P5 IMAD R3, R48.reuse, R33, R3 ;  /* 0x000000213003d224 */ /* 0x040fe400078e0203 */
[----:B------:R-:W-:Y:S01]  /*1e40*/  @!P5 IMAD.WIDE.U32 R32, R48, R32, R28 ;  /* 0x000000203020d225 */ /* 0x000fe200078e001c */
[----:B------:R-:W-:Y:S02]  /*1e50*/  CS2R R28, SRZ ;  /* 0x00000000001c7805 */ /* 0x000fe4000001ff00 */
[----:B------:R-:W-:-:S04]  /*1e60*/  SHF.R.S32.HI R8, RZ, 0x1f, R49 ;  /* 0x0000001fff087819 */ /* 0x000fc80000011431 */
[----:B------:R0:W5:Y:S01]  /*1e70*/  @!P3 LDG.E.64 R28, desc[UR22][R46.64] ;  /* 0x000000162e1cb981 */ /* 0x000162000c1e1b00 */
[----:B------:R-:W-:Y:S02]  /*1e80*/  ISETP.GE.U32.AND P3, PT, R49, UR18, PT ;  /* 0x0000001231007c0c */ /* 0x000fe4000bf66070 */
[----:B------:R-:W-:Y:S02]  /*1e90*/  ISETP.GE.U32.AND P2, PT, R51, UR18, PT ;  /* 0x0000001233007c0c */ /* 0x000fe4000bf46070 */
[----:B------:R-:W-:Y:S02]  /*1ea0*/  ISETP.GE.AND.EX P3, PT, R8, UR19, PT, P3 ;  /* 0x0000001308007c0c */ /* 0x000fe4000bf66330 */
[----:B------:R-:W-:Y:S02]  /*1eb0*/  SHF.R.S32.HI R10, RZ, 0x1f, R51 ;  /* 0x0000001fff0a7819 */ /* 0x000fe40000011433 */
[----:B------:R-:W-:Y:S02]  /*1ec0*/  ISETP.GT.U32.OR P3, PT, R0, 0x1bf, P3 ;  /* 0x000001bf0000780c */ /* 0x000fe40001f64470 */
[----:B------:R-:W-:-:S02]  /*1ed0*/  ISETP.GE.AND.EX P2, PT, R10, UR19, PT, P2 ;  /* 0x000000130a007c0c */ /* 0x000fc4000bf46320 */
[----:B------:R-:W-:Y:S02]  /*1ee0*/  @!P5 IADD3 R3, R33, R3, RZ ;  /* 0x000000032103d210 */ /* 0x000fe40007ffe0ff */
[----:B------:R-:W-:Y:S02]  /*1ef0*/  ISETP.GT.U32.OR P2, PT, R0, 0x1bf, P2 ;  /* 0x000001bf0000780c */ /* 0x000fe40001744470 */
[C---:B------:R-:W-:Y:S02]  /*1f00*/  @!P5 SHF.L.U32 R55, R32.reuse, 0x2, RZ ;  /* 0x000000022037d819 */ /* 0x040fe400000006ff */
[----:B------:R-:W-:Y:S02]  /*1f10*/  @!P5 SHF.L.U64.HI R48, R32, 0x2, R3 ;  /* 0x000000022030d819 */ /* 0x000fe40000010203 */
[----:B------:R-:W-:Y:S01]  /*1f20*/  CS2R R32, SRZ ;  /* 0x0000000000207805 */ /* 0x000fe2000001ff00 */
[----:B0-----:R-:W0:Y:S05]  /*1f30*/  @!P3 LDC.64 R46, c[0x0][0x288] ;  /* 0x0000a200ff2ebb82 */ /* 0x001e2a0000000a00 */
[----:B------:R4:W5:Y:S01]  /*1f40*/  @!P0 LDG.E.64 R32, desc[UR22][R36.64] ;  /* 0x0000001624208981 */ /* 0x000962000c1e1b00 */
[----:B------:R-:W-:-:S02]  /*1f50*/  CS2R R34, SRZ ;  /* 0x0000000000227805 */ /* 0x000fc4000001ff00 */
[----:B------:R-:W0:Y:S04]  /*1f60*/  @!P3 LDC.64 R42, c[0x0][0x230] ;  /* 0x00008c00ff2abb82 */ /* 0x000e280000000a00 */
[----:B------:R0:W5:Y:S04]  /*1f70*/  @!P4 LDG.E.64 R34, desc[UR22][R38.64] ;  /* 0x000000162622c981 */ /* 0x000168000c1e1b00 */
[----:B----4-:R-:W4:Y:S01]  /*1f80*/  @!P2 LDC.64 R36, c[0x0][0x288] ;  /* 0x0000a200ff24ab82 */ /* 0x010f220000000a00 */
[C---:B-1----:R-:W-:Y:S02]  /*1f90*/  @!P5 IADD3 R44, P4, R55.reuse, R44, RZ ;  /* 0x0000002c372cd210 */ /* 0x042fe40007f9e0ff */
[----:B---3--:R-:W-:-:S05]  /*1fa0*/  @!P5 IADD3 R52, P6, R55, R52, RZ ;  /* 0x000000343734d210 */ /* 0x008fca0007fde0ff */
[----:B------:R-:W1:Y:S01]  /*1fb0*/  @!P3 LDC.64 R40, c[0x0][0x228] ;  /* 0x00008a00ff28bb82 */ /* 0x000e620000000a00 */
[----:B0-----:R-:W-:Y:S01]  /*1fc0*/  @!P3 IMAD R50, R8, R46, RZ ;  /* 0x0000002e0832b224 */ /* 0x001fe200078e02ff */
[----:B------:R-:W-:Y:S02]  /*1fd0*/  @!P3 MOV R38, R4 ;  /* 0x000000040026b202 */ /* 0x000fe40000000f00 */
[----:B------:R-:W-:Y:S01]  /*1fe0*/  @!P3 MOV R39, R7 ;  /* 0x000000070027b202 */ /* 0x000fe20000000f00 */
[C---:B------:R-:W-:Y:S01]  /*1ff0*/  @!P3 IMAD R55, R49.reuse, R47, R50 ;  /* 0x0000002f3137b224 */ /* 0x040fe200078e0232 */
[C---:B------:R-:W-:Y:S02]  /*2000*/  @!P5 IADD3.X R45, R48.reuse, R45, RZ, P4, !PT ;  /* 0x0000002d302dd210 */ /* 0x040fe400027fe4ff */
[----:B------:R-:W-:Y:S01]  /*2010*/  @!P5 IADD3.X R53, R48, R53, RZ, P6, !PT ;  /* 0x000000353035d210 */ /* 0x000fe200037fe4ff */
[----:B------:R-:W-:Y:S02]  /*2020*/  @!P3 IMAD.WIDE.U32 R46, R49, R46, R38 ;  /* 0x0000002e312eb225 */ /* 0x000fe400078e0026 */
[----:B------:R-:W3:Y:S02]  /*2030*/  @!P5 LDG.E.64 R64, desc[UR22][R44.64] ;  /* 0x000000162c40d981 */ /* 0x000ee4000c1e1b00 */
[----:B----4-:R-:W-:Y:S01]  /*2040*/  @!P2 IMAD R48, R10, R36, RZ ;  /* 0x000000240a30a224 */ /* 0x010fe200078e02ff */
[----:B------:R-:W-:-:S02]  /*2050*/  @!P3 IADD3 R47, R47, R55, RZ ;  /* 0x000000372f2fb210 */ /* 0x000fc40007ffe0ff */
[C---:B------:R-:W-:Y:S02]  /*2060*/  @!P3 SHF.L.U32 R55, R46.reuse, 0x2, RZ ;  /* 0x000000022e37b819 */ /* 0x040fe400000006ff */
[----:B------:R-:W-:Y:S02]  /*2070*/  @!P2 MOV R49, R7 ;  /* 0x000000070031a202 */ /* 0x000fe40000000f00 */
[----:B------:R-:W-:Y:S01]  /*2080*/  @!P3 IADD3 R42, P6, R55, R42, RZ ;  /* 0x0000002a372ab210 */ /* 0x000fe20007fde0ff */
[----:B--2---:R0:W-:Y:S02]  /*2090*/  STL.64 [R1+0x48], R56 ;  /* 0x0000483801007387 */ /* 0x0041e40000100a00 */
[----:B0-----:R-:W-:Y:S01]  /*20a0*/  @!P2 IMAD R57, R51, R37, R48 ;  /* 0x000000253339a224 */ /* 0x001fe200078e0230 */
[----:B------:R-:W-:Y:S02]  /*20b0*/  @!P2 MOV R48, R4 ;  /* 0x000000040030a202 */ /* 0x000fe40000000f00 */
[----:B------:R-:W-:-:S02]  /*20c0*/  @!P3 SHF.L.U64.HI R56, R46, 0x2, R47 ;  /* 0x000000022e38b819 */ /* 0x000fc4000001022f */
[----:B------:R-:W-:Y:S01]  /*20d0*/  IADD3 R3, R2, 0xb0, RZ ;  /* 0x000000b002037810 */ /* 0x000fe20007ffe0ff */
[----:B------:R-:W-:Y:S01]  /*20e0*/  @!P2 IMAD.WIDE.U32 R36, R51, R36, R48 ;  /* 0x000000243324a225 */ /* 0x000fe200078e0030 */
[C---:B------:R-:W-:Y:S01]  /*20f0*/  @!P3 IADD3.X R43, R56.reuse, R43, RZ, P6, !PT ;  /* 0x0000002b382bb210 */ /* 0x040fe200037fe4ff */
[----:B------:R-:W0:Y:S01]  /*2100*/  @!P2 LDC.64 R46, c[0x0][0x230] ;  /* 0x00008c00ff2eab82 */ /* 0x000e220000000a00 */
[----:B-1----:R-:W-:Y:S02]  /*2110*/  @!P3 IADD3 R40, P6, R55, R40, RZ ;  /* 0x000000283728b210 */ /* 0x002fe40007fde0ff */
[----:B------:R-:W-:Y:S02]  /*2120*/  @!P2 IADD3 R37, R37, R57, RZ ;  /* 0x000000392525a210 */ /* 0x000fe40007ffe0ff */
[----:B------:R-:W-:Y:S02]  /*2130*/  @!P3 IADD3.X R41, R56, R41, RZ, P6, !PT ;  /* 0x000000293829b210 */ /* 0x000fe400037fe4ff */
[C---:B------:R-:W-:Y:S01]  /*2140*/  @!P2 SHF.L.U32 R51, R36.reuse, 0x2, RZ ;  /* 0x000000022433a819 */ /* 0x040fe200000006ff */
[----:B------:R-:W1:Y:S01]  /*2150*/  @!P2 LDC.64 R54, c[0x0][0x228] ;  /* 0x00008a00ff36ab82 */ /* 0x000e620000000a00 */
[----:B------:R-:W-:-:S02]  /*2160*/  @!P2 SHF.L.U64.HI R56, R36, 0x2, R37 ;  /* 0x000000022438a819 */ /* 0x000fc40000010225 */
[----:B------:R-:W-:-:S06]  /*2170*/  CS2R R36, SRZ ;  /* 0x0000000000247805 */ /* 0x000fcc000001ff00 */
[----:B------:R2:W5:Y:S02]  /*2180*/  @!P5 LDG.E.64 R36, desc[UR22][R52.64] ;  /* 0x000000163424d981 */ /* 0x000564000c1e1b00 */
[----:B--2---:R-:W-:-:S06]  /*2190*/  CS2R R52, SRZ ;  /* 0x0000000000347805 */ /* 0x004fcc000001ff00 */
[----:B------:R2:W4:Y:S01]  /*21a0*/  @!P3 LDG.E.64 R52, desc[UR22][R42.64] ;  /* 0x000000162a34b981 */ /* 0x000522000c1e1b00 */
[----:B------:R-:W-:Y:S02]  /*21b0*/  ISETP.GE.U32.AND P0, PT, R3, UR18, PT ;  /* 0x0000001203007c0c */ /* 0x000fe4000bf06070 */
[----:B------:R-:W-:-:S04]  /*21c0*/  SHF.R.S32.HI R9, RZ, 0x1f, R3 ;  /* 0x0000001fff097819 */ /* 0x000fc80000011403 */
[----:B------:R-:W-:-:S04]  /*21d0*/  ISETP.GE.AND.EX P0, PT, R9, UR19, PT, P0 ;  /* 0x0000001309007c0c */ /* 0x000fc8000bf06300 */
[----:B------:R-:W-:Y:S02]  /*21e0*/  ISETP.GT.U32.OR P0, PT, R0, 0x1bf, P0 ;  /* 0x000001bf0000780c */ /* 0x000fe40000704470 */
[----:B------:R-:W-:-:S04]  /*21f0*/  IADD3 R50, R2, 0xc0, RZ ;  /* 0x000000c002327810 */ /* 0x000fc80007ffe0ff */
[----:B------:R-:W-:Y:S02]  /*2200*/  ISETP.GE.U32.AND P4, PT, R50, UR18, PT ;  /* 0x0000001232007c0c */ /* 0x000fe4000bf86070 */
[----:B------:R-:W-:-:S05]  /*2210*/  SHF.R.S32.HI R8, RZ, 0x1f, R50 ;  /* 0x0000001fff087819 */ /* 0x000fca0000011432 */
[----:B------:R-:W2:Y:S01]  /*2220*/  @!P0 LDC.64 R38, c[0x0][0x288] ;  /* 0x0000a200ff268b82 */ /* 0x000ea20000000a00 */
[----:B------:R-:W-:Y:S02]  /*2230*/  ISETP.GE.AND.EX P4, PT, R8, UR19, PT, P4 ;  /* 0x0000001308007c0c */ /* 0x000fe4000bf86340 */
[----:B------:R-:W-:Y:S02]  /*2240*/  IADD3 R10, R2, 0x8, RZ ;  /* 0x00000008020a7810 */ /* 0x000fe40007ffe0ff */
[----:B------:R-:W-:Y:S02]  /*2250*/  ISETP.GT.U32.OR P4, PT, R0, 0x1bf, P4 ;  /* 0x000001bf0000780c */ /* 0x000fe40002784470 */
[----:B------:R-:W-:Y:S02]  /*2260*/  SHF.R.S32.HI R11, RZ, 0x1f, R10 ;  /* 0x0000001fff0b7819 */ /* 0x000fe4000001140a */
[----:B------:R-:W-:Y:S02]  /*2270*/  ISETP.GE.U32.AND P5, PT, R10, UR18, PT ;  /* 0x000000120a007c0c */ /* 0x000fe4000bfa6070 */
[----:B0-----:R-:W-:-:S02]  /*2280*/  @!P2 IADD3 R46, P6, R51, R46, RZ ;  /* 0x0000002e332ea210 */ /* 0x001fc40007fde0ff */
[----:B------:R-:W-:Y:S02]  /*2290*/  ISETP.GE.AND.EX P5, PT, R11, UR19, PT, P5 ;  /* 0x000000130b007c0c */ /* 0x000fe4000bfa6350 */
[----:B------:R-:W-:Y:S02]  /*22a0*/  @!P2 IADD3.X R47, R56, R47, RZ, P6, !PT ;  /* 0x0000002f382fa210 */ /* 0x000fe400037fe4ff */
[----:B------:R-:W-:Y:S01]  /*22b0*/  ISETP.GT.U32.OR P5, PT, R0, 0x1bf, P5 ;  /* 0x000001bf0000780c */ /* 0x000fe20002fa4470 */
[----:B------:R-:W0:Y:S01]  /*22c0*/  @!P4 LDC.64 R48, c[0x0][0x288] ;  /* 0x0000a200ff30cb82 */ /* 0x000e220000000a00 */
[----:B------:R-:W-:Y:S02]  /*22d0*/  @!P0 MOV R44, R4 ;  /* 0x00000004002c8202 */ /* 0x000fe40000000f00 */
[----:B------:R-:W-:Y:S01]  /*22e0*/  @!P0 MOV R45, R7 ;  /* 0x00000007002d8202 */ /* 0x000fe20000000f00 */
[----:B--2---:R-:W-:Y:S01]  /*22f0*/  @!P0 IMAD R58, R9, R38, RZ ;  /* 0x00000026093a8224 */ /* 0x004fe200078e02ff */
[----:B-1----:R-:W-:-:S03]  /*2300*/  @!P2 IADD3 R54, P6, R51, R54, RZ ;  /* 0x000000363336a210 */ /* 0x002fc60007fde0ff */
[----:B------:R-:W-:Y:S01]  /*2310*/  @!P0 IMAD R57, R3, R39, R58 ;  /* 0x0000002703398224 */ /* 0x000fe200078e023a */
[----:B---3--:R1:W-:Y:S03]  /*2320*/  STL.64 [R1+0x58], R64 ;  /* 0x0000584001007387 */ /* 0x0083e60000100a00 */
[----:B------:R-:W2:Y:S01]  /*2330*/  @!P5 LDC.64 R42, c[0x0][0x288] ;  /* 0x0000a200ff2adb82 */ /* 0x000ea20000000a00 */
[----:B-1----:R-:W-:-:S06]  /*2340*/  CS2R R64, SRZ ;  /* 0x0000000000407805 */ /* 0x002fcc000001ff00 */
[----:B------:R1:W3:Y:S01]  /*2350*/  @!P2 LDG.E.64 R64, desc[UR22][R46.64] ;  /* 0x000000162e40a981 */ /* 0x0002e2000c1e1b00 */
[----:B------:R-:W-:Y:S01]  /*2360*/  @!P0 IMAD.WIDE.U32 R38, R3, R38, R44 ;  /* 0x0000002603268225 */ /* 0x000fe200078e002c */
[----:B------:R-:W-:Y:S01]  /*2370*/  @!P2 IADD3.X R55, R56, R55, RZ, P6, !PT ;  /* 0x000000373837a210 */ /* 0x000fe200037fe4ff */
[----:B------:R-:W2:Y:S03]  /*2380*/  @!P0 LDC.64 R44, c[0x0][0x228] ;  /* 0x00008a00ff2c8b82 */ /* 0x000ea60000000a00 */
[----:B------:R-:W-:Y:S02]  /*2390*/  @!P0 IADD3 R3, R39, R57, RZ ;  /* 0x0000003927038210 */ /* 0x000fe40007ffe0ff */
[----:B------:R-:W-:-:S03]  /*23a0*/  @!P0 SHF.L.U32 R59, R38, 0x2, RZ ;  /* 0x00000002263b8819 */ /* 0x000fc600000006ff */
[----:B------:R-:W2:Y:S01]  /*23b0*/  @!P0 LDC.64 R56, c[0x0][0x230] ;  /* 0x00008c00ff388b82 */ /* 0x000ea20000000a00 */
[----:B------:R-:W-:Y:S02]  /*23c0*/  @!P0 SHF.L.U64.HI R3, R38, 0x2, R3 ;  /* 0x0000000226038819 */ /* 0x000fe40000010203 */
[----:B------:R-:W-:Y:S01]  /*23d0*/  CS2R R38, SRZ ;  /* 0x0000000000267805 */ /* 0x000fe2000001ff00 */
[----:B0-----:R-:W-:-:S05]  /*23e0*/  @!P4 IMAD R58, R8, R48, RZ ;  /* 0x00000030083ac224 */ /* 0x001fca00078e02ff */
[----:B------:R0:W5:Y:S01]  /*23f0*/  @!P3 LDG.E.64 R38, desc[UR22][R40.64] ;  /* 0x000000162826b981 */ /* 0x000162000c1e1b00 */
[----:B------:R-:W-:Y:S01]  /*2400*/  @!P4 IMAD R58, R50, R49, R58 ;  /* 0x00000031323ac224 */ /* 0x000fe200078e023a */
[----:B-1----:R-:W1:Y:S01]  /*2410*/  @!P5 LDC.64 R46, c[0x0][0x230] ;  /* 0x00008c00ff2edb82 */ /* 0x002e620000000a00 */
[----:B0-----:R-:W-:Y:S02]  /*2420*/  @!P4 MOV R40, R4 ;  /* 0x000000040028c202 */ /* 0x001fe40000000f00 */
[----:B------:R-:W-:-:S03]  /*2430*/  @!P4 MOV R41, R7 ;  /* 0x000000070029c202 */ /* 0x000fc60000000f00 */
[----:B------:R-:W-:Y:S01]  /*2440*/  @!P4 IMAD.WIDE.U32 R48, R50, R48, R40 ;  /* 0x000000303230c225 */ /* 0x000fe200078e0028 */
[----:B------:R-:W-:Y:S02]  /*2450*/  CS2R R40, SRZ ;  /* 0x0000000000287805 */ /* 0x000fe4000001ff00 */
[----:B--2---:R-:W-:Y:S01]  /*2460*/  @!P0 IADD3 R44, P6, R59, R44, RZ ;  /* 0x0000002c3b2c8210 */ /* 0x004fe20007fde0ff */
[----:B------:R-:W0:Y:S01]  /*2470*/  @!P4 LDC.64 R50, c[0x0][0x230] ;  /* 0x00008c00ff32cb82 */ /* 0x000e220000000a00 */
[----:B------:R-:W-:Y:S01]  /*2480*/  @!P4 IADD3 R58, R49, R58, RZ ;  /* 0x0000003a313ac210 */ /* 0x000fe20007ffe0ff */
[----:B------:R-:W-:Y:S01]  /*2490*/  @!P5 IMAD R49, R11, R42, RZ ;  /* 0x0000002a0b31d224 */ /* 0x000fe200078e02ff */
[----:B------:R2:W5:Y:S01]  /*24a0*/  @!P2 LDG.E.64 R40, desc[UR22][R54.64] ;  /* 0x000000163628a981 */ /* 0x000562000c1e1b00 */
[----:B------:R-:W-:Y:S02]  /*24b0*/  @!P0 IADD3 R56, P2, R59, R56, RZ ;  /* 0x000000383b388210 */ /* 0x000fe40007f5e0ff */
[----:B------:R-:W-:Y:S01]  /*24c0*/  @!P4 SHF.L.U32 R59, R48, 0x2, RZ ;  /* 0x00000002303bc819 */ /* 0x000fe200000006ff */
[----:B------:R-:W-:Y:S01]  /*24d0*/  @!P5 IMAD R43, R10, R43, R49 ;  /* 0x0000002b0a2bd224 */ /* 0x000fe200078e0231 */
[----:B------:R-:W-:-:S02]  /*24e0*/  @!P4 SHF.L.U64.HI R58, R48, 0x2, R58 ;  /* 0x00000002303ac819 */ /* 0x000fc4000001023a */
[----:B------:R-:W-:Y:S02]  /*24f0*/  @!P5 MOV R48, R4 ;  /* 0x000000040030d202 */ /* 0x000fe40000000f00 */
[----:B------:R-:W-:Y:S01]  /*2500*/  @!P5 MOV R49, R7 ;  /* 0x000000070031d202 */ /* 0x000fe20000000f00 */
[----:B--2---:R-:W2:Y:S01]  /*2510*/  @!P5 LDC.64 R54, c[0x0][0x228] ;  /* 0x00008a00ff36db82 */ /* 0x004ea20000000a00 */
[C---:B------:R-:W-:Y:S01]  /*2520*/  @!P0 IADD3.X R45, R3.reuse, R45, RZ, P6, !PT ;  /* 0x0000002d032d8210 */ /* 0x040fe200037fe4ff */
[----:B------:R-:W-:Y:S01]  /*2530*/  @!P5 IMAD.WIDE.U32 R48, R10, R42, R48 ;  /* 0x0000002a0a30d225 */ /* 0x000fe200078e0030 */
[----:B------:R-:W-:-:S04]  /*2540*/  @!P0 IADD3.X R57, R3, R57, RZ, P2, !PT ;  /* 0x0000003903398210 */ /* 0x000fc800017fe4ff */
[----:B------:R-:W-:Y:S02]  /*2550*/  @!P5 IADD3 R43, R49, R43, RZ ;  /* 0x0000002b312bd210 */ /* 0x000fe40007ffe0ff */
[C---:B------:R-:W-:Y:S02]  /*2560*/  @!P5 SHF.L.U32 R3, R48.reuse, 0x2, RZ ;  /* 0x000000023003d819 */ /* 0x040fe400000006ff */
[----:B------:R-:W-:Y:S01]  /*2570*/  @!P5 SHF.L.U64.HI R48, R48, 0x2, R43 ;  /* 0x000000023030d819 */ /* 0x000fe2000001022b */
[----:B----4-:R4:W-:Y:S02]  /*2580*/  STL.64 [R1+0x90], R52 ;  /* 0x0000903401007387 */ /* 0x0109e40000100a00 */
[----:B----4-:R-:W4:Y:S02]  /*2590*/  @!P4 LDC.64 R52, c[0x0][0x228] ;  /* 0x00008a00ff34cb82 */ /* 0x010f240000000a00 */
[----:B----4-:R-:W-:-:S04]  /*25a0*/  @!P4 IADD3 R52, P6, R59, R52, RZ ;  /* 0x000000343b34c210 */ /* 0x010fc80007fde0ff */
[----:B------:R-:W-:Y:S02]  /*25b0*/  @!P4 IADD3.X R53, R58, R53, RZ, P6, !PT ;  /* 0x000000353a35c210 */ /* 0x000fe400037fe4ff */
[----:B-1----:R-:W-:-:S04]  /*25c0*/  @!P5 IADD3 R46, P6, R3, R46, RZ ;  /* 0x0000002e032ed210 */ /* 0x002fc80007fde0ff */
[----:B------:R-:W-:-:S05]  /*25d0*/  @!P5 IADD3.X R47, R48, R47, RZ, P6, !PT ;  /* 0x0000002f302fd210 */ /* 0x000fca00037fe4ff */
[----:B------:R-:W4:Y:S01]  /*25e0*/  @!P5 LDG.E.64 R76, desc[UR22][R46.64] ;  /* 0x000000162e4cd981 */ /* 0x000f22000c1e1b00 */
[----:B------:R-:W-:-:S04]  /*25f0*/  IADD3 R8, R2, 0x10, RZ ;  /* 0x0000001002087810 */ /* 0x000fc80007ffe0ff */
[----:B------:R-:W-:Y:S02]  /*2600*/  SHF.R.S32.HI R9, RZ, 0x1f, R8 ;  /* 0x0000001fff097819 */ /* 0x000fe40000011408 */
[----:B------:R-:W-:-:S04]  /*2610*/  ISETP.GE.U32.AND P3, PT, R8, UR18, PT ;  /* 0x0000001208007c0c */ /* 0x000fc8000bf66070 */
[----:B------:R-:W-:-:S04]  /*2620*/  ISETP.GE.AND.EX P3, PT, R9, UR19, PT, P3 ;  /* 0x0000001309007c0c */ /* 0x000fc8000bf66330 */
[----:B------:R-:W-:Y:S02]  /*2630*/  ISETP.GT.U32.OR P3, PT, R0, 0x1bf, P3 ;  /* 0x000001bf0000780c */ /* 0x000fe40001f64470 */
[----:B0-----:R-:W-:Y:S02]  /*2640*/  @!P4 IADD3 R50, P2, R59, R50, RZ ;  /* 0x000000323b32c210 */ /* 0x001fe40007f5e0ff */
[----:B------:R-:W-:-:S09]  /*2650*/  IADD3 R11, R2, 0x18, RZ ;  /* 0x00000018020b7810 */ /* 0x000fd20007ffe0ff */
[----:B------:R-:W0:Y:S01]  /*2660*/  @!P3 LDC.64 R66, c[0x0][0x288] ;  /* 0x0000a200ff42bb82 */ /* 0x000e220000000a00 */
[----:B------:R-:W-:Y:S02]  /*2670*/  @!P4 IADD3.X R51, R58, R51, RZ, P2, !PT ;  /* 0x000000333a33c210 */ /* 0x000fe400017fe4ff */
[----:B------:R-:W-:Y:S02]  /*2680*/  SHF.R.S32.HI R68, RZ, 0x1f, R11 ;  /* 0x0000001fff447819 */ /* 0x000fe4000001140b */
[----:B------:R-:W-:Y:S02]  /*2690*/  ISETP.GE.U32.AND P2, PT, R11, UR18, PT ;  /* 0x000000120b007c0c */ /* 0x000fe4000bf46070 */
[----:B--2---:R-:W-:Y:S01]  /*26a0*/  @!P5 IADD3 R54, P6, R3, R54, RZ ;  /* 0x000000360336d210 */ /* 0x004fe20007fde0ff */
[----:B---3--:R1:W-:Y:S01]  /*26b0*/  STL.64 [R1+0x98], R64 ;  /* 0x0000984001007387 */ /* 0x0083e20000100a00 */
[----:B------:R-:W-:Y:S01]  /*26c0*/  ISETP.GE.AND.EX P2, PT, R68, UR19, PT, P2 ;  /* 0x0000001344007c0c */ /* 0x000fe2000bf46320 */
[----:B------:R-:W2:Y:S03]  /*26d0*/  @!P3 LDC.64 R70, c[0x0][0x228] ;  /* 0x00008a00ff46bb82 */ /* 0x000ea60000000a00 */
[----:B------:R-:W-:-:S02]  /*26e0*/  ISETP.GT.U32.OR P2, PT, R0, 0x1bf, P2 ;  /* 0x000001bf0000780c */ /* 0x000fc40001744470 */
[----:B------:R-:W-:Y:S01]  /*26f0*/  @!P3 MOV R43, R7 ;  /* 0x00000007002bb202 */ /* 0x000fe20000000f00 */
[----:B0-----:R-:W-:Y:S01]  /*2700*/  @!P3 IMAD R42, R9, R66, RZ ;  /* 0x00000042092ab224 */ /* 0x001fe200078e02ff */
[----:B------:R-:W-:Y:S02]  /*2710*/  @!P5 IADD3.X R55, R48, R55, RZ, P6, !PT ;  /* 0x000000373037d210 */ /* 0x000fe400037fe4ff */
[----:B------:R-:W-:-:S07]  /*2720*/  CS2R R58, SRZ ;  /* 0x00000000003a7805 */ /* 0x000fce000001ff00 */
[----:B------:R-:W0:Y:S01]  /*2730*/  @!P2 LDC.64 R48, c[0x0][0x288] ;  /* 0x0000a200ff30ab82 */ /* 0x000e220000000a00 */
[----:B------:R-:W-:Y:S01]  /*2740*/  @!P3 IMAD R3, R8, R67, R42 ;  /* 0x000000430803b224 */ /* 0x000fe200078e022a */
[----:B------:R-:W-:Y:S02]  /*2750*/  @!P3 MOV R42, R4 ;  /* 0x00000004002ab202 */ /* 0x000fe40000000f00 */
[----:B------:R-:W-:Y:S01]  /*2760*/  IADD3 R9, R2, 0x20, RZ ;  /* 0x0000002002097810 */ /* 0x000fe20007ffe0ff */
[----:B------:R3:W5:Y:S02]  /*2770*/  @!P0 LDG.E.64 R58, desc[UR22][R56.64] ;  /* 0x00000016383a8981 */ /* 0x000764000c1e1b00 */
[----:B------:R-:W-:Y:S01]  /*2780*/  @!P3 IMAD.WIDE.U32 R66, R8, R66, R42 ;  /* 0x000000420842b225 */ /* 0x000fe200078e002a */
[----:B------:R-:W-:Y:S02]  /*2790*/  CS2R R42, SRZ ;  /* 0x00000000002a7805 */ /* 0x000fe4000001ff00 */
[----:B------:R-:W-:Y:S01]  /*27a0*/  SHF.R.S32.HI R10, RZ, 0x1f, R9 ;  /* 0x0000001fff0a7819 */ /* 0x000fe20000011409 */
[----:B-1----:R-:W1:Y:S03]  /*27b0*/  @!P3 LDC.64 R64, c[0x0][0x230] ;  /* 0x00008c00ff40bb82 */ /* 0x002e660000000a00 */
[----:B------:R2:W5:Y:S01]  /*27c0*/  @!P0 LDG.E.64 R42, desc[UR22][R44.64] ;  /* 0x000000162c2a8981 */ /* 0x000562000c1e1b00 */
[----:B------:R-:W-:-:S04]  /*27d0*/  ISETP.GE.U32.AND P0, PT, R9, UR18, PT ;  /* 0x0000001209007c0c */ /* 0x000fc8000bf06070 */
[----:B------:R-:W-:Y:S02]  /*27e0*/  ISETP.GE.AND.EX P0, PT, R10, UR19, PT, P0 ;  /* 0x000000130a007c0c */ /* 0x000fe4000bf06300 */
[----:B---3--:R-:W-:Y:S02]  /*27f0*/  CS2R R56, SRZ ;  /* 0x0000000000387805 */ /* 0x008fe4000001ff00 */
[----:B------:R-:W-:Y:S02]  /*2800*/  @!P3 IADD3 R3, R67, R3, RZ ;  /* 0x000000034303b210 */ /* 0x000fe40007ffe0ff */
[----:B------:R-:W-:Y:S02]  /*2810*/  ISETP.GT.U32.OR P0, PT, R0, 0x1bf, P0 ;  /* 0x000001bf0000780c */ /* 0x000fe40000704470 */
[----:B--2---:R-:W-:Y:S02]  /*2820*/  CS2R R44, SRZ ;  /* 0x00000000002c7805 */ /* 0x004fe4000001ff00 */
[C---:B------:R-:W-:Y:S01]  /*2830*/  @!P3 SHF.L.U32 R67, R66.reuse, 0x2, RZ ;  /* 0x000000024243b819 */ /* 0x040fe200000006ff */
[----:B------:R2:W5:Y:S01]  /*2840*/  @!P4 LDG.E.64 R56, desc[UR22][R50.64] ;  /* 0x000000163238c981 */ /* 0x000562000c1e1b00 */
[----:B------:R-:W-:Y:S01]  /*2850*/  @!P3 SHF.L.U64.HI R3, R66, 0x2, R3 ;  /* 0x000000024203b819 */ /* 0x000fe20000010203 */
[----:B0-----:R-:W-:-:S02]  /*2860*/  @!P2 IMAD R66, R68, R48, RZ ;  /* 0x000000304442a224 */ /* 0x001fc400078e02ff */
[----:B------:R0:W5:Y:S01]  /*2870*/  @!P4 LDG.E.64 R44, desc[UR22][R52.64] ;  /* 0x00000016342cc981 */ /* 0x000162000c1e1b00 */
[----:B------:R-:W-:Y:S01]  /*2880*/  SHF.R.S32.HI R8, RZ, 0x1f, R74 ;  /* 0x0000001fff087819 */ /* 0x000fe2000001144a */
[----:B------:R-:W-:Y:S01]  /*2890*/  @!P2 IMAD R66, R11, R49, R66 ;  /* 0x000000310b42a224 */ /* 0x000fe200078e0242 */
[----:B--2---:R-:W-:Y:S01]  /*28a0*/  @!P2 MOV R50, R4 ;  /* 0x000000040032a202 */ /* 0x004fe20000000f00 */
[----:B------:R-:W2:Y:S01]  /*28b0*/  @!P2 LDC.64 R68, c[0x0][0x228] ;  /* 0x00008a00ff44ab82 */ /* 0x000ea20000000a00 */
[----:B------:R-:W-:-:S03]  /*28c0*/  @!P2 MOV R51, R7 ;  /* 0x000000070033a202 */ /* 0x000fc60000000f00 */
[----:B------:R-:W-:-:S04]  /*28d0*/  @!P2 IMAD.WIDE.U32 R48, R11, R48, R50 ;  /* 0x000000300b30a225 */ /* 0x000fc800078e0032 */
[----:B------:R-:W3:Y:S01]  /*28e0*/  @!P0 LDC.64 R50, c[0x0][0x288] ;  /* 0x0000a200ff328b82 */ /* 0x000ee20000000a00 */
[----:B------:R-:W-:-:S07]  /*28f0*/  ISETP.GE.U32.AND P4, PT, R74, UR18, PT ;  /* 0x000000124a007c0c */ /* 0x000fce000bf86070 */
[----:B0-----:R-:W0:Y:S01]  /*2900*/  @!P2 LDC.64 R52, c[0x0][0x230] ;  /* 0x00008c00ff34ab82 */ /* 0x001e220000000a00 */
[----:B------:R-:W-:Y:S02]  /*2910*/  ISETP.GE.AND.EX P4, PT, R8, UR19, PT, P4 ;  /* 0x0000001308007c0c */ /* 0x000fe4000bf86340 */
[----:B------:R-:W-:Y:S02]  /*2920*/  CS2R R46, SRZ ;  /* 0x00000000002e7805 */ /* 0x000fe4000001ff00 */
[----:B-1----:R-:W-:Y:S02]  /*2930*/  @!P3 IADD3 R64, P6, R67, R64, RZ ;  /* 0x000000404340b210 */ /* 0x002fe40007fde0ff */
[----:B------:R-:W-:Y:S02]  /*2940*/  ISETP.GT.U32.OR P4, PT, R0, 0x1bf, P4 ;  /* 0x000001bf0000780c */ /* 0x000fe40002784470 */
[----:B------:R-:W-:Y:S01]  /*2950*/  @!P3 IADD3.X R65, R3, R65, RZ, P6, !PT ;  /* 0x000000410341b210 */ /* 0x000fe200037fe4ff */
[----:B------:R-:W5:Y:S01]  /*2960*/  @!P5 LDG.E.64 R46, desc[UR22][R54.64] ;  /* 0x00000016362ed981 */ /* 0x000f62000c1e1b00 */
[----:B------:R-:W-:Y:S01]  /*2970*/  @!P3 IADD3 R70, P6, R67, R70, RZ ;  /* 0x000000464346b210 */ /* 0x000fe20007fde0ff */
[----:B------:R-:W1:Y:S01]  /*2980*/  @!P0 LDC.64 R78, c[0x0][0x230] ;  /* 0x00008c00ff4e8b82 */ /* 0x000e620000000a00 */
[----:B------:R-:W-:Y:S01]  /*2990*/  @!P2 IADD3 R66, R49, R66, RZ ;  /* 0x000000423142a210 */ /* 0x000fe20007ffe0ff */
[----:B------:R3:W5:Y:S01]  /*29a0*/  @!P3 LDG.E.64 R124, desc[UR22][R64.64] ;  /* 0x00000016407cb981 */ /* 0x000762000c1e1b00 */
[----:B------:R-:W-:-:S02]  /*29b0*/  SHF.R.S32.HI R82, RZ, 0x1f, R73 ;  /* 0x0000001fff527819 */ /* 0x000fc40000011449 */
[----:B------:R-:W-:Y:S02]  /*29c0*/  ISETP.GE.U32.AND P5, PT, R73, UR18, PT ;  /* 0x0000001249007c0c */ /* 0x000fe4000bfa6070 */
[----:B------:R-:W-:Y:S02]  /*29d0*/  @!P3 IADD3.X R71, R3, R71, RZ, P6, !PT ;  /* 0x000000470347b210 */ /* 0x000fe400037fe4ff */
[C---:B------:R-:W-:Y:S02]  /*29e0*/  @!P2 SHF.L.U32 R72, R48.reuse, 0x2, RZ ;  /* 0x000000023048a819 */ /* 0x040fe400000006ff */
[----:B------:R-:W-:Y:S02]  /*29f0*/  @!P2 SHF.L.U64.HI R3, R48, 0x2, R66 ;  /* 0x000000023003a819 */ /* 0x000fe40000010242 */
[----:B------:R-:W-:Y:S02]  /*2a00*/  CS2R R48, SRZ ;  /* 0x0000000000307805 */ /* 0x000fe4000001ff00 */
[----:B------:R-:W-:Y:S01]  /*2a10*/  ISETP.GE.AND.EX P5, PT, R82, UR19, PT, P5 ;  /* 0x0000001352007c0c */ /* 0x000fe2000bfa6350 */
[----:B------:R-:W1:Y:S01]  /*2a20*/  @!P4 LDC.64 R66, c[0x0][0x288] ;  /* 0x0000a200ff42cb82 */ /* 0x000e620000000a00 */
[----:B---3--:R-:W-:Y:S01]  /*2a30*/  @!P0 IMAD R64, R10, R50, RZ ;  /* 0x000000320a408224 */ /* 0x008fe200078e02ff */
[----:B0-----:R-:W-:-:S02]  /*2a40*/  @!P2 IADD3 R52, P6, R72, R52, RZ ;  /* 0x000000344834a210 */ /* 0x001fc40007fde0ff */
[----:B------:R-:W-:Y:S01]  /*2a50*/  IADD3 R10, R2, 0x38, RZ ;  /* 0x00000038020a7810 */ /* 0x000fe20007ffe0ff */
[----:B------:R0:W5:Y:S01]  /*2a60*/  @!P3 LDG.E.64 R48, desc[UR22][R70.64] ;  /* 0x000000164630b981 */ /* 0x000162000c1e1b00 */
[----:B------:R-:W-:Y:S02]  /*2a70*/  @!P0 MOV R54, R4 ;  /* 0x0000000400368202 */ /* 0x000fe40000000f00 */
[----:B------:R-:W-:Y:S02]  /*2a80*/  @!P0 MOV R55, R7 ;  /* 0x0000000700378202 */ /* 0x000fe40000000f00 */
[----:B------:R-:W-:Y:S02]  /*2a90*/  ISETP.GT.U32.OR P5, PT, R0, 0x1bf, P5 ;  /* 0x000001bf0000780c */ /* 0x000fe40002fa4470 */
[----:B--2---:R-:W-:Y:S02]  /*2aa0*/  @!P2 IADD3 R68, P3, R72, R68, RZ ;  /* 0x000000444844a210 */ /* 0x004fe40007f7e0ff */
[----:B------:R-:W-:Y:S01]  /*2ab0*/  @!P2 IADD3.X R53, R3, R53, RZ, P6, !PT ;  /* 0x000000350335a210 */ /* 0x000fe200037fe4ff */
[----:B------:R-:W-:Y:S01]  /*2ac0*/  @!P0 IMAD R64, R9, R51, R64 ;  /* 0x0000003309408224 */ /* 0x000fe200078e0240 */
[----:B------:R-:W-:-:S02]  /*2ad0*/  SHF.R.S32.HI R11, RZ, 0x1f, R10 ;  /* 0x0000001fff0b7819 */ /* 0x000fc4000001140a */
[----:B------:R-:W-:Y:S01]  /*2ae0*/  ISETP.GE.U32.AND P6, PT, R10, UR18, PT ;  /* 0x000000120a007c0c */ /* 0x000fe2000bfc6070 */
[----:B------:R-:W-:Y:S01]  /*2af0*/  @!P0 IMAD.WIDE.U32 R50, R9, R50, R54 ;  /* 0x0000003209328225 */ /* 0x000fe200078e0036 */
[----:B------:R-:W-:Y:S01]  /*2b00*/  @!P2 IADD3.X R69, R3, R69, RZ, P3, !PT ;  /* 0x000000450345a210 */ /* 0x000fe20001ffe4ff */
[----:B------:R-:W2:Y:S01]  /*2b10*/  @!P0 LDC.64 R54, c[0x0][0x228] ;  /* 0x00008a00ff368b82 */ /* 0x000ea20000000a00 */
[----:B------:R-:W-:Y:S01]  /*2b20*/  ISETP.GE.AND.EX P3, PT, R11, UR19, PT, P6 ;  /* 0x000000130b007c0c */ /* 0x000fe2000bf66360 */
[----:B------:R3:W5:Y:S01]  /*2b30*/  @!P2 LDG.E.64 R106, desc[UR22][R52.64] ;  /* 0x00000016346aa981 */ /* 0x000762000c1e1b00 */
[----:B------:R-:W-:Y:S02]  /*2b40*/  @!P0 IADD3 R3, R51, R64, RZ ;  /* 0x0000004033038210 */ /* 0x000fe40007ffe0ff */
[----:B------:R-:W-:Y:S02]  /*2b50*/  ISETP.GT.U32.OR P3, PT, R0, 0x1bf, P3 ;  /* 0x000001bf0000780c */ /* 0x000fe40001f64470 */
[C---:B0-----:R-:W-:Y:S01]  /*2b60*/  @!P0 SHF.L.U32 R71, R50.reuse, 0x2, RZ ;  /* 0x0000000232478819 */ /* 0x041fe200000006ff */
[----:B------:R-:W0:Y:S01]  /*2b70*/  @!P5 LDC.64 R80, c[0x0][0x288] ;  /* 0x0000a200ff50db82 */ /* 0x000e220000000a00 */
[----:B------:R-:W-:-:S02]  /*2b80*/  @!P0 SHF.L.U64.HI R3, R50, 0x2, R3 ;  /* 0x0000000232038819 */ /* 0x000fc40000010203 */
[----:B------:R-:W-:Y:S01]  /*2b90*/  CS2R R50, SRZ ;  /* 0x0000000000327805 */ /* 0x000fe2000001ff00 */
[----:B-1----:R-:W-:-:S04]  /*2ba0*/  @!P4 IMAD R70, R8, R66, RZ ;  /* 0x000000420846c224 */ /* 0x002fc800078e02ff */
[----:B------:R-:W1:Y:S01]  /*2bb0*/  @!P4 LDC.64 R64, c[0x0][0x230] ;  /* 0x00008c00ff40cb82 */ /* 0x000e620000000a00 */
[----:B------:R3:W5:Y:S01]  /*2bc0*/  @!P2 LDG.E.64 R50, desc[UR22][R68.64] ;  /* 0x000000164432a981 */ /* 0x000762000c1e1b00 */
[----:B------:R-:W-:Y:S01]  /*2bd0*/  @!P4 IMAD R70, R74, R67, R70 ;  /* 0x000000434a46c224 */ /* 0x000fe200078e0246 */
[----:B------:R-:W-:-:S05]  /*2be0*/  @!P0 IADD3 R78, P6, R71, R78, RZ ;  /* 0x0000004e474e8210 */ /* 0x000fca0007fde0ff */
[----:B---3--:R-:W3:Y:S01]  /*2bf0*/  @!P3 LDC.64 R52, c[0x0][0x288] ;  /* 0x0000a200ff34bb82 */ /* 0x008ee20000000a00 */
[----:B------:R-:W-:Y:S02]  /*2c00*/  @!P4 MOV R68, R4 ;  /* 0x000000040044c202 */ /* 0x000fe40000000f00 */
[----:B------:R-:W-:Y:S02]  /*2c10*/  @!P4 MOV R69, R7 ;  /* 0x000000070045c202 */ /* 0x000fe40000000f00 */
[----:B------:R-:W-:Y:S01]  /*2c20*/  @!P0 IADD3.X R79, R3, R79, RZ, P6, !PT ;  /* 0x0000004f034f8210 */ /* 0x000fe200037fe4ff */
[----:B------:R-:W-:Y:S01]  /*2c30*/  @!P4 IMAD.WIDE.U32 R66, R74, R66, R68 ;  /* 0x000000424a42c225 */ /* 0x000fe200078e0044 */
[----:B--2---:R-:W-:Y:S02]  /*2c40*/  @!P0 IADD3 R54, P6, R71, R54, RZ ;  /* 0x0000003647368210 */ /* 0x004fe40007fde0ff */
[----:B------:R-:W2:Y:S01]  /*2c50*/  @!P5 LDC.64 R68, c[0x0][0x230] ;  /* 0x00008c00ff44db82 */ /* 0x000ea20000000a00 */
[----:B0-----:R-:W-:Y:S01]  /*2c60*/  @!P5 IMAD R82, R82, R80, RZ ;  /* 0x000000505252d224 */ /* 0x001fe200078e02ff */
[----:B------:R-:W-:Y:S01]  /*2c70*/  @!P4 IADD3 R70, R67, R70, RZ ;  /* 0x000000464346c210 */ /* 0x000fe20007ffe0ff */
[----:B------:R-:W5:Y:S01]  /*2c80*/  @!P0 LDG.E.64 R108, desc[UR22][R78.64] ;  /* 0x000000164e6c8981 */ /* 0x000f62000c1e1b00 */
[----:B------:R-:W-:-:S02]  /*2c90*/  @!P0 IADD3.X R55, R3, R55, RZ, P6, !PT ;  /* 0x0000003703378210 */ /* 0x000fc400037fe4ff */
[C---:B------:R-:W-:Y:S02]  /*2ca0*/  @!P4 SHF.L.U64.HI R3, R66.reuse, 0x2, R70 ;  /* 0x000000024203c819 */ /* 0x040fe40000010246 */
[----:B------:R-:W0:Y:S01]  /*2cb0*/  @!P5 LDC.64 R74, c[0x0][0x228] ;  /* 0x00008a00ff4adb82 */ /* 0x000e220000000a00 */
[----:B------:R-:W-:Y:S02]  /*2cc0*/  @!P5 MOV R70, R4 ;  /* 0x000000040046d202 */ /* 0x000fe40000000f00 */
[----:B------:R-:W-:Y:S02]  /*2cd0*/  @!P5 MOV R71, R7 ;  /* 0x000000070047d202 */ /* 0x000fe40000000f00 */
[----:B------:R-:W-:Y:S01]  /*2ce0*/  @!P4 SHF.L.U32 R72, R66, 0x2, RZ ;  /* 0x000000024248c819 */ /* 0x000fe200000006ff */
[C---:B------:R-:W-:Y:S02]  /*2cf0*/  @!P5 IMAD R82, R73.reuse, R81, R82 ;  /* 0x000000514952d224 */ /* 0x040fe400078e0252 */
[----:B------:R-:W-:Y:S01]  /*2d00*/  @!P5 IMAD.WIDE.U32 R80, R73, R80, R70 ;  /* 0x000000504950d225 */ /* 0x000fe200078e0046 */
[----:B-1----:R-:W-:Y:S01]  /*2d10*/  @!P4 IADD3 R64, P6, R72, R64, RZ ;  /* 0x000000404840c210 */ /* 0x002fe20007fde0ff */
[----:B------:R-:W1:Y:S03]  /*2d20*/  @!P3 LDC.64 R66, c[0x0][0x230] ;  /* 0x00008c00ff42bb82 */ /* 0x000e660000000a00 */
[----:B------:R-:W-:-:S02]  /*2d30*/  @!P4 IADD3.X R65, R3, R65, RZ, P6, !PT ;  /* 0x000000410341c210 */ /* 0x000fc400037fe4ff */
[----:B------:R-:W-:Y:S01]  /*2d40*/  @!P5 IADD3 R83, R81, R82, RZ ;  /* 0x000000525153d210 */ /* 0x000fe20007ffe0ff */
[----:B---3--:R-:W-:Y:S01]  /*2d50*/  @!P3 IMAD R81, R11, R52, RZ ;  /* 0x000000340b51b224 */ /* 0x008fe200078e02ff */
[----:B------:R-:W-:Y:S01]  /*2d60*/  IADD3 R8, R2, 0x40, RZ ;  /* 0x0000004002087810 */ /* 0x000fe20007ffe0ff */
[----:B------:R3:W5:Y:S01]  /*2d70*/  @!P4 LDG.E.64 R110, desc[UR22][R64.64] ;  /* 0x00000016406ec981 */ /* 0x000762000c1e1b00 */
[----:B------:R-:W-:Y:S01]  /*2d80*/  @!P5 SHF.L.U32 R82, R80, 0x2, RZ ;  /* 0x000000025052d819 */ /* 0x000fe200000006ff */
[----:B------:R-:W-:Y:S01]  /*2d90*/  @!P3 IMAD R53, R10, R53, R81 ;  /* 0x000000350a35b224 */ /* 0x000fe200078e0251 */
[----:B------:R-:W-:Y:S02]  /*2da0*/  @!P3 MOV R81, R7 ;  /* 0x000000070051b202 */ /* 0x000fe40000000f00 */
[----:B------:R-:W-:Y:S02]  /*2db0*/  SHF.R.S32.HI R9, RZ, 0x1f, R8 ;  /* 0x0000001fff097819 */ /* 0x000fe40000011408 */
[----:B------:R-:W-:-:S04]  /*2dc0*/  ISETP.GE.U32.AND P2, PT, R8, UR18, PT ;  /* 0x0000001208007c0c */ /* 0x000fc8000bf46070 */
[----:B------:R-:W-:-:S04]  /*2dd0*/  ISETP.GE.AND.EX P2, PT, R9, UR19, PT, P2 ;  /* 0x0000001309007c0c */ /* 0x000fc8000bf46320 */
[----:B------:R-:W-:Y:S02]  /*2de0*/  ISETP.GT.U32.OR P2, PT, R0, 0x1bf, P2 ;  /* 0x000001bf0000780c */ /* 0x000fe40001744470 */
[----:B------:R-:W-:-:S11]  /*2df0*/  IADD3 R103, R2, 0x48, RZ ;  /* 0x0000004802677810 */ /* 0x000fd60007ffe0ff */
[----:B------:R-:W1:Y:S01]  /*2e00*/  @!P2 LDC.64 R70, c[0x0][0x288] ;  /* 0x0000a200ff46ab82 */ /* 0x000e620000000a00 */
[----:B----4-:R4:W-:Y:S01]  /*2e10*/  STL.64 [R1], R76 ;  /* 0x0000004c01007387 */ /* 0x0109e20000100a00 */
[----:B------:R-:W-:Y:S02]  /*2e20*/  IADD3 R11, R2, 0x50, RZ ;  /* 0x00000050020b7810 */ /* 0x000fe40007ffe0ff */
[----:B---3--:R-:W-:-:S04]  /*2e30*/  CS2R R64, SRZ ;  /* 0x0000000000407805 */ /* 0x008fc8000001ff00 */
[----:B------:R-:W3:Y:S08]  /*2e40*/  @!P2 LDC.64 R78, c[0x0][0x230] ;  /* 0x00008c00ff4eab82 */ /* 0x000ef00000000a00 */
[----:B------:R-:W3:Y:S08]  /*2e50*/  @!P2 LDC.64 R118, c[0x0][0x228] ;  /* 0x00008a00ff76ab82 */ /* 0x000ef00000000a00 */
[----:B----4-:R-:W4:Y:S02]  /*2e60*/  @!P4 LDC.64 R76, c[0x0][0x228] ;  /* 0x00008a00ff4ccb82 */ /* 0x010f240000000a00 */
[----:B----4-:R-:W-:-:S06]  /*2e70*/  @!P4 IADD3 R76, P6, R72, R76, RZ ;  /* 0x0000004c484cc210 */ /* 0x010fcc0007fde0ff */
[----:B------:R-:W4:Y:S01]  /*2e80*/  @!P3 LDC.64 R72, c[0x0][0x228] ;  /* 0x00008a00ff48bb82 */ /* 0x000f220000000a00 */
[----:B------:R-:W-:Y:S02]  /*2e90*/  @!P4 IADD3.X R77, R3, R77, RZ, P6, !PT ;  /* 0x0000004d034dc210 */ /* 0x000fe400037fe4ff */
[----:B------:R-:W-:Y:S02]  /*2ea0*/  @!P5 SHF.L.U64.HI R3, R80, 0x2, R83 ;  /* 0x000000025003d819 */ /* 0x000fe40000010253 */
[----:B------:R-:W-:Y:S02]  /*2eb0*/  @!P3 MOV R80, R4 ;  /* 0x000000040050b202 */ /* 0x000fe40000000f00 */
[----:B--2---:R-:W-:-:S03]  /*2ec0*/  @!P5 IADD3 R68, P6, R82, R68, RZ ;  /* 0x000000445244d210 */ /* 0x004fc60007fde0ff */
[----:B------:R-:W-:Y:S01]  /*2ed0*/  @!P3 IMAD.WIDE.U32 R80, R10, R52, R80 ;  /* 0x000000340a50b225 */ /* 0x000fe200078e0050 */
[----:B------:R-:W-:Y:S02]  /*2ee0*/  @!P5 IADD3.X R69, R3, R69, RZ, P6, !PT ;  /* 0x000000450345d210 */ /* 0x000fe400037fe4ff */
[----:B0-----:R-:W-:Y:S02]  /*2ef0*/  @!P5 IADD3 R74, P6, R82, R74, RZ ;  /* 0x0000004a524ad210 */ /* 0x001fe40007fde0ff */
[----:B------:R-:W-:Y:S01]  /*2f00*/  @!P3 IADD3 R53, R81, R53, RZ ;  /* 0x000000355135b210 */ /* 0x000fe20007ffe0ff */
[----:B------:R-:W5:Y:S01]  /*2f10*/  @!P5 LDG.E.64 R112, desc[UR22][R68.64] ;  /* 0x000000164470d981 */ /* 0x000f62000c1e1b00 */
[C---:B------:R-:W-:Y:S02]  /*2f20*/  @!P3 SHF.L.U32 R52, R80.reuse, 0x2, RZ ;  /* 0x000000025034b819 */ /* 0x040fe400000006ff */
[----:B------:R-:W-:Y:S02]  /*2f30*/  @!P5 IADD3.X R75, R3, R75, RZ, P6, !PT ;  /* 0x0000004b034bd210 */ /* 0x000fe400037fe4ff */
[----:B------:R-:W-:-:S02]  /*2f40*/  @!P3 SHF.L.U64.HI R53, R80, 0x2, R53 ;  /* 0x000000025035b819 */ /* 0x000fc40000010235 */
[C---:B-1----:R-:W-:Y:S01]  /*2f50*/  @!P3 IADD3 R66, P6, R52.reuse, R66, RZ ;  /* 0x000000423442b210 */ /* 0x042fe20007fde0ff */
[----:B------:R-:W5:Y:S03]  /*2f60*/  @!P5 LDG.E.64 R64, desc[UR22][R74.64] ;  /* 0x000000164a40d981 */ /* 0x000f66000c1e1b00 */
[----:B------:R-:W-:Y:S02]  /*2f70*/  @!P3 IADD3.X R67, R53, R67, RZ, P6, !PT ;  /* 0x000000433543b210 */ /* 0x000fe400037fe4ff */
[----:B----4-:R-:W-:-:S04]  /*2f80*/  @!P3 IADD3 R72, P6, R52, R72, RZ ;  /* 0x000000483448b210 */ /* 0x010fc80007fde0ff */
[----:B------:R-:W-:Y:S02]  /*2f90*/  @!P3 IADD3.X R73, R53, R73, RZ, P6, !PT ;  /* 0x000000493549b210 */ /* 0x000fe400037fe4ff */
[----:B------:R-:W-:Y:S02]  /*2fa0*/  CS2R R52, SRZ ;  /* 0x0000000000347805 */ /* 0x000fe4000001ff00 */
[----:B------:R-:W-:-:S04]  /*2fb0*/  SHF.R.S32.HI R82, RZ, 0x1f, R103 ;  /* 0x0000001fff527819 */ /* 0x000fc80000011467 */
[----:B------:R0:W5:Y:S01]  /*2fc0*/  @!P0 LDG.E.64 R52, desc[UR22][R54.64] ;  /* 0x0000001636348981 */ /* 0x000162000c1e1b00 */
[----:B------:R-:W-:-:S04]  /*2fd0*/  ISETP.GE.U32.AND P0, PT, R103, UR18, PT ;  /* 0x0000001267007c0c */ /* 0x000fc8000bf06070 */
[----:B------:R-:W-:Y:S02]  /*2fe0*/  ISETP.GE.AND.EX P0, PT, R82, UR19, PT, P0 ;  /* 0x0000001352007c0c */ /* 0x000fe4000bf06300 */
[----:B0-----:R-:W-:Y:S02]  /*2ff0*/  CS2R R54, SRZ ;  /* 0x0000000000367805 */ /* 0x001fe4000001ff00 */
[----:B------:R-:W-:Y:S02]  /*3000*/  ISETP.GT.U32.OR P0, PT, R0, 0x1bf, P0 ;  /* 0x000001bf0000780c */ /* 0x000fe40000704470 */
[----:B------:R-:W-:Y:S02]  /*3010*/  SHF.R.S32.HI R83, RZ, 0x1f, R11 ;  /* 0x0000001fff537819 */ /* 0x000fe4000001140b */
[----:B------:R0:W5:Y:S01]  /*3020*/  @!P4 LDG.E.64 R54, desc[UR22][R76.64] ;  /* 0x000000164c36c981 */ /* 0x000162000c1e1b00 */
[----:B------:R-:W-:Y:S01]  /*3030*/  ISETP.GE.U32.AND P4, PT, R11, UR18, PT ;  /* 0x000000120b007c0c */ /* 0x000fe2000bf86070 */
[----:B------:R-:W-:Y:S01]  /*3040*/  @!P2 IMAD R3, R9, R70, RZ ;  /* 0x000000460903a224 */ /* 0x000fe200078e02ff */
[----:B------:R-:W-:-:S02]  /*3050*/  @!P2 MOV R80, R4 ;  /* 0x000000040050a202 */ /* 0x000fc40000000f00 */
[----:B------:R-:W-:Y:S02]  /*3060*/  ISETP.GE.AND.EX P5, PT, R83, UR19, PT, P4 ;  /* 0x0000001353007c0c */ /* 0x000fe4000bfa6340 */
[----:B------:R-:W-:Y:S02]  /*3070*/  @!P2 MOV R81, R7 ;  /* 0x000000070051a202 */ /* 0x000fe40000000f00 */
[----:B------:R-:W1:Y:S01]  /*3080*/  @!P0 LDC.64 R74, c[0x0][0x288] ;  /* 0x0000a200ff4a8b82 */ /* 0x000e620000000a00 */
[----:B------:R-:W-:Y:S01]  /*3090*/  ISETP.GT.U32.OR P5, PT, R0, 0x1bf, P5 ;  /* 0x000001bf0000780c */ /* 0x000fe20002fa4470 */
[C---:B------:R-:W-:Y:S02]  /*30a0*/  @!P2 IMAD R3, R8.reuse, R71, R3 ;  /* 0x000000470803a224 */ /* 0x040fe400078e0203 */
[----:B------:R-:W-:Y:S01]  /*30b0*/  @!P2 IMAD.WIDE.U32 R70, R8, R70, R80 ;  /* 0x000000460846a225 */ /* 0x000fe200078e0050 */
[----:B0-----:R-:W-:Y:S02]  /*30c0*/  @!P0 MOV R76, R4 ;  /* 0x00000004004c8202 */ /* 0x001fe40000000f00 */
[----:B------:R-:W-:Y:S01]  /*30d0*/  @!P0 MOV R77, R7 ;  /* 0x00000007004d8202 */ /* 0x000fe20000000f00 */
[----:B------:R-:W-:Y:S01]  /*30e0*/  UIMAD.WIDE UR6, UR8, 0x8, UR6 ;  /* 0x00000008080678a5 */ /* 0x000fe2000f8e0206 */
[----:B------:R-:W-:-:S02]  /*30f0*/  @!P2 IADD3 R3, R71, R3, RZ ;  /* 0x000000034703a210 */ /* 0x000fc40007ffe0ff */
[----:B------:R-:W-:Y:S02]  /*3100*/  CS2R R114, SRZ ;  /* 0x0000000000727805 */ /* 0x000fe4000001ff00 */
[C---:B------:R-:W-:Y:S01]  /*3110*/  @!P2 SHF.L.U32 R68, R70.reuse, 0x2, RZ ;  /* 0x000000024644a819 */ /* 0x040fe200000006ff */
[----:B------:R-:W0:Y:S01]  /*3120*/  @!P0 LDC.64 R80, c[0x0][0x230] ;  /* 0x00008c00ff508b82 */ /* 0x000e220000000a00 */
[----:B------:R-:W-:Y:S01]  /*3130*/  @!P2 SHF.L.U64.HI R3, R70, 0x2, R3 ;  /* 0x000000024603a819 */ /* 0x000fe20000010203 */
[----:B-1----:R-:W-:-:S06]  /*3140*/  @!P0 IMAD R82, R82, R74, RZ ;  /* 0x0000004a52528224 */ /* 0x002fcc00078e02ff */
[----:B------:R-:W1:Y:S01]  /*3150*/  @!P5 LDC.64 R70, c[0x0][0x288] ;  /* 0x0000a200ff46db82 */ /* 0x000e620000000a00 */
[C---:B---3--:R-:W-:Y:S01]  /*3160*/  @!P2 IADD3 R78, P6, R68.reuse, R78, RZ ;  /* 0x0000004e444ea210 */ /* 0x048fe20007fde0ff */
[----:B------:R2:W5:Y:S01]  /*3170*/  @!P3 LDG.E.64 R114, desc[UR22][R66.64] ;  /* 0x000000164272b981 */ /* 0x000562000c1e1b00 */
[----:B------:R-:W-:Y:S02]  /*3180*/  @!P0 IMAD R82, R103, R75, R82 ;  /* 0x0000004b67528224 */ /* 0x000fe400078e0252 */
[----:B------:R-:W-:Y:S01]  /*3190*/  @!P2 IADD3.X R79, R3, R79, RZ, P6, !PT ;  /* 0x0000004f034fa210 */ /* 0x000fe200037fe4ff */
[----:B------:R-:W-:Y:S01]  /*31a0*/  @!P0 IMAD.WIDE.U32 R74, R103, R74, R76 ;  /* 0x0000004a674a8225 */ /* 0x000fe200078e004c */
[----:B------:R-:W-:Y:S01]  /*31b0*/  @!P2 IADD3 R118, P6, R68, R118, RZ ;  /* 0x000000764476a210 */ /* 0x000fe20007fde0ff */
[----:B------:R-:W3:Y:S03]  /*31c0*/  @!P5 LDC.64 R116, c[0x0][0x230] ;  /* 0x00008c00ff74db82 */ /* 0x000ee60000000a00 */
[----:B------:R-:W-:-:S02]  /*31d0*/  @!P2 IADD3.X R119, R3, R119, RZ, P6, !PT ;  /* 0x000000770377a210 */ /* 0x000fc400037fe4ff */
[----:B------:R-:W-:Y:S02]  /*31e0*/  @!P0 IADD3 R3, R75, R82, RZ ;  /* 0x000000524b038210 */ /* 0x000fe40007ffe0ff */
[----:B------:R-:W-:Y:S02]  /*31f0*/  MOV R104, UR6 ;  /* 0x0000000600687c02 */ /* 0x000fe40008000f00 */
[----:B------:R-:W-:Y:S02]  /*3200*/  MOV R105, UR7 ;  /* 0x0000000700697c02 */ /* 0x000fe40008000f00 */
[C---:B------:R-:W-:Y:S02]  /*3210*/  IADD3 R102, R2.reuse, 0x58, RZ ;  /* 0x0000005802667810 */ /* 0x040fe40007ffe0ff */
[----:B--2---:R-:W-:Y:S02]  /*3220*/  CS2R R66, SRZ ;  /* 0x0000000000427805 */ /* 0x004fe4000001ff00 */
[----:B------:R-:W-:Y:S01]  /*3230*/  IADD3 R8, R2, 0xf8, RZ ;  /* 0x000000f802087810 */ /* 0x000fe20007ffe0ff */
[----:B------:R-:W2:Y:S01]  /*3240*/  @!P5 LDC.64 R76, c[0x0][0x228] ;  /* 0x00008a00ff4cdb82 */ /* 0x000ea20000000a00 */
[----:B-1----:R-:W-:Y:S01]  /*3250*/  @!P5 IMAD R82, R83, R70, RZ ;  /* 0x000000465352d224 */ /* 0x002fe200078e02ff */
[----:B------:R-:W-:Y:S01]  /*3260*/  @!P5 MOV R83, R7 ;  /* 0x000000070053d202 */ /* 0x000fe20000000f00 */
[----:B------:R1:W5:Y:S02]  /*3270*/  @!P3 LDG.E.64 R66, desc[UR22][R72.64] ;  /* 0x000000164842b981 */ /* 0x000364000c1e1b00 */
[----:B------:R-:W-:Y:S01]  /*3280*/  @!P5 IMAD R123, R11, R71, R82 ;  /* 0x000000470b7bd224 */ /* 0x000fe200078e0252 */
[----:B------:R-:W-:-:S05]  /*3290*/  @!P5 MOV R82, R4 ;  /* 0x000000040052d202 */ /* 0x000fca0000000f00 */
[----:B------:R-:W-:Y:S02]  /*32a0*/  @!P5 IMAD.WIDE.U32 R70, R11, R70, R82 ;  /* 0x000000460b46d225 */ /* 0x000fe400078e0052 */
[----:B------:R-:W4:Y:S01]  /*32b0*/  LDG.E.64 R82, desc[UR22][R104.64] ;  /* 0x0000001668527981 */ /* 0x000f22000c1e1b00 */
[----:B------:R-:W-:Y:S01]  /*32c0*/  SHF.R.S32.HI R10, RZ, 0x1f, R102 ;  /* 0x0000001fff0a7819 */ /* 0x000fe20000011466 */
[----:B-1----:R-:W1:Y:S01]  /*32d0*/  @!P0 LDC.64 R72, c[0x0][0x228] ;  /* 0x00008a00ff488b82 */ /* 0x002e620000000a00 */
[----:B------:R-:W-:-:S04]  /*32e0*/  ISETP.GE.U32.AND P4, PT, R102, UR18, PT ;  /* 0x0000001266007c0c */ /* 0x000fc8000bf86070 */
[----:B------:R-:W-:-:S04]  /*32f0*/  ISETP.GE.AND.EX P4, PT, R10, UR19, PT, P4 ;  /* 0x000000130a007c0c */ /* 0x000fc8000bf86340 */
[----:B------:R-:W-:Y:S02]  /*3300*/  ISETP.GT.U32.OR P4, PT, R0, 0x1bf, P4 ;  /* 0x000001bf0000780c */ /* 0x000fe40002784470 */
[----:B------:R-:W-:Y:S02]  /*3310*/  ISETP.GE.U32.AND P3, PT, R8, UR18, PT ;  /* 0x0000001208007c0c */ /* 0x000fe4000bf66070 */
[----:B------:R-:W-:-:S04]  /*3320*/  SHF.R.S32.HI R9, RZ, 0x1f, R8 ;  /* 0x0000001fff097819 */ /* 0x000fc80000011408 */
[----:B------:R-:W-:-:S05]  /*3330*/  ISETP.GE.AND.EX P3, PT, R9, UR19, PT, P3 ;  /* 0x0000001309007c0c */ /* 0x000fca000bf66330 */
[----:B------:R-:W4:Y:S01]  /*3340*/  @!P4 LDC.64 R68, c[0x0][0x288] ;  /* 0x0000a200ff44cb82 */ /* 0x000f220000000a00 */
[----:B------:R-:W-:Y:S02]  /*3350*/  ISETP.GT.U32.OR P3, PT, R0, 0x1bf, P3 ;  /* 0x000001bf0000780c */ /* 0x000fe40001f64470 */
[C---:B------:R-:W-:Y:S02]  /*3360*/  @!P0 SHF.L.U32 R122, R74.reuse, 0x2, RZ ;  /* 0x000000024a7a8819 */ /* 0x040fe400000006ff */
[----:B------:R-:W-:Y:S02]  /*3370*/  @!P0 SHF.L.U64.HI R3, R74, 0x2, R3 ;  /* 0x000000024a038819 */ /* 0x000fe40000010203 */
[----:B0-----:R-:W-:Y:S02]  /*3380*/  @!P0 IADD3 R80, P6, R122, R80, RZ ;  /* 0x000000507a508210 */ /* 0x001fe40007fde0ff */
[----:B------:R-:W-:Y:S02]  /*3390*/  @!P5 IADD3 R71, R71, R123, RZ ;  /* 0x0000007b4747d210 */ /* 0x000fe40007ffe0ff */
[----:B------:R-:W-:-:S02]  /*33a0*/  @!P0 IADD3.X R81, R3, R81, RZ, P6, !PT ;  /* 0x0000005103518210 */ /* 0x000fc400037fe4ff */
[----:B-1----:R-:W-:Y:S01]  /*33b0*/  @!P0 IADD3 R72, P6, R122, R72, RZ ;  /* 0x000000487a488210 */ /* 0x002fe20007fde0ff */
[----:B------:R-:W0:Y:S01]  /*33c0*/  @!P3 LDC.64 R74, c[0x0][0x288] ;  /* 0x0000a200ff4abb82 */ /* 0x000e220000000a00 */
[C---:B------:R-:W-:Y:S02]  /*33d0*/  @!P5 SHF.L.U32 R11, R70.reuse, 0x2, RZ ;  /* 0x00000002460bd819 */ /* 0x040fe400000006ff */
[----:B------:R-:W-:Y:S02]  /*33e0*/  @!P0 IADD3.X R73, R3, R73, RZ, P6, !PT ;  /* 0x0000004903498210 */ /* 0x000fe400037fe4ff */
[----:B------:R-:W-:Y:S02]  /*33f0*/  @!P5 SHF.L.U64.HI R3, R70, 0x2, R71 ;  /* 0x000000024603d819 */ /* 0x000fe40000010247 */
[----:B------:R-:W-:Y:S02]  /*3400*/  @!P4 MOV R70, R4 ;  /* 0x000000040046c202 */ /* 0x000fe40000000f00 */
[----:B------:R-:W-:-:S02]  /*3410*/  @!P4 MOV R71, R7 ;  /* 0x000000070047c202 */ /* 0x000fc40000000f00 */
[----:B---3--:R-:W-:-:S04]  /*3420*/  @!P5 IADD3 R122, P6, R11, R116, RZ ;  /* 0x000000740b7ad210 */ /* 0x008fc80007fde0ff */
[----:B------:R-:W-:Y:S02]  /*3430*/  @!P5 IADD3.X R123, R3, R117, RZ, P6, !PT ;  /* 0x00000075037bd210 */ /* 0x000fe400037fe4ff */
[----:B--2---:R-:W-:Y:S01]  /*3440*/  @!P5 IADD3 R76, P6, R11, R76, RZ ;  /* 0x0000004c0b4cd210 */ /* 0x004fe20007fde0ff */
[----:B0-----:R-:W-:-:S03]  /*3450*/  @!P3 IMAD R116, R9, R74, RZ ;  /* 0x0000004a0974b224 */ /* 0x001fc600078e02ff */
[----:B------:R-:W-:Y:S02]  /*3460*/  @!P5 IADD3.X R77, R3, R77, RZ, P6, !PT ;  /* 0x0000004d034dd210 */ /* 0x000fe400037fe4ff */
[----:B----4-:R-:W-:Y:S01]  /*3470*/  MOV R104, R82 ;  /* 0x0000005200687202 */ /* 0x010fe20000000f00 */
[----:B------:R-:W-:-:S04]  /*3480*/  @!P4 IMAD R82, R10, R68, RZ ;  /* 0x000000440a52c224 */ /* 0x000fc800078e02ff */
[C---:B------:R-:W-:Y:S02]  /*3490*/  @!P4 IMAD R10, R102.reuse, R69, R82 ;  /* 0x00000045660ac224 */ /* 0x040fe400078e0252 */
[----:B------:R-:W-:Y:S01]  /*34a0*/  @!P4 IMAD.WIDE.U32 R68, R102, R68, R70 ;  /* 0x000000446644c225 */ /* 0x000fe200078e0046 */
[----:B------:R-:W-:Y:S01]  /*34b0*/  MOV R105, R83 ;  /* 0x0000005300697202 */ /* 0x000fe20000000f00 */
[----:B------:R-:W0:Y:S03]  /*34c0*/  @!P4 LDC.64 R70, c[0x0][0x228] ;  /* 0x00008a00ff46cb82 */ /* 0x000e260000000a00 */
[----:B------:R-:W-:-:S05]  /*34d0*/  @!P4 IADD3 R69, R69, R10, RZ ;  /* 0x0000000a4545c210 */ /* 0x000fca0007ffe0ff */
[----:B------:R-:W1:Y:S01]  /*34e0*/  @!P3 LDC.64 R10, c[0x0][0x228] ;  /* 0x00008a00ff0abb82 */ /* 0x000e620000000a00 */
[----:B------:R-:W-:-:S07]  /*34f0*/  @!P3 IMAD R102, R8, R75, R116 ;  /* 0x0000004b0866b224 */ /* 0x000fce00078e0274 */
[----:B------:R-:W2:Y:S01]  /*3500*/  @!P4 LDC.64 R82, c[0x0][0x230] ;  /* 0x00008c00ff52cb82 */ /* 0x000ea20000000a00 */
[----:B------:R-:W-:Y:S02]  /*3510*/  CS2R R116, SRZ ;  /* 0x0000000000747805 */ /* 0x000fe4000001ff00 */
[C---:B------:R-:W-:Y:S02]  /*3520*/  @!P4 SHF.L.U32 R3, R68.reuse, 0x2, RZ ;  /* 0x000000024403c819 */ /* 0x040fe400000006ff */
[----:B------:R-:W-:Y:S02]  /*3530*/  @!P4 SHF.L.U64.HI R103, R68, 0x2, R69 ;  /* 0x000000024467c819 */ /* 0x000fe40000010245 */
[----:B------:R-:W-:Y:S01]  /*3540*/  @!P3 MOV R68, R4 ;  /* 0x000000040044b202 */ /* 0x000fe20000000f00 */
[----:B------:R3:W5:Y:S01]  /*3550*/  @!P2 LDG.E.64 R116, desc[UR22][R78.64] ;  /* 0x000000164e74a981 */ /* 0x000762000c1e1b00 */
[----:B------:R-:W-:-:S03]  /*3560*/  @!P3 MOV R69, R7 ;  /* 0x000000070045b202 */ /* 0x000fc60000000f00 */
[----:B------:R-:W-:Y:S01]  /*3570*/  @!P3 IMAD.WIDE.U32 R74, R8, R74, R68 ;  /* 0x0000004a084ab225 */ /* 0x000fe200078e0044 */
[----:B------:R-:W-:Y:S01]  /*3580*/  CS2R R68, SRZ ;  /* 0x0000000000447805 */ /* 0x000fe2000001ff00 */
[----:B---3--:R-:W3:Y:S01]  /*3590*/  @!P3 LDC.64 R78, c[0x0][0x230] ;  /* 0x00008c00ff4ebb82 */ /* 0x008ee20000000a00 */
[----:B-1----:R-:W-:-:S04]  /*35a0*/  MOV R8, R10 ;  /* 0x0000000a00087202 */ /* 0x002fc80000000f00 */
[----:B------:R1:W5:Y:S01]  /*35b0*/  @!P2 LDG.E.64 R68, desc[UR22][R118.64] ;  /* 0x000000167644a981 */ /* 0x000362000c1e1b00 */
[C---:B--2---:R-:W-:Y:S02]  /*35c0*/  @!P4 IADD3 R10, P2, R3.reuse, R82, RZ ;  /* 0x00000052030ac210 */ /* 0x044fe40007f5e0ff */
[----:B------:R-:W-:Y:S02]  /*35d0*/  MOV R82, R8 ;  /* 0x0000000800527202 */ /* 0x000fe40000000f00 */
[----:B-1----:R-:W-:Y:S02]  /*35e0*/  MOV R118, R11 ;  /* 0x0000000b00767202 */ /* 0x002fe40000000f00 */
[----:B0-----:R-:W-:Y:S02]  /*35f0*/  @!P4 IADD3 R8, P6, R3, R70, RZ ;  /* 0x000000460308c210 */ /* 0x001fe40007fde0ff */
[----:B------:R-:W-:Y:S02]  /*3600*/  MOV R70, R118 ;  /* 0x0000007600467202 */ /* 0x000fe40000000f00 */
[----:B------:R-:W-:-:S02]  /*3610*/  @!P3 IADD3 R3, R75, R102, RZ ;  /* 0x000000664b03b210 */ /* 0x000fc40007ffe0ff */
[C---:B------:R-:W-:Y:S02]  /*3620*/  @!P4 IADD3.X R11, R103.reuse, R83, RZ, P2, !PT ;  /* 0x00000053670bc210 */ /* 0x040fe400017fe4ff */
[----:B------:R-:W-:Y:S02]  /*3630*/  CS2R R118, SRZ ;  /* 0x0000000000767805 */ /* 0x000fe4000001ff00 */
[----:B------:R-:W-:Y:S02]  /*3640*/  MOV R83, R70 ;  /* 0x0000004600537202 */ /* 0x000fe40000000f00 */
[----:B------:R-:W-:Y:S02]  /*3650*/  @!P4 IADD3.X R9, R103, R71, RZ, P6, !PT ;  /* 0x000000476709c210 */ /* 0x000fe400037fe4ff */
[----:B------:R-:W-:Y:S02]  /*3660*/  CS2R R70, SRZ ;  /* 0x0000000000467805 */ /* 0x000fe4000001ff00 */
[C---:B------:R-:W-:Y:S01]  /*3670*/  @!P3 SHF.L.U64.HI R3, R74.reuse, 0x2, R3 ;  /* 0x000000024a03b819 */ /* 0x040fe20000010203 */
[----:B------:R0:W5:Y:S01]  /*3680*/  @!P0 LDG.E.64 R118, desc[UR22][R80.64] ;  /* 0x0000001650768981 */ /* 0x000162000c1e1b00 */
[----:B------:R-:W-:-:S03]  /*3690*/  @!P3 SHF.L.U32 R74, R74, 0x2, RZ ;  /* 0x000000024a4ab819 */ /* 0x000fc600000006ff */
[----:B------:R-:W5:Y:S01]  /*36a0*/  @!P0 LDG.E.64 R70, desc[UR22][R72.64] ;  /* 0x0000001648468981 */ /* 0x000f62000c1e1b00 */
[C---:B---3--:R-:W-:Y:S02]  /*36b0*/  @!P3 IADD3 R102, P0, R74.reuse, R78, RZ ;  /* 0x0000004e4a66b210 */ /* 0x048fe40007f1e0ff */
[----:B------:R-:W-:Y:S02]  /*36c0*/  @!P3 IADD3 R82, P2, R74, R82, RZ ;  /* 0x000000524a52b210 */ /* 0x000fe40007f5e0ff */
[----:B------:R-:W2:Y:S01]  /*36d0*/  LDL.LU.64 R74, [R1+0x28] ;  /* 0x00002800014a7983 */ /* 0x000ea20000300a00 */
[----:B0-----:R-:W-:Y:S02]  /*36e0*/  CS2R R80, SRZ ;  /* 0x0000000000507805 */ /* 0x001fe4000001ff00 */
[----:B------:R-:W-:Y:S02]  /*36f0*/  @!P3 IADD3.X R103, R3, R79, RZ, P0, !PT ;  /* 0x0000004f0367b210 */ /* 0x000fe400007fe4ff */
[----:B------:R-:W-:-:S02]  /*3700*/  R2UR UR6, R104 ;  /* 0x00000000680672ca */ /* 0x000fc400000e0000 */
[----:B------:R-:W-:-:S04]  /*3710*/  MOV R78, R83 ;  /* 0x00000053004e7202 */ /* 0x000fc80000000f00 */
[----:B------:R-:W-:-:S07]  /*3720*/  @!P3 IADD3.X R83, R3, R78, RZ, P2, !PT ;  /* 0x0000004e0353b210 */ /* 0x000fce00017fe4ff */
[----:B------:R-:W-:-:S05]  /*3730*/  MOV R3, UR6 ;  /* 0x0000000600037c02 */ /* 0x000fca0008000f00 */
[----:B------:R-:W-:-:S05]  /*3740*/  FFMA.FTZ R3, -R3, UR6, R105 ;  /* 0x0000000603037c23 */ /* 0x000fca0008010169 */
[----:B------:R-:W-:Y:S01]  /*3750*/  FSETP.GTU.FTZ.AND P0, PT, R3, RZ, PT ;  /* 0x000000ff0300720b */ /* 0x000fe20003f1c000 */
[----:B--2---:R0:W2:Y:S02]  /*3760*/  @P1 LDG.E.64 R80, desc[UR22][R74.64] ;  /* 0x000000164a501981 */ /* 0x0040a4000c1e1b00 */
[----:B0-----:R-:W-:-:S06]  /*3770*/  CS2R R74, SRZ ;  /* 0x00000000004a7805 */ /* 0x001fcc000001ff00 */
[----:B------:R0:W5:Y:S02]  /*3780*/  @!P5 LDG.E.64 R74, desc[UR22][R76.64] ;  /* 0x000000164c4ad981 */ /* 0x000164000c1e1b00 */
[----:B0-----:R-:W-:-:S06]  /*3790*/  CS2R R76, SRZ ;  /* 0x00000000004c7805 */ /* 0x001fcc000001ff00 */
[----:B------:R0:W5:Y:S02]  /*37a0*/  @!P4 LDG.E.64 R76, desc[UR22][R8.64] ;  /* 0x00000016084cc981 */ /* 0x000164000c1e1b00 */
[----:B0-----:R-:W-:-:S06]  /*37b0*/  CS2R R8, SRZ ;  /* 0x0000000000087805 */ /* 0x001fcc000001ff00 */
[----:B------:R-:W3:Y:S01]  /*37c0*/  @!P3 LDG.E.64 R8, desc[UR22][R102.64] ;  /* 0x000000166608b981 */ /* 0x000ee2000c1e1b00 */
[----:B------:R-:W-:Y:S01]  /*37d0*/  VOTEU.ANY UP0, P0 ;  /* 0x00000000003f7886 */ /* 0x000fe20000000100 */
[----:B------:R-:W-:Y:S02]  /*37e0*/  PLOP3.LUT P0, PT, PT, PT, UP0, 0x80, 0x0 ;  /* 0x000000000000781c */ /* 0x000fe40003f0f008 */
[----:B------:R-:W-:Y:S02]  /*37f0*/  CS2R R72, SRZ ;  /* 0x0000000000487805 */ /* 0x000fe4000001ff00 */
[----:B------:R-:W-:-:S04]  /*3800*/  @UP0 ULDC UR5, c[0x0][0x250] ;  /* 0x0000940000050ab9 */ /* 0x000fc80000000800 */
[----:B------:R0:W5:Y:S05]  /*3810*/  @P1 LDG.E.64 R72, desc[UR22][R120.64] ;  /* 0x0000001678481981 */ /* 0x00016a000c1e1b00 */
[----:B------:R-:W-:Y:S01]  /*3820*/  @P0 FADD.FTZ R3, R3, UR5 ;  /* 0x0000000503030e21 */ /* 0x000fe20008010000 */
[----:B0-----:R-:W-:-:S05]  /*3830*/  CS2R R120, SRZ ;  /* 0x0000000000787805 */ /* 0x001fca000001ff00 */
[----:B------:R-:W0:Y:S01]  /*3840*/  @P0 MUFU.RSQ R3, R3 ;  /* 0x0000000300030308 */ /* 0x000e220000001400 */
[----:B------:R1:W5:Y:S02]  /*3850*/  @!P5 LDG.E.64 R120, desc[UR22][R122.64] ;  /* 0x000000167a78d981 */ /* 0x000364000c1e1b00 */
[----:B-1----:R-:W-:Y:S02]  /*3860*/  CS2R R122, SRZ ;  /* 0x00000000007a7805 */ /* 0x002fe4000001ff00 */
[----:B0-----:R-:W-:-:S04]  /*3870*/  @P0 R2UR UR5, R3 ;  /* 0x00000000030502ca */ /* 0x001fc800000e0000 */
[----:B------:R-:W5:Y:S04]  /*3880*/  @!P4 LDG.E.64 R122, desc[UR22][R10.64] ;  /* 0x000000160a7ac981 */ /* 0x000f68000c1e1b00 */
[----:B------:R-:W5:Y:S04]  /*3890*/  LDL.LU.64 R10, [R1+0xc0] ;  /* 0x0000c000010a7983 */ /* 0x000f680000300a00 */
[----:B------:R-:W5:Y:S01]  /*38a0*/  LDL.LU.64 R102, [R1+0xb8] ;  /* 0x0000b80001667983 */ /* 0x000f620000300a00 */
[----:B------:R-:W-:Y:S02]  /*38b0*/  ISETP.GT.U32.AND P0, PT, R0, 0x1bf, PT ;  /* 0x000001bf0000780c */ /* 0x000fe40003f04070 */
[----:B------:R-:W-:Y:S01]  /*38c0*/  CS2R R78, SRZ ;  /* 0x00000000004e7805 */ /* 0x000fe2000001ff00 */
[----:B------:R-:W-:Y:S01]  /*38d0*/  UMOV UR26, 0x3f800000 ;  /* 0x3f800000001a7882 */ /* 0x000fe20000000000 */
[----:B------:R-:W-:Y:S01]  /*38e0*/  @UP0 UMOV UR26, UR5 ;  /* 0x00000005001a0c82 */ /* 0x000fe20008000000 */
[----:B------:R-:W-:Y:S01]  /*38f0*/  BSSY B0, `(.L_x_2526) ;  /* 0x000001d000007945 */ /* 0x000fe20003800000 */
[----:B------:R-:W-:-:S02]  /*3900*/  ISETP.NE.AND P5, PT, RZ, UR25, PT ;  /* 0x00000019ff007c0c */ /* 0x000fc4000bfa5270 */
[----:B------:R0:W5:Y:S02]  /*3910*/  @!P3 LDG.E.64 R78, desc[UR22][R82.64] ;  /* 0x00000016524eb981 */ /* 0x000164000c1e1b00 */
[----:B0-----:R-:W-:Y:S01]  /*3920*/  CS2R R82, SRZ ;  /* 0x0000000000527805 */ /* 0x001fe2000001ff00 */
[----:B--2---:R-:W-:Y:S01]  /*3930*/  FADD.FTZ R80, R80, -UR6 ;  /* 0x8000000650507e21 */ /* 0x004fe20008010000 */
[----:B------:R-:W-:Y:S01]  /*3940*/  FADD.FTZ R3, R81, -UR6 ;  /* 0x8000000651037e21 */ /* 0x000fe20008010000 */
[----:B---3--:R0:W-:Y:S04]  /*3950*/  STL.64 [R1+0x88], R8 ;  /* 0x0000880801007387 */ /* 0x0081e80000100a00 */
[----:B0-----:R0:W5:Y:S04]  /*3960*/  LDL.LU.64 R8, [R1+0xb0] ;  /* 0x0000b00001087983 */ /* 0x0011680000300a00 */
[----:B------:R0:W5:Y:S04]  /*3970*/  LDL.LU R104, [R1+0xa8] ;  /* 0x0000a80001687983 */ /* 0x0001680000300800 */
[----:B------:R0:W5:Y:S04]  /*3980*/  LDL.LU R105, [R1+0xa4] ;  /* 0x0000a40001697983 */ /* 0x0001680000300800 */
[----:B------:R1:W-:Y:S04]  /*3990*/  STL [R1+0x18], R80 ;  /* 0x0000185001007387 */ /* 0x0003e80000100800 */
[----:B------:R0:W-:Y:S01]  /*39a0*/  STL [R1+0x14], R3 ;  /* 0x0000140301007387 */ /* 0x0001e20000100800 */
[----:B-1----:R-:W-:Y:S01]  /*39b0*/  CS2R R80, SRZ ;  /* 0x0000000000507805 */ /* 0x002fe2000001ff00 */
[----:B------:R-:W-:Y:S06]  /*39c0*/  @P0 BRA `(.L_x_2527) ;  /* 0x00000000003c0947 */ /* 0x000fec0003800000 */
[----:B0-----:R-:W2:Y:S01]  /*39d0*/  LDL R3, [R1+0x84] ;  /* 0x0000840001037983 */ /* 0x001ea20000100800 */
[----:B------:R-:W-:-:S03]  /*39e0*/  ISETP.NE.AND P0, PT, RZ, UR25, PT ;  /* 0x00000019ff007c0c */ /* 0x000fc6000bf05270 */
[----:B------:R-:W-:Y:S04]  /*39f0*/  STL [R1+0xb0], R0 ;  /* 0x0000b00001007387 */ /* 0x000fe80000100800 */
[----:B------:R0:W-:Y:S06]  /*3a00*/  STL.64 [R1+0xa8], R4 ;  /* 0x0000a80401007387 */ /* 0x0001ec0000100a00 */
[----:B------:R-:W1:Y:S08]  /*3a10*/  @P0 LDC.64 R80, c[0x0][0x240] ;  /* 0x00009000ff500b82 */ /* 0x000e700000000a00 */
[----:B0-----:R-:W0:Y:S01]  /*3a20*/  LDC.64 R4, c[0x0][0x238] ;  /* 0x00008e00ff047b82 */ /* 0x001e220000000a00 */
[----:B--2---:R-:W-:-:S04]  /*3a30*/  IADD3 R3, R3, UR17, RZ ;  /* 0x0000001103037c10 */ /* 0x004fc8000fffe0ff */
[C---:B-1----:R-:W-:Y:S01]  /*3a40*/  @P0 LEA R80, P2, R3.reuse, R80, 0x2 ;  /* 0x0000005003500211 */ /* 0x042fe200078410ff */
[----:B0-----:R-:W-:Y:S01]  /*3a50*/  IMAD.WIDE R4, R3, 0x4, R4 ;  /* 0x0000000403047825 */ /* 0x001fe200078e0204 */
[----:B------:R-:W-:-:S04]  /*3a60*/  SHF.R.S32.HI R0, RZ, 0x1f, R3 ;  /* 0x0000001fff007819 */ /* 0x000fc80000011403 */
[----:B------:R-:W-:Y:S02]  /*3a70*/  @P0 LEA.HI.X R81, R3, R81, R0, 0x2, P2 ;  /* 0x0000005103510211 */ /* 0x000fe400010f1400 */
[----:B------:R1:W5:Y:S04]  /*3a80*/  LDL.LU R0, [R1+0xb0] ;  /* 0x0000b00001007983 */ /* 0x0003680000300800 */
[----:B------:R1:W5:Y:S04]  /*3a90*/  @P0 LDG.E.64 R82, desc[UR22][R80.64] ;  /* 0x0000001650520981 */ /* 0x000368000c1e1b00 */
[----:B------:R1:W5:Y:S04]  /*3aa0*/  LDG.E.64 R80, desc[UR22][R4.64] ;  /* 0x0000001604507981 */ /* 0x000368000c1e1b00 */
[----:B------:R1:W5:Y:S02]  /*3ab0*/  LDL.LU.64 R4, [R1+0xa8] ;  /* 0x0000a80001047983 */ /* 0x0003640000300a00 */
.L_x_2527:
[----:B------:R-:W-:Y:S05]  /*3ac0*/  BSYNC B0 ;  /* 0x0000000000007941 */ /* 0x000fea0003800000 */
.L_x_2526:
[----:B------:R2:W-:Y:S04]  /*3ad0*/  STL [R1+0xa8], R2 ;  /* 0x0000a80201007387 */ /* 0x0005e80000100800 */
[----:B--2---:R-:W2:Y:S04]  /*3ae0*/  LDL.LU R2, [R1+0x18] ;  /* 0x0000180001027983 */ /* 0x004ea80000300800 */
[----:B-----5:R3:W-:Y:S04]  /*3af0*/  STL [R1+0xa4], R0 ;  /* 0x0000a40001007387 */ /* 0x0207e80000100800 */
[----:B---3--:R-:W3:Y:S01]  /*3b00*/  LDL.LU R0, [R1+0x14] ;  /* 0x0000140001007983 */ /* 0x008ee20000300800 */
[----:B0-----:R-:W-:-:S03]  /*3b10*/  MOV R3, R73 ;  /* 0x0000004900037202 */ /* 0x001fc60000000f00 */
[----:B------:R-:W-:Y:S01]  /*3b20*/  STL [R1+0x8], R72 ;  /* 0x0000084801007387 */ /* 0x000fe20000100800 */
[----:B--2---:R-:W-:-:S05]  /*3b30*/  FMUL.FTZ R2, R2, UR26 ;  /* 0x0000001a02027c20 */ /* 0x004fca0008410000 */
[----:B------:R0:W-:Y:S01]  /*3b40*/  STL [R1+0x64], R2 ;  /* 0x0000640201007387 */ /* 0x0001e20000100800 */
[----:B---3--:R-:W-:-:S03]  /*3b50*/  FMUL.FTZ R0, R0, UR26 ;  /* 0x0000001a00007c20 */ /* 0x008fc60008410000 */
[----:B0-----:R0:W5:Y:S04]  /*3b60*/  LDL.LU R2, [R1+0xa8] ;  /* 0x0000a80001027983 */ /* 0x0011680000300800 */
[----:B------:R2:W-:Y:S04]  /*3b70*/  STL [R1+0x68], R0 ;  /* 0x0000680001007387 */ /* 0x0005e80000100800 */
[----:B--2---:R0:W5:Y:S01]  /*3b80*/  LDL.LU R0, [R1+0xa4] ;  /* 0x0000a40001007983 */ /* 0x0041620000300800 */
[----:B------:R-:W-:Y:S05]  /*3b90*/  @!P5 BRA `(.L_x_2528) ;  /* 0x00000000006cd947 */ /* 0x000fea0003800000 */
[----:B------:R-:W2:Y:S04]  /*3ba0*/  LDL R3, [R1+0x64] ;  /* 0x0000640001037983 */ /* 0x000ea80000100800 */
[----:B------:R-:W-:Y:S04]  /*3bb0*/  STL [R1+0xac], R4 ;  /* 0x0000ac0401007387 */ /* 0x000fe80000100800 */
[----:B-----5:R3:W-:Y:S04]  /*3bc0*/  STL [R1+0xa8], R2 ;  /* 0x0000a80201007387 */ /* 0x0207e80000100800 */
[----:B---3--:R-:W3:Y:S04]  /*3bd0*/  LDL R2, [R1+0x68] ;  /* 0x0000680001027983 */ /* 0x008ee80000100800 */
[----:B------:R2:W-:Y:S02]  /*3be0*/  STL [R1+0xa4], R0 ;  /* 0x0000a40001007387 */ /* 0x0005e40000100800 */
[----:B--2---:R-:W-:-:S04]  /*3bf0*/  FFMA.FTZ R0, R3, R80, R82 ;  /* 0x0000005003007223 */ /* 0x004fc80000010052 */
[----:B------:R-:W-:-:S06]  /*3c00*/  FMUL.FTZ R3, R0, -1.4426950216293334961 ;  /* 0xbfb8aa3b00037820 */ /* 0x000fcc0000410000 */
[----:B------:R-:W2:Y:S02]  /*3c10*/  MUFU.EX2 R3, R3 ;  /* 0x0000000300037308 */ /* 0x000ea40000000800 */
[----:B--2---:R-:W-:-:S06]  /*3c20*/  FADD.FTZ R3, R3, 1 ;  /* 0x3f80000003037421 */ /* 0x004fcc0000010000 */
[----:B------:R-:W1:Y:S02]  /*3c30*/  MUFU.RCP R3, R3 ;  /* 0x0000000300037308 */ /* 0x000e640000001000 */
[----:B-1----:R-:W-:Y:S01]  /*3c40*/  FADD.FTZ R4, -R3, 1 ;  /* 0x3f80000003047421 */ /* 0x002fe20000010100 */
[----:B------:R-:W-:-:S03]  /*3c50*/  FMUL.FTZ R3, R72, R3 ;  /* 0x0000000348037220 */ /* 0x000fc60000410000 */
[----:B------:R-:W-:Y:S02]  /*3c60*/  FFMA.FTZ R0, R0, R4, 1 ;  /* 0x3f80000000007423 */ /* 0x000fe40000010004 */
[----:B------:R2:W5:Y:S02]  /*3c70*/  LDL.LU R4, [R1+0xac] ;  /* 0x0000ac0001047983 */ /* 0x0005640000300800 */
[----:B------:R-:W-:Y:S01]  /*3c80*/  FMUL.FTZ R3, R3, R0 ;  /* 0x0000000003037220 */ /* 0x000fe20000410000 */
[----:B---3--:R-:W-:-:S04]  /*3c90*/  FFMA.FTZ R0, R2, R81, R83 ;  /* 0x0000005102007223 */ /* 0x008fc80000010053 */
[----:B------:R1:W-:Y:S02]  /*3ca0*/  STL [R1+0x8], R3 ;  /* 0x0000080301007387 */ /* 0x0003e40000100800 */
[----:B-1----:R-:W-:-:S06]  /*3cb0*/  FMUL.FTZ R3, R0, -1.4426950216293334961 ;  /* 0xbfb8aa3b00037820 */ /* 0x002fcc0000410000 */
[----:B------:R-:W1:Y:S02]  /*3cc0*/  MUFU.EX2 R3, R3 ;  /* 0x0000000300037308 */ /* 0x000e640000000800 */
[----:B-1----:R-:W-:-:S06]  /*3cd0*/  FADD.FTZ R3, R3, 1 ;  /* 0x3f80000003037421 */ /* 0x002fcc0000010000 */
[----:B------:R-:W1:Y:S02]  /*3ce0*/  MUFU.RCP R3, R3 ;  /* 0x0000000300037308 */ /* 0x000e640000001000 */
[----:B-1----:R-:W-:Y:S01]  /*3cf0*/  FADD.FTZ R2, -R3, 1 ;  /* 0x3f80000003027421 */ /* 0x002fe20000010100 */
[----:B------:R-:W-:-:S03]  /*3d00*/  FMUL.FTZ R3, R73, R3 ;  /* 0x0000000349037220 */ /* 0x000fc60000410000 */
[----:B------:R-:W-:Y:S02]  /*3d10*/  FFMA.FTZ R0, R0, R2, 1 ;  /* 0x3f80000000007423 */ /* 0x000fe40000010002 */
[----:B------:R2:W5:Y:S02]  /*3d20*/  LDL.LU R2, [R1+0xa8] ;  /* 0x0000a80001027983 */ /* 0x0005640000300800 */
[----:B------:R-:W-:Y:S02]  /*3d30*/  FMUL.FTZ R3, R3, R0 ;  /* 0x0000000003037220 */ /* 0x000fe40000410000 */
[----:B------:R2:W5:Y:S05]  /*3d40*/  LDL.LU R0, [R1+0xa4] ;  /* 0x0000a40001007983 */ /* 0x00056a0000300800 */
.L_x_2528:
[----:B------:R3:W-:Y:S04]  /*3d50*/  STL [R1+0xb8], R7 ;  /* 0x0000b80701007387 */ /* 0x0007e80000100800 */
[----:B---3--:R-:W3:Y:S04]  /*3d60*/  LDL R7, [R1+0x64] ;  /* 0x0000640001077983 */ /* 0x008ee80000100800 */
[----:B------:R4:W-:Y:S04]  /*3d70*/  STL [R1+0xb4], R6 ;  /* 0x0000b40601007387 */ /* 0x0009e80000100800 */
[----:B----4-:R-:W4:Y:S04]  /*3d80*/  LDL R6, [R1+0x68] ;  /* 0x0000680001067983 */ /* 0x010f280000100800 */
[----:B------:R1:W-:Y:S04]  /*3d90*/  STL [R1+0xb0], R5 ;  /* 0x0000b00501007387 */ /* 0x0003e80000100800 */
[----:B-1----:R-:W2:Y:S04]  /*3da0*/  LDL R5, [R1+0x8] ;  /* 0x0000080001057983 */ /* 0x002ea80000100800 */
[----:B-----5:R-:W-:Y:S04]  /*3db0*/  STL [R1+0xac], R4 ;  /* 0x0000ac0401007387 */ /* 0x020fe80000100800 */
[----:B------:R1:W-:Y:S04]  /*3dc0*/  STL [R1+0xa8], R2 ;  /* 0x0000a80201007387 */ /* 0x0003e80000100800 */
[----:B-1----:R-:W4:Y:S04]  /*3dd0*/  LDL.LU R2, [R1] ;  /* 0x0000000001027983 */ /* 0x002f280000300800 */
[----:B------:R1:W-:Y:S04]  /*3de0*/  STL [R1+0xa4], R0 ;  /* 0x0000a40001007387 */ /* 0x0003e80000100800 */
[----:B-1----:R-:W4:Y:S01]  /*3df0*/  LDL.LU R0, [R1+0x4] ;  /* 0x0000040001007983 */ /* 0x002f220000300800 */
[----:B------:R-:W-:Y:S01]  /*3e00*/  FMUL.FTZ R4, R3, R81 ;  /* 0x0000005103047220 */ /* 0x000fe20000410000 */
[----:B--2---:R-:W-:-:S04]  /*3e10*/  FMUL.FTZ R5, R5, R80 ;  /* 0x0000005005057220 */ /* 0x004fc80000410000 */
[----:B---3--:R-:W-:Y:S01]  /*3e20*/  FFMA.FTZ R7, R7, R5, RZ ;  /* 0x0000000507077223 */ /* 0x008fe200000100ff */
[----:B------:R-:W-:-:S03]  /*3e30*/  FADD.FTZ R5, RZ, R5 ;  /* 0x00000005ff057221 */ /* 0x000fc60000010000 */
[----:B----4-:R-:W-:Y:S01]  /*3e40*/  FFMA.FTZ R6, R6, R4, R7 ;  /* 0x0000000406067223 */ /* 0x010fe20000010007 */
[----:B------:R-:W-:Y:S01]  /*3e50*/  FADD.FTZ R4, R4, R5 ;  /* 0x0000000504047221 */ /* 0x000fe20000010000 */
[----:B------:R1:W5:Y:S04]  /*3e60*/  LDL.LU R7, [R1+0xb8] ;  /* 0x0000b80001077983 */ /* 0x0003680000300800 */
[----:B------:R2:W-:Y:S01]  /*3e70*/  STL [R1+0x18], R6 ;  /* 0x0000180601007387 */ /* 0x0005e20000100800 */
[----:B------:R-:W-:-:S04]  /*3e80*/  FADD.FTZ R2, R2, -UR6 ;  /* 0x8000000602027e21 */ /* 0x000fc80008010000 */
[----:B------:R-:W-:Y:S01]  /*3e90*/  FMUL.FTZ R2, R2, UR26 ;  /* 0x0000001a02027c20 */ /* 0x000fe20008410000 */
[----:B--2---:R1:W5:Y:S04]  /*3ea0*/  LDL.LU R6, [R1+0xb4] ;  /* 0x0000b40001067983 */ /* 0x0043680000300800 */
[----:B------:R1:W5:Y:S01]  /*3eb0*/  LDL.LU R5, [R1+0xb0] ;  /* 0x0000b00001057983 */ /* 0x0003620000300800 */
[----:B------:R-:W-:-:S03]  /*3ec0*/  FADD.FTZ R0, R0, -UR6 ;  /* 0x8000000600007e21 */ /* 0x000fc60008010000 */
[----:B------:R2:W-:Y:S01]  /*3ed0*/  STL [R1+0x14], R4 ;  /* 0x0000140401007387 */ /* 0x0005e20000100800 */
[----:B------:R-:W-:-:S03]  /*3ee0*/  FMUL.FTZ R0, R0, UR26 ;  /* 0x0000001a00007c20 */ /* 0x000fc60008410000 */
[----:B--2---:R1:W5:Y:S04]  /*3ef0*/  LDL.LU R4, [R1+0xac] ;  /* 0x0000ac0001047983 */ /* 0x0043680000300800 */
[----:B------:R2:W-:Y:S04]  /*3f00*/  STL [R1+0x74], R2 ;  /* 0x0000740201007387 */ /* 0x0005e80000100800 */
[----:B--2---:R1:W5:Y:S04]  /*3f10*/  LDL.LU R2, [R1+0xa8] ;  /* 0x0000a80001027983 */ /* 0x0043680000300800 */
[----:B------:R2:W-:Y:S04]  /*3f20*/  STL [R1+0x80], R0 ;  /* 0x0000800001007387 */ /* 0x0005e80000100800 */
[----:B--2---:R1:W5:Y:S04]  /*3f30*/  LDL.LU R0, [R1+0xa4] ;  /* 0x0000a40001007983 */ /* 0x0043680000300800 */
[----:B------:R1:W-:Y:S04]  /*3f40*/  STL [R1+0x4], R46 ;  /* 0x0000042e01007387 */ /* 0x0003e80000100800 */
[----:B------:R1:W-:Y:S01]  /*3f50*/  STL [R1], R47 ;  /* 0x0000002f01007387 */ /* 0x0003e20000100800 */
[----:B------:R-:W-:Y:S05]  /*3f60*/  @!P5 BRA `(.L_x_2529) ;  /* 0x000000000078d947 */ /* 0x000fea0003800000 */
[----:B-----5:R2:W-:Y:S04]  /*3f70*/  STL [R1+0xb0], R4 ;  /* 0x0000b00401007387 */ /* 0x0205e80000100800 */
[----:B--2---:R-:W2:Y:S04]  /*3f80*/  LDL R4, [R1+0x74] ;  /* 0x0000740001047983 */ /* 0x004ea80000100800 */
[----:B------:R3:W-:Y:S04]  /*3f90*/  STL [R1+0xac], R3 ;  /* 0x0000ac0301007387 */ /* 0x0007e80000100800 */
[----:B---3--:R-:W3:Y:S04]  /*3fa0*/  LDL R3, [R1+0x80] ;  /* 0x0000800001037983 */ /* 0x008ee80000100800 */
[----:B------:R2:W-:Y:S04]  /*3fb0*/  STL [R1+0xa8], R2 ;  /* 0x0000a80201007387 */ /* 0x0005e80000100800 */
[----:B------:R4:W-:Y:S01]  /*3fc0*/  STL [R1+0xa4], R0 ;  /* 0x0000a40001007387 */ /* 0x0009e20000100800 */
[----:B--2---:R-:W-:-:S04]  /*3fd0*/  FFMA.FTZ R2, R4, R80, R82 ;  /* 0x0000005004027223 */ /* 0x004fc80000010052 */
[----:B----4-:R-:W-:-:S06]  /*3fe0*/  FMUL.FTZ R0, R2, -1.4426950216293334961 ;  /* 0xbfb8aa3b02007820 */ /* 0x010fcc0000410000 */
[----:B------:R-:W2:Y:S02]  /*3ff0*/  MUFU.EX2 R0, R0 ;  /* 0x0000000000007308 */ /* 0x000ea40000000800 */
[----:B--2---:R-:W-:-:S06]  /*4000*/  FADD.FTZ R0, R0, 1 ;  /* 0x3f80000000007421 */ /* 0x004fcc0000010000 */
[----:B------:R-:W2:Y:S02]  /*4010*/  MUFU.RCP R0, R0 ;  /* 0x0000000000007308 */ /* 0x000ea40000001000 */
[----:B--2---:R-:W-:Y:S01]  /*4020*/  FADD.FTZ R4, -R0, 1 ;  /* 0x3f80000000047421 */ /* 0x004fe20000010100 */
[----:B------:R-:W-:-:S03]  /*4030*/  FMUL.FTZ R0, R46, R0 ;  /* 0x000000002e007220 */ /* 0x000fc60000410000 */
[----:B------:R-:W-:Y:S02]  /*4040*/  FFMA.FTZ R2, R2, R4, 1 ;  /* 0x3f80000002027423 */ /* 0x000fe40000010004 */
[----:B------:R2:W5:Y:S02]  /*4050*/  LDL.LU R4, [R1+0xb0] ;  /* 0x0000b00001047983 */ /* 0x0005640000300800 */
[----:B------:R-:W-:Y:S01]  /*4060*/  FMUL.FTZ R0, R0, R2 ;  /* 0x0000000200007220 */ /* 0x000fe20000410000 */
[----:B---3--:R-:W-:-:S04]  /*4070*/  FFMA.FTZ R2, R3, R81, R83 ;  /* 0x0000005103027223 */ /* 0x008fc80000010053 */
[----:B------:R3:W-:Y:S02]  /*4080*/  STL [R1+0x4], R0 ;  /* 0x0000040001007387 */ /* 0x0007e40000100800 */
[----:B---3--:R-:W-:-:S06]  /*4090*/  FMUL.FTZ R0, R2, -1.4426950216293334961 ;  /* 0xbfb8aa3b02007820 */ /* 0x008fcc0000410000 */
[----:B------:R-:W3:Y:S02]  /*40a0*/  MUFU.EX2 R0, R0 ;  /* 0x0000000000007308 */ /* 0x000ee40000000800 */
[----:B---3--:R-:W-:-:S06]  /*40b0*/  FADD.FTZ R0, R0, 1 ;  /* 0x3f80000000007421 */ /* 0x008fcc0000010000 */
[----:B------:R-:W3:Y:S02]  /*40c0*/  MUFU.RCP R0, R0 ;  /* 0x0000000000007308 */ /* 0x000ee40000001000 */
[----:B---3--:R-:W-:Y:S01]  /*40d0*/  FADD.FTZ R3, -R0, 1 ;  /* 0x3f80000000037421 */ /* 0x008fe20000010100 */
[----:B------:R-:W-:-:S03]  /*40e0*/  FMUL.FTZ R0, R47, R0 ;  /* 0x000000002f007220 */ /* 0x000fc60000410000 */
[----:B------:R-:W-:Y:S02]  /*40f0*/  FFMA.FTZ R2, R2, R3, 1 ;  /* 0x3f80000002027423 */ /* 0x000fe40000010003 */
[----:B------:R2:W5:Y:S02]  /*4100*/  LDL.LU R3, [R1+0xac] ;  /* 0x0000ac0001037983 */ /* 0x0005640000300800 */
[----:B------:R-:W-:Y:S02]  /*4110*/  FMUL.FTZ R0, R0, R2 ;  /* 0x0000000200007220 */ /* 0x000fe40000410000 */
[----:B------:R2:W5:Y:S04]  /*4120*/  LDL.LU R2, [R1+0xa8] ;  /* 0x0000a80001027983 */ /* 0x0005680000300800 */
[----:B------:R3:W-:Y:S04]  /*4130*/  STL [R1], R0 ;  /* 0x0000000001007387 */ /* 0x0007e80000100800 */
[----:B---3--:R2:W5:Y:S02]  /*4140*/  LDL.LU R0, [R1+0xa4] ;  /* 0x0000a40001007983 */ /* 0x0085640000300800 */
.L_x_2529:
[----:B------:R3:W-:Y:S04]  /*4150*/  STL [R1+0xc8], R11 ;  /* 0x0000c80b01007387 */ /* 0x0007e80000100800 */
[----:B---3--:R-:W3:Y:S04]  /*4160*/  LDL R11, [R1+0x64] ;  /* 0x00006400010b7983 */ /* 0x008ee80000100800 */
[----:B------:R4:W-:Y:S04]  /*4170*/  STL [R1+0xc4], R10 ;  /* 0x0000c40a01007387 */ /* 0x0009e80000100800 */
[----:B----4-:R-:W4:Y:S04]  /*4180*/  LDL.LU R10, [R1+0x4] ;  /* 0x00000400010a7983 */ /* 0x010f280000300800 */
[----:B------:R0:W-:Y:S04]  /*4190*/  STL [R1+0xc0], R9 ;  /* 0x0000c00901007387 */ /* 0x0001e80000100800 */
[----:B0-----:R-:W3:Y:S04]  /*41a0*/  LDL.LU R9, [R1+0x8] ;  /* 0x0000080001097983 */ /* 0x001ee80000300800 */
[----:B------:R0:W-:Y:S04]  /*41b0*/  STL [R1+0xbc], R8 ;  /* 0x0000bc0801007387 */ /* 0x0001e80000100800 */
[----:B0-----:R-:W2:Y:S04]  /*41c0*/  LDL.LU R8, [R1+0x18] ;  /* 0x0000180001087983 */ /* 0x001ea80000300800 */
[----:B-----5:R0:W-:Y:S04]  /*41d0*/  STL [R1+0xb8], R7 ;  /* 0x0000b80701007387 */ /* 0x0201e80000100800 */
[----:B0-----:R-:W2:Y:S04]  /*41e0*/  LDL R7, [R1+0x68] ;  /* 0x0000680001077983 */ /* 0x001ea80000100800 */
[----:B------:R0:W-:Y:S04]  /*41f0*/  STL [R1+0xb4], R6 ;  /* 0x0000b40601007387 */ /* 0x0001e80000100800 */
[----:B0-----:R-:W2:Y:S04]  /*4200*/  LDL.LU R6, [R1] ;  /* 0x0000000001067983 */ /* 0x001ea80000300800 */
[----:B------:R0:W-:Y:S04]  /*4210*/  STL [R1+0xb0], R5 ;  /* 0x0000b00501007387 */ /* 0x0001e80000100800 */
[----:B0-----:R-:W2:Y:S04]  /*4220*/  LDL.LU R5, [R1+0x14] ;  /* 0x0000140001057983 */ /* 0x001ea80000300800 */
[----:B------:R0:W-:Y:S04]  /*4230*/  STL [R1+0xac], R4 ;  /* 0x0000ac0401007387 */ /* 0x0001e80000100800 */
[----:B0-----:R-:W2:Y:S04]  /*4240*/  LDL R4, [R1+0x74] ;  /* 0x0000740001047983 */ /* 0x001ea80000100800 */
[----:B------:R0:W-:Y:S04]  /*4250*/  STL [R1+0xa8], R2 ;  /* 0x0000a80201007387 */ /* 0x0001e80000100800 */
[----:B0-----:R-:W2:Y:S04]  /*4260*/  LDL R2, [R1+0x80] ;  /* 0x0000800001027983 */ /* 0x001ea80000100800 */
[----:B------:R4:W-:Y:S01]  /*4270*/  STL [R1+0xa4], R0 ;  /* 0x0000a40001007387 */ /* 0x0009e20000100800 */
[----:B------:R-:W-:Y:S01]  /*4280*/  FADD.FTZ R124, R124, -UR6 ;  /* 0x800000067c7c7e21 */ /* 0x000fe20008010000 */
[----:B------:R-:W-:-:S03]  /*4290*/  FADD.FTZ R125, R125, -UR6 ;  /* 0x800000067d7d7e21 */ /* 0x000fc60008010000 */
[----:B------:R-:W-:Y:S01]  /*42a0*/  FMUL.FTZ R124, R124, UR26 ;  /* 0x0000001a7c7c7c20 */ /* 0x000fe20008410000 */
[----:B------:R-:W-:Y:S01]  /*42b0*/  FMUL.FTZ R125, R125, UR26 ;  /* 0x0000001a7d7d7c20 */ /* 0x000fe20008410000 */
[----:B----4-:R-:W-:Y:S01]  /*42c0*/  FMUL.FTZ R0, R10, R80 ;  /* 0x000000500a007220 */ /* 0x010fe20000410000 */
[----:B---3--:R-:W-:Y:S01]  /*42d0*/  FFMA.FTZ R11, R11, R9, RZ ;  /* 0x000000090b0b7223 */ /* 0x008fe200000100ff */
[----:B------:R-:W-:-:S04]  /*42e0*/  FADD.FTZ R9, RZ, R9 ;  /* 0x00000009ff097221 */ /* 0x000fc80000010000 */
[----:B------:R-:W-:Y:S01]  /*42f0*/  FADD.FTZ R9, R9, R10 ;  /* 0x0000000a09097221 */ /* 0x000fe20000010000 */
[----:B--2---:R-:W-:Y:S01]  /*4300*/  FFMA.FTZ R7, R7, R3, RZ ;  /* 0x0000000307077223 */ /* 0x004fe200000100ff */
[C---:B------:R-:W-:Y:S01]  /*4310*/  FFMA.FTZ R11, R4.reuse, R10, R11 ;  /* 0x0000000a040b7223 */ /* 0x040fe2000001000b */
[----:B------:R-:W-:Y:S01]  /*4320*/  FFMA.FTZ R4, R4, R0, R8 ;  /* 0x0000000004047223 */ /* 0x000fe20000010008 */
[----:B------:R-:W-:Y:S01]  /*4330*/  FADD.FTZ R0, R5, R0 ;  /* 0x0000000005007221 */ /* 0x000fe20000010000 */
[----:B------:R-:W-:Y:S02]  /*4340*/  FADD.FTZ R5, RZ, R3 ;  /* 0x00000003ff057221 */ /* 0x000fe40000010000 */
[----:B------:R0:W-:Y:S01]  /*4350*/  STL [R1+0x24], R11 ;  /* 0x0000240b01007387 */ /* 0x0001e20000100800 */
[----:B------:R-:W-:Y:S01]  /*4360*/  FMUL.FTZ R3, R6, R81 ;  /* 0x0000005106037220 */ /* 0x000fe20000410000 */
[----:B------:R-:W-:Y:S01]  /*4370*/  FADD.FTZ R5, R5, R6 ;  /* 0x0000000605057221 */ /* 0x000fe20000010000 */
[C---:B------:R-:W-:Y:S01]  /*4380*/  FFMA.FTZ R7, R2.reuse, R6, R7 ;  /* 0x0000000602077223 */ /* 0x040fe20000010007 */
[----:B0-----:R0:W5:Y:S04]  /*4390*/  LDL.LU R11, [R1+0xc8] ;  /* 0x0000c800010b7983 */ /* 0x0011680000300800 */
[----:B------:R0:W5:Y:S04]  /*43a0*/  LDL.LU R10, [R1+0xc4] ;  /* 0x0000c400010a7983 */ /* 0x0001680000300800 */
[----:B------:R2:W-:Y:S01]  /*43b0*/  STL [R1+0x1c], R9 ;  /* 0x00001c0901007387 */ /* 0x0005e20000100800 */
[----:B------:R-:W-:Y:S01]  /*43c0*/  FFMA.FTZ R2, R2, R3, R4 ;  /* 0x0000000302027223 */ /* 0x000fe20000010004 */
[----:B------:R-:W-:-:S02]  /*43d0*/  FADD.FTZ R3, R3, R0 ;  /* 0x0000000003037221 */ /* 0x000fc40000010000 */
[----:B--2---:R0:W5:Y:S04]  /*43e0*/  LDL.LU R9, [R1+0xc0] ;  /* 0x0000c00001097983 */ /* 0x0041680000300800 */
[----:B------:R0:W5:Y:S04]  /*43f0*/  LDL.LU R8, [R1+0xbc] ;  /* 0x0000bc0001087983 */ /* 0x0001680000300800 */
[----:B------:R2:W-:Y:S04]  /*4400*/  STL [R1+0x20], R7 ;  /* 0x0000200701007387 */ /* 0x0005e80000100800 */
        /* <DEDUP_REMOVED lines=9> */
[----:B------:R3:W-:Y:S04]  /*44a0*/  STL [R1+0x6c], R124 ;  /* 0x00006c7c01007387 */ /* 0x0007e80000100800 */
[----:B------:R0:W-:Y:S01]  /*44b0*/  STL [R1+0x78], R125 ;  /* 0x0000787d01007387 */ /* 0x0001e20000100800 */
[----:B--2---:R-:W-:-:S02]  /*44c0*/  MOV R3, R48 ;  /* 0x0000003000037202 */ /* 0x004fc40000000f00 */
[----:B---3--:R-:W-:Y:S01]  /*44d0*/  MOV R124, R49 ;  /* 0x00000031007c7202 */ /* 0x008fe20000000f00 */
[----:B------:R-:W-:Y:S06]  /*44e0*/  @!P5 BRA `(.L_x_2530) ;  /* 0x00000000005cd947 */ /* 0x000fec0003800000 */
[----:B------:R-:W-:Y:S02]  /*44f0*/  MOV R124, R125 ;  /* 0x0000007d007c7202 */ /* 0x000fe40000000f00 */
[----:B0-----:R-:W2:Y:S04]  /*4500*/  LDL R125, [R1+0x6c] ;  /* 0x00006c00017d7983 */ /* 0x001ea80000100800 */
[----:B-----5:R0:W-:Y:S02]  /*4510*/  STL [R1+0xa4], R0 ;  /* 0x0000a40001007387 */ /* 0x0201e40000100800 */
[----:B0-----:R-:W-:Y:S01]  /*4520*/  MOV R0, R124 ;  /* 0x0000007c00007202 */ /* 0x001fe20000000f00 */
[----:B--2---:R-:W-:-:S04]  /*4530*/  FFMA.FTZ R3, R125, R80, R82 ;  /* 0x000000507d037223 */ /* 0x004fc80000010052 */
        /* <DEDUP_REMOVED lines=14> */
[----:B------:R-:W-:Y:S02]  /*4620*/  FFMA.FTZ R125, R125, R0, 1 ;  /* 0x3f8000007d7d7423 */ /* 0x000fe40000010000 */
[----:B------:R2:W5:Y:S01]  /*4630*/  LDL.LU R0, [R1+0xa4] ;  /* 0x0000a40001007983 */ /* 0x0005620000300800 */
[----:B------:R-:W-:-:S04]  /*4640*/  FMUL.FTZ R124, R49, R124 ;  /* 0x0000007c317c7220 */ /* 0x000fc80000410000 */
[----:B------:R-:W-:-:S07]  /*4650*/  FMUL.FTZ R124, R124, R125 ;  /* 0x0000007d7c7c7220 */ /* 0x000fce0000410000 */
.L_x_2530:
[----:B-----5:R3:W-:Y:S04]  /*4660*/  STL [R1+0xbc], R8 ;  /* 0x0000bc0801007387 */ /* 0x0207e80000100800 */
[----:B---3--:R-:W3:Y:S04]  /*4670*/  LDL.LU R8, [R1+0x1c] ;  /* 0x00001c0001087983 */ /* 0x008ee80000300800 */
[----:B------:R4:W-:Y:S04]  /*4680*/  STL [R1+0xb8], R7 ;  /* 0x0000b80701007387 */ /* 0x0009e80000100800 */
[----:B----4-:R-:W4:Y:S04]  /*4690*/  LDL.LU R7, [R1+0x24] ;  /* 0x0000240001077983 */ /* 0x010f280000300800 */
[----:B------:R0:W-:Y:S04]  /*46a0*/  STL [R1+0xb4], R6 ;  /* 0x0000b40601007387 */ /* 0x0001e80000100800 */
[----:B0-----:R-:W2:Y:S04]  /*46b0*/  LDL.LU R6, [R1+0x10] ;  /* 0x0000100001067983 */ /* 0x001ea80000300800 */
[----:B------:R0:W-:Y:S04]  /*46c0*/  STL [R1+0xb0], R5 ;  /* 0x0000b00501007387 */ /* 0x0001e80000100800 */
[----:B0-----:R-:W2:Y:S04]  /*46d0*/  LDL.LU R5, [R1+0x14] ;  /* 0x0000140001057983 */ /* 0x001ea80000300800 */
[----:B------:R0:W-:Y:S04]  /*46e0*/  STL [R1+0xac], R4 ;  /* 0x0000ac0401007387 */ /* 0x0001e80000100800 */
[----:B0-----:R-:W2:Y:S04]  /*46f0*/  LDL.LU R4, [R1+0x20] ;  /* 0x0000200001047983 */ /* 0x001ea80000300800 */
[----:B------:R0:W-:Y:S04]  /*4700*/  STL [R1+0xa8], R2 ;  /* 0x0000a80201007387 */ /* 0x0001e80000100800 */
[----:B0-----:R-:W4:Y:S01]  /*4710*/  LDL R2, [R1+0x6c] ;  /* 0x00006c0001027983 */ /* 0x001f220000100800 */
[----:B------:R-:W-:-:S03]  /*4720*/  FMUL.FTZ R125, R3, R80 ;  /* 0x00000050037d7220 */ /* 0x000fc60000410000 */
[----:B------:R0:W-:Y:S04]  /*4730*/  STL [R1+0xa4], R0 ;  /* 0x0000a40001007387 */ /* 0x0001e80000100800 */
[----:B0-----:R-:W2:Y:S01]  /*4740*/  LDL R0, [R1+0x78] ;  /* 0x0000780001007983 */ /* 0x001ea20000100800 */
[----:B---3--:R-:W-:-:S05]  /*4750*/  FADD.FTZ R8, R8, R3 ;  /* 0x0000000308087221 */ /* 0x008fca0000010000 */
[----:B------:R0:W-:Y:S04]  /*4760*/  STL [R1+0x18], R8 ;  /* 0x0000180801007387 */ /* 0x0001e80000100800 */
[----:B0-----:R0:W5:Y:S01]  /*4770*/  LDL.LU R8, [R1+0xbc] ;  /* 0x0000bc0001087983 */ /* 0x0011620000300800 */
[----:B----4-:R-:W-:-:S03]  /*4780*/  FFMA.FTZ R3, R2, R3, R7 ;  /* 0x0000000302037223 */ /* 0x010fc60000010007 */
[----:B------:R0:W5:Y:S04]  /*4790*/  LDL.LU R7, [R1+0xb8] ;  /* 0x0000b80001077983 */ /* 0x0001680000300800 */
[----:B------:R3:W-:Y:S04]  /*47a0*/  STL [R1+0x8], R3 ;  /* 0x0000080301007387 */ /* 0x0007e80000100800 */
[----:B---3--:R-:W3:Y:S01]  /*47b0*/  LDL.LU R3, [R1+0x4] ;  /* 0x0000040001037983 */ /* 0x008ee20000300800 */
[----:B--2---:R-:W-:Y:S01]  /*47c0*/  FFMA.FTZ R2, R2, R125, R6 ;  /* 0x0000007d02027223 */ /* 0x004fe20000010006 */
[----:B------:R-:W-:-:S02]  /*47d0*/  FADD.FTZ R5, R5, R124 ;  /* 0x0000007c05057221 */ /* 0x000fc40000010000 */
[----:B------:R0:W5:Y:S04]  /*47e0*/  LDL.LU R6, [R1+0xb4] ;  /* 0x0000b40001067983 */ /* 0x0001680000300800 */
[----:B------:R2:W-:Y:S01]  /*47f0*/  STL [R1+0xc], R5 ;  /* 0x00000c0501007387 */ /* 0x0005e20000100800 */
[----:B------:R-:W-:Y:S01]  /*4800*/  FADD.FTZ R106, R106, -UR6 ;  /* 0x800000066a6a7e21 */ /* 0x000fe20008010000 */
[----:B------:R-:W-:Y:S02]  /*4810*/  FADD.FTZ R107, R107, -UR6 ;  /* 0x800000066b6b7e21 */ /* 0x000fe40008010000 */
[----:B--2---:R0:W5:Y:S01]  /*4820*/  LDL.LU R5, [R1+0xb0] ;  /* 0x0000b00001057983 */ /* 0x0041620000300800 */
[----:B------:R-:W-:Y:S01]  /*4830*/  FMUL.FTZ R106, R106, UR26 ;  /* 0x0000001a6a6a7c20 */ /* 0x000fe20008410000 */
[----:B---3--:R-:W-:Y:S01]  /*4840*/  FADD.FTZ R125, R3, R125 ;  /* 0x0000007d037d7221 */ /* 0x008fe20000010000 */
[----:B------:R-:W-:Y:S01]  /*4850*/  FMUL.FTZ R3, R124, R81 ;  /* 0x000000517c037220 */ /* 0x000fe20000410000 */
[----:B------:R-:W-:-:S02]  /*4860*/  FFMA.FTZ R124, R0, R124, R4 ;  /* 0x0000007c007c7223 */ /* 0x000fc40000010004 */
[----:B------:R0:W5:Y:S04]  /*4870*/  LDL.LU R4, [R1+0xac] ;  /* 0x0000ac0001047983 */ /* 0x0001680000300800 */
[----:B------:R2:W-:Y:S02]  /*4880*/  STL [R1+0x4], R124 ;  /* 0x0000047c01007387 */ /* 0x0005e40000100800 */
[----:B--2---:R-:W-:Y:S02]  /*4890*/  FFMA.FTZ R124, R0, R3, R2 ;  /* 0x00000003007c7223 */ /* 0x004fe40000010002 */
[----:B------:R0:W5:Y:S04]  /*48a0*/  LDL.LU R2, [R1+0xa8] ;  /* 0x0000a80001027983 */ /* 0x0001680000300800 */
[----:B------:R0:W5:Y:S04]  /*48b0*/  LDL.LU R0, [R1+0xa4] ;  /* 0x0000a40001007983 */ /* 0x0001680000300800 */
[----:B------:R2:W-:Y:S04]  /*48c0*/  STL [R1], R124 ;  /* 0x0000007c01007387 */ /* 0x0005e80000100800 */
[----:B------:R3:W-:Y:S01]  /*48d0*/  STL [R1+0x70], R106 ;  /* 0x0000706a01007387 */ /* 0x0007e20000100800 */
[----:B--2---:R-:W-:-:S05]  /*48e0*/  FMUL.FTZ R124, R107, UR26 ;  /* 0x0000001a6b7c7c20 */ /* 0x004fca0008410000 */
[----:B------:R0:W-:Y:S01]  /*48f0*/  STL [R1+0x7c], R124 ;  /* 0x00007c7c01007387 */ /* 0x0001e20000100800 */
[----:B------:R-:W-:Y:S01]  /*4900*/  FADD.FTZ R125, R3, R125 ;  /* 0x0000007d037d7221 */ /* 0x000fe20000010000 */
[----:B------:R-:W-:Y:S02]  /*4910*/  MOV R3, R50 ;  /* 0x0000003200037202 */ /* 0x000fe40000000f00 */
[----:B---3--:R-:W-:Y:S01]  /*4920*/  MOV R106, R51 ;  /* 0x00000033006a7202 */ /* 0x008fe20000000f00 */
[----:B------:R-:W-:Y:S06]  /*4930*/  @!P5 BRA `(.L_x_2531) ;  /* 0x00000000004cd947 */ /* 0x000fec0003800000 */
[----:B------:R-:W2:Y:S02]  /*4940*/  LDL R107, [R1+0x70] ;  /* 0x00007000016b7983 */ /* 0x000ea40000100800 */
[----:B--2---:R-:W-:-:S04]  /*4950*/  FFMA.FTZ R3, R107, R80, R82 ;  /* 0x000000506b037223 */ /* 0x004fc80000010052 */
[----:B------:R-:W-:-:S06]  /*4960*/  FMUL.FTZ R106, R3, -1.4426950216293334961 ;  /* 0xbfb8aa3b036a7820 */ /* 0x000fcc0000410000 */
[----:B------:R-:W2:Y:S02]  /*4970*/  MUFU.EX2 R106, R106 ;  /* 0x0000006a006a7308 */ /* 0x000ea40000000800 */
[----:B--2---:R-:W-:-:S06]  /*4980*/  FADD.FTZ R106, R106, 1 ;  /* 0x3f8000006a6a7421 */ /* 0x004fcc0000010000 */
[----:B------:R-:W2:Y:S02]  /*4990*/  MUFU.RCP R106, R106 ;  /* 0x0000006a006a7308 */ /* 0x000ea40000001000 */
[----:B--2---:R-:W-:Y:S01]  /*49a0*/  FADD.FTZ R107, -R106, 1 ;  /* 0x3f8000006a6b7421 */ /* 0x004fe20000010100 */
[----:B------:R-:W-:-:S03]  /*49b0*/  FMUL.FTZ R106, R50, R106 ;  /* 0x0000006a326a7220 */ /* 0x000fc60000410000 */
[----:B------:R-:W-:-:S04]  /*49c0*/  FFMA.FTZ R3, R3, R107, 1 ;  /* 0x3f80000003037423 */ /* 0x000fc8000001006b */
[----:B------:R-:W-:Y:S01]  /*49d0*/  FMUL.FTZ R3, R106, R3 ;  /* 0x000000036a037220 */ /* 0x000fe20000410000 */
[----:B------:R-:W-:-:S04]  /*49e0*/  FFMA.FTZ R106, R124, R81, R83 ;  /* 0x000000517c6a7223 */ /* 0x000fc80000010053 */
[----:B------:R-:W-:-:S06]  /*49f0*/  FMUL.FTZ R107, R106, -1.4426950216293334961 ;  /* 0xbfb8aa3b6a6b7820 */ /* 0x000fcc0000410000 */
[----:B------:R-:W2:Y:S02]  /*4a00*/  MUFU.EX2 R107, R107 ;  /* 0x0000006b006b7308 */ /* 0x000ea40000000800 */
[----:B--2---:R-:W-:-:S06]  /*4a10*/  FADD.FTZ R107, R107, 1 ;  /* 0x3f8000006b6b7421 */ /* 0x004fcc0000010000 */
[----:B------:R-:W0:Y:S02]  /*4a20*/  MUFU.RCP R107, R107 ;  /* 0x0000006b006b7308 */ /* 0x000e240000001000 */
[----:B0-----:R-:W-:Y:S01]  /*4a30*/  FADD.FTZ R124, -R107, 1 ;  /* 0x3f8000006b7c7421 */ /* 0x001fe20000010100 */
[----:B------:R-:W-:-:S03]  /*4a40*/  FMUL.FTZ R107, R51, R107 ;  /* 0x0000006b336b7220 */ /* 0x000fc60000410000 */
[----:B------:R-:W-:-:S04]  /*4a50*/  FFMA.FTZ R106, R106, R124, 1 ;  /* 0x3f8000006a6a7423 */ /* 0x000fc8000001007c */
[----:B------:R-:W-:-:S07]  /*4a60*/  FMUL.FTZ R106, R107, R106 ;  /* 0x0000006a6b6a7220 */ /* 0x000fce0000410000 */
.L_x_2531:
[----:B-----5:R2:W-:Y:S04]  /*4a70*/  STL [R1+0xb8], R7 ;  /* 0x0000b80701007387 */ /* 0x0205e80000100800 */
[----:B--2---:R-:W2:Y:S04]  /*4a80*/  LDL.LU R7, [R1+0x18] ;  /* 0x0000180001077983 */ /* 0x004ea80000300800 */
[----:B------:R3:W-:Y:S04]  /*4a90*/  STL [R1+0xb4], R6 ;  /* 0x0000b40601007387 */ /* 0x0007e80000100800 */
[----:B---3--:R-:W3:Y:S04]  /*4aa0*/  LDL.LU R6, [R1+0x8] ;  /* 0x0000080001067983 */ /* 0x008ee80000300800 */
[----:B------:R4:W-:Y:S04]  /*4ab0*/  STL [R1+0xb0], R5 ;  /* 0x0000b00501007387 */ /* 0x0009e80000100800 */
[----:B----4-:R-:W4:Y:S04]  /*4ac0*/  LDL.LU R5, [R1] ;  /* 0x0000000001057983 */ /* 0x010f280000300800 */
[----:B0-----:R-:W3:Y:S04]  /*4ad0*/  LDL R124, [R1+0x70] ;  /* 0x00007000017c7983 */ /* 0x001ee80000100800 */
[----:B------:R0:W-:Y:S04]  /*4ae0*/  STL [R1+0xac], R4 ;  /* 0x0000ac0401007387 */ /* 0x0001e80000100800 */
[----:B0-----:R-:W4:Y:S04]  /*4af0*/  LDL.LU R4, [R1+0xc] ;  /* 0x00000c0001047983 */ /* 0x001f280000300800 */
[----:B------:R0:W-:Y:S04]  /*4b00*/  STL [R1+0xa8], R2 ;  /* 0x0000a80201007387 */ /* 0x0001e80000100800 */
[----:B0-----:R-:W4:Y:S04]  /*4b10*/  LDL.LU R2, [R1+0x4] ;  /* 0x0000040001027983 */ /* 0x001f280000300800 */
[----:B------:R0:W-:Y:S04]  /*4b20*/  STL [R1+0xa4], R0 ;  /* 0x0000a40001007387 */ /* 0x0001e80000100800 */
[----:B0-----:R-:W4:Y:S01]  /*4b30*/  LDL R0, [R1+0x7c] ;  /* 0x00007c0001007983 */ /* 0x001f220000100800 */
[----:B------:R-:W-:Y:S01]  /*4b40*/  FMUL.FTZ R107, R3, R80 ;  /* 0x00000050036b7220 */ /* 0x000fe20000410000 */
[----:B------:R-:W-:-:S03]  /*4b50*/  FADD.FTZ R108, R108, -UR6 ;  /* 0x800000066c6c7e21 */ /* 0x000fc60008010000 */
[----:B------:R-:W-:Y:S01]  /*4b60*/  FADD.FTZ R125, R125, R107 ;  /* 0x0000006b7d7d7221 */ /* 0x000fe20000010000 */
[----:B------:R-:W-:-:S04]  /*4b70*/  FADD.FTZ R109, R109, -UR6 ;  /* 0x800000066d6d7e21 */ /* 0x000fc80008010000 */
[----:B------:R-:W-:Y:S01]  /*4b80*/  FMUL.FTZ R109, R109, UR26 ;  /* 0x0000001a6d6d7c20 */ /* 0x000fe20008410000 */
[----:B--2---:R-:W-:-:S05]  /*4b90*/  FADD.FTZ R7, R7, R3 ;  /* 0x0000000307077221 */ /* 0x004fca0000010000 */
[----:B------:R0:W-:Y:S04]  /*4ba0*/  STL [R1+0x10], R7 ;  /* 0x0000100701007387 */ /* 0x0001e80000100800 */
[----:B0-----:R0:W5:Y:S01]  /*4bb0*/  LDL.LU R7, [R1+0xb8] ;  /* 0x0000b80001077983 */ /* 0x0011620000300800 */
[C---:B---3--:R-:W-:Y:S01]  /*4bc0*/  FFMA.FTZ R3, R124.reuse, R3, R6 ;  /* 0x000000037c037223 */ /* 0x048fe20000010006 */
[----:B----4-:R-:W-:Y:S01]  /*4bd0*/  FFMA.FTZ R124, R124, R107, R5 ;  /* 0x0000006b7c7c7223 */ /* 0x010fe20000010005 */
[----:B------:R-:W-:Y:S01]  /*4be0*/  FMUL.FTZ R107, R106, R81 ;  /* 0x000000516a6b7220 */ /* 0x000fe20000410000 */
[----:B------:R0:W5:Y:S03]  /*4bf0*/  LDL.LU R6, [R1+0xb4] ;  /* 0x0000b40001067983 */ /* 0x0001660000300800 */
[----:B------:R-:W-:Y:S01]  /*4c00*/  FADD.FTZ R125, R107, R125 ;  /* 0x0000007d6b7d7221 */ /* 0x000fe20000010000 */
[----:B------:R0:W5:Y:S01]  /*4c10*/  LDL.LU R5, [R1+0xb0] ;  /* 0x0000b00001057983 */ /* 0x0001620000300800 */
[----:B------:R-:W-:-:S05]  /*4c20*/  FADD.FTZ R4, R4, R106 ;  /* 0x0000006a04047221 */ /* 0x000fca0000010000 */
[----:B------:R2:W-:Y:S04]  /*4c30*/  STL [R1+0x8], R4 ;  /* 0x0000080401007387 */ /* 0x0005e80000100800 */
[----:B--2---:R0:W5:Y:S01]  /*4c40*/  LDL.LU R4, [R1+0xac] ;  /* 0x0000ac0001047983 */ /* 0x0041620000300800 */
[C---:B------:R-:W-:Y:S01]  /*4c50*/  FFMA.FTZ R106, R0.reuse, R106, R2 ;  /* 0x0000006a006a7223 */ /* 0x040fe20000010002 */
[----:B------:R-:W-:Y:S01]  /*4c60*/  FFMA.FTZ R124, R0, R107, R124 ;  /* 0x0000006b007c7223 */ /* 0x000fe2000001007c */
[----:B------:R-:W-:Y:S01]  /*4c70*/  FMUL.FTZ R107, R108, UR26 ;  /* 0x0000001a6c6b7c20 */ /* 0x000fe20008410000 */
[----:B------:R0:W5:Y:S04]  /*4c80*/  LDL.LU R2, [R1+0xa8] ;  /* 0x0000a80001027983 */ /* 0x0001680000300800 */
[----:B------:R0:W5:Y:S01]  /*4c90*/  LDL.LU R0, [R1+0xa4] ;  /* 0x0000a40001007983 */ /* 0x0001620000300800 */
[----:B------:R-:W-:-:S03]  /*4ca0*/  MOV R108, R52 ;  /* 0x00000034006c7202 */ /* 0x000fc60000000f00 */
[----:B------:R2:W-:Y:S04]  /*4cb0*/  STL [R1+0x4], R106 ;  /* 0x0000046a01007387 */ /* 0x0005e80000100800 */
[----:B------:R0:W-:Y:S04]  /*4cc0*/  STL [R1+0x60], R107 ;  /* 0x0000606b01007387 */ /* 0x0001e80000100800 */
[----:B------:R0:W-:Y:S01]  /*4cd0*/  STL [R1+0x54], R109 ;  /* 0x0000546d01007387 */ /* 0x0001e20000100800 */
[----:B--2---:R-:W-:Y:S01]  /*4ce0*/  MOV R106, R53 ;  /* 0x00000035006a7202 */ /* 0x004fe20000000f00 */
        /* <DEDUP_REMOVED lines=19> */
.L_x_2532:
[----:B-----5:R2:W-:Y:S04]  /*4e20*/  STL [R1+0xac], R4 ;  /* 0x0000ac0401007387 */ /* 0x0205e80000100800 */
[----:B--2---:R-:W2:Y:S04]  /*4e30*/  LDL.LU R4, [R1+0x10] ;  /* 0x0000100001047983 */ /* 0x004ea80000300800 */
[----:B------:R3:W-:Y:S04]  /*4e40*/  STL [R1+0xa8], R2 ;  /* 0x0000a80201007387 */ /* 0x0007e80000100800 */
[----:B---3--:R-:W3:Y:S01]  /*4e50*/  LDL R2, [R1+0x60] ;  /* 0x0000600001027983 */ /* 0x008ee20000100800 */
[----:B0-----:R-:W-:-:S03]  /*4e60*/  FMUL.FTZ R107, R108, R80 ;  /* 0x000000506c6b7220 */ /* 0x001fc60000410000 */
[----:B------:R0:W-:Y:S01]  /*4e70*/  STL [R1+0xa4], R0 ;  /* 0x0000a40001007387 */ /* 0x0001e20000100800 */
[----:B------:R-:W-:-:S03]  /*4e80*/  FADD.FTZ R125, R125, R107 ;  /* 0x0000006b7d7d7221 */ /* 0x000fc60000010000 */
[----:B0-----:R-:W4:Y:S04]  /*4e90*/  LDL.LU R0, [R1+0x4] ;  /* 0x0000040001007983 */ /* 0x001f280000300800 */
[----:B------:R-:W4:Y:S01]  /*4ea0*/  LDL R109, [R1+0x54] ;  /* 0x00005400016d7983 */ /* 0x000f220000100800 */
[----:B--2---:R-:W-:-:S05]  /*4eb0*/  FADD.FTZ R4, R4, R108 ;  /* 0x0000006c04047221 */ /* 0x004fca0000010000 */
[----:B------:R0:W-:Y:S01]  /*4ec0*/  STL [R1], R4 ;  /* 0x0000000401007387 */ /* 0x0001e20000100800 */
[----:B---3--:R-:W-:-:S03]  /*4ed0*/  FFMA.FTZ R3, R2, R108, R3 ;  /* 0x0000006c02037223 */ /* 0x008fc60000010003 */
[----:B0-----:R0:W5:Y:S01]  /*4ee0*/  LDL.LU R4, [R1+0xac] ;  /* 0x0000ac0001047983 */ /* 0x0011620000300800 */
[----:B------:R-:W-:-:S03]  /*4ef0*/  FFMA.FTZ R124, R2, R107, R124 ;  /* 0x0000006b027c7223 */ /* 0x000fc6000001007c */
[----:B------:R0:W5:Y:S04]  /*4f00*/  LDL.LU R2, [R1+0xa8] ;  /* 0x0000a80001027983 */ /* 0x0001680000300800 */
[----:B------:R-:W2:Y:S01]  /*4f10*/  LDL.LU R107, [R1+0x8] ;  /* 0x00000800016b7983 */ /* 0x000ea20000300800 */
[----:B------:R-:W-:Y:S01]  /*4f20*/  FADD.FTZ R110, R110, -UR6 ;  /* 0x800000066e6e7e21 */ /* 0x000fe20008010000 */
[----:B------:R-:W-:Y:S01]  /*4f30*/  FADD.FTZ R111, R111, -UR6 ;  /* 0x800000066f6f7e21 */ /* 0x000fe20008010000 */
[----:B------:R-:W-:Y:S02]  /*4f40*/  FMUL.FTZ R108, R106, R81 ;  /* 0x000000516a6c7220 */ /* 0x000fe40000410000 */
[----:B------:R-:W-:Y:S01]  /*4f50*/  FMUL.FTZ R110, R110, UR26 ;  /* 0x0000001a6e6e7c20 */ /* 0x000fe20008410000 */
[----:B------:R-:W-:Y:S01]  /*4f60*/  FMUL.FTZ R111, R111, UR26 ;  /* 0x0000001a6f6f7c20 */ /* 0x000fe20008410000 */
[----:B------:R-:W-:Y:S01]  /*4f70*/  FADD.FTZ R125, R108, R125 ;  /* 0x0000007d6c7d7221 */ /* 0x000fe20000010000 */
[----:B----4-:R-:W-:Y:S01]  /*4f80*/  FFMA.FTZ R124, R109, R108, R124 ;  /* 0x0000006c6d7c7223 */ /* 0x010fe2000001007c */
[----:B------:R-:W-:Y:S01]  /*4f90*/  MOV R108, R54 ;  /* 0x00000036006c7202 */ /* 0x000fe20000000f00 */
[----:B--2---:R-:W-:Y:S01]  /*4fa0*/  FADD.FTZ R107, R107, R106 ;  /* 0x0000006a6b6b7221 */ /* 0x004fe20000010000 */
[----:B------:R-:W-:-:S02]  /*4fb0*/  FFMA.FTZ R106, R109, R106, R0 ;  /* 0x0000006a6d6a7223 */ /* 0x000fc40000010000 */
[----:B------:R0:W5:Y:S01]  /*4fc0*/  LDL.LU R0, [R1+0xa4] ;  /* 0x0000a40001007983 */ /* 0x0001620000300800 */
[----:B------:R-:W-:-:S03]  /*4fd0*/  MOV R109, R55 ;  /* 0x00000037006d7202 */ /* 0x000fc60000000f00 */
[----:B------:R0:W-:Y:S04]  /*4fe0*/  STL [R1+0x50], R110 ;  /* 0x0000506e01007387 */ /* 0x0001e80000100800 */
[----:B------:R0:W-:Y:S01]  /*4ff0*/  STL [R1+0x44], R111 ;  /* 0x0000446f01007387 */ /* 0x0001e20000100800 */
[----:B------:R-:W-:Y:S05]  /*5000*/  @!P5 BRA `(.L_x_2533) ;  /* 0x000000000048d947 */ /* 0x000fea0003800000 */
        /* <DEDUP_REMOVED lines=18> */
.L_x_2533:
[----:B0-----:R-:W2:Y:S04]  /*5130*/  LDL.LU R111, [R1] ;  /* 0x00000000016f7983 */ /* 0x001ea80000300800 */
[----:B-----5:R0:W-:Y:S04]  /*5140*/  STL [R1+0xa4], R0 ;  /* 0x0000a40001007387 */ /* 0x0201e80000100800 */
[----:B0-----:R-:W3:Y:S01]  /*5150*/  LDL R0, [R1+0x50] ;  /* 0x0000500001007983 */ /* 0x001ee20000100800 */
[----:B------:R-:W-:-:S04]  /*5160*/  FMUL.FTZ R110, R108, R80 ;  /* 0x000000506c6e7220 */ /* 0x000fc80000410000 */
[----:B------:R-:W-:Y:S01]  /*5170*/  FADD.FTZ R125, R125, R110 ;  /* 0x0000006e7d7d7221 */ /* 0x000fe20000010000 */
[----:B------:R-:W-:Y:S01]  /*5180*/  FADD.FTZ R112, R112, -UR6 ;  /* 0x8000000670707e21 */ /* 0x000fe20008010000 */
[----:B------:R-:W-:Y:S01]  /*5190*/  FADD.FTZ R113, R113, -UR6 ;  /* 0x8000000671717e21 */ /* 0x000fe20008010000 */
[----:B------:R-:W-:Y:S01]  /*51a0*/  FADD.FTZ R107, R107, R109 ;  /* 0x0000006d6b6b7221 */ /* 0x000fe20000010000 */
[----:B--2---:R-:W-:Y:S01]  /*51b0*/  FADD.FTZ R111, R111, R108 ;  /* 0x0000006c6f6f7221 */ /* 0x004fe20000010000 */
[C---:B---3--:R-:W-:Y:S01]  /*51c0*/  FFMA.FTZ R3, R0.reuse, R108, R3 ;  /* 0x0000006c00037223 */ /* 0x048fe20000010003 */
[----:B------:R-:W-:Y:S02]  /*51d0*/  FFMA.FTZ R124, R0, R110, R124 ;  /* 0x0000006e007c7223 */ /* 0x000fe4000001007c */
[----:B------:R0:W5:Y:S04]  /*51e0*/  LDL.LU R0, [R1+0xa4] ;  /* 0x0000a40001007983 */ /* 0x0001680000300800 */
[----:B------:R-:W2:Y:S01]  /*51f0*/  LDL R110, [R1+0x44] ;  /* 0x00004400016e7983 */ /* 0x000ea20000100800 */
[----:B------:R-:W-:Y:S01]  /*5200*/  FMUL.FTZ R108, R109, R81 ;  /* 0x000000516d6c7220 */ /* 0x000fe20000410000 */
[----:B------:R-:W-:-:S03]  /*5210*/  FMUL.FTZ R113, R113, UR26 ;  /* 0x0000001a71717c20 */ /* 0x000fc60008410000 */
[----:B------:R-:W-:Y:S01]  /*5220*/  FADD.FTZ R125, R108, R125 ;  /* 0x0000007d6c7d7221 */ /* 0x000fe20000010000 */
[----:B--2---:R-:W-:Y:S01]  /*5230*/  FFMA.FTZ R106, R110, R109, R106 ;  /* 0x0000006d6e6a7223 */ /* 0x004fe2000001006a */
[----:B------:R-:W-:Y:S01]  /*5240*/  FMUL.FTZ R109, R112, UR26 ;  /* 0x0000001a706d7c20 */ /* 0x000fe20008410000 */
[----:B------:R-:W-:Y:S01]  /*5250*/  FFMA.FTZ R124, R110, R108, R124 ;  /* 0x0000006c6e7c7223 */ /* 0x000fe2000001007c */
[----:B------:R-:W-:Y:S02]  /*5260*/  MOV R110, R64 ;  /* 0x00000040006e7202 */ /* 0x000fe40000000f00 */
[----:B------:R-:W-:Y:S01]  /*5270*/  MOV R108, R65 ;  /* 0x00000041006c7202 */ /* 0x000fe20000000f00 */
        /* <DEDUP_REMOVED lines=21> */
.L_x_2534:
[----:B------:R-:W2:Y:S01]  /*53d0*/  LDL R112, [R1+0x40] ;  /* 0x0000400001707983 */ /* 0x000ea20000100800 */
[----:B0-----:R-:W-:Y:S01]  /*53e0*/  FMUL.FTZ R109, R110, R80 ;  /* 0x000000506e6d7220 */ /* 0x001fe20000410000 */
[----:B------:R-:W-:Y:S01]  /*53f0*/  FADD.FTZ R114, R114, -UR6 ;  /* 0x8000000672727e21 */ /* 0x000fe20008010000 */
[----:B------:R-:W-:Y:S01]  /*5400*/  FADD.FTZ R115, R115, -UR6 ;  /* 0x8000000673737e21 */ /* 0x000fe20008010000 */
[----:B------:R-:W-:Y:S01]  /*5410*/  FADD.FTZ R107, R107, R108 ;  /* 0x0000006c6b6b7221 */ /* 0x000fe20000010000 */
[----:B------:R-:W-:Y:S01]  /*5420*/  FADD.FTZ R125, R125, R109 ;  /* 0x0000006d7d7d7221 */ /* 0x000fe20000010000 */
[----:B------:R-:W-:Y:S01]  /*5430*/  FFMA.FTZ R106, R113, R108, R106 ;  /* 0x0000006c716a7223 */ /* 0x000fe2000001006a */
[----:B------:R-:W-:Y:S01]  /*5440*/  FADD.FTZ R111, R111, R110 ;  /* 0x0000006e6f6f7221 */ /* 0x000fe20000010000 */
[----:B--2---:R-:W-:Y:S01]  /*5450*/  FFMA.FTZ R124, R112, R109, R124 ;  /* 0x0000006d707c7223 */ /* 0x004fe2000001007c */
[----:B------:R-:W-:Y:S01]  /*5460*/  FMUL.FTZ R109, R108, R81 ;  /* 0x000000516c6d7220 */ /* 0x000fe20000410000 */
[----:B------:R-:W-:Y:S01]  /*5470*/  FFMA.FTZ R3, R112, R110, R3 ;  /* 0x0000006e70037223 */ /* 0x000fe20000010003 */
[----:B------:R-:W-:-:S02]  /*5480*/  MOV R110, R67 ;  /* 0x00000043006e7202 */ /* 0x000fc40000000f00 */
[----:B------:R-:W-:Y:S01]  /*5490*/  FFMA.FTZ R108, R113, R109, R124 ;  /* 0x0000006d716c7223 */ /* 0x000fe2000001007c */
[----:B------:R-:W-:Y:S01]  /*54a0*/  FADD.FTZ R109, R109, R125 ;  /* 0x0000007d6d6d7221 */ /* 0x000fe20000010000 */
[----:B------:R-:W-:Y:S01]  /*54b0*/  FMUL.FTZ R125, R114, UR26 ;  /* 0x0000001a727d7c20 */ /* 0x000fe20008410000 */
[----:B------:R-:W-:Y:S01]  /*54c0*/  FMUL.FTZ R124, R115, UR26 ;  /* 0x0000001a737c7c20 */ /* 0x000fe20008410000 */
        /* <DEDUP_REMOVED lines=20> */
.L_x_2535:
[----:B------:R-:W-:Y:S01]  /*5610*/  FADD.FTZ R116, R116, -UR6 ;  /* 0x8000000674747e21 */ /* 0x000fe20008010000 */
[----:B------:R-:W-:Y:S01]  /*5620*/  FMUL.FTZ R112, R113, R80 ;  /* 0x0000005071707220 */ /* 0x000fe20000410000 */
[----:B------:R-:W-:Y:S01]  /*5630*/  FADD.FTZ R117, R117, -UR6 ;  /* 0x8000000675757e21 */ /* 0x000fe20008010000 */
[----:B------:R-:W-:Y:S01]  /*5640*/  FADD.FTZ R111, R111, R113 ;  /* 0x000000716f6f7221 */ /* 0x000fe20000010000 */
[----:B------:R-:W-:Y:S01]  /*5650*/  FMUL.FTZ R115, R116, UR26 ;  /* 0x0000001a74737c20 */ /* 0x000fe20008410000 */
[----:B------:R-:W-:Y:S01]  /*5660*/  FFMA.FTZ R108, R125, R112, R108 ;  /* 0x000000707d6c7223 */ /* 0x000fe2000001006c */
[----:B------:R-:W-:Y:S01]  /*5670*/  FADD.FTZ R109, R109, R112 ;  /* 0x000000706d6d7221 */ /* 0x000fe20000010000 */
[----:B------:R-:W-:Y:S01]  /*5680*/  FMUL.FTZ R112, R110, R81 ;  /* 0x000000516e707220 */ /* 0x000fe20000410000 */
[----:B------:R-:W-:Y:S01]  /*5690*/  FFMA.FTZ R3, R125, R113, R3 ;  /* 0x000000717d037223 */ /* 0x000fe20000010003 */
[----:B------:R0:W-:Y:S01]  /*56a0*/  STL [R1], R115 ;  /* 0x0000007301007387 */ /* 0x0001e20000100800 */
[----:B------:R-:W-:Y:S01]  /*56b0*/  FADD.FTZ R107, R107, R110 ;  /* 0x0000006e6b6b7221 */ /* 0x000fe20000010000 */
[C---:B------:R-:W-:Y:S01]  /*56c0*/  FFMA.FTZ R106, R124.reuse, R110, R106 ;  /* 0x0000006e7c6a7223 */ /* 0x040fe2000001006a */
[----:B------:R-:W-:Y:S01]  /*56d0*/  FFMA.FTZ R108, R124, R112, R108 ;  /* 0x000000707c6c7223 */ /* 0x000fe2000001006c */
[----:B------:R-:W-:Y:S01]  /*56e0*/  FADD.FTZ R109, R112, R109 ;  /* 0x0000006d706d7221 */ /* 0x000fe20000010000 */
[----:B------:R-:W-:Y:S01]  /*56f0*/  FMUL.FTZ R117, R117, UR26 ;  /* 0x0000001a75757c20 */ /* 0x000fe20008410000 */
[----:B------:R-:W-:-:S02]  /*5700*/  MOV R113, R68 ;  /* 0x0000004400717202 */ /* 0x000fc40000000f00 */
[----:B------:R-:W-:Y:S01]  /*5710*/  MOV R110, R69 ;  /* 0x00000045006e7202 */ /* 0x000fe20000000f00 */
[----:B------:R-:W-:Y:S06]  /*5720*/  @!P5 BRA `(.L_x_2536) ;  /* 0x000000000048d947 */ /* 0x000fec0003800000 */
[----:B------:R-:W-:-:S04]  /*5730*/  FFMA.FTZ R110, R115, R80, R82 ;  /* 0x00000050736e7223 */ /* 0x000fc80000010052 */
[----:B------:R-:W-:-:S06]  /*5740*/  FMUL.FTZ R112, R110, -1.4426950216293334961 ;  /* 0xbfb8aa3b6e707820 */ /* 0x000fcc0000410000 */
[----:B------:R-:W2:Y:S02]  /*5750*/  MUFU.EX2 R112, R112 ;  /* 0x0000007000707308 */ /* 0x000ea40000000800 */
[----:B--2---:R-:W-:-:S06]  /*5760*/  FADD.FTZ R112, R112, 1 ;  /* 0x3f80000070707421 */ /* 0x004fcc0000010000 */
[----:B------:R-:W2:Y:S02]  /*5770*/  MUFU.RCP R112, R112 ;  /* 0x0000007000707308 */ /* 0x000ea40000001000 */
[----:B--2---:R-:W-:Y:S01]  /*5780*/  FADD.FTZ R113, -R112, 1 ;  /* 0x3f80000070717421 */ /* 0x004fe20000010100 */
[----:B------:R-:W-:-:S03]  /*5790*/  FMUL.FTZ R112, R68, R112 ;  /* 0x0000007044707220 */ /* 0x000fc60000410000 */
        /* <DEDUP_REMOVED lines=11> */
.L_x_2536:
[----:B------:R-:W-:Y:S01]  /*5850*/  FMUL.FTZ R112, R113, R80 ;  /* 0x0000005071707220 */ /* 0x000fe20000410000 */
[----:B------:R-:W-:Y:S01]  /*5860*/  FADD.FTZ R118, R118, -UR6 ;  /* 0x8000000676767e21 */ /* 0x000fe20008010000 */
[----:B------:R-:W-:Y:S01]  /*5870*/  FFMA.FTZ R3, R115, R113, R3 ;  /* 0x0000007173037223 */ /* 0x000fe20000010003 */
[----:B------:R-:W-:Y:S01]  /*5880*/  FADD.FTZ R119, R119, -UR6 ;  /* 0x8000000677777e21 */ /* 0x000fe20008010000 */
[----:B------:R-:W-:Y:S01]  /*5890*/  FFMA.FTZ R108, R115, R112, R108 ;  /* 0x00000070736c7223 */ /* 0x000fe2000001006c */
[----:B0-----:R-:W-:Y:S01]  /*58a0*/  FMUL.FTZ R115, R118, UR26 ;  /* 0x0000001a76737c20 */ /* 0x001fe20008410000 */
[----:B------:R-:W-:Y:S01]  /*58b0*/  FADD.FTZ R109, R109, R112 ;  /* 0x000000706d6d7221 */ /* 0x000fe20000010000 */
[----:B------:R-:W-:Y:S01]  /*58c0*/  FMUL.FTZ R112, R110, R81 ;  /* 0x000000516e707220 */ /* 0x000fe20000410000 */
[----:B------:R-:W-:Y:S01]  /*58d0*/  FADD.FTZ R111, R111, R113 ;  /* 0x000000716f6f7221 */ /* 0x000fe20000010000 */
[----:B------:R-:W-:Y:S01]  /*58e0*/  FADD.FTZ R107, R107, R110 ;  /* 0x0000006e6b6b7221 */ /* 0x000fe20000010000 */
[----:B------:R0:W-:Y:S01]  /*58f0*/  STL [R1+0x4], R115 ;  /* 0x0000047301007387 */ /* 0x0001e20000100800 */
        /* <DEDUP_REMOVED lines=25> */
.L_x_2537:
[----:B------:R-:W-:Y:S01]  /*5a90*/  FMUL.FTZ R112, R113, R80 ;  /* 0x0000005071707220 */ /* 0x000fe20000410000 */
[----:B------:R-:W-:Y:S01]  /*5aa0*/  FADD.FTZ R120, R120, -UR6 ;  /* 0x8000000678787e21 */ /* 0x000fe20008010000 */
[----:B------:R-:W-:Y:S01]  /*5ab0*/  FADD.FTZ R121, R121, -UR6 ;  /* 0x8000000679797e21 */ /* 0x000fe20008010000 */
[C---:B------:R-:W-:Y:S01]  /*5ac0*/  FFMA.FTZ R3, R115.reuse, R113, R3 ;  /* 0x0000007173037223 */ /* 0x040fe20000010003 */
[----:B------:R-:W-:Y:S01]  /*5ad0*/  FFMA.FTZ R108, R115, R112, R108 ;  /* 0x00000070736c7223 */ /* 0x000fe2000001006c */
[----:B------:R-:W-:Y:S01]  /*5ae0*/  FMUL.FTZ R116, R120, UR26 ;  /* 0x0000001a78747c20 */ /* 0x000fe20008410000 */
[----:B0-----:R-:W-:Y:S01]  /*5af0*/  FMUL.FTZ R115, R121, UR26 ;  /* 0x0000001a79737c20 */ /* 0x001fe20008410000 */
[----:B------:R-:W-:Y:S01]  /*5b00*/  FADD.FTZ R109, R109, R112 ;  /* 0x000000706d6d7221 */ /* 0x000fe20000010000 */
[----:B------:R-:W-:Y:S01]  /*5b10*/  FMUL.FTZ R112, R110, R81 ;  /* 0x000000516e707220 */ /* 0x000fe20000410000 */
[----:B------:R-:W-:Y:S01]  /*5b20*/  FADD.FTZ R111, R111, R113 ;  /* 0x000000716f6f7221 */ /* 0x000fe20000010000 */
[----:B------:R0:W-:Y:S01]  /*5b30*/  STL [R1+0xc], R116 ;  /* 0x00000c7401007387 */ /* 0x0001e20000100800 */
[----:B------:R-:W-:Y:S01]  /*5b40*/  FADD.FTZ R107, R107, R110 ;  /* 0x0000006e6b6b7221 */ /* 0x000fe20000010000 */
[C---:B------:R-:W-:Y:S01]  /*5b50*/  FFMA.FTZ R106, R119.reuse, R110, R106 ;  /* 0x0000006e776a7223 */ /* 0x040fe2000001006a */
[----:B------:R-:W-:Y:S01]  /*5b60*/  FFMA.FTZ R108, R119, R112, R108 ;  /* 0x00000070776c7223 */ /* 0x000fe2000001006c */
[----:B------:R0:W-:Y:S01]  /*5b70*/  STL [R1+0x8], R115 ;  /* 0x0000087301007387 */ /* 0x0001e20000100800 */
[----:B------:R-:W-:Y:S01]  /*5b80*/  FADD.FTZ R109, R112, R109 ;  /* 0x0000006d706d7221 */ /* 0x000fe20000010000 */
        /* <DEDUP_REMOVED lines=21> */
.L_x_2538:
[----:B------:R-:W-:Y:S01]  /*5ce0*/  FMUL.FTZ R112, R113, R80 ;  /* 0x0000005071707220 */ /* 0x000fe20000410000 */
[----:B------:R-:W-:Y:S01]  /*5cf0*/  FADD.FTZ R122, R122, -UR6 ;  /* 0x800000067a7a7e21 */ /* 0x000fe20008010000 */
[----:B------:R-:W-:Y:S01]  /*5d00*/  FADD.FTZ R123, R123, -UR6 ;  /* 0x800000067b7b7e21 */ /* 0x000fe20008010000 */
[C---:B------:R-:W-:Y:S01]  /*5d10*/  FFMA.FTZ R3, R116.reuse, R113, R3 ;  /* 0x0000007174037223 */ /* 0x040fe20000010003 */
[----:B------:R-:W-:Y:S01]  /*5d20*/  FFMA.FTZ R108, R116, R112, R108 ;  /* 0x00000070746c7223 */ /* 0x000fe2000001006c */
[----:B------:R-:W-:Y:S01]  /*5d30*/  FADD.FTZ R109, R109, R112 ;  /* 0x000000706d6d7221 */ /* 0x000fe20000010000 */
[----:B------:R-:W-:Y:S01]  /*5d40*/  FMUL.FTZ R112, R110, R81 ;  /* 0x000000516e707220 */ /* 0x000fe20000410000 */
[----:B------:R-:W-:Y:S01]  /*5d50*/  FFMA.FTZ R106, R115, R110, R106 ;  /* 0x0000006e736a7223 */ /* 0x000fe2000001006a */
[----:B0-----:R-:W-:Y:S01]  /*5d60*/  FMUL.FTZ R116, R122, UR26 ;  /* 0x0000001a7a747c20 */ /* 0x001fe20008410000 */
[----:B------:R-:W-:Y:S01]  /*5d70*/  FADD.FTZ R111, R111, R113 ;  /* 0x000000716f6f7221 */ /* 0x000fe20000010000 */
[----:B------:R-:W-:Y:S01]  /*5d80*/  FFMA.FTZ R108, R115, R112, R108 ;  /* 0x00000070736c7223 */ /* 0x000fe2000001006c */
[----:B------:R-:W-:Y:S01]  /*5d90*/  FMUL.FTZ R115, R123, UR26 ;  /* 0x0000001a7b737c20 */ /* 0x000fe20008410000 */
[----:B------:R-:W-:Y:S01]  /*5da0*/  FADD.FTZ R107, R107, R110 ;  /* 0x0000006e6b6b7221 */ /* 0x000fe20000010000 */
[----:B------:R0:W-:Y:S01]  /*5db0*/  STL [R1+0x18], R116 ;  /* 0x0000187401007387 */ /* 0x0001e20000100800 */
[----:B------:R-:W-:Y:S01]  /*5dc0*/  FADD.FTZ R109, R112, R109 ;  /* 0x0000006d706d7221 */ /* 0x000fe20000010000 */
[----:B------:R-:W-:-:S02]  /*5dd0*/  MOV R113, R76 ;  /* 0x0000004c00717202 */ /* 0x000fc40000000f00 */
[----:B------:R0:W-:Y:S01]  /*5de0*/  STL [R1+0x14], R115 ;  /* 0x0000147301007387 */ /* 0x0001e20000100800 */
        /* <DEDUP_REMOVED lines=20> */
.L_x_2539:
[----:B------:R-:W-:Y:S01]  /*5f30*/  FADD.FTZ R102, R102, -UR6 ;  /* 0x8000000666667e21 */ /* 0x000fe20008010000 */
[----:B------:R-:W-:Y:S01]  /*5f40*/  FADD.FTZ R103, R103, -UR6 ;  /* 0x8000000667677e21 */ /* 0x000fe20008010000 */
[----:B------:R-:W-:Y:S01]  /*5f50*/  FMUL.FTZ R112, R113, R80 ;  /* 0x0000005071707220 */ /* 0x000fe20000410000 */
[----:B------:R-:W-:Y:S01]  /*5f60*/  FADD.FTZ R111, R111, R113 ;  /* 0x000000716f6f7221 */ /* 0x000fe20000010000 */
[----:B------:R-:W-:Y:S01]  /*5f70*/  FFMA.FTZ R3, R116, R113, R3 ;  /* 0x0000007174037223 */ /* 0x000fe20000010003 */
[----:B------:R-:W-:Y:S01]  /*5f80*/  FMUL.FTZ R114, R102, UR26 ;  /* 0x0000001a66727c20 */ /* 0x000fe20008410000 */
[----:B------:R-:W-:Y:S01]  /*5f90*/  FMUL.FTZ R113, R103, UR26 ;  /* 0x0000001a67717c20 */ /* 0x000fe20008410000 */
[----:B------:R-:W-:Y:S01]  /*5fa0*/  FFMA.FTZ R108, R116, R112, R108 ;  /* 0x00000070746c7223 */ /* 0x000fe2000001006c */
[----:B------:R-:W-:Y:S01]  /*5fb0*/  FADD.FTZ R109, R109, R112 ;  /* 0x000000706d6d7221 */ /* 0x000fe20000010000 */
[----:B------:R-:W-:Y:S01]  /*5fc0*/  FMUL.FTZ R112, R110, R81 ;  /* 0x000000516e707220 */ /* 0x000fe20000410000 */
        /* <DEDUP_REMOVED lines=11> */
[----:B------:R-:W3:Y:S02]  /*6080*/  MUFU.EX2 R103, R103 ;  /* 0x0000006700677308 */ /* 0x000ee40000000800 */
[----:B---3--:R-:W-:-:S06]  /*6090*/  FADD.FTZ R103, R103, 1 ;  /* 0x3f80000067677421 */ /* 0x008fcc0000010000 */
[----:B------:R-:W3:Y:S02]  /*60a0*/  MUFU.RCP R103, R103 ;  /* 0x0000006700677308 */ /* 0x000ee40000001000 */
[----:B---3--:R-:W-:Y:S01]  /*60b0*/  FADD.FTZ R110, -R103, 1 ;  /* 0x3f800000676e7421 */ /* 0x008fe20000010100 */
[----:B------:R-:W-:-:S03]  /*60c0*/  FMUL.FTZ R103, R10, R103 ;  /* 0x000000670a677220 */ /* 0x000fc60000410000 */
[----:B------:R-:W-:Y:S01]  /*60d0*/  FFMA.FTZ R110, R102, R110, 1 ;  /* 0x3f800000666e7423 */ /* 0x000fe2000001006e */
[----:B------:R-:W-:-:S03]  /*60e0*/  FFMA.FTZ R102, R113, R81, R83 ;  /* 0x0000005171667223 */ /* 0x000fc60000010053 */
[----:B------:R-:W-:Y:S01]  /*60f0*/  FMUL.FTZ R110, R103, R110 ;  /* 0x0000006e676e7220 */ /* 0x000fe20000410000 */
[----:B------:R-:W-:-:S06]  /*6100*/  FMUL.FTZ R103, R102, -1.4426950216293334961 ;  /* 0xbfb8aa3b66677820 */ /* 0x000fcc0000410000 */
[----:B------:R-:W3:Y:S02]  /*6110*/  MUFU.EX2 R103, R103 ;  /* 0x0000006700677308 */ /* 0x000ee40000000800 */
[----:B---3--:R-:W-:-:S06]  /*6120*/  FADD.FTZ R103, R103, 1 ;  /* 0x3f80000067677421 */ /* 0x008fcc0000010000 */
[----:B------:R-:W3:Y:S02]  /*6130*/  MUFU.RCP R103, R103 ;  /* 0x0000006700677308 */ /* 0x000ee40000001000 */
[----:B---3--:R-:W-:Y:S01]  /*6140*/  FADD.FTZ R112, -R103, 1 ;  /* 0x3f80000067707421 */ /* 0x008fe20000010100 */
[----:B------:R-:W-:-:S03]  /*6150*/  FMUL.FTZ R103, R11, R103 ;  /* 0x000000670b677220 */ /* 0x000fc60000410000 */
[----:B------:R-:W-:-:S04]  /*6160*/  FFMA.FTZ R102, R102, R112, 1 ;  /* 0x3f80000066667423 */ /* 0x000fc80000010070 */
[----:B------:R-:W-:-:S07]  /*6170*/  FMUL.FTZ R102, R103, R102 ;  /* 0x0000006667667220 */ /* 0x000fce0000410000 */
.L_x_2540:
        /* <DEDUP_REMOVED lines=21> */
[----:B------:R-:W4:Y:S02]  /*62d0*/  MUFU.EX2 R101, R101 ;  /* 0x0000006500657308 */ /* 0x000f240000000800 */
[----:B----4-:R-:W-:-:S06]  /*62e0*/  FADD.FTZ R101, R101, 1 ;  /* 0x3f80000065657421 */ /* 0x010fcc0000010000 */
[----:B------:R-:W4:Y:S02]  /*62f0*/  MUFU.RCP R101, R101 ;  /* 0x0000006500657308 */ /* 0x000f240000001000 */
[----:B----4-:R-:W-:Y:S01]  /*6300*/  FADD.FTZ R102, -R101, 1 ;  /* 0x3f80000065667421 */ /* 0x010fe20000010100 */
[----:B------:R-:W-:-:S03]  /*6310*/  FMUL.FTZ R101, R12, R101 ;  /* 0x000000650c657220 */ /* 0x000fc60000410000 */
[----:B------:R-:W-:Y:S01]  /*6320*/  FFMA.FTZ R102, R100, R102, 1 ;  /* 0x3f80000064667423 */ /* 0x000fe20000010066 */
[----:B------:R-:W-:-:S03]  /*6330*/  FFMA.FTZ R100, R110, R81, R83 ;  /* 0x000000516e647223 */ /* 0x000fc60000010053 */
[----:B------:R-:W-:Y:S01]  /*6340*/  FMUL.FTZ R102, R101, R102 ;  /* 0x0000006665667220 */ /* 0x000fe20000410000 */
[----:B------:R-:W-:-:S06]  /*6350*/  FMUL.FTZ R101, R100, -1.4426950216293334961 ;  /* 0xbfb8aa3b64657820 */ /* 0x000fcc0000410000 */
[----:B------:R-:W4:Y:S02]  /*6360*/  MUFU.EX2 R101, R101 ;  /* 0x0000006500657308 */ /* 0x000f240000000800 */
[----:B----4-:R-:W-:-:S06]  /*6370*/  FADD.FTZ R101, R101, 1 ;  /* 0x3f80000065657421 */ /* 0x010fcc0000010000 */
[----:B------:R-:W4:Y:S02]  /*6380*/  MUFU.RCP R101, R101 ;  /* 0x0000006500657308 */ /* 0x000f240000001000 */
[----:B----4-:R-:W-:Y:S01]  /*6390*/  FADD.FTZ R103, -R101, 1 ;  /* 0x3f80000065677421 */ /* 0x010fe20000010100 */
[----:B------:R-:W-:-:S03]  /*63a0*/  FMUL.FTZ R101, R13, R101 ;  /* 0x000000650d657220 */ /* 0x000fc60000410000 */
[----:B------:R-:W-:-:S04]  /*63b0*/  FFMA.FTZ R100, R100, R103, 1 ;  /* 0x3f80000064647423 */ /* 0x000fc80000010067 */
[----:B------:R-:W-:-:S07]  /*63c0*/  FMUL.FTZ R100, R101, R100 ;  /* 0x0000006465647220 */ /* 0x000fce0000410000 */
.L_x_2541:
        /* <DEDUP_REMOVED lines=37> */
.L_x_2542:
[----:B------:R-:W-:Y:S01]  /*6620*/  FADD.FTZ R96, R96, -UR6 ;  /* 0x8000000660607e21 */ /* 0x000fe20008010000 */
[----:B------:R-:W-:Y:S01]  /*6630*/  FMUL.FTZ R99, R100, R80 ;  /* 0x0000005064637220 */ /* 0x000fe20000410000 */
[----:B------:R-:W-:Y:S01]  /*6640*/  FADD.FTZ R111, R111, R100 ;  /* 0x000000646f6f7221 */ /* 0x000fe20000010000 */
[C---:B------:R-:W-:Y:S01]  /*6650*/  FFMA.FTZ R3, R103.reuse, R100, R3 ;  /* 0x0000006467037223 */ /* 0x040fe20000010003 */
[----:B------:R-:W-:Y:S01]  /*6660*/  FMUL.FTZ R100, R96, UR26 ;  /* 0x0000001a60647c20 */ /* 0x000fe20008410000 */
[----:B------:R-:W-:Y:S01]  /*6670*/  FFMA.FTZ R108, R103, R99, R108 ;  /* 0x00000063676c7223 */ /* 0x000fe2000001006c */
[----:B------:R-:W-:Y:S01]  /*6680*/  FADD.FTZ R109, R109, R99 ;  /* 0x000000636d6d7221 */ /* 0x000fe20000010000 */
[----:B------:R-:W-:Y:S01]  /*6690*/  FMUL.FTZ R99, R98, R81 ;  /* 0x0000005162637220 */ /* 0x000fe20000410000 */
[----:B------:R-:W-:Y:S01]  /*66a0*/  FADD.FTZ R97, R97, -UR6 ;  /* 0x8000000661617e21 */ /* 0x000fe20008010000 */
[----:B------:R0:W-:Y:S01]  /*66b0*/  STL [R1+0x10], R100 ;  /* 0x0000106401007387 */ /* 0x0001e20000100800 */
        /* <DEDUP_REMOVED lines=26> */
.L_x_2543:
[----:B------:R-:W-:Y:S01]  /*6860*/  FMUL.FTZ R97, R98, R80 ;  /* 0x0000005062617220 */ /* 0x000fe20000410000 */
[----:B------:R-:W-:Y:S01]  /*6870*/  FADD.FTZ R94, R94, -UR6 ;  /* 0x800000065e5e7e21 */ /* 0x000fe20008010000 */
[----:B------:R-:W-:Y:S01]  /*6880*/  FADD.FTZ R95, R95, -UR6 ;  /* 0x800000065f5f7e21 */ /* 0x000fe20008010000 */
[----:B------:R-:W-:Y:S01]  /*6890*/  FADD.FTZ R107, R107, R96 ;  /* 0x000000606b6b7221 */ /* 0x000fe20000010000 */
[----:B------:R-:W-:Y:S01]  /*68a0*/  FFMA.FTZ R108, R100, R97, R108 ;  /* 0x00000061646c7223 */ /* 0x000fe2000001006c */
[----:B------:R-:W-:Y:S01]  /*68b0*/  FADD.FTZ R109, R109, R97 ;  /* 0x000000616d6d7221 */ /* 0x000fe20000010000 */
[----:B------:R-:W-:Y:S01]  /*68c0*/  FMUL.FTZ R97, R96, R81 ;  /* 0x0000005160617220 */ /* 0x000fe20000410000 */
[----:B------:R-:W-:Y:S01]  /*68d0*/  FFMA.FTZ R106, R123, R96, R106 ;  /* 0x000000607b6a7223 */ /* 0x000fe2000001006a */
[----:B------:R-:W-:Y:S01]  /*68e0*/  FMUL.FTZ R118, R94, UR26 ;  /* 0x0000001a5e767c20 */ /* 0x000fe20008410000 */
[----:B------:R-:W-:Y:S01]  /*68f0*/  FADD.FTZ R111, R111, R98 ;  /* 0x000000626f6f7221 */ /* 0x000fe20000010000 */
[----:B------:R-:W-:Y:S01]  /*6900*/  FFMA.FTZ R3, R100, R98, R3 ;  /* 0x0000006264037223 */ /* 0x000fe20000010003 */
[----:B------:R-:W-:Y:S01]  /*6910*/  FFMA.FTZ R108, R123, R97, R108 ;  /* 0x000000617b6c7223 */ /* 0x000fe2000001006c */
[----:B------:R-:W-:Y:S01]  /*6920*/  FADD.FTZ R109, R97, R109 ;  /* 0x0000006d616d7221 */ /* 0x000fe20000010000 */
[----:B0-----:R-:W-:Y:S01]  /*6930*/  FMUL.FTZ R116, R95, UR26 ;  /* 0x0000001a5f747c20 */ /* 0x001fe20008410000 */
        /* <DEDUP_REMOVED lines=21> */
.L_x_2544:
        /* <DEDUP_REMOVED lines=13> */
[----:B--2---:R-:W-:Y:S01]  /*6b60*/  FMUL.FTZ R114, R93, UR26 ;  /* 0x0000001a5d727c20 */ /* 0x004fe20008410000 */
        /* <DEDUP_REMOVED lines=21> */
.L_x_2545:
[----:B------:R-:W-:Y:S01]  /*6cc0*/  FMUL.FTZ R93, R94, R80 ;  /* 0x000000505e5d7220 */ /* 0x000fe20000410000 */
[----:B------:R-:W-:Y:S01]  /*6cd0*/  FADD.FTZ R91, R91, -UR6 ;  /* 0x800000065b5b7e21 */ /* 0x000fe20008010000 */
[----:B------:R-:W-:Y:S01]  /*6ce0*/  FADD.FTZ R90, R90, -UR6 ;  /* 0x800000065a5a7e21 */ /* 0x000fe20008010000 */
[----:B------:R-:W-:Y:S01]  /*6cf0*/  FADD.FTZ R111, R111, R94 ;  /* 0x0000005e6f6f7221 */ /* 0x000fe20000010000 */
[----:B------:R-:W-:Y:S01]  /*6d00*/  FFMA.FTZ R108, R115, R93, R108 ;  /* 0x0000005d736c7223 */ /* 0x000fe2000001006c */
[----:B------:R-:W-:Y:S01]  /*6d10*/  FADD.FTZ R109, R109, R93 ;  /* 0x0000005d6d6d7221 */ /* 0x000fe20000010000 */
[----:B------:R-:W-:Y:S01]  /*6d20*/  FMUL.FTZ R93, R92, R81 ;  /* 0x000000515c5d7220 */ /* 0x000fe20000410000 */
[----:B---3--:R-:W-:Y:S01]  /*6d30*/  FMUL.FTZ R112, R91, UR26 ;  /* 0x0000001a5b707c20 */ /* 0x008fe20008410000 */
[----:B------:R-:W-:Y:S01]  /*6d40*/  FFMA.FTZ R3, R115, R94, R3 ;  /* 0x0000005e73037223 */ /* 0x000fe20000010003 */
[----:B------:R-:W-:Y:S01]  /*6d50*/  FADD.FTZ R107, R107, R92 ;  /* 0x0000005c6b6b7221 */ /* 0x000fe20000010000 */
[C---:B------:R-:W-:Y:S01]  /*6d60*/  FFMA.FTZ R108, R114.reuse, R93, R108 ;  /* 0x0000005d726c7223 */ /* 0x040fe2000001006c */
[----:B------:R-:W-:Y:S01]  /*6d70*/  FADD.FTZ R109, R93, R109 ;  /* 0x0000006d5d6d7221 */ /* 0x000fe20000010000 */
[----:B------:R-:W-:Y:S01]  /*6d80*/  FFMA.FTZ R106, R114, R92, R106 ;  /* 0x0000005c726a7223 */ /* 0x000fe2000001006a */
        /* <DEDUP_REMOVED lines=22> */
.L_x_2546:
[----:B------:R-:W-:Y:S01]  /*6ef0*/  FMUL.FTZ R92, R93, R80 ;  /* 0x000000505d5c7220 */ /* 0x000fe20000410000 */
[----:B------:R-:W-:Y:S01]  /*6f00*/  FADD.FTZ R88, R88, -UR6 ;  /* 0x8000000658587e21 */ /* 0x000fe20008010000 */
[----:B------:R-:W-:Y:S01]  /*6f10*/  FADD.FTZ R89, R89, -UR6 ;  /* 0x8000000659597e21 */ /* 0x000fe20008010000 */
[----:B------:R-:W-:Y:S01]  /*6f20*/  FADD.FTZ R90, R111, R93 ;  /* 0x0000005d6f5a7221 */ /* 0x000fe20000010000 */
[----:B------:R-:W-:Y:S01]  /*6f30*/  FFMA.FTZ R108, R113, R92, R108 ;  /* 0x0000005c716c7223 */ /* 0x000fe2000001006c */
[----:B------:R-:W-:Y:S01]  /*6f40*/  FADD.FTZ R109, R109, R92 ;  /* 0x0000005c6d6d7221 */ /* 0x000fe20000010000 */
[----:B------:R-:W-:Y:S01]  /*6f50*/  FMUL.FTZ R92, R91, R81 ;  /* 0x000000515b5c7220 */ /* 0x000fe20000410000 */
[----:B------:R-:W-:Y:S01]  /*6f60*/  FADD.FTZ R107, R107, R91 ;  /* 0x0000005b6b6b7221 */ /* 0x000fe20000010000 */
[----:B------:R-:W-:Y:S01]  /*6f70*/  FFMA.FTZ R106, R112, R91, R106 ;  /* 0x0000005b706a7223 */ /* 0x000fe2000001006a */
[----:B------:R-:W-:Y:S01]  /*6f80*/  FMUL.FTZ R111, R88, UR26 ;  /* 0x0000001a586f7c20 */ /* 0x000fe20008410000 */
[----:B------:R-:W-:Y:S01]  /*6f90*/  FFMA.FTZ R3, R113, R93, R3 ;  /* 0x0000005d71037223 */ /* 0x000fe20000010003 */
        /* <DEDUP_REMOVED lines=24> */
.L_x_2547:
        /* <DEDUP_REMOVED lines=12> */
[----:B------:R-:W-:Y:S01]  /*71e0*/  FMUL.FTZ R109, R104, UR26 ;  /* 0x0000001a686d7c20 */ /* 0x000fe20008410000 */
        /* <DEDUP_REMOVED lines=22> */
.L_x_2548:
        /* <DEDUP_REMOVED lines=8> */
[----:B------:R-:W-:Y:S01]  /*73d0*/  FADD.FTZ R89, R107, R91 ;  /* 0x0000005b6b597221 */ /* 0x000fe20000010000 */
[C---:B------:R-:W-:Y:S01]  /*73e0*/  FFMA.FTZ R91, R108.reuse, R91, R106 ;  /* 0x0000005b6c5b7223 */ /* 0x040fe2000001006a */
        /* <DEDUP_REMOVED lines=25> */
.L_x_2549:
[----:B------:R-:W-:Y:S01]  /*7580*/  FMUL.FTZ R87, R93, R80 ;  /* 0x000000505d577220 */ /* 0x000fe20000410000 */
[----:B------:R-:W-:Y:S01]  /*7590*/  FADD.FTZ R58, R58, -UR6 ;  /* 0x800000063a3a7e21 */ /* 0x000fe20008010000 */
[----:B------:R-:W-:Y:S01]  /*75a0*/  FADD.FTZ R59, R59, -UR6 ;  /* 0x800000063b3b7e21 */ /* 0x000fe20008010000 */
[----:B------:R-:W-:Y:S01]  /*75b0*/  FADD.FTZ R89, R89, R86 ;  /* 0x0000005659597221 */ /* 0x000fe20000010000 */
[C---:B------:R-:W-:Y:S01]  /*75c0*/  FFMA.FTZ R88, R107.reuse, R87, R88 ;  /* 0x000000576b587223 */ /* 0x040fe20000010058 */
        /* <DEDUP_REMOVED lines=30> */
.L_x_2550:
        /* <DEDUP_REMOVED lines=8> */
[----:B----4-:R-:W-:Y:S01]  /*7830*/  FMUL.FTZ R103, R84, UR26 ;  /* 0x0000001a54677c20 */ /* 0x010fe20008410000 */
        /* <DEDUP_REMOVED lines=26> */
.L_x_2551:
        /* <DEDUP_REMOVED lines=35> */
.L_x_2552:
        /* <DEDUP_REMOVED lines=35> */
.L_x_2553:
[----:B------:R-:W-:Y:S01]  /*7e40*/  FMUL.FTZ R58, R56, R80 ;  /* 0x00000050383a7220 */ /* 0x000fe20000410000 */
[----:B------:R-:W-:Y:S01]  /*7e50*/  FADD.FTZ R90, R90, R56 ;  /* 0x000000385a5a7221 */ /* 0x000fe20000010000 */
[C---:B------:R-:W-:Y:S01]  /*7e60*/  FFMA.FTZ R56, R97.reuse, R56, R3 ;  /* 0x0000003861387223 */ /* 0x040fe20000010003 */
[----:B------:R-:W-:Y:S01]  /*7e70*/  FADD.FTZ R60, R60, -UR6 ;  /* 0x800000063c3c7e21 */ /* 0x000fe20008010000 */
[----:B------:R-:W-:Y:S01]  /*7e80*/  FFMA.FTZ R88, R97, R58, R88 ;  /* 0x0000003a61587223 */ /* 0x000fe20000010058 */
[----:B------:R-:W-:Y:S01]  /*7e90*/  FADD.FTZ R92, R92, R58 ;  /* 0x0000003a5c5c7221 */ /* 0x000fe20000010000 */
[----:B------:R-:W-:Y:S01]  /*7ea0*/  FMUL.FTZ R3, R57, R81 ;  /* 0x0000005139037220 */ /* 0x000fe20000410000 */
[----:B------:R-:W-:Y:S01]  /*7eb0*/  FADD.FTZ R61, R61, -UR6 ;  /* 0x800000063d3d7e21 */ /* 0x000fe20008010000 */
[----:B------:R-:W-:Y:S01]  /*7ec0*/  FMUL.FTZ R95, R60, UR26 ;  /* 0x0000001a3c5f7c20 */ /* 0x000fe20008410000 */
        /* <DEDUP_REMOVED lines=26> */
.L_x_2554:
[----:B------:R-:W2:Y:S04]  /*8070*/  LDL.LU R63, [R1+0x48] ;  /* 0x00004800013f7983 */ /* 0x000ea80000300800 */
[----:B------:R-:W3:Y:S01]  /*8080*/  LDL.LU R62, [R1+0x4c] ;  /* 0x00004c00013e7983 */ /* 0x000ee20000300800 */
[----:B------:R-:W-:Y:S01]  /*8090*/  FMUL.FTZ R57, R60, R80 ;  /* 0x000000503c397220 */ /* 0x000fe20000410000 */
[----:B------:R-:W-:Y:S01]  /*80a0*/  FADD.FTZ R3, R90, R60 ;  /* 0x0000003c5a037221 */ /* 0x000fe20000010000 */
[----:B------:R-:W-:Y:S01]  /*80b0*/  FFMA.FTZ R56, R95, R60, R56 ;  /* 0x0000003c5f387223 */ /* 0x000fe20000010038 */
[----:B------:R-:W-:Y:S01]  /*80c0*/  FMUL.FTZ R61, R59, R81 ;  /* 0x000000513b3d7220 */ /* 0x000fe20000410000 */
[----:B------:R-:W-:Y:S01]  /*80d0*/  FFMA.FTZ R88, R95, R57, R88 ;  /* 0x000000395f587223 */ /* 0x000fe20000010058 */
[----:B------:R-:W-:Y:S01]  /*80e0*/  FADD.FTZ R60, R92, R57 ;  /* 0x000000395c3c7221 */ /* 0x000fe20000010000 */
[----:B------:R-:W-:Y:S01]  /*80f0*/  FADD.FTZ R57, R89, R59 ;  /* 0x0000003b59397221 */ /* 0x000fe20000010000 */
[C---:B------:R-:W-:Y:S01]  /*8100*/  FFMA.FTZ R58, R94.reuse, R59, R58 ;  /* 0x0000003b5e3a7223 */ /* 0x040fe2000001003a */
[----:B------:R-:W-:Y:S01]  /*8110*/  FFMA.FTZ R59, R94, R61, R88 ;  /* 0x0000003d5e3b7223 */ /* 0x000fe20000010058 */
[----:B------:R-:W-:Y:S01]  /*8120*/  FADD.FTZ R60, R61, R60 ;  /* 0x0000003c3d3c7221 */ /* 0x000fe20000010000 */
[----:B------:R-:W-:Y:S01]  /*8130*/  MOV R61, R34 ;  /* 0x00000022003d7202 */ /* 0x000fe20000000f00 */
[----:B--2---:R-:W-:Y:S01]  /*8140*/  FADD.FTZ R93, R63, -UR6 ;  /* 0x800000063f5d7e21 */ /* 0x004fe20008010000 */
[----:B---3--:R-:W-:-:S03]  /*8150*/  FADD.FTZ R92, R62, -UR6 ;  /* 0x800000063e5c7e21 */ /* 0x008fc60008010000 */
[----:B------:R-:W-:Y:S01]  /*8160*/  FMUL.FTZ R93, R93, UR26 ;  /* 0x0000001a5d5d7c20 */ /* 0x000fe20008410000 */
[----:B------:R-:W-:Y:S01]  /*8170*/  MOV R62, R35 ;  /* 0x00000023003e7202 */ /* 0x000fe20000000f00 */
        /* <DEDUP_REMOVED lines=20> */
.L_x_2555:
[----:B------:R-:W2:Y:S04]  /*82c0*/  LDL.LU R85, [R1+0x58] ;  /* 0x0000580001557983 */ /* 0x000ea80000300800 */
[----:B------:R-:W3:Y:S01]  /*82d0*/  LDL.LU R84, [R1+0x5c] ;  /* 0x00005c0001547983 */ /* 0x000ee20000300800 */
[----:B------:R-:W-:Y:S01]  /*82e0*/  FMUL.FTZ R63, R61, R80 ;  /* 0x000000503d3f7220 */ /* 0x000fe20000410000 */
[----:B------:R-:W-:Y:S01]  /*82f0*/  FFMA.FTZ R121, R93, R61, R56 ;  /* 0x0000003d5d797223 */ /* 0x000fe20000010038 */
[----:B------:R-:W-:Y:S02]  /*8300*/  FADD.FTZ R122, R3, R61 ;  /* 0x0000003d037a7221 */ /* 0x000fe40000010000 */
[----:B------:R-:W-:Y:S01]  /*8310*/  FADD.FTZ R56, R60, R63 ;  /* 0x0000003f3c387221 */ /* 0x000fe20000010000 */
[----:B------:R-:W-:Y:S01]  /*8320*/  FADD.FTZ R60, R57, R62 ;  /* 0x0000003e393c7221 */ /* 0x000fe20000010000 */
[----:B------:R-:W-:Y:S01]  /*8330*/  FFMA.FTZ R57, R92, R62, R58 ;  /* 0x0000003e5c397223 */ /* 0x000fe2000001003a */
[----:B------:R-:W-:Y:S01]  /*8340*/  FFMA.FTZ R3, R93, R63, R59 ;  /* 0x0000003f5d037223 */ /* 0x000fe2000001003b */
[----:B------:R-:W-:Y:S01]  /*8350*/  FMUL.FTZ R59, R62, R81 ;  /* 0x000000513e3b7220 */ /* 0x000fe20000410000 */
[----:B------:R-:W-:Y:S01]  /*8360*/  MOV R62, R36 ;  /* 0x00000024003e7202 */ /* 0x000fe20000000f00 */
[----:B------:R0:W-:Y:S02]  /*8370*/  STL [R1+0x38], R60 ;  /* 0x0000383c01007387 */ /* 0x0001e40000100800 */
[----:B------:R-:W-:Y:S01]  /*8380*/  FFMA.FTZ R3, R92, R59, R3 ;  /* 0x0000003b5c037223 */ /* 0x000fe20000010003 */
[----:B------:R-:W-:Y:S01]  /*8390*/  FADD.FTZ R56, R59, R56 ;  /* 0x000000383b387221 */ /* 0x000fe20000010000 */
[----:B------:R4:W-:Y:S01]  /*83a0*/  STL [R1+0x34], R57 ;  /* 0x0000343901007387 */ /* 0x0009e20000100800 */
[----:B0-----:R-:W-:Y:S01]  /*83b0*/  MOV R60, R37 ;  /* 0x00000025003c7202 */ /* 0x001fe20000000f00 */
[----:B--2---:R-:W-:Y:S01]  /*83c0*/  FADD.FTZ R89, R85, -UR6 ;  /* 0x8000000655597e21 */ /* 0x004fe20008010000 */
[----:B---3--:R-:W-:-:S03]  /*83d0*/  FADD.FTZ R88, R84, -UR6 ;  /* 0x8000000654587e21 */ /* 0x008fc60008010000 */
[----:B------:R-:W-:Y:S01]  /*83e0*/  FMUL.FTZ R89, R89, UR26 ;  /* 0x0000001a59597c20 */ /* 0x000fe20008410000 */
[----:B------:R-:W-:Y:S01]  /*83f0*/  FMUL.FTZ R88, R88, UR26 ;  /* 0x0000001a58587c20 */ /* 0x000fe20008410000 */
[----:B----4-:R-:W-:Y:S06]  /*8400*/  @!P5 BRA `(.L_x_2556) ;  /* 0x000000000048d947 */ /* 0x010fec0003800000 */
        /* <DEDUP_REMOVED lines=18> */
.L_x_2556:
[----:B------:R-:W2:Y:S04]  /*8530*/  LDL.LU R59, [R1+0x90] ;  /* 0x00009000013b7983 */ /* 0x000ea80000300800 */
[----:B------:R-:W3:Y:S01]  /*8540*/  LDL.LU R58, [R1+0x94] ;  /* 0x00009400013a7983 */ /* 0x000ee20000300800 */
[----:B------:R-:W-:Y:S01]  /*8550*/  FMUL.FTZ R57, R62, R80 ;  /* 0x000000503e397220 */ /* 0x000fe20000410000 */
[----:B------:R-:W-:Y:S02]  /*8560*/  MOV R120, R38 ;  /* 0x0000002600787202 */ /* 0x000fe40000000f00 */
[----:B------:R-:W-:Y:S01]  /*8570*/  MOV R61, R39 ;  /* 0x00000027003d7202 */ /* 0x000fe20000000f00 */
[----:B------:R-:W-:Y:S01]  /*8580*/  FFMA.FTZ R3, R89, R57, R3 ;  /* 0x0000003959037223 */ /* 0x000fe20000010003 */
[----:B------:R-:W-:Y:S01]  /*8590*/  FADD.FTZ R56, R56, R57 ;  /* 0x0000003938387221 */ /* 0x000fe20000010000 */
[----:B------:R-:W-:-:S04]  /*85a0*/  FMUL.FTZ R57, R60, R81 ;  /* 0x000000513c397220 */ /* 0x000fc80000410000 */
[----:B------:R-:W-:Y:S01]  /*85b0*/  FFMA.FTZ R3, R88, R57, R3 ;  /* 0x0000003958037223 */ /* 0x000fe20000010003 */
[----:B------:R-:W-:Y:S01]  /*85c0*/  FADD.FTZ R56, R57, R56 ;  /* 0x0000003839387221 */ /* 0x000fe20000010000 */
[----:B--2---:R-:W-:Y:S01]  /*85d0*/  FADD.FTZ R87, R59, -UR6 ;  /* 0x800000063b577e21 */ /* 0x004fe20008010000 */
[----:B---3--:R-:W-:-:S03]  /*85e0*/  FADD.FTZ R86, R58, -UR6 ;  /* 0x800000063a567e21 */ /* 0x008fc60008010000 */
        /* <DEDUP_REMOVED lines=21> */
.L_x_2557:
[----:B------:R-:W2:Y:S04]  /*8740*/  LDL.LU R59, [R1+0x98] ;  /* 0x00009800013b7983 */ /* 0x000ea80000300800 */
[----:B------:R-:W3:Y:S01]  /*8750*/  LDL.LU R58, [R1+0x9c] ;  /* 0x00009c00013a7983 */ /* 0x000ee20000300800 */
[----:B------:R-:W-:-:S04]  /*8760*/  FMUL.FTZ R57, R120, R80 ;  /* 0x0000005078397220 */ /* 0x000fc80000410000 */
[----:B------:R-:W-:Y:S01]  /*8770*/  FFMA.FTZ R3, R87, R57, R3 ;  /* 0x0000003957037223 */ /* 0x000fe20000010003 */
[----:B------:R-:W-:Y:S01]  /*8780*/  FADD.FTZ R57, R56, R57 ;  /* 0x0000003938397221 */ /* 0x000fe20000010000 */
[----:B------:R-:W-:-:S04]  /*8790*/  FMUL.FTZ R56, R61, R81 ;  /* 0x000000513d387220 */ /* 0x000fc80000410000 */
        /* <DEDUP_REMOVED lines=27> */
.L_x_2558:
[----:B------:R-:W2:Y:S04]  /*8950*/  LDL.LU R91, [R1+0x88] ;  /* 0x00008800015b7983 */ /* 0x000ea80000300800 */
[----:B------:R-:W3:Y:S01]  /*8960*/  LDL.LU R90, [R1+0x8c] ;  /* 0x00008c00015a7983 */ /* 0x000ee20000300800 */
[----:B------:R-:W-:Y:S01]  /*8970*/  FMUL.FTZ R59, R58, R80 ;  /* 0x000000503a3b7220 */ /* 0x000fe20000410000 */
[----:B------:R-:W-:-:S03]  /*8980*/  FMUL.FTZ R63, R56, R81 ;  /* 0x00000051383f7220 */ /* 0x000fc60000410000 */
[----:B------:R-:W-:Y:S01]  /*8990*/  FFMA.FTZ R3, R85, R59, R3 ;  /* 0x0000003b55037223 */ /* 0x000fe20000010003 */
[----:B------:R-:W-:Y:S01]  /*89a0*/  FADD.FTZ R57, R57, R59 ;  /* 0x0000003b39397221 */ /* 0x000fe20000010000 */
[----:B------:R-:W-:Y:S02]  /*89b0*/  MOV R59, R79 ;  /* 0x0000004f003b7202 */ /* 0x000fe40000000f00 */
[----:B------:R-:W-:Y:S01]  /*89c0*/  FFMA.FTZ R3, R84, R63, R3 ;  /* 0x0000003f54037223 */ /* 0x000fe20000010003 */
[----:B------:R-:W-:Y:S01]  /*89d0*/  FADD.FTZ R63, R63, R57 ;  /* 0x000000393f3f7221 */ /* 0x000fe20000010000 */
[----:B------:R-:W-:Y:S01]  /*89e0*/  MOV R57, R78 ;  /* 0x0000004e00397202 */ /* 0x000fe20000000f00 */
        /* <DEDUP_REMOVED lines=23> */
.L_x_2559:
[----:B------:R0:W-:Y:S01]  /*8b60*/  STL [R1+0xa4], R2 ;  /* 0x0000a40201007387 */ /* 0x0001e20000100800 */
[----:B------:R-:W-:Y:S01]  /*8b70*/  FMUL.FTZ R90, R57, R80 ;  /* 0x00000050395a7220 */ /* 0x000fe20000410000 */
[----:B------:R-:W-:-:S03]  /*8b80*/  FMUL.FTZ R91, R59, R81 ;  /* 0x000000513b5b7220 */ /* 0x000fc60000410000 */
[----:B------:R-:W-:Y:S01]  /*8b90*/  FFMA.FTZ R3, R99, R90, R3 ;  /* 0x0000005a63037223 */ /* 0x000fe20000010003 */
[----:B------:R-:W-:-:S03]  /*8ba0*/  FADD.FTZ R63, R63, R90 ;  /* 0x0000005a3f3f7221 */ /* 0x000fc60000010000 */
[----:B------:R-:W-:Y:S01]  /*8bb0*/  FFMA.FTZ R90, R98, R91, R3 ;  /* 0x0000005b625a7223 */ /* 0x000fe20000010003 */
[----:B0-----:R-:W0:Y:S01]  /*8bc0*/  S2R R2, SR_LANEID ;  /* 0x0000000000027919 */ /* 0x001e220000000000 */
[----:B------:R-:W-:-:S03]  /*8bd0*/  FADD.FTZ R91, R91, R63 ;  /* 0x0000003f5b5b7221 */ /* 0x000fc60000010000 */
[----:B------:R-:W2:Y:S04]  /*8be0*/  SHFL.DOWN PT, R3, R90, 0x1, 0x1f ;  /* 0x08201f005a037f89 */ /* 0x000ea800000e0000 */
[----:B------:R-:W3:Y:S01]  /*8bf0*/  SHFL.DOWN PT, R63, R91, 0x1, 0x1f ;  /* 0x08201f005b3f7f89 */ /* 0x000ee200000e0000 */
[----:B0-----:R-:W-:-:S13]  /*8c00*/  ISETP.GT.AND P0, PT, R2, 0x1e, PT ;  /* 0x0000001e0200780c */ /* 0x001fda0003f04270 */
[----:B--2---:R-:W-:Y:S01]  /*8c10*/  @!P0 FADD.FTZ R90, R90, R3 ;  /* 0x000000035a5a8221 */ /* 0x004fe20000010000 */
[----:B---3--:R-:W-:Y:S01]  /*8c20*/  @!P0 FADD.FTZ R91, R91, R63 ;  /* 0x0000003f5b5b8221 */ /* 0x008fe20000010000 */
[----:B------:R-:W-:-:S03]  /*8c30*/  ISETP.GT.AND P0, PT, R2, 0x1d, PT ;  /* 0x0000001d0200780c */ /* 0x000fc60003f04270 */
[----:B------:R-:W0:Y:S04]  /*8c40*/  SHFL.DOWN PT, R3, R90, 0x2, 0x1f ;  /* 0x08401f005a037f89 */ /* 0x000e2800000e0000 */
[----:B------:R-:W2:Y:S06]  /*8c50*/  SHFL.DOWN PT, R63, R91, 0x2, 0x1f ;  /* 0x08401f005b3f7f89 */ /* 0x000eac00000e0000 */
[----:B0-----:R-:W-:Y:S01]  /*8c60*/  @!P0 FADD.FTZ R90, R90, R3 ;  /* 0x000000035a5a8221 */ /* 0x001fe20000010000 */
[----:B--2---:R-:W-:-:S04]  /*8c70*/  @!P0 FADD.FTZ R91, R91, R63 ;  /* 0x0000003f5b5b8221 */ /* 0x004fc80000010000 */
[----:B------:R-:W0:Y:S01]  /*8c80*/  SHFL.DOWN PT, R3, R90, 0x4, 0x1f ;  /* 0x08801f005a037f89 */ /* 0x000e2200000e0000 */
[----:B------:R-:W-:-:S03]  /*8c90*/  ISETP.GT.AND P0, PT, R2, 0x1b, PT ;  /* 0x0000001b0200780c */ /* 0x000fc60003f04270 */
[----:B------:R-:W2:Y:S10]  /*8ca0*/  SHFL.DOWN PT, R63, R91, 0x4, 0x1f ;  /* 0x08801f005b3f7f89 */ /* 0x000eb400000e0000 */
[----:B0-----:R-:W-:Y:S01]  /*8cb0*/  @!P0 FADD.FTZ R90, R90, R3 ;  /* 0x000000035a5a8221 */ /* 0x001fe20000010000 */
[----:B--2---:R-:W-:Y:S01]  /*8cc0*/  @!P0 FADD.FTZ R91, R91, R63 ;  /* 0x0000003f5b5b8221 */ /* 0x004fe20000010000 */
[----:B------:R-:W-:-:S03]  /*8cd0*/  ISETP.GT.AND P0, PT, R2, 0x17, PT ;  /* 0x000000170200780c */ /* 0x000fc60003f04270 */
[----:B------:R-:W0:Y:S01]  /*8ce0*/  SHFL.DOWN PT, R63, R90, 0x8, 0x1f ;  /* 0x09001f005a3f7f89 */ /* 0x000e2200000e0000 */
[----:B------:R-:W-:Y:S01]  /*8cf0*/  FADD.FTZ R122, R122, R62 ;  /* 0x0000003e7a7a7221 */ /* 0x000fe20000010000 */
[----:B------:R-:W-:Y:S02]  /*8d00*/  FFMA.FTZ R121, R89, R62, R121 ;  /* 0x0000003e59797223 */ /* 0x000fe40000010079 */
[----:B------:R-:W2:Y:S06]  /*8d10*/  SHFL.DOWN PT, R3, R91, 0x8, 0x1f ;  /* 0x09001f005b037f89 */ /* 0x000eac00000e0000 */
[----:B0-----:R-:W-:-:S02]  /*8d20*/  @!P0 FADD.FTZ R90, R90, R63 ;  /* 0x0000003f5a5a8221 */ /* 0x001fc40000010000 */
[----:B------:R-:W3:Y:S04]  /*8d30*/  LDL.LU R63, [R1+0x38] ;  /* 0x00003800013f7983 */ /* 0x000ee80000300800 */
[----:B------:R-:W4:Y:S01]  /*8d40*/  LDL.LU R62, [R1+0x34] ;  /* 0x00003400013e7983 */ /* 0x000f220000300800 */
[----:B------:R-:W-:Y:S01]  /*8d50*/  FADD.FTZ R122, R122, R120 ;  /* 0x000000787a7a7221 */ /* 0x000fe20000010000 */
[----:B------:R-:W-:Y:S01]  /*8d60*/  FFMA.FTZ R121, R87, R120, R121 ;  /* 0x0000007857797223 */ /* 0x000fe20000010079 */
[----:B--2---:R-:W-:Y:S01]  /*8d70*/  @!P0 FADD.FTZ R91, R91, R3 ;  /* 0x000000035b5b8221 */ /* 0x004fe20000010000 */
[----:B------:R-:W2:Y:S01]  /*8d80*/  LDL R120, [R1+0xa0] ;  /* 0x0000a00001787983 */ /* 0x000ea20000100800 */
[----:B------:R-:W-:Y:S01]  /*8d90*/  ISETP.GT.AND P0, PT, R2, 0xf, PT ;  /* 0x0000000f0200780c */ /* 0x000fe20003f04270 */
[----:B------:R-:W0:Y:S02]  /*8da0*/  S2UR UR7, SR_CgaCtaId ;  /* 0x00000000000779c3 */ /* 0x000e240000008800 */
[----:B------:R0:W5:Y:S04]  /*8db0*/  LDL.LU R2, [R1+0xa4] ;  /* 0x0000a40001027983 */ /* 0x0001680000300800 */
[----:B------:R-:W1:Y:S01]  /*8dc0*/  SHFL.DOWN PT, R3, R90, 0x10, 0x1f ;  /* 0x0a001f005a037f89 */ /* 0x000e6200000e0000 */
[----:B------:R-:W-:-:S02]  /*8dd0*/  UMOV UR6, 0x400 ;  /* 0x0000040000067882 */ /* 0x000fc40000000000 */
[----:B------:R-:W-:Y:S01]  /*8de0*/  UIADD3 UR5, UR6, 0x90, URZ ;  /* 0x0000009006057890 */ /* 0x000fe2000fffe03f */
[----:B------:R-:W-:Y:S01]  /*8df0*/  FFMA.FTZ R121, R85, R58, R121 ;  /* 0x0000003a55797223 */ /* 0x000fe20000010079 */
[----:B------:R-:W-:Y:S01]  /*8e00*/  FADD.FTZ R122, R122, R58 ;  /* 0x0000003a7a7a7221 */ /* 0x000fe20000010000 */
[----:B-----5:R-:W-:-:S03]  /*8e10*/  ISETP.NE.AND P2, PT, R0, RZ, PT ;  /* 0x000000ff0000720c */ /* 0x020fc60003f45270 */
[----:B------:R-:W-:Y:S01]  /*8e20*/  FADD.FTZ R58, R122, R57 ;  /* 0x000000397a3a7221 */ /* 0x000fe20000010000 */
[----:B0-----:R-:W-:Y:S01]  /*8e30*/  ULEA UR5, UR7, UR5, 0x18 ;  /* 0x0000000507057291 */ /* 0x001fe2000f8ec03f */
[----:B-1----:R-:W-:-:S05]  /*8e40*/  @!P0 FADD.FTZ R90, R90, R3 ;  /* 0x000000035a5a8221 */ /* 0x002fca0000010000 */
[C---:B------:R-:W-:Y:S01]  /*8e50*/  LEA R3, R0.reuse, UR5, 0x4 ;  /* 0x0000000500037c11 */ /* 0x040fe2000f8e20ff */
[----:B------:R-:W-:Y:S01]  /*8e60*/  BSSY B0, `(.L_x_2560) ;  /* 0x0000035000007945 */ /* 0x000fe20003800000 */
[----:B------:R-:W-:Y:S01]  /*8e70*/  ISETP.GT.U32.AND P3, PT, R0, 0x37, PT ;  /* 0x000000370000780c */ /* 0x000fe20003f64070 */
[----:B---3--:R-:W-:Y:S01]  /*8e80*/  FADD.FTZ R63, R63, R60 ;  /* 0x0000003c3f3f7221 */ /* 0x008fe20000010000 */
[----:B----4-:R-:W-:-:S03]  /*8e90*/  FFMA.FTZ R62, R88, R60, R62 ;  /* 0x0000003c583e7223 */ /* 0x010fc6000001003e */
[----:B------:R-:W-:Y:S01]  /*8ea0*/  FADD.FTZ R63, R63, R61 ;  /* 0x0000003d3f3f7221 */ /* 0x000fe20000010000 */
[----:B------:R-:W0:Y:S01]  /*8eb0*/  SHFL.DOWN PT, R60, R91, 0x10, 0x1f ;  /* 0x0a001f005b3c7f89 */ /* 0x000e2200000e0000 */
[----:B------:R-:W-:Y:S02]  /*8ec0*/  FFMA.FTZ R62, R86, R61, R62 ;  /* 0x0000003d563e7223 */ /* 0x000fe4000001003e */
[----:B------:R-:W1:Y:S01]  /*8ed0*/  S2R R61, SR_LANEID ;  /* 0x00000000003d7919 */ /* 0x000e620000000000 */
[----:B------:R-:W-:Y:S01]  /*8ee0*/  FADD.FTZ R63, R63, R56 ;  /* 0x000000383f3f7221 */ /* 0x000fe20000010000 */
[----:B------:R-:W-:Y:S01]  /*8ef0*/  FFMA.FTZ R62, R84, R56, R62 ;  /* 0x00000038543e7223 */ /* 0x000fe2000001003e */
[----:B------:R-:W-:-:S03]  /*8f00*/  FFMA.FTZ R56, R99, R57, R121 ;  /* 0x0000003963387223 */ /* 0x000fc60000010079 */
[----:B------:R-:W-:Y:S01]  /*8f10*/  FFMA.FTZ R57, R98, R59, R62 ;  /* 0x0000003b62397223 */ /* 0x000fe2000001003e */
[----:B------:R-:W-:Y:S01]  /*8f20*/  FADD.FTZ R59, R63, R59 ;  /* 0x0000003b3f3b7221 */ /* 0x000fe20000010000 */
[----:B0-----:R-:W-:Y:S01]  /*8f30*/  @!P0 FADD.FTZ R91, R91, R60 ;  /* 0x0000003c5b5b8221 */ /* 0x001fe20000010000 */
[----:B-1----:R-:W-:-:S03]  /*8f40*/  ISETP.NE.AND P0, PT, R61, RZ, PT ;  /* 0x000000ff3d00720c */ /* 0x002fc60003f05270 */
[----:B------:R0:W-:Y:S10]  /*8f50*/  STS.128 [R3], R56 ;  /* 0x0000003803007388 */ /* 0x0001f40000000c00 */
[----:B--2---:R0:W-:Y:S01]  /*8f60*/  @!P0 STS.64 [R120+0x10], R90 ;  /* 0x0000105a78008388 */ /* 0x0041e20000000a00 */
[----:B------:R-:W-:Y:S06]  /*8f70*/  BAR.SYNC.DEFER_BLOCKING 0x0 ;  /* 0x0000000000007b1d */ /* 0x000fec0000010000 */
[----:B------:R-:W-:Y:S05]  /*8f80*/  @P2 BRA `(.L_x_2561) ;  /* 0x0000000000882947 */ /* 0x000fea0003800000 */
        /* <DEDUP_REMOVED lines=34> */
.L_x_2561:
[----:B------:R-:W-:Y:S05]  /*91b0*/  BSYNC B0 ;  /* 0x0000000000007941 */ /* 0x000fea0003800000 */
.L_x_2560:
[----:B------:R-:W-:Y:S06]  /*91c0*/  BAR.SYNC.DEFER_BLOCKING 0x0 ;  /* 0x0000000000007b1d */ /* 0x000fec0000010000 */
[----:B------:R-:W-:Y:S04]  /*91d0*/  BSSY B0, `(.L_x_2562) ;  /* 0x0000025000007945 */ /* 0x000fe80003800000 */
[----:B------:R-:W-:Y:S05]  /*91e0*/  @P3 BRA `(.L_x_2563) ;  /* 0x00000000008c3947 */ /* 0x000fea0003800000 */
[----:B------:R-:W1:Y:S02]  /*91f0*/  LDS.128 R60, [R3+0x380] ;  /* 0x00038000033c7984 */ /* 0x000e640000000c00 */
[----:B-1----:R-:W-:Y:S01]  /*9200*/  FADD.FTZ R60, R56, R60 ;  /* 0x0000003c383c7221 */ /* 0x002fe20000010000 */
[----:B------:R-:W-:Y:S01]  /*9210*/  FADD.FTZ R61, R57, R61 ;  /* 0x0000003d393d7221 */ /* 0x000fe20000010000 */
[----:B------:R-:W-:Y:S01]  /*9220*/  FADD.FTZ R62, R58, R62 ;  /* 0x0000003e3a3e7221 */ /* 0x000fe20000010000 */
[----:B------:R-:W-:Y:S02]  /*9230*/  FADD.FTZ R63, R59, R63 ;  /* 0x0000003f3b3f7221 */ /* 0x000fe40000010000 */
[----:B0-----:R-:W0:Y:S02]  /*9240*/  LDS.128 R56, [R3+0x700] ;  /* 0x0007000003387984 */ /* 0x001e240000000c00 */
        /* <DEDUP_REMOVED lines=29> */
.L_x_2563:
[----:B------:R-:W-:Y:S05]  /*9420*/  BSYNC B0 ;  /* 0x0000000000007941 */ /* 0x000fea0003800000 */
.L_x_2562:
[----:B------:R-:W1:Y:S01]  /*9430*/  LDC.64 R60, c[0x0][0x268] ;  /* 0x00009a00ff3c7b82 */ /* 0x000e620000000a00 */
[----:B0-----:R-:W-:Y:S01]  /*9440*/  MOV R3, UR16 ;  /* 0x0000001000037c02 */ /* 0x001fe20008000f00 */
[----:B------:R-:W-:Y:S04]  /*9450*/  BSSY B0, `(.L_x_2564) ;  /* 0x0000011000007945 */ /* 0x000fe80003800000 */
[----:B------:R-:W-:-:S04]  /*9460*/  IMAD R3, R3, 0x38, R0 ;  /* 0x0000003803037824 */ /* 0x000fc800078e0200 */
[----:B-1----:R-:W-:Y:S01]  /*9470*/  IMAD.WIDE R60, R3, 0x4, R60 ;  /* 0x00000004033c7825 */ /* 0x002fe200078e023c */
[----:B------:R-:W-:Y:S06]  /*9480*/  @P3 BRA `(.L_x_2565) ;  /* 0x0000000000343947 */ /* 0x000fec0003800000 */
[----:B------:R-:W-:Y:S01]  /*9490*/  MOV R62, UR9 ;  /* 0x00000009003e7c02 */ /* 0x000fe20008000f00 */
[----:B------:R-:W-:Y:S03]  /*94a0*/  REDG.E.ADD.F32.FTZ.RN.STRONG.GPU desc[UR22][R60.64], R56 ;  /* 0x000000383c0079a6 */ /* 0x000fe6000c10f396 */
[----:B------:R-:W-:-:S04]  /*94b0*/  LEA R62, P0, R62, R60, 0x2 ;  /* 0x0000003c3e3e7211 */ /* 0x000fc800078010ff */
[----:B------:R-:W-:-:S05]  /*94c0*/  IADD3.X R63, R61, UR11, RZ, P0, !PT ;  /* 0x0000000b3d3f7c10 */ /* 0x000fca00087fe4ff */
[----:B------:R0:W-:Y:S02]  /*94d0*/  REDG.E.ADD.F32.FTZ.RN.STRONG.GPU desc[UR22][R62.64], R57 ;  /* 0x000000393e0079a6 */ /* 0x0001e4000c10f396 */
[----:B0-----:R-:W0:Y:S01]  /*94e0*/  LDC.64 R62, c[0x0][0x288] ;  /* 0x0000a200ff3e7b82 */ /* 0x001e220000000a00 */
[----:B------:R-:W-:Y:S02]  /*94f0*/  MOV R3, UR10 ;  /* 0x0000000a00037c02 */ /* 0x000fe40008000f00 */
[CC--:B0-----:R-:W-:Y:S02]  /*9500*/  LEA R56, P0, R62.reuse, R60.reuse, 0x2 ;  /* 0x0000003c3e387211 */ /* 0x0c1fe400078010ff */
[----:B------:R-:W-:Y:S02]  /*9510*/  LEA R60, P3, R3, R60, 0x2 ;  /* 0x0000003c033c7211 */ /* 0x000fe400078610ff */
[----:B------:R-:W-:Y:S02]  /*9520*/  LEA.HI.X R57, R62, R61, R63, 0x2, P0 ;  /* 0x0000003d3e397211 */ /* 0x000fe400000f143f */
[----:B------:R-:W-:-:S03]  /*9530*/  IADD3.X R61, R61, UR12, RZ, P3, !PT ;  /* 0x0000000c3d3d7c10 */ /* 0x000fc60009ffe4ff */
[----:B------:R0:W-:Y:S04]  /*9540*/  REDG.E.ADD.F32.FTZ.RN.STRONG.GPU desc[UR22][R56.64], R58 ;  /* 0x0000003a380079a6 */ /* 0x0001e8000c10f396 */
[----:B------:R0:W-:Y:S02]  /*9550*/  REDG.E.ADD.F32.FTZ.RN.STRONG.GPU desc[UR22][R60.64], R59 ;  /* 0x0000003b3c0079a6 */ /* 0x0001e4000c10f396 */
.L_x_2565:
[----:B------:R-:W-:Y:S05]  /*9560*/  BSYNC B0 ;  /* 0x0000000000007941 */ /* 0x000fea0003800000 */
.L_x_2564:
[----:B------:R-:W-:Y:S02]  /*9570*/  ULDC UR15, c[0x0][0xc] ;  /* 0x00000300000f7ab9 */ /* 0x000fe40000000800 */
[----:B------:R-:W-:-:S06]  /*9580*/  UISETP.GE.U32.AND UP0, UPT, UR15, 0x2, UPT ;  /* 0x000000020f00788c */ /* 0x000fcc000bf06070 */
[----:B------:R-:W-:-:S13]  /*9590*/  PLOP3.LUT P0, PT, PT, PT, UP0, 0x80, 0x0 ;  /* 0x000000000000781c */ /* 0x000fda0003f0f008 */
[----:B------:R-:W-:Y:S05]  /*95a0*/  @!P0 BRA `(.L_x_2566) ;  /* 0x0000001800448947 */ /* 0x000fea0003800000 */
        /* <DEDUP_REMOVED lines=21> */
[----:B------:R-:W-:Y:S02]  /*9700*/  UFLO.U32 UR17, UR16 ;  /* 0x00000010001172bd */ /* 0x000fe400080e0000 */
[----:B------:R-:W-:Y:S02]  /*9710*/  UPOPC UR16, UR16 ;  /* 0x00000010001072bf */ /* 0x000fe40008000000 */
[----:B------:R0:W-:Y:S02]  /*9720*/  STG.E.64 desc[UR22][R56.64], R90 ;  /* 0x0000005a38007986 */ /* 0x0001e4000c101b16 */
[----:B------:R-:W-:Y:S01]  /*9730*/  UIMAD UR5, UR5, UR16, URZ ;  /* 0x00000010050572a4 */ /* 0x000fe2000f8e023f */
[----:B-1----:R-:W-:-:S05]  /*9740*/  ISETP.EQ.U32.AND P0, PT, R3, UR17, PT ;  /* 0x0000001103007c0c */ /* 0x002fca000bf02070 */
[----:B------:R-:W-:Y:S02]  /*9750*/  MOV R3, UR5 ;  /* 0x0000000500037c02 */ /* 0x000fe40008000f00 */
[----:B0-----:R-:W-:Y:S02]  /*9760*/  MOV R56, UR18 ;  /* 0x0000001200387c02 */ /* 0x001fe40008000f00 */
[----:B------:R-:W-:-:S04]  /*9770*/  MOV R57, UR19 ;  /* 0x0000001300397c02 */ /* 0x000fc80008000f00 */
[----:B------:R-:W-:Y:S06]  /*9780*/  @P0 MEMBAR.ALL.GPU ;  /* 0x0000000000000992 */ /* 0x000fec000000a000 */
[----:B------:R-:W-:-:S00]  /*9790*/  @P0 ERRBAR ;  /* 0x00000000000009ab */ /* 0x000fc00000000000 */
[----:B------:R-:W-:Y:S06]  /*97a0*/  @P0 CGAERRBAR ;  /* 0x00000000000005ab */ /* 0x000fec0000000000 */
[----:B------:R0:W-:Y:S01]  /*97b0*/  @P0 REDG.E.ADD.S32.STRONG.GPU desc[UR22][R56.64], R3 ;  /* 0x000000033800098e */ /* 0x0001e2000c10e396 */
[----:B------:R-:W-:-:S04]  /*97c0*/  PLOP3.LUT P0, PT, PT, PT, UP0, 0x80, 0x0 ;  /* 0x000000000000781c */ /* 0x000fc80003f0f008 */
[----:B0-----:R-:W-:-:S04]  /*97d0*/  SEL R3, RZ, UR15, P0 ;  /* 0x0000000fff037c07 */ /* 0x001fc80008000000 */
[----:B------:R-:W-:-:S13]  /*97e0*/  ISETP.NE.AND P0, PT, R3, -0x1, PT ;  /* 0xffffffff0300780c */ /* 0x000fda0003f05270 */
[----:B------:R-:W-:Y:S05]  /*97f0*/  @!P0 BRA `(.L_x_2567) ;  /* 0x00000000001c8947 */ /* 0x000fea0003800000 */
.L_x_2568:
[----:B------:R-:W-:Y:S02]  /*9800*/  MOV R56, UR18 ;  /* 0x0000001200387c02 */ /* 0x000fe40008000f00 */
[----:B------:R-:W-:-:S05]  /*9810*/  MOV R57, UR19 ;  /* 0x0000001300397c02 */ /* 0x000fca0008000f00 */
[----:B------:R-:W2:Y:S04]  /*9820*/  LDG.E.STRONG.GPU R56, desc[UR22][R56.64] ;  /* 0x0000001638387981 */ /* 0x000ea8000c1ef900 */
[----:B--2---:R-:W-:Y:S01]  /*9830*/  CCTL.IVALL ;  /* 0x00000000ff00798f */ /* 0x004fe20002000000 */
[----:B------:R-:W-:Y:S05]  /*9840*/  YIELD ;  /* 0x0000000000007946 */ /* 0x000fea0003800000 */
[----:B------:R-:W-:-:S13]  /*9850*/  ISETP.NE.AND P0, PT, R56, R3, PT ;  /* 0x000000033800720c */ /* 0x000fda0003f05270 */
[----:B------:R-:W-:Y:S05]  /*9860*/  @P0 BRA `(.L_x_2568) ;  /* 0xfffffffc00e40947 */ /* 0x000fea000383ffff */
.L_x_2567:
        /* <DEDUP_REMOVED lines=8> */
[----:B------:R-:W-:Y:S05]  /*98f0*/  @!P0 BRA `(.L_x_2569) ;  /* 0x0000001000d08947 */ /* 0x000fea0003800000 */
[----:B------:R-:W-:Y:S01]  /*9900*/  ULOP3.LUT UR16, UR15, 0x3, URZ, 0xc0, !UPT ;  /* 0x000000030f107892 */ /* 0x000fe2000f8ec03f */
[----:B------:R-:W-:-:S03]  /*9910*/  UMOV UR5, URZ ;  /* 0x0000003f00057c82 */ /* 0x000fc60008000000 */
[----:B------:R-:W-:-:S06]  /*9920*/  UIADD3 UR16, -UR16, UR15, URZ ;  /* 0x0000000f10107290 */ /* 0x000fcc000fffe13f */
[----:B------:R-:W-:-:S13]  /*9930*/  ISETP.LT.AND P0, PT, RZ, UR16, PT ;  /* 0x00000010ff007c0c */ /* 0x000fda000bf01270 */
[----:B------:R-:W-:Y:S05]  /*9940*/  @!P0 BRA `(.L_x_2570) ;  /* 0x00000010000c8947 */ /* 0x000fea0003800000 */
[----:B------:R-:W-:Y:S01]  /*9950*/  UISETP.GT.AND UP0, UPT, UR16, 0xc, UPT ;  /* 0x0000000c1000788c */ /* 0x000fe2000bf04270 */
[----:B------:R-:W-:-:S05]  /*9960*/  PLOP3.LUT P0, PT, PT, PT, PT, 0x80, 0x0 ;  /* 0x000000000000781c */ /* 0x000fca0003f0f070 */
[----:B------:R-:W-:-:S13]  /*9970*/  PLOP3.LUT P3, PT, PT, PT, UP0, 0x80, 0x0 ;  /* 0x000000000000781c */ /* 0x000fda0003f6f008 */
[----:B------:R-:W-:Y:S05]  /*9980*/  @!P3 BRA `(.L_x_2571) ;  /* 0x000000080098b947 */ /* 0x000fea0003800000 */
[----:B------:R-:W-:-:S13]  /*9990*/  PLOP3.LUT P0, PT, PT, PT, PT, 0x8, 0x0 ;  /* 0x000000000000781c */ /* 0x000fda0003f0e170 */
.L_x_2572:
[----:B------:R-:W1:Y:S02]  /*99a0*/  S2R R3, SR_CTAID.X ;  /* 0x0000000000037919 */ /* 0x000e640000002500 */
[----:B-1----:R-:W-:-:S13]  /*99b0*/  ISETP.EQ.OR P6, PT, R3, UR5, P2 ;  /* 0x0000000503007c0c */ /* 0x002fda00097c2670 */
[----:B------:R-:W-:-:S05]  /*99c0*/  VOTEU.ALL UP0, P6 ;  /* 0x00000000003f7886 */ /* 0x000fca0003000000 */
[----:B------:R-:W-:-:S04]  /*99d0*/  @!UP0 UIMAD UR18, UR14, UR5, UR13 ;  /* 0x000000050e1282a4 */ /* 0x000fc8000f8e020d */
[----:B------:R-:W-:-:S06]  /*99e0*/  @!UP0 UIMAD.WIDE.U32 UR18, UR18, 0x8, UR6 ;  /* 0x00000008121288a5 */ /* 0x000fcc000f8e0006 */
[----:B0-----:R-:W-:Y:S02]  /*99f0*/  MOV R56, UR18 ;  /* 0x0000001200387c02 */ /* 0x001fe40008000f00 */
[----:B------:R-:W-:-:S06]  /*9a00*/  MOV R57, UR19 ;  /* 0x0000001300397c02 */ /* 0x000fcc0008000f00 */
[----:B------:R-:W2:Y:S01]  /*9a10*/  @!P6 LDG.E.64 R56, desc[UR22][R56.64] ;  /* 0x000000163838e981 */ /* 0x000ea2000c1e1b00 */
[----:B------:R-:W-:Y:S02]  /*9a20*/  UIADD3 UR18, UR5, 0x1, URZ ;  /* 0x0000000105127890 */ /* 0x000fe4000fffe03f */
[----:B------:R-:W-:Y:S02]  /*9a30*/  UIADD3 UR20, UR5, 0x2, URZ ;  /* 0x0000000205147890 */ /* 0x000fe4000fffe03f */
[----:B------:R-:W-:Y:S02]  /*9a40*/  UIADD3 UR17, UR5, 0x3, URZ ;  /* 0x0000000305117890 */ /* 0x000fe4000fffe03f */
[C---:B------:R-:W-:Y:S02]  /*9a50*/  ISETP.EQ.OR P3, PT, R3.reuse, UR18, P2 ;  /* 0x0000001203007c0c */ /* 0x040fe40009762670 */
[----:B------:R-:W-:-:S11]  /*9a60*/  ISETP.EQ.OR P4, PT, R3, UR20, P2 ;  /* 0x0000001403007c0c */ /* 0x000fd60009782670 */
[----:B------:R-:W-:Y:S02]  /*9a70*/  VOTEU.ALL UP0, P3 ;  /* 0x00000000003f7886 */ /* 0x000fe40001800000 */
[----:B------:R-:W-:-:S03]  /*9a80*/  VOTEU.ALL UP1, P4 ;  /* 0x00000000003f7886 */ /* 0x000fc60002020000 */
[----:B------:R-:W-:Y:S02]  /*9a90*/  @!UP0 UIMAD UR18, UR14, UR18, UR13 ;  /* 0x000000120e1282a4 */ /* 0x000fe4000f8e020d */
[----:B------:R-:W-:Y:S02]  /*9aa0*/  @!UP1 UIMAD UR20, UR14, UR20, UR13 ;  /* 0x000000140e1492a4 */ /* 0x000fe4000f8e020d */
[----:B------:R-:W-:Y:S02]  /*9ab0*/  @!UP0 UIMAD.WIDE.U32 UR18, UR18, 0x8, UR6 ;  /* 0x00000008121288a5 */ /* 0x000fe4000f8e0006 */
[----:B------:R-:W-:-:S04]  /*9ac0*/  @!UP1 UIMAD.WIDE.U32 UR20, UR20, 0x8, UR6 ;  /* 0x00000008141498a5 */ /* 0x000fc8000f8e0006 */
[----:B------:R-:W-:Y:S02]  /*9ad0*/  MOV R58, UR18 ;  /* 0x00000012003a7c02 */ /* 0x000fe40008000f00 */
[----:B------:R-:W-:-:S06]  /*9ae0*/  MOV R59, UR19 ;  /* 0x00000013003b7c02 */ /* 0x000fcc0008000f00 */
[----:B------:R-:W3:Y:S01]  /*9af0*/  @!P3 LDG.E.64 R58, desc[UR22][R58.64] ;  /* 0x000000163a3ab981 */ /* 0x000ee2000c1e1b00 */
[----:B--2---:R-:W-:Y:S01]  /*9b00*/  @!P6 FADD.FTZ R90, R90, R56 ;  /* 0x000000385a5ae221 */ /* 0x004fe20000010000 */
[----:B------:R-:W-:Y:S01]  /*9b10*/  @!P6 FADD.FTZ R91, R91, R57 ;  /* 0x000000395b5be221 */ /* 0x000fe20000010000 */
[----:B------:R-:W-:Y:S02]  /*9b20*/  ISETP.EQ.OR P6, PT, R3, UR17, P2 ;  /* 0x0000001103007c0c */ /* 0x000fe400097c2670 */
[----:B------:R-:W-:-:S11]  /*9b30*/  MOV R56, UR20 ;  /* 0x0000001400387c02 */ /* 0x000fd60008000f00 */
[----:B------:R-:W-:-:S05]  /*9b40*/  VOTEU.ALL UP0, P6 ;  /* 0x00000000003f7886 */ /* 0x000fca0003000000 */
[----:B------:R-:W-:Y:S01]  /*9b50*/  @!UP0 UIMAD UR18, UR14, UR17, UR13 ;  /* 0x000000110e1282a4 */ /* 0x000fe2000f8e020d */
[----:B------:R-:W-:-:S03]  /*9b60*/  MOV R57, UR21 ;  /* 0x0000001500397c02 */ /* 0x000fc60008000f00 */
[----:B------:R-:W-:-:S03]  /*9b70*/  @!UP0 UIMAD.WIDE.U32 UR18, UR18, 0x8, UR6 ;  /* 0x00000008121288a5 */ /* 0x000fc6000f8e0006 */
[----:B------:R-:W2:Y:S03]  /*9b80*/  @!P4 LDG.E.64 R56, desc[UR22][R56.64] ;  /* 0x000000163838c981 */ /* 0x000ea6000c1e1b00 */
[----:B------:R-:W-:Y:S02]  /*9b90*/  MOV R60, UR18 ;  /* 0x00000012003c7c02 */ /* 0x000fe40008000f00 */
[----:B------:R-:W-:-:S06]  /*9ba0*/  MOV R61, UR19 ;  /* 0x00000013003d7c02 */ /* 0x000fcc0008000f00 */
[----:B------:R-:W4:Y:S01]  /*9bb0*/  @!P6 LDG.E.64 R60, desc[UR22][R60.64] ;  /* 0x000000163c3ce981 */ /* 0x000f22000c1e1b00 */
[----:B------:R-:W-:Y:S01]  /*9bc0*/  UIADD3 UR18, UR5, 0x4, URZ ;  /* 0x0000000405127890 */ /* 0x000fe2000fffe03f */
[----:B---3--:R-:W-:Y:S01]  /*9bd0*/  @!P3 FADD.FTZ R90, R90, R58 ;  /* 0x0000003a5a5ab221 */ /* 0x008fe20000010000 */
[----:B------:R-:W-:-:S04]  /*9be0*/  @!P3 FADD.FTZ R91, R91, R59 ;  /* 0x0000003b5b5bb221 */ /* 0x000fc80000010000 */
[----:B------:R-:W-:Y:S01]  /*9bf0*/  ISETP.EQ.OR P3, PT, R3, UR18, P2 ;  /* 0x0000001203007c0c */ /* 0x000fe20009762670 */
[----:B------:R-:W-:Y:S02]  /*9c00*/  UIADD3 UR20, UR5, 0x5, URZ ;  /* 0x0000000505147890 */ /* 0x000fe4000fffe03f */
[----:B------:R-:W-:-:S10]  /*9c10*/  UIADD3 UR17, UR5, 0x6, URZ ;  /* 0x0000000605117890 */ /* 0x000fd4000fffe03f */
[----:B------:R-:W-:-:S05]  /*9c20*/  VOTEU.ALL UP0, P3 ;  /* 0x00000000003f7886 */ /* 0x000fca0001800000 */
[----:B------:R-:W-:-:S04]  /*9c30*/  @!UP0 UIMAD UR18, UR14, UR18, UR13 ;  /* 0x000000120e1282a4 */ /* 0x000fc8000f8e020d */
[----:B------:R-:W-:-:S06]  /*9c40*/  @!UP0 UIMAD.WIDE.U32 UR18, UR18, 0x8, UR6 ;  /* 0x00000008121288a5 */ /* 0x000fcc000f8e0006 */
[----:B------:R-:W-:Y:S02]  /*9c50*/  MOV R58, UR18 ;  /* 0x00000012003a7c02 */ /* 0x000fe40008000f00 */
[----:B------:R-:W-:-:S06]  /*9c60*/  MOV R59, UR19 ;  /* 0x00000013003b7c02 */ /* 0x000fcc0008000f00 */
[----:B------:R-:W3:Y:S01]  /*9c70*/  @!P3 LDG.E.64 R58, desc[UR22][R58.64] ;  /* 0x000000163a3ab981 */ /* 0x000ee2000c1e1b00 */
[----:B--2---:R-:W-:Y:S01]  /*9c80*/  @!P4 FADD.FTZ R90, R90, R56 ;  /* 0x000000385a5ac221 */ /* 0x004fe20000010000 */
[----:B------:R-:W-:Y:S01]  /*9c90*/  @!P4 FADD.FTZ R91, R91, R57 ;  /* 0x000000395b5bc221 */ /* 0x000fe20000010000 */
[----:B------:R-:W-:Y:S02]  /*9ca0*/  ISETP.EQ.OR P4, PT, R3, UR20, P2 ;  /* 0x0000001403007c0c */ /* 0x000fe40009782670 */
[----:B----4-:R-:W-:Y:S01]  /*9cb0*/  @!P6 FADD.FTZ R90, R90, R60 ;  /* 0x0000003c5a5ae221 */ /* 0x010fe20000010000 */
[----:B------:R-:W-:Y:S01]  /*9cc0*/  @!P6 FADD.FTZ R91, R91, R61 ;  /* 0x0000003d5b5be221 */ /* 0x000fe20000010000 */
[----:B------:R-:W-:-:S09]  /*9cd0*/  ISETP.EQ.OR P6, PT, R3, UR17, P2 ;  /* 0x0000001103007c0c */ /* 0x000fd200097c2670 */
[----:B------:R-:W-:-:S05]  /*9ce0*/  VOTEU.ALL UP1, P4 ;  /* 0x00000000003f7886 */ /* 0x000fca0002020000 */
[----:B------:R-:W-:Y:S01]  /*9cf0*/  @!UP1 UIMAD UR20, UR14, UR20, UR13 ;  /* 0x000000140e1492a4 */ /* 0x000fe2000f8e020d */
[----:B------:R-:W-:-:S03]  /*9d00*/  VOTEU.ALL UP0, P6 ;  /* 0x00000000003f7886 */ /* 0x000fc60003000000 */
[----:B------:R-:W-:Y:S02]  /*9d10*/  @!UP1 UIMAD.WIDE.U32 UR20, UR20, 0x8, UR6 ;  /* 0x00000008141498a5 */ /* 0x000fe4000f8e0006 */
[----:B------:R-:W-:-:S04]  /*9d20*/  @!UP0 UIMAD UR18, UR14, UR17, UR13 ;  /* 0x000000110e1282a4 */ /* 0x000fc8000f8e020d */
[----:B------:R-:W-:Y:S01]  /*9d30*/  MOV R56, UR20 ;  /* 0x0000001400387c02 */ /* 0x000fe20008000f00 */
[----:B------:R-:W-:Y:S01]  /*9d40*/  @!UP0 UIMAD.WIDE.U32 UR18, UR18, 0x8, UR6 ;  /* 0x00000008121288a5 */ /* 0x000fe2000f8e0006 */
[----:B------:R-:W-:-:S05]  /*9d50*/  MOV R57, UR21 ;  /* 0x0000001500397c02 */ /* 0x000fca0008000f00 */
[----:B------:R-:W-:Y:S01]  /*9d60*/  MOV R60, UR18 ;  /* 0x00000012003c7c02 */ /* 0x000fe20008000f00 */
[----:B------:R-:W2:Y:S01]  /*9d70*/  @!P4 LDG.E.64 R56, desc[UR22][R56.64] ;  /* 0x000000163838c981 */ /* 0x000ea2000c1e1b00 */
        /* <DEDUP_REMOVED lines=25> */
[----:B------:R-:W-:Y:S01]  /*9f10*/  @!UP0 UIMAD.WIDE.U32 UR18, UR18, 0x8, UR6 ;  /* 0x00000008121288a5 */ /* 0x000fe2000f8e0006 */
[----:B------:R-:W-:Y:S02]  /*9f20*/  MOV R56, UR20 ;  /* 0x0000001400387c02 */ /* 0x000fe40008000f00 */
[----:B------:R-:W-:-:S03]  /*9f30*/  MOV R57, UR21 ;  /* 0x0000001500397c02 */ /* 0x000fc60008000f00 */
[----:B------:R-:W-:Y:S02]  /*9f40*/  MOV R60, UR18 ;  /* 0x00000012003c7c02 */ /* 0x000fe40008000f00 */
[----:B------:R-:W-:Y:S01]  /*9f50*/  MOV R61, UR19 ;  /* 0x00000013003d7c02 */ /* 0x000fe20008000f00 */
[----:B------:R-:W2:Y:S05]  /*9f60*/  @!P4 LDG.E.64 R56, desc[UR22][R56.64] ;  /* 0x000000163838c981 */ /* 0x000eaa000c1e1b00 */
        /* <DEDUP_REMOVED lines=19> */
[----:B------:R-:W-:-:S04]  /*a0a0*/  VOTEU.ALL UP1, P4 ;  /* 0x00000000003f7886 */ /* 0x000fc80002020000 */
[----:B------:R-:W-:Y:S01]  /*a0b0*/  VOTEU.ALL UP0, P6 ;  /* 0x00000000003f7886 */ /* 0x000fe20003000000 */
[----:B------:R-:W-:-:S04]  /*a0c0*/  @!UP1 UIMAD UR20, UR14, UR20, UR13 ;  /* 0x000000140e1492a4 */ /* 0x000fc8000f8e020d */
        /* <DEDUP_REMOVED lines=39> */
[----:B------:R-:W-:-:S04]  /*a340*/  UIADD3 UR16, UR16, -0x10, URZ ;  /* 0xfffffff010107890 */ /* 0x000fc8000fffe03f */
[----:B------:R-:W-:Y:S01]  /*a350*/  UISETP.GT.AND UP0, UPT, UR16, 0xc, UPT ;  /* 0x0000000c1000788c */ /* 0x000fe2000bf04270 */
[----:B---3--:R-:W-:Y:S01]  /*a360*/  @!P3 FADD.FTZ R90, R90, R58 ;  /* 0x0000003a5a5ab221 */ /* 0x008fe20000010000 */
[----:B------:R-:W-:-:S04]  /*a370*/  @!P3 FADD.FTZ R91, R91, R59 ;  /* 0x0000003b5b5bb221 */ /* 0x000fc80000010000 */
[----:B------:R-:W-:Y:S01]  /*a380*/  PLOP3.LUT P3, PT, PT, PT, UP0, 0x80, 0x0 ;  /* 0x000000000000781c */ /* 0x000fe20003f6f008 */
[----:B------:R-:W-:Y:S01]  /*a390*/  UIADD3 UR5, UR5, 0x10, URZ ;  /* 0x0000001005057890 */ /* 0x000fe2000fffe03f */
[----:B--2---:R-:W-:Y:S01]  /*a3a0*/  @!P4 FADD.FTZ R90, R90, R56 ;  /* 0x000000385a5ac221 */ /* 0x004fe20000010000 */
[----:B------:R-:W-:-:S03]  /*a3b0*/  @!P4 FADD.FTZ R91, R91, R57 ;  /* 0x000000395b5bc221 */ /* 0x000fc60000010000 */
[----:B----4-:R-:W-:Y:S01]  /*a3c0*/  @!P6 FADD.FTZ R90, R90, R60 ;  /* 0x0000003c5a5ae221 */ /* 0x010fe20000010000 */
[----:B------:R-:W-:-:S06]  /*a3d0*/  @!P6 FADD.FTZ R91, R91, R61 ;  /* 0x0000003d5b5be221 */ /* 0x000fcc0000010000 */
[----:B------:R-:W-:Y:S05]  /*a3e0*/  @P3 BRA `(.L_x_2572) ;  /* 0xfffffff4006c3947 */ /* 0x000fea000383ffff */
.L_x_2571:
[----:B------:R-:W-:-:S06]  /*a3f0*/  UISETP.GT.AND UP0, UPT, UR16, 0x4, UPT ;  /* 0x000000041000788c */ /* 0x000fcc000bf04270 */
[----:B------:R-:W-:-:S13]  /*a400*/  PLOP3.LUT P3, PT, PT, PT, UP0, 0x80, 0x0 ;  /* 0x000000000000781c */ /* 0x000fda0003f6f008 */
[----:B------:R-:W-:Y:S05]  /*a410*/  @!P3 BRA `(.L_x_2573) ;  /* 0x000000040050b947 */ /* 0x000fea0003800000 */
[----:B------:R-:W1:Y:S02]  /*a420*/  S2R R3, SR_CTAID.X ;  /* 0x0000000000037919 */ /* 0x000e640000002500 */
[----:B-1----:R-:W-:-:S13]  /*a430*/  ISETP.EQ.OR P0, PT, R3, UR5, P2 ;  /* 0x0000000503007c0c */ /* 0x002fda0009702670 */
[----:B------:R-:W-:-:S05]  /*a440*/  VOTEU.ALL UP0, P0 ;  /* 0x00000000003f7886 */ /* 0x000fca0000000000 */
[----:B------:R-:W-:-:S04]  /*a450*/  @!UP0 UIMAD UR18, UR5, UR14, UR13 ;  /* 0x0000000e051282a4 */ /* 0x000fc8000f8e020d */
[----:B------:R-:W-:-:S06]  /*a460*/  @!UP0 UIMAD.WIDE.U32 UR18, UR18, 0x8, UR6 ;  /* 0x00000008121288a5 */ /* 0x000fcc000f8e0006 */
[----:B0-----:R-:W-:Y:S01]  /*a470*/  MOV R56, UR18 ;  /* 0x0000001200387c02 */ /* 0x001fe20008000f00 */
[----:B------:R-:W-:Y:S01]  /*a480*/  UIADD3 UR18, UR5, 0x1, URZ ;  /* 0x0000000105127890 */ /* 0x000fe2000fffe03f */
[----:B------:R-:W-:Y:S01]  /*a490*/  MOV R57, UR19 ;  /* 0x0000001300397c02 */ /* 0x000fe20008000f00 */
[----:B------:R-:W-:Y:S02]  /*a4a0*/  UIADD3 UR20, UR5, 0x2, URZ ;  /* 0x0000000205147890 */ /* 0x000fe4000fffe03f */
[----:B------:R-:W-:Y:S02]  /*a4b0*/  UIADD3 UR17, UR5, 0x3, URZ ;  /* 0x0000000305117890 */ /* 0x000fe4000fffe03f */
[C---:B------:R-:W-:Y:S01]  /*a4c0*/  ISETP.EQ.OR P3, PT, R3.reuse, UR18, P2 ;  /* 0x0000001203007c0c */ /* 0x040fe20009762670 */
[----:B------:R-:W2:Y:S01]  /*a4d0*/  @!P0 LDG.E.64 R56, desc[UR22][R56.64] ;  /* 0x0000001638388981 */ /* 0x000ea2000c1e1b00 */
[C---:B------:R-:W-:Y:S02]  /*a4e0*/  ISETP.EQ.OR P4, PT, R3.reuse, UR20, P2 ;  /* 0x0000001403007c0c */ /* 0x040fe40009782670 */
[----:B------:R-:W-:-:S09]  /*a4f0*/  ISETP.EQ.OR P6, PT, R3, UR17, P2 ;  /* 0x0000001103007c0c */ /* 0x000fd200097c2670 */
[----:B------:R-:W-:Y:S02]  /*a500*/  VOTEU.ALL UP0, P3 ;  /* 0x00000000003f7886 */ /* 0x000fe40001800000 */
[----:B------:R-:W-:Y:S02]  /*a510*/  VOTEU.ALL UP1, P4 ;  /* 0x00000000003f7886 */ /* 0x000fe40002020000 */
[----:B------:R-:W-:Y:S01]  /*a520*/  VOTEU.ALL UP2, P6 ;  /* 0x00000000003f7886 */ /* 0x000fe20003040000 */
[----:B------:R-:W-:Y:S02]  /*a530*/  @!UP0 UIMAD UR18, UR14, UR18, UR13 ;  /* 0x000000120e1282a4 */ /* 0x000fe4000f8e020d */
[----:B------:R-:W-:Y:S02]  /*a540*/  @!UP1 UIMAD UR20, UR14, UR20, UR13 ;  /* 0x000000140e1492a4 */ /* 0x000fe4000f8e020d */
[----:B------:R-:W-:Y:S02]  /*a550*/  @!UP0 UIMAD.WIDE.U32 UR18, UR18, 0x8, UR6 ;  /* 0x00000008121288a5 */ /* 0x000fe4000f8e0006 */
[----:B------:R-:W-:-:S02]  /*a560*/  @!UP2 UIMAD UR17, UR14, UR17, UR13 ;  /* 0x000000110e11a2a4 */ /* 0x000fc4000f8e020d */
[----:B------:R-:W-:Y:S02]  /*a570*/  @!UP1 UIMAD.WIDE.U32 UR20, UR20, 0x8, UR6 ;  /* 0x00000008141498a5 */ /* 0x000fe4000f8e0006 */
[----:B------:R-:W-:Y:S02]  /*a580*/  MOV R60, UR18 ;  /* 0x00000012003c7c02 */ /* 0x000fe40008000f00 */
[----:B------:R-:W-:Y:S01]  /*a590*/  MOV R61, UR19 ;  /* 0x00000013003d7c02 */ /* 0x000fe20008000f00 */
[----:B------:R-:W-:Y:S01]  /*a5a0*/  @!UP2 UIMAD.WIDE.U32 UR18, UR17, 0x8, UR6 ;  /* 0x000000081112a8a5 */ /* 0x000fe2000f8e0006 */
[----:B------:R-:W-:Y:S02]  /*a5b0*/  MOV R58, UR20 ;  /* 0x00000014003a7c02 */ /* 0x000fe40008000f00 */
[----:B------:R-:W-:Y:S02]  /*a5c0*/  MOV R59, UR21 ;  /* 0x00000015003b7c02 */ /* 0x000fe40008000f00 */
[----:B------:R-:W3:Y:S01]  /*a5d0*/  @!P3 LDG.E.64 R60, desc[UR22][R60.64] ;  /* 0x000000163c3cb981 */ /* 0x000ee2000c1e1b00 */
[----:B------:R-:W-:-:S02]  /*a5e0*/  MOV R62, UR18 ;  /* 0x00000012003e7c02 */ /* 0x000fc40008000f00 */
[----:B------:R-:W-:Y:S01]  /*a5f0*/  MOV R63, UR19 ;  /* 0x00000013003f7c02 */ /* 0x000fe20008000f00 */
[----:B------:R-:W4:Y:S05]  /*a600*/  @!P4 LDG.E.64 R58, desc[UR22][R58.64] ;  /* 0x000000163a3ac981 */ /* 0x000f2a000c1e1b00 */
[----:B------:R-:W5:Y:S01]  /*a610*/  @!P6 LDG.E.64 R62, desc[UR22][R62.64] ;  /* 0x000000163e3ee981 */ /* 0x000f62000c1e1b00 */
[----:B------:R-:W-:-:S04]  /*a620*/  UIADD3 UR17, UR5, 0x4, URZ ;  /* 0x0000000405117890 */ /* 0x000fc8000fffe03f */
[----:B------:R-:W-:Y:S02]  /*a630*/  UIADD3 UR20, UR17, 0x1, URZ ;  /* 0x0000000111147890 */ /* 0x000fe4000fffe03f */
[----:B------:R-:W-:Y:S02]  /*a640*/  UIADD3 UR5, UR17, 0x2, URZ ;  /* 0x0000000211057890 */ /* 0x000fe4000fffe03f */
[----:B------:R-:W-:Y:S01]  /*a650*/  UIADD3 UR27, UR17, 0x3, URZ ;  /* 0x00000003111b7890 */ /* 0x000fe2000fffe03f */
[----:B--2---:R-:W-:Y:S01]  /*a660*/  @!P0 FADD.FTZ R90, R90, R56 ;  /* 0x000000385a5a8221 */ /* 0x004fe20000010000 */
[----:B------:R-:W-:Y:S01]  /*a670*/  @!P0 FADD.FTZ R91, R91, R57 ;  /* 0x000000395b5b8221 */ /* 0x000fe20000010000 */
[----:B------:R-:W-:-:S13]  /*a680*/  ISETP.EQ.OR P0, PT, R3, UR17, P2 ;  /* 0x0000001103007c0c */ /* 0x000fda0009702670 */
[----:B------:R-:W-:Y:S01]  /*a690*/  VOTEU.ALL UP0, P0 ;  /* 0x00000000003f7886 */ /* 0x000fe20000000000 */
[----:B---3--:R-:W-:Y:S01]  /*a6a0*/  @!P3 FADD.FTZ R90, R90, R60 ;  /* 0x0000003c5a5ab221 */ /* 0x008fe20000010000 */
[----:B------:R-:W-:-:S03]  /*a6b0*/  @!P3 FADD.FTZ R91, R91, R61 ;  /* 0x0000003d5b5bb221 */ /* 0x000fc60000010000 */
[----:B----4-:R-:W-:Y:S01]  /*a6c0*/  @!P4 FADD.FTZ R90, R90, R58 ;  /* 0x0000003a5a5ac221 */ /* 0x010fe20000010000 */
[----:B------:R-:W-:Y:S01]  /*a6d0*/  @!P4 FADD.FTZ R91, R91, R59 ;  /* 0x0000003b5b5bc221 */ /* 0x000fe20000010000 */
[----:B------:R-:W-:Y:S02]  /*a6e0*/  ISETP.EQ.OR P4, PT, R3, UR20, P2 ;  /* 0x0000001403007c0c */ /* 0x000fe40009782670 */
[----:B-----5:R-:W-:Y:S01]  /*a6f0*/  @!P6 FADD.FTZ R90, R90, R62 ;  /* 0x0000003e5a5ae221 */ /* 0x020fe20000010000 */
[----:B------:R-:W-:Y:S01]  /*a700*/  @!P6 FADD.FTZ R91, R91, R63 ;  /* 0x0000003f5b5be221 */ /* 0x000fe20000010000 */
[C---:B------:R-:W-:Y:S02]  /*a710*/  ISETP.EQ.OR P6, PT, R3.reuse, UR5, P2 ;  /* 0x0000000503007c0c */ /* 0x040fe400097c2670 */
[----:B------:R-:W-:Y:S01]  /*a720*/  ISETP.EQ.OR P3, PT, R3, UR27, P2 ;  /* 0x0000001b03007c0c */ /* 0x000fe20009762670 */
[----:B------:R-:W-:-:S06]  /*a730*/  @!UP0 UIMAD UR18, UR14, UR17, UR13 ;  /* 0x000000110e1282a4 */ /* 0x000fcc000f8e020d */
[----:B------:R-:W-:Y:S01]  /*a740*/  VOTEU.ALL UP1, P4 ;  /* 0x00000000003f7886 */ /* 0x000fe20002020000 */
[----:B------:R-:W-:-:S03]  /*a750*/  @!UP0 UIMAD.WIDE.U32 UR18, UR18, 0x8, UR6 ;  /* 0x00000008121288a5 */ /* 0x000fc6000f8e0006 */
[----:B------:R-:W-:Y:S01]  /*a760*/  VOTEU.ALL UP2, P6 ;  /* 0x00000000003f7886 */ /* 0x000fe20003040000 */
[----:B------:R-:W-:Y:S02]  /*a770*/  @!UP1 UIMAD UR20, UR14, UR20, UR13 ;  /* 0x000000140e1492a4 */ /* 0x000fe4000f8e020d */
[----:B------:R-:W-:Y:S01]  /*a780*/  MOV R60, UR18 ;  /* 0x00000012003c7c02 */ /* 0x000fe20008000f00 */
[----:B------:R-:W-:Y:S01]  /*a790*/  VOTEU.ALL UP0, P3 ;  /* 0x00000000003f7886 */ /* 0x000fe20001800000 */
[----:B------:R-:W-:Y:S01]  /*a7a0*/  @!UP2 UIMAD UR5, UR14, UR5, UR13 ;  /* 0x000000050e05a2a4 */ /* 0x000fe2000f8e020d */
[----:B------:R-:W-:Y:S01]  /*a7b0*/  MOV R61, UR19 ;  /* 0x00000013003d7c02 */ /* 0x000fe20008000f00 */
[----:B------:R-:W-:Y:S02]  /*a7c0*/  @!UP1 UIMAD.WIDE.U32 UR20, UR20, 0x8, UR6 ;  /* 0x00000008141498a5 */ /* 0x000fe4000f8e0006 */
[----:B------:R-:W-:Y:S02]  /*a7d0*/  @!UP2 UIMAD.WIDE.U32 UR18, UR5, 0x8, UR6 ;  /* 0x000000080512a8a5 */ /* 0x000fe4000f8e0006 */
[----:B------:R-:W-:Y:S01]  /*a7e0*/  @!UP0 UIMAD UR5, UR14, UR27, UR13 ;  /* 0x0000001b0e0582a4 */ /* 0x000fe2000f8e020d */
[----:B------:R-:W2:Y:S01]  /*a7f0*/  @!P0 LDG.E.64 R60, desc[UR22][R60.64] ;  /* 0x000000163c3c8981 */ /* 0x000ea2000c1e1b00 */
[----:B------:R-:W-:-:S02]  /*a800*/  MOV R58, UR20 ;  /* 0x00000014003a7c02 */ /* 0x000fc40008000f00 */
[----:B------:R-:W-:Y:S02]  /*a810*/  MOV R59, UR21 ;  /* 0x00000015003b7c02 */ /* 0x000fe40008000f00 */
[----:B------:R-:W-:Y:S02]  /*a820*/  MOV R56, UR18 ;  /* 0x0000001200387c02 */ /* 0x000fe40008000f00 */
[----:B------:R-:W-:Y:S01]  /*a830*/  MOV R57, UR19 ;  /* 0x0000001300397c02 */ /* 0x000fe20008000f00 */
[----:B------:R-:W-:Y:S01]  /*a840*/  @!UP0 UIMAD.WIDE.U32 UR18, UR5, 0x8, UR6 ;  /* 0x00000008051288a5 */ /* 0x000fe2000f8e0006 */
[----:B------:R-:W3:Y:S04]  /*a850*/  @!P4 LDG.E.64 R58, desc[UR22][R58.64] ;  /* 0x000000163a3ac981 */ /* 0x000ee8000c1e1b00 */
[----:B------:R-:W4:Y:S01]  /*a860*/  @!P6 LDG.E.64 R56, desc[UR22][R56.64] ;  /* 0x000000163838e981 */ /* 0x000f22000c1e1b00 */
[----:B------:R-:W-:-:S02]  /*a870*/  MOV R62, UR18 ;  /* 0x00000012003e7c02 */ /* 0x000fc40008000f00 */
[----:B------:R-:W-:-:S06]  /*a880*/  MOV R63, UR19 ;  /* 0x00000013003f7c02 */ /* 0x000fcc0008000f00 */
[----:B------:R-:W5:Y:S01]  /*a890*/  @!P3 LDG.E.64 R62, desc[UR22][R62.64] ;  /* 0x000000163e3eb981 */ /* 0x000f62000c1e1b00 */
[----:B------:R-:W-:Y:S02]  /*a8a0*/  UIADD3 UR16, UR16, -0x4, URZ ;  /* 0xfffffffc10107890 */ /* 0x000fe4000fffe03f */
[----:B------:R-:W-:Y:S02]  /*a8b0*/  UIADD3 UR5, UR17, 0x4, URZ ;  /* 0x0000000411057890 */ /* 0x000fe4000fffe03f */
[----:B------:R-:W-:Y:S01]  /*a8c0*/  UIADD3 UR16, UR16, -0x4, URZ ;  /* 0xfffffffc10107890 */ /* 0x000fe2000fffe03f */
        /* <DEDUP_REMOVED lines=9> */
.L_x_2573:
[----:B------:R-:W-:-:S13]  /*a960*/  ISETP.NE.OR P0, PT, RZ, UR16, P0 ;  /* 0x00000010ff007c0c */ /* 0x000fda0008705670 */
[----:B------:R-:W-:Y:S05]  /*a970*/  @!P0 BRA `(.L_x_2569) ;  /* 0x0000000000b08947 */ /* 0x000fea0003800000 */
.L_x_2570:
[----:B------:R-:W1:Y:S02]  /*a980*/  S2R R3, SR_CTAID.X ;  /* 0x0000000000037919 */ /* 0x000e640000002500 */
[----:B-1----:R-:W-:-:S13]  /*a990*/  ISETP.EQ.OR P3, PT, R3, UR5, P2 ;  /* 0x0000000503007c0c */ /* 0x002fda0009762670 */
[----:B------:R-:W-:-:S05]  /*a9a0*/  VOTEU.ALL UP0, P3 ;  /* 0x00000000003f7886 */ /* 0x000fca0001800000 */
[----:B------:R-:W-:-:S04]  /*a9b0*/  @!UP0 UIMAD UR18, UR14, UR5, UR13 ;  /* 0x000000050e1282a4 */ /* 0x000fc8000f8e020d */
[----:B------:R-:W-:-:S06]  /*a9c0*/  @!UP0 UIMAD.WIDE.U32 UR18, UR18, 0x8, UR6 ;  /* 0x00000008121288a5 */ /* 0x000fcc000f8e0006 */
[----:B0-----:R-:W-:Y:S01]  /*a9d0*/  MOV R58, UR18 ;  /* 0x00000012003a7c02 */ /* 0x001fe20008000f00 */
[----:B------:R-:W-:Y:S01]  /*a9e0*/  UIADD3 UR18, UR5, 0x1, URZ ;  /* 0x0000000105127890 */ /* 0x000fe2000fffe03f */
[----:B------:R-:W-:-:S05]  /*a9f0*/  MOV R59, UR19 ;  /* 0x00000013003b7c02 */ /* 0x000fca0008000f00 */
[----:B------:R-:W-:Y:S01]  /*aa00*/  ISETP.EQ.OR P4, PT, R3, UR18, P2 ;  /* 0x0000001203007c0c */ /* 0x000fe20009782670 */
[----:B------:R-:W2:Y:S01]  /*aa10*/  @!P3 LDG.E.64 R58, desc[UR22][R58.64] ;  /* 0x000000163a3ab981 */ /* 0x000ea2000c1e1b00 */
[----:B------:R-:W-:Y:S02]  /*aa20*/  UIADD3 UR17, UR5, 0x2, URZ ;  /* 0x0000000205117890 */ /* 0x000fe4000fffe03f */
[----:B------:R-:W-:-:S04]  /*aa30*/  UIADD3 UR20, UR5, 0x3, URZ ;  /* 0x0000000305147890 */ /* 0x000fc8000fffe03f */
[C---:B------:R-:W-:Y:S02]  /*aa40*/  ISETP.EQ.OR P6, PT, R3.reuse, UR17, P2 ;  /* 0x0000001103007c0c */ /* 0x040fe400097c2670 */
[----:B------:R-:W-:-:S03]  /*aa50*/  ISETP.EQ.OR P0, PT, R3, UR20, P2 ;  /* 0x0000001403007c0c */ /* 0x000fc60009702670 */
[----:B------:R-:W-:-:S05]  /*aa60*/  VOTEU.ALL UP0, P4 ;  /* 0x00000000003f7886 */ /* 0x000fca0002000000 */
[----:B------:R-:W-:-:S04]  /*aa70*/  @!UP0 UIMAD UR18, UR14, UR18, UR13 ;  /* 0x000000120e1282a4 */ /* 0x000fc8000f8e020d */
[----:B------:R-:W-:-:S06]  /*aa80*/  @!UP0 UIMAD.WIDE.U32 UR18, UR18, 0x8, UR6 ;  /* 0x00000008121288a5 */ /* 0x000fcc000f8e0006 */
[----:B------:R-:W-:Y:S02]  /*aa90*/  MOV R56, UR18 ;  /* 0x0000001200387c02 */ /* 0x000fe40008000f00 */
[----:B------:R-:W-:-:S06]  /*aaa0*/  MOV R57, UR19 ;  /* 0x0000001300397c02 */ /* 0x000fcc0008000f00 */
[----:B------:R-:W3:Y:S01]  /*aab0*/  @!P4 LDG.E.64 R56, desc[UR22][R56.64] ;  /* 0x000000163838c981 */ /* 0x000ee2000c1e1b00 */
[----:B------:R-:W-:-:S05]  /*aac0*/  VOTEU.ALL UP0, P6 ;  /* 0x00000000003f7886 */ /* 0x000fca0003000000 */
[----:B------:R-:W-:-:S04]  /*aad0*/  @!UP0 UIMAD UR18, UR14, UR17, UR13 ;  /* 0x000000110e1282a4 */ /* 0x000fc8000f8e020d */
[----:B------:R-:W-:Y:S01]  /*aae0*/  @!UP0 UIMAD.WIDE.U32 UR18, UR18, 0x8, UR6 ;  /* 0x00000008121288a5 */ /* 0x000fe2000f8e0006 */
[----:B------:R-:W-:Y:S01]  /*aaf0*/  VOTEU.ALL UP0, P0 ;  /* 0x00000000003f7886 */ /* 0x000fe20000000000 */
[----:B--2---:R-:W-:-:S04]  /*ab00*/  @!P3 FADD.FTZ R90, R90, R58 ;  /* 0x0000003a5a5ab221 */ /* 0x004fc80000010000 */
[----:B------:R-:W-:Y:S01]  /*ab10*/  MOV R58, UR18 ;  /* 0x00000012003a7c02 */ /* 0x000fe20008000f00 */
[----:B------:R-:W-:Y:S01]  /*ab20*/  @!UP0 UIMAD UR18, UR14, UR20, UR13 ;  /* 0x000000140e1282a4 */ /* 0x000fe2000f8e020d */
[----:B------:R-:W-:Y:S01]  /*ab30*/  @!P3 FADD.FTZ R91, R91, R59 ;  /* 0x0000003b5b5bb221 */ /* 0x000fe20000010000 */
[----:B------:R-:W-:Y:S02]  /*ab40*/  MOV R59, UR19 ;  /* 0x00000013003b7c02 */ /* 0x000fe40008000f00 */
[----:B------:R-:W-:-:S04]  /*ab50*/  @!UP0 UIMAD.WIDE.U32 UR18, UR18, 0x8, UR6 ;  /* 0x00000008121288a5 */ /* 0x000fc8000f8e0006 */
[----:B------:R-:W2:Y:S01]  /*ab60*/  @!P6 LDG.E.64 R58, desc[UR22][R58.64] ;  /* 0x000000163a3ae981 */ /* 0x000ea2000c1e1b00 */
[----:B---3--:R-:W-:Y:S01]  /*ab70*/  @!P4 FADD.FTZ R90, R90, R56 ;  /* 0x000000385a5ac221 */ /* 0x008fe20000010000 */
[----:B------:R-:W-:Y:S01]  /*ab80*/  @!P4 FADD.FTZ R91, R91, R57 ;  /* 0x000000395b5bc221 */ /* 0x000fe20000010000 */
[----:B------:R-:W-:Y:S02]  /*ab90*/  MOV R56, UR18 ;  /* 0x0000001200387c02 */ /* 0x000fe40008000f00 */
[----:B------:R-:W-:-:S06]  /*aba0*/  MOV R57, UR19 ;  /* 0x0000001300397c02 */ /* 0x000fcc0008000f00 */
[----:B------:R-:W3:Y:S01]  /*abb0*/  @!P0 LDG.E.64 R56, desc[UR22][R56.64] ;  /* 0x0000001638388981 */ /* 0x000ee2000c1e1b00 */
[----:B------:R-:W-:-:S06]  /*abc0*/  UIADD3 UR16, UR16, -0x4, URZ ;  /* 0xfffffffc10107890 */ /* 0x000fcc000fffe03f */
[----:B------:R-:W-:Y:S01]  /*abd0*/  ISETP.NE.AND P3, PT, RZ, UR16, PT ;  /* 0x00000010ff007c0c */ /* 0x000fe2000bf65270 */
[----:B------:R-:W-:Y:S01]  /*abe0*/  UIADD3 UR5, UR5, 0x4, URZ ;  /* 0x0000000405057890 */ /* 0x000fe2000fffe03f */
[----:B--2---:R-:W-:Y:S01]  /*abf0*/  @!P6 FADD.FTZ R90, R90, R58 ;  /* 0x0000003a5a5ae221 */ /* 0x004fe20000010000 */
[----:B------:R-:W-:-:S03]  /*ac00*/  @!P6 FADD.FTZ R91, R91, R59 ;  /* 0x0000003b5b5be221 */ /* 0x000fc60000010000 */
[----:B---3--:R-:W-:Y:S01]  /*ac10*/  @!P0 FADD.FTZ R90, R90, R56 ;  /* 0x000000385a5a8221 */ /* 0x008fe20000010000 */
[----:B------:R-:W-:-:S06]  /*ac20*/  @!P0 FADD.FTZ R91, R91, R57 ;  /* 0x000000395b5b8221 */ /* 0x000fcc0000010000 */
[----:B------:R-:W-:Y:S05]  /*ac30*/  @P3 BRA `(.L_x_2570) ;  /* 0xfffffffc00503947 */ /* 0x000fea000383ffff */
.L_x_2569:
[----:B------:R-:W-:-:S06]  /*ac40*/  ULOP3.LUT UP0, UR15, UR15, 0x3, URZ, 0xc0, !UPT ;  /* 0x000000030f0f7892 */ /* 0x000fcc000f80c03f */
[----:B------:R-:W-:-:S13]  /*ac50*/  PLOP3.LUT P0, PT, PT, PT, UP0, 0x80, 0x0 ;  /* 0x000000000000781c */ /* 0x000fda0003f0f008 */
[----:B------:R-:W-:Y:S05]  /*ac60*/  @!P0 BRA `(.L_x_2566) ;  /* 0x0000000000948947 */ /* 0x000fea0003800000 */
[----:B------:R-:W1:Y:S01]  /*ac70*/  S2R R3, SR_CTAID.X ;  /* 0x0000000000037919 */ /* 0x000e620000002500 */
[----:B------:R-:W-:Y:S01]  /*ac80*/  BSSY B0, `(.L_x_2574) ;  /* 0x000000a000007945 */ /* 0x000fe20003800000 */
[----:B-1----:R-:W-:-:S13]  /*ac90*/  ISETP.EQ.OR P0, PT, R3, UR5, P2 ;  /* 0x0000000503007c0c */ /* 0x002fda0009702670 */
[----:B------:R-:W-:Y:S05]  /*aca0*/  @P0 BRA `(.L_x_2575) ;  /* 0x00000000001c0947 */ /* 0x000fea0003800000 */
[----:B------:R-:W-:-:S04]  /*acb0*/  UIMAD UR16, UR14, UR5, UR13 ;  /* 0x000000050e1072a4 */ /* 0x000fc8000f8e020d */
[----:B------:R-:W-:-:S06]  /*acc0*/  UIMAD.WIDE.U32 UR16, UR16, 0x8, UR6 ;  /* 0x00000008101078a5 */ /* 0x000fcc000f8e0006 */
[----:B0-----:R-:W-:Y:S02]  /*acd0*/  MOV R56, UR16 ;  /* 0x0000001000387c02 */ /* 0x001fe40008000f00 */
[----:B------:R-:W-:-:S06]  /*ace0*/  MOV R57, UR17 ;  /* 0x0000001100397c02 */ /* 0x000fcc0008000f00 */
[----:B------:R-:W2:Y:S02]  /*acf0*/  LDG.E.64 R56, desc[UR22][R56.64] ;  /* 0x0000001638387981 */ /* 0x000ea4000c1e1b00 */
[----:B--2---:R-:W-:Y:S01]  /*ad00*/  FADD.FTZ R90, R90, R56 ;  /* 0x000000385a5a7221 */ /* 0x004fe20000010000 */
[----:B------:R-:W-:-:S07]  /*ad10*/  FADD.FTZ R91, R91, R57 ;  /* 0x000000395b5b7221 */ /* 0x000fce0000010000 */
.L_x_2575:
[----:B------:R-:W-:Y:S05]  /*ad20*/  BSYNC B0 ;  /* 0x0000000000007941 */ /* 0x000fea0003800000 */
.L_x_2574:
[----:B------:R-:W-:-:S06]  /*ad30*/  UISETP.NE.AND UP0, UPT, UR15, 0x1, UPT ;  /* 0x000000010f00788c */ /* 0x000fcc000bf05270 */
[----:B------:R-:W-:-:S13]  /*ad40*/  PLOP3.LUT P0, PT, PT, PT, UP0, 0x80, 0x0 ;  /* 0x000000000000781c */ /* 0x000fda0003f0f008 */
[----:B------:R-:W-:Y:S05]  /*ad50*/  @!P0 BRA `(.L_x_2566) ;  /* 0x0000000000588947 */ /* 0x000fea0003800000 */
[----:B------:R-:W-:Y:S02]  /*ad60*/  UIADD3 UR16, UR5, 0x1, URZ ;  /* 0x0000000105107890 */ /* 0x000fe4000fffe03f */
[----:B------:R-:W-:-:S04]  /*ad70*/  UIADD3 UR5, UR5, 0x2, URZ ;  /* 0x0000000205057890 */ /* 0x000fc8000fffe03f */
[C---:B------:R-:W-:Y:S02]  /*ad80*/  ISETP.EQ.OR P3, PT, R3.reuse, UR16, P2 ;  /* 0x0000001003007c0c */ /* 0x040fe40009762670 */
[----:B------:R-:W-:-:S11]  /*ad90*/  ISETP.EQ.OR P0, PT, R3, UR5, P2 ;  /* 0x0000000503007c0c */ /* 0x000fd60009702670 */
[----:B------:R-:W-:-:S05]  /*ada0*/  VOTEU.ALL UP0, P3 ;  /* 0x00000000003f7886 */ /* 0x000fca0001800000 */
[----:B------:R-:W-:-:S04]  /*adb0*/  @!UP0 UIMAD UR16, UR16, UR14, UR13 ;  /* 0x0000000e101082a4 */ /* 0x000fc8000f8e020d */
[----:B------:R-:W-:-:S06]  /*adc0*/  @!UP0 UIMAD.WIDE.U32 UR16, UR16, 0x8, UR6 ;  /* 0x00000008101088a5 */ /* 0x000fcc000f8e0006 */
[----:B0-----:R-:W-:Y:S02]  /*add0*/  MOV R56, UR16 ;  /* 0x0000001000387c02 */ /* 0x001fe40008000f00 */
[----:B------:R-:W-:-:S06]  /*ade0*/  MOV R57, UR17 ;  /* 0x0000001100397c02 */ /* 0x000fcc0008000f00 */
[----:B------:R-:W2:Y:S01]  /*adf0*/  @!P3 LDG.E.64 R56, desc[UR22][R56.64] ;  /* 0x000000163838b981 */ /* 0x000ea2000c1e1b00 */
[----:B------:R-:W-:-:S04]  /*ae00*/  MOV R3, UR15 ;  /* 0x0000000f00037c02 */ /* 0x000fc80008000f00 */
[----:B------:R-:W-:-:S13]  /*ae10*/  ISETP.EQ.OR P0, PT, R3, 0x2, P0 ;  /* 0x000000020300780c */ /* 0x000fda0000702670 */
[----:B------:R-:W-:-:S05]  /*ae20*/  VOTEU.ALL UP0, P0 ;  /* 0x00000000003f7886 */ /* 0x000fca0000000000 */
[----:B------:R-:W-:-:S04]  /*ae30*/  @!UP0 UIMAD UR13, UR5, UR14, UR13 ;  /* 0x0000000e050d82a4 */ /* 0x000fc8000f8e020d */
[----:B------:R-:W-:Y:S01]  /*ae40*/  @!UP0 UIMAD.WIDE.U32 UR6, UR13, 0x8, UR6 ;  /* 0x000000080d0688a5 */ /* 0x000fe2000f8e0006 */
[----:B--2---:R-:W-:Y:S01]  /*ae50*/  @!P3 FADD.FTZ R90, R90, R56 ;  /* 0x000000385a5ab221 */ /* 0x004fe20000010000 */
[----:B------:R-:W-:-:S04]  /*ae60*/  @!P3 FADD.FTZ R91, R91, R57 ;  /* 0x000000395b5bb221 */ /* 0x000fc80000010000 */
[----:B------:R-:W-:Y:S02]  /*ae70*/  MOV R56, UR6 ;  /* 0x0000000600387c02 */ /* 0x000fe40008000f00 */
[----:B------:R-:W-:-:S06]  /*ae80*/  MOV R57, UR7 ;  /* 0x0000000700397c02 */ /* 0x000fcc0008000f00 */
[----:B------:R-:W2:Y:S02]  /*ae90*/  @!P0 LDG.E.64 R56, desc[UR22][R56.64] ;  /* 0x0000001638388981 */ /* 0x000ea4000c1e1b00 */
[----:B--2---:R-:W-:Y:S01]  /*aea0*/  @!P0 FADD.FTZ R90, R90, R56 ;  /* 0x000000385a5a8221 */ /* 0x004fe20000010000 */
[----:B------:R-:W-:-:S07]  /*aeb0*/  @!P0 FADD.FTZ R91, R91, R57 ;  /* 0x000000395b5b8221 */ /* 0x000fce0000010000 */
.L_x_2566:
[----:B0-----:R0:W5:Y:S04]  /*aec0*/  LDL R59, [R1+0x64] ;  /* 0x00006400013b7983 */ /* 0x0011680000100800 */
[----:B------:R0:W5:Y:S01]  /*aed0*/  LDL R58, [R1+0x68] ;  /* 0x00006800013a7983 */ /* 0x0001620000100800 */
[----:B------:R-:W1:Y:S01]  /*aee0*/  S2UR UR6, SR_CgaCtaId ;  /* 0x00000000000679c3 */ /* 0x000e620000008800 */
[----:B------:R-:W-:Y:S02]  /*aef0*/  UMOV UR5, 0x400 ;  /* 0x0000040000057882 */ /* 0x000fe40000000000 */
[----:B-1----:R-:W-:-:S03]  /*af00*/  ULEA UR5, UR6, UR5, 0x18 ;  /* 0x0000000506057291 */ /* 0x002fc6000f8ec03f */
[----:B------:R-:W-:-:S06]  /*af10*/  ULDC UR6, c[0x0][0x2bc] ;  /* 0x0000af0000067ab9 */ /* 0x000fcc0000000800 */
[----:B------:R-:W-:Y:S01]  /*af20*/  @!P2 STS.64 [UR5+0x88], R90 ;  /* 0x0000885aff00a988 */ /* 0x000fe20008000a05 */
[----:B------:R-:W-:Y:S06]  /*af30*/  BAR.SYNC.DEFER_BLOCKING 0x0 ;  /* 0x0000000000007b1d */ /* 0x000fec0000010000 */
[----:B------:R-:W1:Y:S02]  /*af40*/  LDS.64 R56, [UR5+0x88] ;  /* 0x00008805ff387984 */ /* 0x000e640008000a00 */
[----:B-1----:R-:W-:Y:S01]  /*af50*/  FMUL.FTZ R56, R56, UR6 ;  /* 0x0000000638387c20 */ /* 0x002fe20008410000 */
[----:B------:R-:W-:-:S04]  /*af60*/  FMUL.FTZ R57, R57, UR6 ;  /* 0x0000000639397c20 */ /* 0x000fc80008410000 */
[----:B------:R-:W-:Y:S02]  /*af70*/  R2UR UR5, R56 ;  /* 0x00000000380572ca */ /* 0x000fe400000e0000 */
[----:B------:R-:W-:Y:S01]  /*af80*/  R2UR UR13, R57 ;  /* 0x00000000390d72ca */ /* 0x000fe200000e0000 */
[----:B0-----:R-:W-:-:S14]  /*af90*/  @!P5 BRA `(.L_x_2576) ;  /* 0x000000000048d947 */ /* 0x001fdc0003800000 */
        /* <DEDUP_REMOVED lines=18> */
.L_x_2576:
[----:B------:R-:W-:Y:S04]  /*b0c0*/  BSSY B0, `(.L_x_2577) ;  /* 0x0000016000007945 */ /* 0x000fe80003800000 */
[----:B------:R-:W-:Y:S05]  /*b0d0*/  @!P1 BRA `(.L_x_2578) ;  /* 0x0000000000509947 */ /* 0x000fea0003800000 */
[----:B------:R-:W-:Y:S01]  /*b0e0*/  MOV R3, UR5 ;  /* 0x0000000500037c02 */ /* 0x000fe20008000f00 */
[----:B------:R-:W-:Y:S01]  /*b0f0*/  ULDC.64 UR6, c[0x0][0x288] ;  /* 0x0000a20000067ab9 */ /* 0x000fe20000000a00 */
[----:B------:R-:W-:-:S03]  /*b100*/  SHF.R.S32.HI R56, RZ, 0x1f, R2 ;  /* 0x0000001fff387819 */ /* 0x000fc60000011402 */
[----:B-----5:R-:W-:Y:S01]  /*b110*/  FFMA.FTZ R3, R59, R3, UR13 ;  /* 0x0000000d3b037e23 */ /* 0x020fe20008010003 */
[----:B------:R-:W-:-:S03]  /*b120*/  MOV R59, R7 ;  /* 0x00000007003b7202 */ /* 0x000fc60000000f00 */
[----:B------:R-:W-:Y:S01]  /*b130*/  FFMA.FTZ R72, R80, R72, -R3 ;  /* 0x0000004850487223 */ /* 0x000fe20000010803 */
[----:B------:R-:W-:-:S05]  /*b140*/  MOV R3, UR5 ;  /* 0x0000000500037c02 */ /* 0x000fca0008000f00 */
[----:B------:R-:W-:Y:S01]  /*b150*/  FFMA.FTZ R3, R58, R3, UR13 ;  /* 0x0000000d3a037e23 */ /* 0x000fe20008010003 */
[----:B------:R-:W-:-:S03]  /*b160*/  MOV R58, R4 ;  /* 0x00000004003a7202 */ /* 0x000fc60000000f00 */
[----:B------:R-:W-:Y:S01]  /*b170*/  FFMA.FTZ R73, R81, R73, -R3 ;  /* 0x0000004951497223 */ /* 0x000fe20000010803 */
[----:B------:R-:W-:Y:S02]  /*b180*/  IMAD R3, R56, UR6, RZ ;  /* 0x0000000638037c24 */ /* 0x000fe4000f8e02ff */
[----:B------:R-:W-:-:S04]  /*b190*/  IMAD.WIDE.U32 R58, R2, UR6, R58 ;  /* 0x00000006023a7c25 */ /* 0x000fc8000f8e003a */
[----:B------:R-:W-:Y:S01]  /*b1a0*/  IMAD R3, R2, UR7, R3 ;  /* 0x0000000702037c24 */ /* 0x000fe2000f8e0203 */
[----:B------:R-:W-:Y:S02]  /*b1b0*/  ULDC.64 UR6, c[0x0][0x210] ;  /* 0x0000840000067ab9 */ /* 0x000fe40000000a00 */
[----:B------:R-:W-:Y:S02]  /*b1c0*/  LEA R56, P0, R58, UR6, 0x2 ;  /* 0x000000063a387c11 */ /* 0x000fe4000f8010ff */
[----:B------:R-:W-:Y:S01]  /*b1d0*/  IADD3 R3, R59, R3, RZ ;  /* 0x000000033b037210 */ /* 0x000fe20007ffe0ff */
[----:B------:R-:W-:-:S03]  /*b1e0*/  FMUL.FTZ R59, R73, UR26 ;  /* 0x0000001a493b7c20 */ /* 0x000fc60008410000 */
[----:B------:R-:W-:Y:S01]  /*b1f0*/  LEA.HI.X R57, R58, UR7, R3, 0x2, P0 ;  /* 0x000000073a397c11 */ /* 0x000fe200080f1403 */
[----:B------:R-:W-:-:S05]  /*b200*/  FMUL.FTZ R58, R72, UR26 ;  /* 0x0000001a483a7c20 */ /* 0x000fca0008410000 */
[----:B------:R0:W-:Y:S02]  /*b210*/  STG.E.64 desc[UR22][R56.64], R58 ;  /* 0x0000003a38007986 */ /* 0x0001e4000c101b16 */
.L_x_2578:
[----:B------:R-:W-:Y:S05]  /*b220*/  BSYNC B0 ;  /* 0x0000000000007941 */ /* 0x000fea0003800000 */
.L_x_2577:
[----:B------:R1:W5:Y:S04]  /*b230*/  LDL R60, [R1+0x74] ;  /* 0x00007400013c7983 */ /* 0x0003680000100800 */
[----:B0----5:R1:W5:Y:S01]  /*b240*/  LDL R58, [R1+0x80] ;  /* 0x00008000013a7983 */ /* 0x0213620000100800 */
[C---:B------:R-:W-:Y:S01]  /*b250*/  IADD3 R57, R2.reuse, 0x8, RZ ;  /* 0x0000000802397810 */ /* 0x040fe20007ffe0ff */
[----:B------:R-:W-:Y:S01]  /*b260*/  ULDC.64 UR6, c[0x0][0x290] ;  /* 0x0000a40000067ab9 */ /* 0x000fe20000000a00 */
[----:B------:R-:W-:Y:S02]  /*b270*/  IADD3 R59, R2, 0x8, RZ ;  /* 0x00000008023b7810 */ /* 0x000fe40007ffe0ff */
[----:B------:R-:W-:Y:S02]  /*b280*/  SHF.R.S32.HI R57, RZ, 0x1f, R57 ;  /* 0x0000001fff397819 */ /* 0x000fe40000011439 */
[----:B------:R-:W-:-:S04]  /*b290*/  ISETP.GE.U32.AND P0, PT, R59, UR6, PT ;  /* 0x000000063b007c0c */ /* 0x000fc8000bf06070 */
[----:B------:R-:W-:-:S04]  /*b2a0*/  ISETP.GE.AND.EX P0, PT, R57, UR7, PT, P0 ;  /* 0x0000000739007c0c */ /* 0x000fc8000bf06300 */
[----:B------:R-:W-:Y:S01]  /*b2b0*/  ISETP.GT.U32.OR P0, PT, R0, 0x1bf, P0 ;  /* 0x000001bf0000780c */ /* 0x000fe20000704470 */
[----:B-1----:R-:W-:-:S12]  /*b2c0*/  @!P5 BRA `(.L_x_2579) ;  /* 0x000000000048d947 */ /* 0x002fd80003800000 */
        /* <DEDUP_REMOVED lines=18> */
.L_x_2579:
[----:B------:R-:W-:Y:S04]  /*b3f0*/  BSSY B0, `(.L_x_2580) ;  /* 0x0000015000007945 */ /* 0x000fe80003800000 */
[----:B------:R-:W-:Y:S05]  /*b400*/  @P0 BRA `(.L_x_2581) ;  /* 0x00000000004c0947 */ /* 0x000fea0003800000 */
[----:B------:R-:W-:Y:S01]  /*b410*/  MOV R3, UR5 ;  /* 0x0000000500037c02 */ /* 0x000fe20008000f00 */
[----:B------:R-:W-:Y:S01]  /*b420*/  ULDC.64 UR14, c[0x0][0x288] ;  /* 0x0000a200000e7ab9 */ /* 0x000fe20000000a00 */
[----:B------:R-:W-:-:S03]  /*b430*/  MOV R56, R4 ;  /* 0x0000000400387202 */ /* 0x000fc60000000f00 */
[----:B------:R-:W-:-:S04]  /*b440*/  FFMA.FTZ R3, R60, R3, UR13 ;  /* 0x0000000d3c037e23 */ /* 0x000fc80008010003 */
[----:B------:R-:W-:Y:S01]  /*b450*/  FFMA.FTZ R3, R80, R46, -R3 ;  /* 0x0000002e50037223 */ /* 0x000fe20000010803 */
[----:B------:R-:W-:-:S05]  /*b460*/  MOV R46, UR5 ;  /* 0x00000005002e7c02 */ /* 0x000fca0008000f00 */
[----:B-----5:R-:W-:-:S04]  /*b470*/  FFMA.FTZ R46, R58, R46, UR13 ;  /* 0x0000000d3a2e7e23 */ /* 0x020fc8000801002e */
[----:B------:R-:W-:Y:S01]  /*b480*/  FFMA.FTZ R58, R81, R47, -R46 ;  /* 0x0000002f513a7223 */ /* 0x000fe2000001082e */
[----:B------:R-:W-:Y:S01]  /*b490*/  IMAD R46, R57, UR14, RZ ;  /* 0x0000000e392e7c24 */ /* 0x000fe2000f8e02ff */
[----:B------:R-:W-:-:S03]  /*b4a0*/  MOV R57, R7 ;  /* 0x0000000700397202 */ /* 0x000fc60000000f00 */
[C---:B------:R-:W-:Y:S02]  /*b4b0*/  IMAD R46, R59.reuse, UR15, R46 ;  /* 0x0000000f3b2e7c24 */ /* 0x040fe4000f8e022e */
[----:B------:R-:W-:Y:S01]  /*b4c0*/  IMAD.WIDE.U32 R56, R59, UR14, R56 ;  /* 0x0000000e3b387c25 */ /* 0x000fe2000f8e0038 */
[----:B------:R-:W-:-:S04]  /*b4d0*/  ULDC.64 UR14, c[0x0][0x210] ;  /* 0x00008400000e7ab9 */ /* 0x000fc80000000a00 */
[----:B------:R-:W-:Y:S01]  /*b4e0*/  IADD3 R47, R57, R46, RZ ;  /* 0x0000002e392f7210 */ /* 0x000fe20007ffe0ff */
[----:B------:R-:W-:Y:S01]  /*b4f0*/  FMUL.FTZ R57, R58, UR26 ;  /* 0x0000001a3a397c20 */ /* 0x000fe20008410000 */
[----:B------:R-:W-:-:S04]  /*b500*/  LEA R46, P0, R56, UR14, 0x2 ;  /* 0x0000000e382e7c11 */ /* 0x000fc8000f8010ff */
[----:B------:R-:W-:Y:S01]  /*b510*/  LEA.HI.X R47, R56, UR15, R47, 0x2, P0 ;  /* 0x0000000f382f7c11 */ /* 0x000fe200080f142f */
[----:B------:R-:W-:-:S05]  /*b520*/  FMUL.FTZ R56, R3, UR26 ;  /* 0x0000001a03387c20 */ /* 0x000fca0008410000 */
[----:B------:R0:W-:Y:S03]  /*b530*/  STG.E.64 desc[UR22][R46.64], R56 ;  /* 0x000000382e007986 */ /* 0x0001e6000c101b16 */
.L_x_2581:
[----:B------:R-:W-:Y:S05]  /*b540*/  BSYNC B0 ;  /* 0x0000000000007941 */ /* 0x000fea0003800000 */
.L_x_2580:
[----:B------:R1:W5:Y:S04]  /*b550*/  LDL R62, [R1+0x6c] ;  /* 0x00006c00013e7983 */ /* 0x0003680000100800 */
[----:B0-----:R1:W5:Y:S01]  /*b560*/  LDL R56, [R1+0x78] ;  /* 0x0000780001387983 */ /* 0x0013620000100800 */
[C---:B------:R-:W-:Y:S02]  /*b570*/  IADD3 R47, R2.reuse, 0x10, RZ ;  /* 0x00000010022f7810 */ /* 0x040fe40007ffe0ff */
[C---:B------:R-:W-:Y:S02]  /*b580*/  IADD3 R57, R2.reuse, 0x18, RZ ;  /* 0x0000001802397810 */ /* 0x040fe40007ffe0ff */
[C---:B------:R-:W-:Y:S02]  /*b590*/  IADD3 R59, R2.reuse, 0x18, RZ ;  /* 0x00000018023b7810 */ /* 0x040fe40007ffe0ff */
[----:B------:R-:W-:-:S02]  /*b5a0*/  IADD3 R61, R2, 0x10, RZ ;  /* 0x00000010023d7810 */ /* 0x000fc40007ffe0ff */
[----:B------:R-:W-:Y:S02]  /*b5b0*/  ISETP.GE.U32.AND P0, PT, R47, UR6, PT ;  /* 0x000000062f007c0c */ /* 0x000fe4000bf06070 */
[----:B------:R-:W-:Y:S02]  /*b5c0*/  ISETP.GE.U32.AND P3, PT, R57, UR6, PT ;  /* 0x0000000639007c0c */ /* 0x000fe4000bf66070 */
[----:B------:R-:W-:Y:S02]  /*b5d0*/  SHF.R.S32.HI R61, RZ, 0x1f, R61 ;  /* 0x0000001fff3d7819 */ /* 0x000fe4000001143d */
[----:B------:R-:W-:Y:S02]  /*b5e0*/  SHF.R.S32.HI R59, RZ, 0x1f, R59 ;  /* 0x0000001fff3b7819 */ /* 0x000fe4000001143b */
[C---:B------:R-:W-:Y:S02]  /*b5f0*/  IADD3 R60, R2.reuse, 0x20, RZ ;  /* 0x00000020023c7810 */ /* 0x040fe40007ffe0ff */
[----:B-----5:R-:W-:-:S02]  /*b600*/  IADD3 R58, R2, 0x28, RZ ;  /* 0x00000028023a7810 */ /* 0x020fc40007ffe0ff */
[----:B------:R-:W-:Y:S02]  /*b610*/  ISETP.GE.AND.EX P2, PT, R61, UR7, PT, P0 ;  /* 0x000000073d007c0c */ /* 0x000fe4000bf46300 */
[----:B------:R-:W-:Y:S02]  /*b620*/  ISETP.GE.AND.EX P3, PT, R59, UR7, PT, P3 ;  /* 0x000000073b007c0c */ /* 0x000fe4000bf66330 */
[----:B------:R-:W-:Y:S02]  /*b630*/  ISETP.GE.U32.AND P6, PT, R60, UR6, PT ;  /* 0x000000063c007c0c */ /* 0x000fe4000bfc6070 */
[----:B------:R-:W-:Y:S02]  /*b640*/  ISETP.GE.U32.AND P0, PT, R58, UR6, PT ;  /* 0x000000063a007c0c */ /* 0x000fe4000bf06070 */
[C---:B------:R-:W-:Y:S02]  /*b650*/  ISETP.GT.U32.OR P2, PT, R0.reuse, 0x1bf, P2 ;  /* 0x000001bf0000780c */ /* 0x040fe40001744470 */
        /* <DEDUP_REMOVED lines=20> */
.L_x_2582:
[----:B------:R-:W-:Y:S04]  /*b7a0*/  BSSY B0, `(.L_x_2583) ;  /* 0x0000015000007945 */ /* 0x000fe80003800000 */
[----:B------:R-:W-:Y:S05]  /*b7b0*/  @P2 BRA `(.L_x_2584) ;  /* 0x00000000004c2947 */ /* 0x000fea0003800000 */
[----:B------:R-:W-:Y:S01]  /*b7c0*/  MOV R3, UR5 ;  /* 0x0000000500037c02 */ /* 0x000fe20008000f00 */
[----:B------:R-:W-:Y:S01]  /*b7d0*/  ULDC.64 UR14, c[0x0][0x288] ;  /* 0x0000a200000e7ab9 */ /* 0x000fe20000000a00 */
[----:B------:R-:W-:-:S03]  /*b7e0*/  MOV R46, UR5 ;  /* 0x00000005002e7c02 */ /* 0x000fc60008000f00 */
[----:B------:R-:W-:Y:S02]  /*b7f0*/  FFMA.FTZ R3, R62, R3, UR13 ;  /* 0x0000000d3e037e23 */ /* 0x000fe40008010003 */
[----:B------:R-:W-:Y:S02]  /*b800*/  FFMA.FTZ R46, R56, R46, UR13 ;  /* 0x0000000d382e7e23 */ /* 0x000fe4000801002e */
[----:B------:R-:W-:Y:S01]  /*b810*/  FFMA.FTZ R3, R80, R48, -R3 ;  /* 0x0000003050037223 */ /* 0x000fe20000010803 */
[----:B------:R-:W-:Y:S01]  /*b820*/  MOV R48, R4 ;  /* 0x0000000400307202 */ /* 0x000fe20000000f00 */
[----:B------:R-:W-:Y:S01]  /*b830*/  FFMA.FTZ R56, R81, R49, -R46 ;  /* 0x0000003151387223 */ /* 0x000fe2000001082e */
[----:B------:R-:W-:Y:S01]  /*b840*/  MOV R49, R7 ;  /* 0x0000000700317202 */ /* 0x000fe20000000f00 */
[----:B------:R-:W-:Y:S02]  /*b850*/  IMAD R46, R61, UR14, RZ ;  /* 0x0000000e3d2e7c24 */ /* 0x000fe4000f8e02ff */
[----:B------:R-:W-:-:S04]  /*b860*/  IMAD.WIDE.U32 R48, R47, UR14, R48 ;  /* 0x0000000e2f307c25 */ /* 0x000fc8000f8e0030 */
[----:B------:R-:W-:Y:S01]  /*b870*/  IMAD R46, R47, UR15, R46 ;  /* 0x0000000f2f2e7c24 */ /* 0x000fe2000f8e022e */
[----:B------:R-:W-:-:S04]  /*b880*/  ULDC.64 UR14, c[0x0][0x210] ;  /* 0x00008400000e7ab9 */ /* 0x000fc80000000a00 */
[----:B------:R-:W-:Y:S01]  /*b890*/  IADD3 R47, R49, R46, RZ ;  /* 0x0000002e312f7210 */ /* 0x000fe20007ffe0ff */
[----:B------:R-:W-:Y:S01]  /*b8a0*/  FMUL.FTZ R49, R56, UR26 ;  /* 0x0000001a38317c20 */ /* 0x000fe20008410000 */
[----:B------:R-:W-:-:S04]  /*b8b0*/  LEA R46, P2, R48, UR14, 0x2 ;  /* 0x0000000e302e7c11 */ /* 0x000fc8000f8410ff */
[----:B------:R-:W-:Y:S01]  /*b8c0*/  LEA.HI.X R47, R48, UR15, R47, 0x2, P2 ;  /* 0x0000000f302f7c11 */ /* 0x000fe200090f142f */
[----:B------:R-:W-:-:S05]  /*b8d0*/  FMUL.FTZ R48, R3, UR26 ;  /* 0x0000001a03307c20 */ /* 0x000fca0008410000 */
[----:B------:R0:W-:Y:S03]  /*b8e0*/  STG.E.64 desc[UR22][R46.64], R48 ;  /* 0x000000302e007986 */ /* 0x0001e6000c101b16 */
.L_x_2584:
[----:B------:R-:W-:Y:S05]  /*b8f0*/  BSYNC B0 ;  /* 0x0000000000007941 */ /* 0x000fea0003800000 */
.L_x_2583:
[----:B------:R-:W-:Y:S05]  /*b900*/  @!P5 BRA `(.L_x_2585) ;  /* 0x000000000050d947 */ /* 0x000fea0003800000 */
[----:B------:R-:W2:Y:S04]  /*b910*/  LDL R3, [R1+0x70] ;  /* 0x0000700001037983 */ /* 0x000ea80000100800 */
[----:B0-----:R-:W3:Y:S01]  /*b920*/  LDL R47, [R1+0x7c] ;  /* 0x00007c00012f7983 */ /* 0x001ee20000100800 */
[----:B--2---:R-:W-:-:S04]  /*b930*/  FFMA.FTZ R3, R3, R80, R82 ;  /* 0x0000005003037223 */ /* 0x004fc80000010052 */
[----:B------:R-:W-:-:S06]  /*b940*/  FMUL.FTZ R46, R3, -1.4426950216293334961 ;  /* 0xbfb8aa3b032e7820 */ /* 0x000fcc0000410000 */
[----:B------:R-:W0:Y:S02]  /*b950*/  MUFU.EX2 R46, R46 ;  /* 0x0000002e002e7308 */ /* 0x000e240000000800 */
[----:B0-----:R-:W-:-:S06]  /*b960*/  FADD.FTZ R46, R46, 1 ;  /* 0x3f8000002e2e7421 */ /* 0x001fcc0000010000 */
[----:B------:R-:W0:Y:S02]  /*b970*/  MUFU.RCP R46, R46 ;  /* 0x0000002e002e7308 */ /* 0x000e240000001000 */
[----:B0-----:R-:W-:Y:S01]  /*b980*/  FMUL.FTZ R50, R50, R46 ;  /* 0x0000002e32327220 */ /* 0x001fe20000410000 */
[----:B------:R-:W-:-:S04]  /*b990*/  FADD.FTZ R46, -R46, 1 ;  /* 0x3f8000002e2e7421 */ /* 0x000fc80000010100 */
[----:B------:R-:W-:Y:S01]  /*b9a0*/  FFMA.FTZ R46, R3, R46, 1 ;  /* 0x3f800000032e7423 */ /* 0x000fe2000001002e */
[----:B---3--:R-:W-:-:S03]  /*b9b0*/  FFMA.FTZ R3, R47, R81, R83 ;  /* 0x000000512f037223 */ /* 0x008fc60000010053 */
        /* <DEDUP_REMOVED lines=9> */
.L_x_2585:
[----:B------:R-:W-:Y:S04]  /*ba50*/  BSSY B0, `(.L_x_2586) ;  /* 0x0000017000007945 */ /* 0x000fe80003800000 */
[----:B------:R-:W-:Y:S05]  /*ba60*/  @P3 BRA `(.L_x_2587) ;  /* 0x0000000000543947 */ /* 0x000fea0003800000 */
[----:B0-----:R-:W2:Y:S01]  /*ba70*/  LDL.LU R47, [R1+0x70] ;  /* 0x00007000012f7983 */ /* 0x001ea20000300800 */
[----:B------:R-:W-:Y:S01]  /*ba80*/  MOV R3, UR5 ;  /* 0x0000000500037c02 */ /* 0x000fe20008000f00 */
[----:B------:R-:W-:Y:S02]  /*ba90*/  ULDC.64 UR14, c[0x0][0x288] ;  /* 0x0000a200000e7ab9 */ /* 0x000fe40000000a00 */
[----:B------:R-:W3:Y:S01]  /*baa0*/  LDL.LU R46, [R1+0x7c] ;  /* 0x00007c00012e7983 */ /* 0x000ee20000300800 */
[----:B------:R-:W-:Y:S02]  /*bab0*/  MOV R48, R4 ;  /* 0x0000000400307202 */ /* 0x000fe40000000f00 */
[----:B------:R-:W-:-:S03]  /*bac0*/  MOV R49, R7 ;  /* 0x0000000700317202 */ /* 0x000fc60000000f00 */
[----:B------:R-:W-:-:S04]  /*bad0*/  IMAD.WIDE.U32 R48, R57, UR14, R48 ;  /* 0x0000000e39307c25 */ /* 0x000fc8000f8e0030 */
[----:B--2---:R-:W-:-:S04]  /*bae0*/  FFMA.FTZ R3, R47, R3, UR13 ;  /* 0x0000000d2f037e23 */ /* 0x004fc80008010003 */
[----:B------:R-:W-:Y:S01]  /*baf0*/  FFMA.FTZ R50, R80, R50, -R3 ;  /* 0x0000003250327223 */ /* 0x000fe20000010803 */
[----:B------:R-:W-:-:S05]  /*bb00*/  MOV R3, UR5 ;  /* 0x0000000500037c02 */ /* 0x000fca0008000f00 */
[----:B---3--:R-:W-:-:S04]  /*bb10*/  FFMA.FTZ R3, R46, R3, UR13 ;  /* 0x0000000d2e037e23 */ /* 0x008fc80008010003 */
[----:B------:R-:W-:Y:S01]  /*bb20*/  FFMA.FTZ R51, R81, R51, -R3 ;  /* 0x0000003351337223 */ /* 0x000fe20000010803 */
[----:B------:R-:W-:-:S04]  /*bb30*/  IMAD R3, R59, UR14, RZ ;  /* 0x0000000e3b037c24 */ /* 0x000fc8000f8e02ff */
        /* <DEDUP_REMOVED lines=8> */
.L_x_2587:
[----:B------:R-:W-:Y:S05]  /*bbc0*/  BSYNC B0 ;  /* 0x0000000000007941 */ /* 0x000fea0003800000 */
.L_x_2586:
[----:B01----:R0:W5:Y:S04]  /*bbd0*/  LDL R49, [R1+0x60] ;  /* 0x0000600001317983 */ /* 0x0031680000100800 */
[----:B------:R0:W5:Y:S01]  /*bbe0*/  LDL R48, [R1+0x54] ;  /* 0x0000540001307983 */ /* 0x0001620000100800 */
[C---:B------:R-:W-:Y:S02]  /*bbf0*/  IADD3 R50, R2.reuse, 0x30, RZ ;  /* 0x0000003002327810 */ /* 0x040fe40007ffe0ff */
[C---:B------:R-:W-:Y:S02]  /*bc00*/  IADD3 R51, R2.reuse, 0x30, RZ ;  /* 0x0000003002337810 */ /* 0x040fe40007ffe0ff */
[C---:B------:R-:W-:Y:S02]  /*bc10*/  IADD3 R56, R2.reuse, 0x28, RZ ;  /* 0x0000002802387810 */ /* 0x040fe40007ffe0ff */
[----:B------:R-:W-:-:S02]  /*bc20*/  IADD3 R47, R2, 0x20, RZ ;  /* 0x00000020022f7810 */ /* 0x000fc40007ffe0ff */
[----:B------:R-:W-:Y:S02]  /*bc30*/  ISETP.GE.U32.AND P2, PT, R50, UR6, PT ;  /* 0x0000000632007c0c */ /* 0x000fe4000bf46070 */
[----:B------:R-:W-:Y:S02]  /*bc40*/  SHF.R.S32.HI R47, RZ, 0x1f, R47 ;  /* 0x0000001fff2f7819 */ /* 0x000fe4000001142f */
[----:B------:R-:W-:Y:S02]  /*bc50*/  SHF.R.S32.HI R56, RZ, 0x1f, R56 ;  /* 0x0000001fff387819 */ /* 0x000fe40000011438 */
[----:B------:R-:W-:Y:S02]  /*bc60*/  SHF.R.S32.HI R51, RZ, 0x1f, R51 ;  /* 0x0000001fff337819 */ /* 0x000fe40000011433 */
[C---:B------:R-:W-:Y:S02]  /*bc70*/  IADD3 R59, R2.reuse, 0x38, RZ ;  /* 0x00000038023b7810 */ /* 0x040fe40007ffe0ff */
[----:B------:R-:W-:-:S02]  /*bc80*/  IADD3 R57, R2, 0x40, RZ ;  /* 0x0000004002397810 */ /* 0x000fc40007ffe0ff */
[----:B------:R-:W-:Y:S02]  /*bc90*/  ISETP.GE.AND.EX P6, PT, R47, UR7, PT, P6 ;  /* 0x000000072f007c0c */ /* 0x000fe4000bfc6360 */
[----:B------:R-:W-:Y:S02]  /*bca0*/  ISETP.GE.AND.EX P0, PT, R56, UR7, PT, P0 ;  /* 0x0000000738007c0c */ /* 0x000fe4000bf06300 */
[----:B------:R-:W-:Y:S02]  /*bcb0*/  ISETP.GE.AND.EX P2, PT, R51, UR7, PT, P2 ;  /* 0x0000000733007c0c */ /* 0x000fe4000bf46320 */
[----:B------:R-:W-:Y:S02]  /*bcc0*/  ISETP.GE.U32.AND P3, PT, R59, UR6, PT ;  /* 0x000000063b007c0c */ /* 0x000fe4000bf66070 */
[----:B------:R-:W-:Y:S02]  /*bcd0*/  ISETP.GE.U32.AND P4, PT, R57, UR6, PT ;  /* 0x0000000639007c0c */ /* 0x000fe4000bf86070 */
[----:B------:R-:W-:-:S02]  /*bce0*/  ISETP.GT.U32.OR P6, PT, R0, 0x1bf, P6 ;  /* 0x000001bf0000780c */ /* 0x000fc400037c4470 */
[C---:B------:R-:W-:Y:S02]  /*bcf0*/  ISETP.GT.U32.OR P0, PT, R0.reuse, 0x1bf, P0 ;  /* 0x000001bf0000780c */ /* 0x040fe40000704470 */
[----:B------:R-:W-:Y:S01]  /*bd00*/  ISETP.GT.U32.OR P2, PT, R0, 0x1bf, P2 ;  /* 0x000001bf0000780c */ /* 0x000fe20001744470 */
[----:B0-----:R-:W-:-:S12]  /*bd10*/  @!P5 BRA `(.L_x_2588) ;  /* 0x000000000048d947 */ /* 0x001fd80003800000 */
        /* <DEDUP_REMOVED lines=18> */
.L_x_2588:
[----:B------:R-:W-:Y:S04]  /*be40*/  BSSY B0, `(.L_x_2589) ;  /* 0x0000015000007945 */ /* 0x000fe80003800000 */
[----:B------:R-:W-:Y:S05]  /*be50*/  @P6 BRA `(.L_x_2590) ;  /* 0x00000000004c6947 */ /* 0x000fea0003800000 */
[----:B------:R-:W-:Y:S01]  /*be60*/  MOV R3, UR5 ;  /* 0x0000000500037c02 */ /* 0x000fe20008000f00 */
[----:B------:R-:W-:-:S04]  /*be70*/  ULDC.64 UR14, c[0x0][0x288] ;  /* 0x0000a200000e7ab9 */ /* 0x000fc80000000a00 */
        /* <DEDUP_REMOVED lines=17> */
.L_x_2590:
[----:B------:R-:W-:Y:S05]  /*bf90*/  BSYNC B0 ;  /* 0x0000000000007941 */ /* 0x000fea0003800000 */
.L_x_2589:
        /* <DEDUP_REMOVED lines=21> */
.L_x_2591:
[----:B------:R-:W-:Y:S04]  /*c0f0*/  BSSY B0, `(.L_x_2592) ;  /* 0x0000017000007945 */ /* 0x000fe80003800000 */
[----:B------:R-:W-:Y:S05]  /*c100*/  @P0 BRA `(.L_x_2593) ;  /* 0x0000000000540947 */ /* 0x000fea0003800000 */
[----:B0-----:R-:W2:Y:S01]  /*c110*/  LDL.LU R47, [R1+0x50] ;  /* 0x00005000012f7983 */ /* 0x001ea20000300800 */
[----:B------:R-:W-:Y:S01]  /*c120*/  MOV R3, UR5 ;  /* 0x0000000500037c02 */ /* 0x000fe20008000f00 */
[----:B------:R-:W-:Y:S02]  /*c130*/  ULDC.64 UR14, c[0x0][0x288] ;  /* 0x0000a200000e7ab9 */ /* 0x000fe40000000a00 */
[----:B------:R-:W3:Y:S01]  /*c140*/  LDL.LU R46, [R1+0x44] ;  /* 0x00004400012e7983 */ /* 0x000ee20000300800 */
[----:B-----5:R-:W-:Y:S02]  /*c150*/  MOV R48, R4 ;  /* 0x0000000400307202 */ /* 0x020fe40000000f00 */
        /* <DEDUP_REMOVED lines=16> */
.L_x_2593:
[----:B------:R-:W-:Y:S05]  /*c260*/  BSYNC B0 ;  /* 0x0000000000007941 */ /* 0x000fea0003800000 */
.L_x_2592:
[----:B------:R-:W-:Y:S05]  /*c270*/  @!P5 BRA `(.L_x_2594) ;  /* 0x000000000050d947 */ /* 0x000fea0003800000 */
[----:B------:R-:W2:Y:S04]  /*c280*/  LDL R3, [R1+0x40] ;  /* 0x0000400001037983 */ /* 0x000ea80000100800 */
[----:B01----:R-:W3:Y:S01]  /*c290*/  LDL R47, [R1+0x3c] ;  /* 0x00003c00012f7983 */ /* 0x003ee20000100800 */
        /* <DEDUP_REMOVED lines=18> */
.L_x_2594:
[----:B------:R-:W-:Y:S04]  /*c3c0*/  BSSY B0, `(.L_x_2595) ;  /* 0x0000017000007945 */ /* 0x000fe80003800000 */
[----:B------:R-:W-:Y:S05]  /*c3d0*/  @P2 BRA `(.L_x_2596) ;  /* 0x0000000000542947 */ /* 0x000fea0003800000 */
[----:B01----:R-:W2:Y:S01]  /*c3e0*/  LDL.LU R47, [R1+0x40] ;  /* 0x00004000012f7983 */ /* 0x003ea20000300800 */
        /* <DEDUP_REMOVED lines=20> */
.L_x_2596:
[----:B------:R-:W-:Y:S05]  /*c530*/  BSYNC B0 ;  /* 0x0000000000007941 */ /* 0x000fea0003800000 */
.L_x_2595:
[C---:B------:R-:W-:Y:S02]  /*c540*/  IADD3 R55, R2.reuse, 0x48, RZ ;  /* 0x0000004802377810 */ /* 0x040fe40007ffe0ff */
[C---:B------:R-:W-:Y:S02]  /*c550*/  IADD3 R51, R2.reuse, 0x50, RZ ;  /* 0x0000005002337810 */ /* 0x040fe40007ffe0ff */
[C---:B------:R-:W-:Y:S02]  /*c560*/  IADD3 R53, R2.reuse, 0x58, RZ ;  /* 0x0000005802357810 */ /* 0x040fe40007ffe0ff */
[C---:B012--5:R-:W-:Y:S02]  /*c570*/  IADD3 R48, R2.reuse, 0x38, RZ ;  /* 0x0000003802307810 */ /* 0x067fe40007ffe0ff */
[C---:B------:R-:W-:Y:S02]  /*c580*/  IADD3 R54, R2.reuse, 0x58, RZ ;  /* 0x0000005802367810 */ /* 0x040fe40007ffe0ff */
[----:B------:R-:W-:-:S02]  /*c590*/  IADD3 R52, R2, 0x50, RZ ;  /* 0x0000005002347810 */ /* 0x000fc40007ffe0ff */
[C---:B------:R-:W-:Y:S02]  /*c5a0*/  IADD3 R56, R2.reuse, 0x48, RZ ;  /* 0x0000004802387810 */ /* 0x040fe40007ffe0ff */
[----:B------:R-:W-:Y:S02]  /*c5b0*/  IADD3 R58, R2, 0x40, RZ ;  /* 0x00000040023a7810 */ /* 0x000fe40007ffe0ff */
[----:B------:R-:W-:Y:S02]  /*c5c0*/  SHF.R.S32.HI R48, RZ, 0x1f, R48 ;  /* 0x0000001fff307819 */ /* 0x000fe40000011430 */
[----:B------:R-:W-:Y:S02]  /*c5d0*/  ISETP.GE.U32.AND P6, PT, R55, UR6, PT ;  /* 0x0000000637007c0c */ /* 0x000fe4000bfc6070 */
[----:B------:R-:W-:Y:S02]  /*c5e0*/  ISETP.GE.U32.AND P0, PT, R51, UR6, PT ;  /* 0x0000000633007c0c */ /* 0x000fe4000bf06070 */
[----:B------:R-:W-:-:S02]  /*c5f0*/  ISETP.GE.U32.AND P2, PT, R53, UR6, PT ;  /* 0x0000000635007c0c */ /* 0x000fc4000bf46070 */
[----:B------:R-:W-:Y:S02]  /*c600*/  SHF.R.S32.HI R58, RZ, 0x1f, R58 ;  /* 0x0000001fff3a7819 */ /* 0x000fe4000001143a */
[----:B------:R-:W-:Y:S02]  /*c610*/  SHF.R.S32.HI R56, RZ, 0x1f, R56 ;  /* 0x0000001fff387819 */ /* 0x000fe40000011438 */
[----:B------:R-:W-:Y:S02]  /*c620*/  SHF.R.S32.HI R52, RZ, 0x1f, R52 ;  /* 0x0000001fff347819 */ /* 0x000fe40000011434 */
[----:B------:R-:W-:Y:S02]  /*c630*/  SHF.R.S32.HI R54, RZ, 0x1f, R54 ;  /* 0x0000001fff367819 */ /* 0x000fe40000011436 */
[----:B------:R-:W-:Y:S02]  /*c640*/  ISETP.GE.AND.EX P3, PT, R48, UR7, PT, P3 ;  /* 0x0000000730007c0c */ /* 0x000fe4000bf66330 */
[----:B------:R-:W-:-:S02]  /*c650*/  ISETP.GE.AND.EX P4, PT, R58, UR7, PT, P4 ;  /* 0x000000073a007c0c */ /* 0x000fc4000bf86340 */
[----:B------:R-:W-:Y:S02]  /*c660*/  ISETP.GE.AND.EX P6, PT, R56, UR7, PT, P6 ;  /* 0x0000000738007c0c */ /* 0x000fe4000bfc6360 */
[----:B------:R-:W-:Y:S02]  /*c670*/  ISETP.GE.AND.EX P0, PT, R52, UR7, PT, P0 ;  /* 0x0000000734007c0c */ /* 0x000fe4000bf06300 */
[----:B------:R-:W-:Y:S02]  /*c680*/  ISETP.GE.AND.EX P2, PT, R54, UR7, PT, P2 ;  /* 0x0000000736007c0c */ /* 0x000fe4000bf46320 */
[C---:B------:R-:W-:Y:S02]  /*c690*/  ISETP.GT.U32.OR P3, PT, R0.reuse, 0x1bf, P3 ;  /* 0x000001bf0000780c */ /* 0x040fe40001f64470 */
[C---:B------:R-:W-:Y:S02]  /*c6a0*/  ISETP.GT.U32.OR P4, PT, R0.reuse, 0x1bf, P4 ;  /* 0x000001bf0000780c */ /* 0x040fe40002784470 */
[----:B------:R-:W-:-:S02]  /*c6b0*/  ISETP.GT.U32.OR P6, PT, R0, 0x1bf, P6 ;  /* 0x000001bf0000780c */ /* 0x000fc400037c4470 */
[C---:B------:R-:W-:Y:S02]  /*c6c0*/  ISETP.GT.U32.OR P0, PT, R0.reuse, 0x1bf, P0 ;  /* 0x000001bf0000780c */ /* 0x040fe40000704470 */
[----:B------:R-:W-:Y:S02]  /*c6d0*/  ISETP.GT.U32.OR P2, PT, R0, 0x1bf, P2 ;  /* 0x000001bf0000780c */ /* 0x000fe40001744470 */
[C---:B------:R-:W-:Y:S02]  /*c6e0*/  IADD3 R3, R2.reuse, 0x60, RZ ;  /* 0x0000006002037810 */ /* 0x040fe40007ffe0ff */
[----:B------:R-:W-:Y:S01]  /*c6f0*/  IADD3 R50, R2, 0x68, RZ ;  /* 0x0000006802327810 */ /* 0x000fe20007ffe0ff */
[----:B------:R-:W-:Y:S08]  /*c700*/  @!P5 BRA `(.L_x_2597) ;  /* 0x000000000048d947 */ /* 0x000ff00003800000 */
        /* <DEDUP_REMOVED lines=18> */
.L_x_2597:
        /* <DEDUP_REMOVED lines=8> */
[----:B------:R-:W-:-:S04]  /*c8b0*/  FFMA.FTZ R46, R124, R46, UR13 ;  /* 0x0000000d7c2e7e23 */ /* 0x000fc8000801002e */
        /* <DEDUP_REMOVED lines=12> */
.L_x_2599:
[----:B------:R-:W-:Y:S05]  /*c980*/  BSYNC B0 ;  /* 0x0000000000007941 */ /* 0x000fea0003800000 */
.L_x_2598:
[----:B------:R-:W-:Y:S05]  /*c990*/  @!P5 BRA `(.L_x_2600) ;  /* 0x00000000004cd947 */ /* 0x000fea0003800000 */
[----:B0-----:R-:W2:Y:S02]  /*c9a0*/  LDL R46, [R1] ;  /* 0x00000000012e7983 */ /* 0x001ea40000100800 */
        /* <DEDUP_REMOVED lines=18> */
.L_x_2600:
[----:B------:R-:W-:Y:S04]  /*cad0*/  BSSY B0, `(.L_x_2601) ;  /* 0x0000016000007945 */ /* 0x000fe80003800000 */
[----:B------:R-:W-:Y:S05]  /*cae0*/  @P4 BRA `(.L_x_2602) ;  /* 0x0000000000504947 */ /* 0x000fea0003800000 */
[----:B0-----:R-:W2:Y:S01]  /*caf0*/  LDL.LU R47, [R1] ;  /* 0x00000000012f7983 */ /* 0x001ea20000300800 */
[----:B------:R-:W-:Y:S01]  /*cb00*/  MOV R46, UR5 ;  /* 0x00000005002e7c02 */ /* 0x000fe20008000f00 */
[----:B------:R-:W-:Y:S01]  /*cb10*/  ULDC.64 UR14, c[0x0][0x288] ;  /* 0x0000a200000e7ab9 */ /* 0x000fe20000000a00 */
[----:B------:R-:W-:Y:S02]  /*cb20*/  MOV R48, R4 ;  /* 0x0000000400307202 */ /* 0x000fe40000000f00 */
[----:B------:R-:W-:-:S03]  /*cb30*/  MOV R49, R7 ;  /* 0x0000000700317202 */ /* 0x000fc60000000f00 */
[----:B------:R-:W-:-:S04]  /*cb40*/  IMAD.WIDE.U32 R48, R57, UR14, R48 ;  /* 0x0000000e39307c25 */ /* 0x000fc8000f8e0030 */
[----:B--2---:R-:W-:-:S04]  /*cb50*/  FFMA.FTZ R46, R47, R46, UR13 ;  /* 0x0000000d2f2e7e23 */ /* 0x004fc8000801002e */
[----:B------:R-:W-:Y:S01]  /*cb60*/  FFMA.FTZ R68, R80, R68, -R46 ;  /* 0x0000004450447223 */ /* 0x000fe2000001082e */
[----:B------:R-:W-:-:S05]  /*cb70*/  MOV R46, UR5 ;  /* 0x00000005002e7c02 */ /* 0x000fca0008000f00 */
[----:B------:R-:W-:-:S04]  /*cb80*/  FFMA.FTZ R46, R117, R46, UR13 ;  /* 0x0000000d752e7e23 */ /* 0x000fc8000801002e */
[----:B------:R-:W-:Y:S01]  /*cb90*/  FFMA.FTZ R69, R81, R69, -R46 ;  /* 0x0000004551457223 */ /* 0x000fe2000001082e */
[----:B------:R-:W-:-:S04]  /*cba0*/  IMAD R46, R58, UR14, RZ ;  /* 0x0000000e3a2e7c24 */ /* 0x000fc8000f8e02ff */
        /* <DEDUP_REMOVED lines=8> */
.L_x_2602:
[----:B------:R-:W-:Y:S05]  /*cc30*/  BSYNC B0 ;  /* 0x0000000000007941 */ /* 0x000fea0003800000 */
.L_x_2601:
[----:B------:R-:W-:Y:S05]  /*cc40*/  @!P5 BRA `(.L_x_2603) ;  /* 0x00000000004cd947 */ /* 0x000fea0003800000 */
[----:B01----:R-:W2:Y:S02]  /*cc50*/  LDL R46, [R1+0x4] ;  /* 0x00000400012e7983 */ /* 0x003ea40000100800 */
        /* <DEDUP_REMOVED lines=18> */
.L_x_2603:
[----:B------:R-:W-:Y:S04]  /*cd80*/  BSSY B0, `(.L_x_2604) ;  /* 0x0000016000007945 */ /* 0x000fe80003800000 */
[----:B------:R-:W-:Y:S05]  /*cd90*/  @P6 BRA `(.L_x_2605) ;  /* 0x0000000000506947 */ /* 0x000fea0003800000 */
[----:B01----:R-:W2:Y:S01]  /*cda0*/  LDL.LU R47, [R1+0x4] ;  /* 0x00000400012f7983 */ /* 0x003ea20000300800 */
        /* <DEDUP_REMOVED lines=19> */
.L_x_2605:
[----:B------:R-:W-:Y:S05]  /*cee0*/  BSYNC B0 ;  /* 0x0000000000007941 */ /* 0x000fea0003800000 */
.L_x_2604:
[----:B------:R-:W-:Y:S05]  /*cef0*/  @!P5 BRA `(.L_x_2606) ;  /* 0x000000000050d947 */ /* 0x000fea0003800000 */
[----:B012---:R-:W2:Y:S04]  /*cf00*/  LDL R46, [R1+0xc] ;  /* 0x00000c00012e7983 */ /* 0x007ea80000100800 */
[----:B------:R-:W3:Y:S01]  /*cf10*/  LDL R48, [R1+0x8] ;  /* 0x0000080001307983 */ /* 0x000ee20000100800 */
        /* <DEDUP_REMOVED lines=18> */
.L_x_2606:
[----:B------:R-:W-:Y:S04]  /*d040*/  BSSY B0, `(.L_x_2607) ;  /* 0x0000017000007945 */ /* 0x000fe80003800000 */
[----:B------:R-:W-:Y:S05]  /*d050*/  @P0 BRA `(.L_x_2608) ;  /* 0x0000000000540947 */ /* 0x000fea0003800000 */
[----:B012---:R-:W2:Y:S01]  /*d060*/  LDL.LU R48, [R1+0xc] ;  /* 0x00000c0001307983 */ /* 0x007ea20000300800 */
[----:B------:R-:W-:Y:S01]  /*d070*/  MOV R46, UR5 ;  /* 0x00000005002e7c02 */ /* 0x000fe20008000f00 */
[----:B------:R-:W-:Y:S02]  /*d080*/  ULDC.64 UR14, c[0x0][0x288] ;  /* 0x0000a200000e7ab9 */ /* 0x000fe40000000a00 */
[----:B------:R-:W3:Y:S01]  /*d090*/  LDL.LU R47, [R1+0x8] ;  /* 0x00000800012f7983 */ /* 0x000ee20000300800 */
[----:B------:R-:W-:Y:S01]  /*d0a0*/  MOV R49, R7 ;  /* 0x0000000700317202 */ /* 0x000fe20000000f00 */
[----:B--2---:R-:W-:Y:S01]  /*d0b0*/  FFMA.FTZ R46, R48, R46, UR13 ;  /* 0x0000000d302e7e23 */ /* 0x004fe2000801002e */
[----:B------:R-:W-:-:S03]  /*d0c0*/  MOV R48, R4 ;  /* 0x0000000400307202 */ /* 0x000fc60000000f00 */
[----:B------:R-:W-:Y:S01]  /*d0d0*/  FFMA.FTZ R74, R80, R74, -R46 ;  /* 0x0000004a504a7223 */ /* 0x000fe2000001082e */
[----:B------:R-:W-:Y:S01]  /*d0e0*/  MOV R46, UR5 ;  /* 0x00000005002e7c02 */ /* 0x000fe20008000f00 */
[----:B------:R-:W-:-:S04]  /*d0f0*/  IMAD.WIDE.U32 R48, R51, UR14, R48 ;  /* 0x0000000e33307c25 */ /* 0x000fc8000f8e0030 */
[----:B---3--:R-:W-:-:S04]  /*d100*/  FFMA.FTZ R46, R47, R46, UR13 ;  /* 0x0000000d2f2e7e23 */ /* 0x008fc8000801002e */
        /* <DEDUP_REMOVED lines=10> */
.L_x_2608:
[----:B------:R-:W-:Y:S05]  /*d1b0*/  BSYNC B0 ;  /* 0x0000000000007941 */ /* 0x000fea0003800000 */
.L_x_2607:
[----:B------:R-:W-:Y:S05]  /*d1c0*/  @!P5 BRA `(.L_x_2609) ;  /* 0x000000000050d947 */ /* 0x000fea0003800000 */
[----:B0123--:R-:W2:Y:S04]  /*d1d0*/  LDL R46, [R1+0x18] ;  /* 0x00001800012e7983 */ /* 0x00fea80000100800 */
        /* <DEDUP_REMOVED lines=19> */
.L_x_2609:
[----:B------:R-:W-:Y:S04]  /*d310*/  BSSY B0, `(.L_x_2610) ;  /* 0x0000017000007945 */ /* 0x000fe80003800000 */
[----:B------:R-:W-:Y:S05]  /*d320*/  @P2 BRA `(.L_x_2611) ;  /* 0x0000000000542947 */ /* 0x000fea0003800000 */
[----:B0123--:R-:W2:Y:S01]  /*d330*/  LDL.LU R48, [R1+0x18] ;  /* 0x0000180001307983 */ /* 0x00fea20000300800 */
[----:B------:R-:W-:Y:S01]  /*d340*/  MOV R47, UR5 ;  /* 0x00000005002f7c02 */ /* 0x000fe20008000f00 */
[----:B------:R-:W-:Y:S02]  /*d350*/  ULDC.64 UR14, c[0x0][0x288] ;  /* 0x0000a200000e7ab9 */ /* 0x000fe40000000a00 */
[----:B------:R-:W3:Y:S01]  /*d360*/  LDL.LU R46, [R1+0x14] ;  /* 0x00001400012e7983 */ /* 0x000ee20000300800 */
[----:B------:R-:W-:-:S04]  /*d370*/  IMAD R49, R54, UR14, RZ ;  /* 0x0000000e36317c24 */ /* 0x000fc8000f8e02ff */
[----:B------:R-:W-:Y:S02]  /*d380*/  IMAD R49, R53, UR15, R49 ;  /* 0x0000000f35317c24 */ /* 0x000fe4000f8e0231 */
[----:B--2---:R-:W-:Y:S01]  /*d390*/  FFMA.FTZ R47, R48, R47, UR13 ;  /* 0x0000000d302f7e23 */ /* 0x004fe2000801002f */
[----:B------:R-:W-:-:S03]  /*d3a0*/  MOV R48, UR5 ;  /* 0x0000000500307c02 */ /* 0x000fc60008000f00 */
[----:B------:R-:W-:Y:S01]  /*d3b0*/  FFMA.FTZ R76, R80, R76, -R47 ;  /* 0x0000004c504c7223 */ /* 0x000fe2000001082f */
[----:B------:R-:W-:Y:S01]  /*d3c0*/  MOV R47, R7 ;  /* 0x00000007002f7202 */ /* 0x000fe20000000f00 */
[----:B---3--:R-:W-:Y:S01]  /*d3d0*/  FFMA.FTZ R48, R46, R48, UR13 ;  /* 0x0000000d2e307e23 */ /* 0x008fe20008010030 */
[----:B------:R-:W-:-:S03]  /*d3e0*/  MOV R46, R4 ;  /* 0x00000004002e7202 */ /* 0x000fc60000000f00 */
[----:B------:R-:W-:Y:S02]  /*d3f0*/  FFMA.FTZ R77, R81, R77, -R48 ;  /* 0x0000004d514d7223 */ /* 0x000fe40000010830 */
        /* <DEDUP_REMOVED lines=8> */
.L_x_2611:
[----:B------:R-:W-:Y:S05]  /*d480*/  BSYNC B0 ;  /* 0x0000000000007941 */ /* 0x000fea0003800000 */
.L_x_2610:
[----:B------:R0:W5:Y:S04]  /*d490*/  LDL R60, [R1+0x20] ;  /* 0x00002000013c7983 */ /* 0x0001680000100800 */
[----:B------:R0:W5:Y:S01]  /*d4a0*/  LDL R59, [R1+0x1c] ;  /* 0x00001c00013b7983 */ /* 0x0001620000100800 */
[C---:B------:R-:W-:Y:S02]  /*d4b0*/  IADD3 R55, R2.reuse, 0x70, RZ ;  /* 0x0000007002377810 */ /* 0x040fe40007ffe0ff */
[C---:B01234-:R-:W-:Y:S02]  /*d4c0*/  IADD3 R48, R2.reuse, 0x78, RZ ;  /* 0x0000007802307810 */ /* 0x05ffe40007ffe0ff */
[----:B------:R-:W-:Y:S02]  /*d4d0*/  IADD3 R49, R2, 0x80, RZ ;  /* 0x0000008002317810 */ /* 0x000fe40007ffe0ff */
[----:B------:R-:W-:-:S02]  /*d4e0*/  ISETP.GE.U32.AND P6, PT, R3, UR6, PT ;  /* 0x0000000603007c0c */ /* 0x000fc4000bfc6070 */
[----:B------:R-:W-:Y:S02]  /*d4f0*/  ISETP.GE.U32.AND P0, PT, R50, UR6, PT ;  /* 0x0000000632007c0c */ /* 0x000fe4000bf06070 */
[----:B------:R-:W-:Y:S02]  /*d500*/  ISETP.GE.U32.AND P2, PT, R55, UR6, PT ;  /* 0x0000000637007c0c */ /* 0x000fe4000bf46070 */
[----:B------:R-:W-:Y:S02]  /*d510*/  ISETP.GE.U32.AND P3, PT, R48, UR6, PT ;  /* 0x0000000630007c0c */ /* 0x000fe4000bf66070 */
[----:B------:R-:W-:Y:S02]  /*d520*/  ISETP.GE.U32.AND P4, PT, R49, UR6, PT ;  /* 0x0000000631007c0c */ /* 0x000fe4000bf86070 */
[----:B------:R-:W-:Y:S02]  /*d530*/  SHF.R.S32.HI R46, RZ, 0x1f, R3 ;  /* 0x0000001fff2e7819 */ /* 0x000fe40000011403 */
[----:B------:R-:W-:-:S02]  /*d540*/  SHF.R.S32.HI R57, RZ, 0x1f, R50 ;  /* 0x0000001fff397819 */ /* 0x000fc40000011432 */
[----:B------:R-:W-:Y:S02]  /*d550*/  SHF.R.S32.HI R56, RZ, 0x1f, R55 ;  /* 0x0000001fff387819 */ /* 0x000fe40000011437 */
[----:B------:R-:W-:Y:S02]  /*d560*/  SHF.R.S32.HI R54, RZ, 0x1f, R48 ;  /* 0x0000001fff367819 */ /* 0x000fe40000011430 */
[----:B------:R-:W-:Y:S02]  /*d570*/  SHF.R.S32.HI R51, RZ, 0x1f, R49 ;  /* 0x0000001fff337819 */ /* 0x000fe40000011431 */
[----:B------:R-:W-:Y:S02]  /*d580*/  ISETP.GE.AND.EX P6, PT, R46, UR7, PT, P6 ;  /* 0x000000072e007c0c */ /* 0x000fe4000bfc6360 */
[----:B------:R-:W-:Y:S02]  /*d590*/  ISETP.GE.AND.EX P0, PT, R57, UR7, PT, P0 ;  /* 0x0000000739007c0c */ /* 0x000fe4000bf06300 */
[----:B------:R-:W-:-:S02]  /*d5a0*/  ISETP.GE.AND.EX P2, PT, R56, UR7, PT, P2 ;  /* 0x0000000738007c0c */ /* 0x000fc4000bf46320 */
[----:B------:R-:W-:Y:S02]  /*d5b0*/  ISETP.GE.AND.EX P3, PT, R54, UR7, PT, P3 ;  /* 0x0000000736007c0c */ /* 0x000fe4000bf66330 */
[----:B------:R-:W-:Y:S02]  /*d5c0*/  ISETP.GE.AND.EX P4, PT, R51, UR7, PT, P4 ;  /* 0x0000000733007c0c */ /* 0x000fe4000bf86340 */
[C---:B------:R-:W-:Y:S02]  /*d5d0*/  ISETP.GT.U32.OR P6, PT, R0.reuse, 0x1bf, P6 ;  /* 0x000001bf0000780c */ /* 0x040fe400037c4470 */
[C---:B------:R-:W-:Y:S02]  /*d5e0*/  ISETP.GT.U32.OR P0, PT, R0.reuse, 0x1bf, P0 ;  /* 0x000001bf0000780c */ /* 0x040fe40000704470 */
[C---:B------:R-:W-:Y:S02]  /*d5f0*/  ISETP.GT.U32.OR P2, PT, R0.reuse, 0x1bf, P2 ;  /* 0x000001bf0000780c */ /* 0x040fe40001744470 */
[----:B------:R-:W-:-:S02]  /*d600*/  ISETP.GT.U32.OR P3, PT, R0, 0x1bf, P3 ;  /* 0x000001bf0000780c */ /* 0x000fc40001f64470 */
[----:B------:R-:W-:Y:S02]  /*d610*/  ISETP.GT.U32.OR P4, PT, R0, 0x1bf, P4 ;  /* 0x000001bf0000780c */ /* 0x000fe40002784470 */
[C---:B------:R-:W-:Y:S02]  /*d620*/  IADD3 R52, R2.reuse, 0x88, RZ ;  /* 0x0000008802347810 */ /* 0x040fe40007ffe0ff */
[----:B------:R-:W-:Y:S01]  /*d630*/  IADD3 R53, R2, 0x90, RZ ;  /* 0x0000009002357810 */ /* 0x000fe20007ffe0ff */
[----:B------:R-:W-:Y:S08]  /*d640*/  @!P5 BRA `(.L_x_2612) ;  /* 0x000000000048d947 */ /* 0x000ff00003800000 */
        /* <DEDUP_REMOVED lines=18> */
.L_x_2612:
[----:B------:R-:W-:Y:S04]  /*d770*/  BSSY B0, `(.L_x_2613) ;  /* 0x0000015000007945 */ /* 0x000fe80003800000 */
[----:B------:R-:W-:Y:S05]  /*d780*/  @P6 BRA `(.L_x_2614) ;  /* 0x00000000004c6947 */ /* 0x000fea0003800000 */
[----:B------:R-:W-:Y:S01]  /*d790*/  MOV R47, UR5 ;  /* 0x00000005002f7c02 */ /* 0x000fe20008000f00 */
[----:B------:R-:W-:-:S04]  /*d7a0*/  ULDC.64 UR14, c[0x0][0x288] ;  /* 0x0000a200000e7ab9 */ /* 0x000fc80000000a00 */
[----:B-----5:R-:W-:Y:S01]  /*d7b0*/  FFMA.FTZ R47, R60, R47, UR13 ;  /* 0x0000000d3c2f7e23 */ /* 0x020fe2000801002f */
[----:B------:R-:W-:-:S03]  /*d7c0*/  IMAD R60, R46, UR14, RZ ;  /* 0x0000000e2e3c7c24 */ /* 0x000fc6000f8e02ff */
[----:B------:R-:W-:Y:S01]  /*d7d0*/  FFMA.FTZ R58, R80, R10, -R47 ;  /* 0x0000000a503a7223 */ /* 0x000fe2000001082f */
[----:B------:R-:W-:Y:S01]  /*d7e0*/  MOV R10, UR5 ;  /* 0x00000005000a7c02 */ /* 0x000fe20008000f00 */
[----:B------:R-:W-:-:S04]  /*d7f0*/  IMAD R60, R3, UR15, R60 ;  /* 0x0000000f033c7c24 */ /* 0x000fc8000f8e023c */
[----:B------:R-:W-:-:S04]  /*d800*/  FFMA.FTZ R10, R59, R10, UR13 ;  /* 0x0000000d3b0a7e23 */ /* 0x000fc8000801000a */
[----:B------:R-:W-:Y:S01]  /*d810*/  FFMA.FTZ R59, R81, R11, -R10 ;  /* 0x0000000b513b7223 */ /* 0x000fe2000001080a */
[----:B------:R-:W-:Y:S02]  /*d820*/  MOV R10, R4 ;  /* 0x00000004000a7202 */ /* 0x000fe40000000f00 */
[----:B------:R-:W-:-:S03]  /*d830*/  MOV R11, R7 ;  /* 0x00000007000b7202 */ /* 0x000fc60000000f00 */
        /* <DEDUP_REMOVED lines=8> */
.L_x_2614:
[----:B------:R-:W-:Y:S05]  /*d8c0*/  BSYNC B0 ;  /* 0x0000000000007941 */ /* 0x000fea0003800000 */
.L_x_2613:
        /* <DEDUP_REMOVED lines=21> */
.L_x_2615:
[----:B------:R-:W-:Y:S04]  /*da20*/  BSSY B0, `(.L_x_2616) ;  /* 0x0000017000007945 */ /* 0x000fe80003800000 */
[----:B------:R-:W-:Y:S05]  /*da30*/  @P0 BRA `(.L_x_2617) ;  /* 0x0000000000540947 */ /* 0x000fea0003800000 */
[----:B0-----:R-:W2:Y:S01]  /*da40*/  LDL.LU R11, [R1+0x30] ;  /* 0x00003000010b7983 */ /* 0x001ea20000300800 */
[----:B------:R-:W-:-:S03]  /*da50*/  ULDC.64 UR14, c[0x0][0x288] ;  /* 0x0000a200000e7ab9 */ /* 0x000fc60000000a00 */
[----:B------:R-:W3:Y:S01]  /*da60*/  LDL.LU R10, [R1+0x2c] ;  /* 0x00002c00010a7983 */ /* 0x000ee20000300800 */
[----:B------:R-:W-:Y:S01]  /*da70*/  MOV R3, UR5 ;  /* 0x0000000500037c02 */ /* 0x000fe20008000f00 */
[----:B------:R-:W-:Y:S01]  /*da80*/  IMAD R47, R57, UR14, RZ ;  /* 0x0000000e392f7c24 */ /* 0x000fe2000f8e02ff */
[----:B------:R-:W-:-:S03]  /*da90*/  MOV R46, UR5 ;  /* 0x00000005002e7c02 */ /* 0x000fc60008000f00 */
[----:B------:R-:W-:Y:S02]  /*daa0*/  IMAD R47, R50, UR15, R47 ;  /* 0x0000000f322f7c24 */ /* 0x000fe4000f8e022f */
[----:B--2---:R-:W-:Y:S01]  /*dab0*/  FFMA.FTZ R3, R11, R3, UR13 ;  /* 0x0000000d0b037e23 */ /* 0x004fe20008010003 */
[----:B------:R-:W-:Y:S01]  /*dac0*/  MOV R11, R7 ;  /* 0x00000007000b7202 */ /* 0x000fe20000000f00 */
[----:B---3--:R-:W-:Y:S01]  /*dad0*/  FFMA.FTZ R46, R10, R46, UR13 ;  /* 0x0000000d0a2e7e23 */ /* 0x008fe2000801002e */
[----:B------:R-:W-:Y:S01]  /*dae0*/  MOV R10, R4 ;  /* 0x00000004000a7202 */ /* 0x000fe20000000f00 */
[----:B------:R-:W-:Y:S02]  /*daf0*/  FFMA.FTZ R3, R80, R12, -R3 ;  /* 0x0000000c50037223 */ /* 0x000fe40000010803 */
        /* <DEDUP_REMOVED lines=9> */
.L_x_2617:
[----:B------:R-:W-:Y:S05]  /*db90*/  BSYNC B0 ;  /* 0x0000000000007941 */ /* 0x000fea0003800000 */
.L_x_2616:
[----:B------:R-:W-:Y:S05]  /*dba0*/  @!P5 BRA `(.L_x_2618) ;  /* 0x000000000050d947 */ /* 0x000fea0003800000 */
[----:B------:R-:W2:Y:S04]  /*dbb0*/  LDL R3, [R1+0x28] ;  /* 0x0000280001037983 */ /* 0x000ea80000100800 */
[----:B01----:R-:W3:Y:S01]  /*dbc0*/  LDL R10, [R1+0x24] ;  /* 0x00002400010a7983 */ /* 0x003ee20000100800 */
[----:B--2---:R-:W-:Y:S01]  /*dbd0*/  FFMA.FTZ R3, R3, R80, R82 ;  /* 0x0000005003037223 */ /* 0x004fe20000010052 */
[----:B---3--:R-:W-:-:S03]  /*dbe0*/  FFMA.FTZ R10, R10, R81, R83 ;  /* 0x000000510a0a7223 */ /* 0x008fc60000010053 */
        /* <DEDUP_REMOVED lines=16> */
.L_x_2618:
[----:B------:R-:W-:Y:S04]  /*dcf0*/  BSSY B0, `(.L_x_2619) ;  /* 0x0000017000007945 */ /* 0x000fe80003800000 */
[----:B------:R-:W-:Y:S05]  /*dd00*/  @P2 BRA `(.L_x_2620) ;  /* 0x0000000000542947 */ /* 0x000fea0003800000 */
[----:B01----:R-:W2:Y:S01]  /*dd10*/  LDL.LU R11, [R1+0x28] ;  /* 0x00002800010b7983 */ /* 0x003ea20000300800 */
[----:B------:R-:W-:Y:S01]  /*dd20*/  MOV R3, UR5 ;  /* 0x0000000500037c02 */ /* 0x000fe20008000f00 */
[----:B------:R-:W-:Y:S02]  /*dd30*/  ULDC.64 UR14, c[0x0][0x288] ;  /* 0x0000a200000e7ab9 */ /* 0x000fe40000000a00 */
[----:B------:R-:W3:Y:S01]  /*dd40*/  LDL.LU R10, [R1+0x24] ;  /* 0x00002400010a7983 */ /* 0x000ee20000300800 */
[----:B------:R-:W-:Y:S01]  /*dd50*/  MOV R12, UR5 ;  /* 0x00000005000c7c02 */ /* 0x000fe20008000f00 */
[----:B------:R-:W-:Y:S02]  /*dd60*/  IMAD R56, R56, UR14, RZ ;  /* 0x0000000e38387c24 */ /* 0x000fe4000f8e02ff */
[----:B--2---:R-:W-:Y:S01]  /*dd70*/  FFMA.FTZ R3, R11, R3, UR13 ;  /* 0x0000000d0b037e23 */ /* 0x004fe20008010003 */
[----:B------:R-:W-:Y:S01]  /*dd80*/  MOV R11, R7 ;  /* 0x00000007000b7202 */ /* 0x000fe20000000f00 */
[----:B---3--:R-:W-:Y:S01]  /*dd90*/  FFMA.FTZ R12, R10, R12, UR13 ;  /* 0x0000000d0a0c7e23 */ /* 0x008fe2000801000c */
[----:B------:R-:W-:Y:S01]  /*dda0*/  MOV R10, R4 ;  /* 0x00000004000a7202 */ /* 0x000fe20000000f00 */
[----:B------:R-:W-:-:S02]  /*ddb0*/  FFMA.FTZ R14, R80, R14, -R3 ;  /* 0x0000000e500e7223 */ /* 0x000fc40000010803 */
[----:B------:R-:W-:Y:S02]  /*ddc0*/  FFMA.FTZ R15, R81, R15, -R12 ;  /* 0x0000000f510f7223 */ /* 0x000fe4000001080c */
[----:B------:R-:W-:-:S04]  /*ddd0*/  IMAD.WIDE.U32 R10, R55, UR14, R10 ;  /* 0x0000000e370a7c25 */ /* 0x000fc8000f8e000a */
[----:B------:R-:W-:Y:S01]  /*dde0*/  FMUL.FTZ R14, R14, UR26 ;  /* 0x0000001a0e0e7c20 */ /* 0x000fe20008410000 */
[----:B------:R-:W-:Y:S01]  /*ddf0*/  FMUL.FTZ R15, R15, UR26 ;  /* 0x0000001a0f0f7c20 */ /* 0x000fe20008410000 */
[----:B------:R-:W-:Y:S01]  /*de00*/  IMAD R55, R55, UR15, R56 ;  /* 0x0000000f37377c24 */ /* 0x000fe2000f8e0238 */
[----:B------:R-:W-:Y:S02]  /*de10*/  ULDC.64 UR14, c[0x0][0x210] ;  /* 0x00008400000e7ab9 */ /* 0x000fe40000000a00 */
[----:B------:R-:W-:Y:S02]  /*de20*/  LEA R12, P0, R10, UR14, 0x2 ;  /* 0x0000000e0a0c7c11 */ /* 0x000fe4000f8010ff */
[----:B------:R-:W-:-:S04]  /*de30*/  IADD3 R55, R11, R55, RZ ;  /* 0x000000370b377210 */ /* 0x000fc80007ffe0ff */
[----:B------:R-:W-:-:S05]  /*de40*/  LEA.HI.X R13, R10, UR15, R55, 0x2, P0 ;  /* 0x0000000f0a0d7c11 */ /* 0x000fca00080f1437 */
[----:B------:R2:W-:Y:S02]  /*de50*/  STG.E.64 desc[UR22][R12.64], R14 ;  /* 0x0000000e0c007986 */ /* 0x0005e4000c101b16 */
.L_x_2620:
[----:B------:R-:W-:Y:S05]  /*de60*/  BSYNC B0 ;  /* 0x0000000000007941 */ /* 0x000fea0003800000 */
.L_x_2619:
[----:B------:R-:W-:Y:S05]  /*de70*/  @!P5 BRA `(.L_x_2621) ;  /* 0x00000000004cd947 */ /* 0x000fea0003800000 */
[----:B------:R-:W3:Y:S01]  /*de80*/  LDL R3, [R1+0x10] ;  /* 0x0000100001037983 */ /* 0x000ee20000100800 */
[----:B01----:R-:W-:-:S04]  /*de90*/  FFMA.FTZ R10, R123, R81, R83 ;  /* 0x000000517b0a7223 */ /* 0x003fc80000010053 */
[----:B--2---:R-:W-:-:S06]  /*dea0*/  FMUL.FTZ R14, R10, -1.4426950216293334961 ;  /* 0xbfb8aa3b0a0e7820 */ /* 0x004fcc0000410000 */
        /* <DEDUP_REMOVED lines=16> */
.L_x_2621:
[----:B------:R-:W-:Y:S04]  /*dfb0*/  BSSY B0, `(.L_x_2622) ;  /* 0x0000016000007945 */ /* 0x000fe80003800000 */
[----:B------:R-:W-:Y:S05]  /*dfc0*/  @P3 BRA `(.L_x_2623) ;  /* 0x0000000000503947 */ /* 0x000fea0003800000 */
[----:B01----:R-:W3:Y:S01]  /*dfd0*/  LDL.LU R10, [R1+0x10] ;  /* 0x00001000010a7983 */ /* 0x003ee20000300800 */
[----:B------:R-:W-:Y:S01]  /*dfe0*/  MOV R3, UR5 ;  /* 0x0000000500037c02 */ /* 0x000fe20008000f00 */
[----:B------:R-:W-:Y:S01]  /*dff0*/  ULDC.64 UR14, c[0x0][0x288] ;  /* 0x0000a200000e7ab9 */ /* 0x000fe20000000a00 */
[----:B------:R-:W-:Y:S01]  /*e000*/  MOV R11, R7 ;  /* 0x00000007000b7202 */ /* 0x000fe20000000f00 */
[----:B--2---:R-:W-:Y:S01]  /*e010*/  IMAD R13, R54, UR14, RZ ;  /* 0x0000000e360d7c24 */ /* 0x004fe2000f8e02ff */
[----:B------:R-:W-:-:S03]  /*e020*/  MOV R14, UR5 ;  /* 0x00000005000e7c02 */ /* 0x000fc60008000f00 */
[----:B------:R-:W-:Y:S02]  /*e030*/  IMAD R13, R48, UR15, R13 ;  /* 0x0000000f300d7c24 */ /* 0x000fe4000f8e020d */
[----:B------:R-:W-:-:S04]  /*e040*/  FFMA.FTZ R14, R123, R14, UR13 ;  /* 0x0000000d7b0e7e23 */ /* 0x000fc8000801000e */
[----:B------:R-:W-:-:S04]  /*e050*/  FFMA.FTZ R15, R81, R17, -R14 ;  /* 0x00000011510f7223 */ /* 0x000fc8000001080e */
[----:B------:R-:W-:Y:S01]  /*e060*/  FMUL.FTZ R15, R15, UR26 ;  /* 0x0000001a0f0f7c20 */ /* 0x000fe20008410000 */
[----:B---3--:R-:W-:Y:S01]  /*e070*/  FFMA.FTZ R3, R10, R3, UR13 ;  /* 0x0000000d0a037e23 */ /* 0x008fe20008010003 */
[----:B------:R-:W-:-:S03]  /*e080*/  MOV R10, R4 ;  /* 0x00000004000a7202 */ /* 0x000fc60000000f00 */
[----:B------:R-:W-:Y:S02]  /*e090*/  FFMA.FTZ R3, R80, R16, -R3 ;  /* 0x0000001050037223 */ /* 0x000fe40000010803 */
[----:B------:R-:W-:Y:S01]  /*e0a0*/  IMAD.WIDE.U32 R10, R48, UR14, R10 ;  /* 0x0000000e300a7c25 */ /* 0x000fe2000f8e000a */
[----:B------:R-:W-:-:S03]  /*e0b0*/  ULDC.64 UR14, c[0x0][0x210] ;  /* 0x00008400000e7ab9 */ /* 0x000fc60000000a00 */
[----:B------:R-:W-:Y:S01]  /*e0c0*/  FMUL.FTZ R14, R3, UR26 ;  /* 0x0000001a030e7c20 */ /* 0x000fe20008410000 */
[----:B------:R-:W-:Y:S02]  /*e0d0*/  LEA R12, P0, R10, UR14, 0x2 ;  /* 0x0000000e0a0c7c11 */ /* 0x000fe4000f8010ff */
[----:B------:R-:W-:-:S04]  /*e0e0*/  IADD3 R13, R11, R13, RZ ;  /* 0x0000000d0b0d7210 */ /* 0x000fc80007ffe0ff */
[----:B------:R-:W-:-:S05]  /*e0f0*/  LEA.HI.X R13, R10, UR15, R13, 0x2, P0 ;  /* 0x0000000f0a0d7c11 */ /* 0x000fca00080f140d */
[----:B------:R3:W-:Y:S02]  /*e100*/  STG.E.64 desc[UR22][R12.64], R14 ;  /* 0x0000000e0c007986 */ /* 0x0007e4000c101b16 */
.L_x_2623:
[----:B------:R-:W-:Y:S05]  /*e110*/  BSYNC B0 ;  /* 0x0000000000007941 */ /* 0x000fea0003800000 */
.L_x_2622:
[----:B------:R-:W-:Y:S05]  /*e120*/  @!P5 BRA `(.L_x_2624) ;  /* 0x000000000048d947 */ /* 0x000fea0003800000 */
[----:B------:R-:W-:Y:S01]  /*e130*/  FFMA.FTZ R3, R118, R80, R82 ;  /* 0x0000005076037223 */ /* 0x000fe20000010052 */
[----:B01----:R-:W-:-:S03]  /*e140*/  FFMA.FTZ R10, R116, R81, R83 ;  /* 0x00000051740a7223 */ /* 0x003fc60000010053 */
[----:B------:R-:W-:Y:S01]  /*e150*/  FMUL.FTZ R11, R3, -1.4426950216293334961 ;  /* 0xbfb8aa3b030b7820 */ /* 0x000fe20000410000 */
[----:B--23--:R-:W-:-:S05]  /*e160*/  FMUL.FTZ R14, R10, -1.4426950216293334961 ;  /* 0xbfb8aa3b0a0e7820 */ /* 0x00cfca0000410000 */
        /* <DEDUP_REMOVED lines=14> */
.L_x_2624:
[----:B------:R-:W-:Y:S04]  /*e250*/  BSSY B0, `(.L_x_2625) ;  /* 0x0000015000007945 */ /* 0x000fe80003800000 */
[----:B------:R-:W-:Y:S05]  /*e260*/  @P4 BRA `(.L_x_2626) ;  /* 0x00000000004c4947 */ /* 0x000fea0003800000 */
[----:B------:R-:W-:Y:S01]  /*e270*/  ULDC.64 UR14, c[0x0][0x288] ;  /* 0x0000a200000e7ab9 */ /* 0x000fe20000000a00 */
[----:B01----:R-:W-:Y:S01]  /*e280*/  MOV R10, R4 ;  /* 0x00000004000a7202 */ /* 0x003fe20000000f00 */
[----:B--23--:R-:W-:Y:S01]  /*e290*/  IMAD R12, R51, UR14, RZ ;  /* 0x0000000e330c7c24 */ /* 0x00cfe2000f8e02ff */
[----:B------:R-:W-:Y:S02]  /*e2a0*/  MOV R11, R7 ;  /* 0x00000007000b7202 */ /* 0x000fe40000000f00 */
[----:B------:R-:W-:Y:S02]  /*e2b0*/  MOV R3, UR5 ;  /* 0x0000000500037c02 */ /* 0x000fe40008000f00 */
[----:B------:R-:W-:Y:S01]  /*e2c0*/  MOV R13, UR5 ;  /* 0x00000005000d7c02 */ /* 0x000fe20008000f00 */
[----:B------:R-:W-:-:S04]  /*e2d0*/  IMAD.WIDE.U32 R10, R49, UR14, R10 ;  /* 0x0000000e310a7c25 */ /* 0x000fc8000f8e000a */
[----:B------:R-:W-:Y:S01]  /*e2e0*/  FFMA.FTZ R3, R118, R3, UR13 ;  /* 0x0000000d76037e23 */ /* 0x000fe20008010003 */
[----:B------:R-:W-:Y:S02]  /*e2f0*/  IMAD R49, R49, UR15, R12 ;  /* 0x0000000f31317c24 */ /* 0x000fe4000f8e020c */
[----:B------:R-:W-:Y:S01]  /*e300*/  FFMA.FTZ R116, R116, R13, UR13 ;  /* 0x0000000d74747e23 */ /* 0x000fe2000801000d */
[----:B------:R-:W-:Y:S01]  /*e310*/  ULDC.64 UR14, c[0x0][0x210] ;  /* 0x00008400000e7ab9 */ /* 0x000fe20000000a00 */
[----:B------:R-:W-:Y:S01]  /*e320*/  FFMA.FTZ R3, R80, R18, -R3 ;  /* 0x0000001250037223 */ /* 0x000fe20000010803 */
[C---:B------:R-:W-:Y:S01]  /*e330*/  LEA R12, P0, R10.reuse, UR14, 0x2 ;  /* 0x0000000e0a0c7c11 */ /* 0x040fe2000f8010ff */
[----:B------:R-:W-:Y:S01]  /*e340*/  FFMA.FTZ R15, R81, R19, -R116 ;  /* 0x00000013510f7223 */ /* 0x000fe20000010874 */
[----:B------:R-:W-:Y:S01]  /*e350*/  IADD3 R49, R11, R49, RZ ;  /* 0x000000310b317210 */ /* 0x000fe20007ffe0ff */
[----:B------:R-:W-:Y:S02]  /*e360*/  FMUL.FTZ R14, R3, UR26 ;  /* 0x0000001a030e7c20 */ /* 0x000fe40008410000 */
[----:B------:R-:W-:Y:S01]  /*e370*/  FMUL.FTZ R15, R15, UR26 ;  /* 0x0000001a0f0f7c20 */ /* 0x000fe20008410000 */
[----:B------:R-:W-:-:S05]  /*e380*/  LEA.HI.X R13, R10, UR15, R49, 0x2, P0 ;  /* 0x0000000f0a0d7c11 */ /* 0x000fca00080f1431 */
[----:B------:R4:W-:Y:S02]  /*e390*/  STG.E.64 desc[UR22][R12.64], R14 ;  /* 0x0000000e0c007986 */ /* 0x0009e4000c101b16 */
.L_x_2626:
[----:B------:R-:W-:Y:S05]  /*e3a0*/  BSYNC B0 ;  /* 0x0000000000007941 */ /* 0x000fea0003800000 */
.L_x_2625:
[C---:B0-----:R-:W-:Y:S02]  /*e3b0*/  IADD3 R47, R2.reuse, 0x98, RZ ;  /* 0x00000098022f7810 */ /* 0x041fe40007ffe0ff */
[C---:B------:R-:W-:Y:S02]  /*e3c0*/  IADD3 R19, R2.reuse, 0xa0, RZ ;  /* 0x000000a002137810 */ /* 0x040fe40007ffe0ff */
[----:B------:R-:W-:Y:S02]  /*e3d0*/  IADD3 R3, R2, 0xa8, RZ ;  /* 0x000000a802037810 */ /* 0x000fe40007ffe0ff */
        /* <DEDUP_REMOVED lines=19> */
[----:B------:R-:W-:Y:S02]  /*e510*/  ISETP.GT.U32.OR P4, PT, R0, 0x1bf, P4 ;  /* 0x000001bf0000780c */ /* 0x000fe40002784470 */
[----:B------:R-:W-:-:S02]  /*e520*/  IADD3 R17, R2, 0xb0, RZ ;  /* 0x000000b002117810 */ /* 0x000fc40007ffe0ff */
[----:B------:R-:W-:Y:S01]  /*e530*/  IADD3 R18, R2, 0xb8, RZ ;  /* 0x000000b802127810 */ /* 0x000fe20007ffe0ff */
[----:B------:R-:W-:Y:S08]  /*e540*/  @!P5 BRA `(.L_x_2627) ;  /* 0x000000000048d947 */ /* 0x000ff00003800000 */
[----:B-1----:R-:W-:Y:S01]  /*e550*/  FFMA.FTZ R10, R115, R80, R82 ;  /* 0x00000050730a7223 */ /* 0x002fe20000010052 */
[----:B------:R-:W-:-:S03]  /*e560*/  FFMA.FTZ R11, R114, R81, R83 ;  /* 0x00000051720b7223 */ /* 0x000fc60000010053 */
[----:B--234-:R-:W-:Y:S01]  /*e570*/  FMUL.FTZ R12, R10, -1.4426950216293334961 ;  /* 0xbfb8aa3b0a0c7820 */ /* 0x01cfe20000410000 */
        /* <DEDUP_REMOVED lines=15> */
.L_x_2627:
[----:B------:R-:W-:Y:S04]  /*e670*/  BSSY B0, `(.L_x_2628) ;  /* 0x0000015000007945 */ /* 0x000fe80003800000 */
[----:B------:R-:W-:Y:S05]  /*e680*/  @P6 BRA `(.L_x_2629) ;  /* 0x00000000004c6947 */ /* 0x000fea0003800000 */
[----:B-1----:R-:W-:Y:S01]  /*e690*/  MOV R10, UR5 ;  /* 0x00000005000a7c02 */ /* 0x002fe20008000f00 */
[----:B------:R-:W-:Y:S01]  /*e6a0*/  ULDC.64 UR14, c[0x0][0x288] ;  /* 0x0000a200000e7ab9 */ /* 0x000fe20000000a00 */
[----:B------:R-:W-:Y:S01]  /*e6b0*/  MOV R11, R7 ;  /* 0x00000007000b7202 */ /* 0x000fe20000000f00 */
[----:B--234-:R-:W-:Y:S01]  /*e6c0*/  IMAD R13, R55, UR14, RZ ;  /* 0x0000000e370d7c24 */ /* 0x01cfe2000f8e02ff */
[----:B------:R-:W-:Y:S01]  /*e6d0*/  MOV R15, UR5 ;  /* 0x00000005000f7c02 */ /* 0x000fe20008000f00 */
[----:B------:R-:W-:Y:S01]  /*e6e0*/  FFMA.FTZ R115, R115, R10, UR13 ;  /* 0x0000000d73737e23 */ /* 0x000fe2000801000a */
[----:B------:R-:W-:Y:S01]  /*e6f0*/  MOV R10, R4 ;  /* 0x00000004000a7202 */ /* 0x000fe20000000f00 */
[----:B------:R-:W-:Y:S02]  /*e700*/  IMAD R13, R52, UR15, R13 ;  /* 0x0000000f340d7c24 */ /* 0x000fe4000f8e020d */
[----:B------:R-:W-:Y:S01]  /*e710*/  FFMA.FTZ R114, R114, R15, UR13 ;  /* 0x0000000d72727e23 */ /* 0x000fe2000801000f */
[----:B------:R-:W-:Y:S01]  /*e720*/  FFMA.FTZ R14, R80, R20, -R115 ;  /* 0x00000014500e7223 */ /* 0x000fe20000010873 */
[----:B------:R-:W-:Y:S01]  /*e730*/  IMAD.WIDE.U32 R10, R52, UR14, R10 ;  /* 0x0000000e340a7c25 */ /* 0x000fe2000f8e000a */
[----:B------:R-:W-:-:S03]  /*e740*/  ULDC.64 UR14, c[0x0][0x210] ;  /* 0x00008400000e7ab9 */ /* 0x000fc60000000a00 */
[----:B------:R-:W-:Y:S01]  /*e750*/  FFMA.FTZ R15, R81, R21, -R114 ;  /* 0x00000015510f7223 */ /* 0x000fe20000010872 */
[----:B------:R-:W-:Y:S01]  /*e760*/  FMUL.FTZ R14, R14, UR26 ;  /* 0x0000001a0e0e7c20 */ /* 0x000fe20008410000 */
[----:B------:R-:W-:Y:S02]  /*e770*/  LEA R12, P6, R10, UR14, 0x2 ;  /* 0x0000000e0a0c7c11 */ /* 0x000fe4000f8c10ff */
[----:B------:R-:W-:Y:S01]  /*e780*/  FMUL.FTZ R15, R15, UR26 ;  /* 0x0000001a0f0f7c20 */ /* 0x000fe20008410000 */
[----:B------:R-:W-:-:S04]  /*e790*/  IADD3 R13, R11, R13, RZ ;  /* 0x0000000d0b0d7210 */ /* 0x000fc80007ffe0ff */
[----:B------:R-:W-:-:S05]  /*e7a0*/  LEA.HI.X R13, R10, UR15, R13, 0x2, P6 ;  /* 0x0000000f0a0d7c11 */ /* 0x000fca000b0f140d */
[----:B------:R0:W-:Y:S02]  /*e7b0*/  STG.E.64 desc[UR22][R12.64], R14 ;  /* 0x0000000e0c007986 */ /* 0x0001e4000c101b16 */
.L_x_2629:
[----:B------:R-:W-:Y:S05]  /*e7c0*/  BSYNC B0 ;  /* 0x0000000000007941 */ /* 0x000fea0003800000 */
.L_x_2628:
[----:B------:R-:W-:Y:S05]  /*e7d0*/  @!P5 BRA `(.L_x_2630) ;  /* 0x000000000048d947 */ /* 0x000fea0003800000 */
[----:B-1----:R-:W-:Y:S01]  /*e7e0*/  FFMA.FTZ R10, R113, R80, R82 ;  /* 0x00000050710a7223 */ /* 0x002fe20000010052 */
[----:B------:R-:W-:-:S03]  /*e7f0*/  FFMA.FTZ R11, R112, R81, R83 ;  /* 0x00000051700b7223 */ /* 0x000fc60000010053 */
[----:B0-234-:R-:W-:Y:S01]  /*e800*/  FMUL.FTZ R12, R10, -1.4426950216293334961 ;  /* 0xbfb8aa3b0a0c7820 */ /* 0x01dfe20000410000 */
        /* <DEDUP_REMOVED lines=15> */
.L_x_2630:
[----:B------:R-:W-:Y:S04]  /*e900*/  BSSY B0, `(.L_x_2631) ;  /* 0x0000015000007945 */ /* 0x000fe80003800000 */
[----:B------:R-:W-:Y:S05]  /*e910*/  @P0 BRA `(.L_x_2632) ;  /* 0x00000000004c0947 */ /* 0x000fea0003800000 */
[----:B-1----:R-:W-:Y:S01]  /*e920*/  MOV R10, UR5 ;  /* 0x00000005000a7c02 */ /* 0x002fe20008000f00 */
[----:B------:R-:W-:Y:S01]  /*e930*/  ULDC.64 UR14, c[0x0][0x288] ;  /* 0x0000a200000e7ab9 */ /* 0x000fe20000000a00 */
[----:B------:R-:W-:Y:S01]  /*e940*/  MOV R11, R7 ;  /* 0x00000007000b7202 */ /* 0x000fe20000000f00 */
[----:B0-234-:R-:W-:Y:S01]  /*e950*/  IMAD R12, R49, UR14, RZ ;  /* 0x0000000e310c7c24 */ /* 0x01dfe2000f8e02ff */
[----:B------:R-:W-:Y:S01]  /*e960*/  MOV R13, UR5 ;  /* 0x00000005000d7c02 */ /* 0x000fe20008000f00 */
[----:B------:R-:W-:Y:S01]  /*e970*/  FFMA.FTZ R113, R113, R10, UR13 ;  /* 0x0000000d71717e23 */ /* 0x000fe2000801000a */
[----:B------:R-:W-:-:S03]  /*e980*/  MOV R10, R4 ;  /* 0x00000004000a7202 */ /* 0x000fc60000000f00 */
[----:B------:R-:W-:Y:S01]  /*e990*/  FFMA.FTZ R112, R112, R13, UR13 ;  /* 0x0000000d70707e23 */ /* 0x000fe2000801000d */
[----:B------:R-:W-:Y:S01]  /*e9a0*/  FFMA.FTZ R14, R80, R22, -R113 ;  /* 0x00000016500e7223 */ /* 0x000fe20000010871 */
[----:B------:R-:W-:-:S04]  /*e9b0*/  IMAD.WIDE.U32 R10, R53, UR14, R10 ;  /* 0x0000000e350a7c25 */ /* 0x000fc8000f8e000a */
[----:B------:R-:W-:Y:S01]  /*e9c0*/  FFMA.FTZ R15, R81, R23, -R112 ;  /* 0x00000017510f7223 */ /* 0x000fe20000010870 */
[----:B------:R-:W-:Y:S01]  /*e9d0*/  FMUL.FTZ R14, R14, UR26 ;  /* 0x0000001a0e0e7c20 */ /* 0x000fe20008410000 */
[----:B------:R-:W-:Y:S01]  /*e9e0*/  IMAD R53, R53, UR15, R12 ;  /* 0x0000000f35357c24 */ /* 0x000fe2000f8e020c */
[----:B------:R-:W-:Y:S01]  /*e9f0*/  ULDC.64 UR14, c[0x0][0x210] ;  /* 0x00008400000e7ab9 */ /* 0x000fe20000000a00 */
[----:B------:R-:W-:Y:S01]  /*ea00*/  FMUL.FTZ R15, R15, UR26 ;  /* 0x0000001a0f0f7c20 */ /* 0x000fe20008410000 */
[----:B------:R-:W-:Y:S02]  /*ea10*/  LEA R12, P0, R10, UR14, 0x2 ;  /* 0x0000000e0a0c7c11 */ /* 0x000fe4000f8010ff */
[----:B------:R-:W-:-:S04]  /*ea20*/  IADD3 R53, R11, R53, RZ ;  /* 0x000000350b357210 */ /* 0x000fc80007ffe0ff */
[----:B------:R-:W-:-:S05]  /*ea30*/  LEA.HI.X R13, R10, UR15, R53, 0x2, P0 ;  /* 0x0000000f0a0d7c11 */ /* 0x000fca00080f1435 */
[----:B------:R0:W-:Y:S02]  /*ea40*/  STG.E.64 desc[UR22][R12.64], R14 ;  /* 0x0000000e0c007986 */ /* 0x0001e4000c101b16 */
.L_x_2632:
[----:B------:R-:W-:Y:S05]  /*ea50*/  BSYNC B0 ;  /* 0x0000000000007941 */ /* 0x000fea0003800000 */
.L_x_2631:
        /* <DEDUP_REMOVED lines=19> */
.L_x_2633:
[----:B------:R-:W-:Y:S04]  /*eb90*/  BSSY B0, `(.L_x_2634) ;  /* 0x0000015000007945 */ /* 0x000fe80003800000 */
[----:B------:R-:W-:Y:S05]  /*eba0*/  @P2 BRA `(.L_x_2635) ;  /* 0x00000000004c2947 */ /* 0x000fea0003800000 */
[----:B-1----:R-:W-:Y:S01]  /*ebb0*/  MOV R10, UR5 ;  /* 0x00000005000a7c02 */ /* 0x002fe20008000f00 */
[----:B------:R-:W-:Y:S01]  /*ebc0*/  ULDC.64 UR14, c[0x0][0x288] ;  /* 0x0000a200000e7ab9 */ /* 0x000fe20000000a00 */
[----:B------:R-:W-:Y:S01]  /*ebd0*/  MOV R11, R7 ;  /* 0x00000007000b7202 */ /* 0x000fe20000000f00 */
[----:B------:R-:W-:Y:S01]  /*ebe0*/  IMAD R48, R48, UR14, RZ ;  /* 0x0000000e30307c24 */ /* 0x000fe2000f8e02ff */
[----:B0-234-:R-:W-:Y:S01]  /*ebf0*/  MOV R13, UR5 ;  /* 0x00000005000d7c02 */ /* 0x01dfe20008000f00 */
        /* <DEDUP_REMOVED lines=14> */
.L_x_2635:
[----:B------:R-:W-:Y:S05]  /*ece0*/  BSYNC B0 ;  /* 0x0000000000007941 */ /* 0x000fea0003800000 */
.L_x_2634:
        /* <DEDUP_REMOVED lines=19> */
.L_x_2636:
        /* <DEDUP_REMOVED lines=21> */
.L_x_2638:
[----:B------:R-:W-:Y:S05]  /*ef70*/  BSYNC B0 ;  /* 0x0000000000007941 */ /* 0x000fea0003800000 */
.L_x_2637:
[----:B------:R-:W-:Y:S05]  /*ef80*/  @!P5 BRA `(.L_x_2639) ;  /* 0x000000000048d947 */ /* 0x000fea0003800000 */
[----:B0-----:R-:W-:Y:S01]  /*ef90*/  FFMA.FTZ R8, R107, R80, R82 ;  /* 0x000000506b087223 */ /* 0x001fe20000010052 */
[----:B------:R-:W-:-:S03]  /*efa0*/  FFMA.FTZ R9, R106, R81, R83 ;  /* 0x000000516a097223 */ /* 0x000fc60000010053 */
[----:B-1----:R-:W-:Y:S01]  /*efb0*/  FMUL.FTZ R10, R8, -1.4426950216293334961 ;  /* 0xbfb8aa3b080a7820 */ /* 0x002fe20000410000 */
[----:B--234-:R-:W-:-:S05]  /*efc0*/  FMUL.FTZ R12, R9, -1.4426950216293334961 ;  /* 0xbfb8aa3b090c7820 */ /* 0x01cfca0000410000 */
        /* <DEDUP_REMOVED lines=14> */
.L_x_2639:
[----:B------:R-:W-:Y:S04]  /*f0b0*/  BSSY B0, `(.L_x_2640) ;  /* 0x0000015000007945 */ /* 0x000fe80003800000 */
[----:B------:R-:W-:Y:S05]  /*f0c0*/  @P4 BRA `(.L_x_2641) ;  /* 0x00000000004c4947 */ /* 0x000fea0003800000 */
[----:B0-----:R-:W-:Y:S01]  /*f0d0*/  MOV R8, UR5 ;  /* 0x0000000500087c02 */ /* 0x001fe20008000f00 */
[----:B------:R-:W-:Y:S01]  /*f0e0*/  ULDC.64 UR14, c[0x0][0x288] ;  /* 0x0000a200000e7ab9 */ /* 0x000fe20000000a00 */
[----:B------:R-:W-:Y:S01]  /*f0f0*/  MOV R9, R7 ;  /* 0x0000000700097202 */ /* 0x000fe20000000f00 */
[----:B------:R-:W-:Y:S01]  /*f100*/  IMAD R16, R16, UR14, RZ ;  /* 0x0000000e10107c24 */ /* 0x000fe2000f8e02ff */
[----:B-1----:R-:W-:Y:S01]  /*f110*/  MOV R11, UR5 ;  /* 0x00000005000b7c02 */ /* 0x002fe20008000f00 */
[----:B------:R-:W-:Y:S01]  /*f120*/  FFMA.FTZ R107, R107, R8, UR13 ;  /* 0x0000000d6b6b7e23 */ /* 0x000fe20008010008 */
[----:B------:R-:W-:-:S03]  /*f130*/  MOV R8, R4 ;  /* 0x0000000400087202 */ /* 0x000fc60000000f00 */
[----:B------:R-:W-:Y:S01]  /*f140*/  FFMA.FTZ R106, R106, R11, UR13 ;  /* 0x0000000d6a6a7e23 */ /* 0x000fe2000801000b */
[----:B--234-:R-:W-:Y:S01]  /*f150*/  FFMA.FTZ R12, R80, R26, -R107 ;  /* 0x0000001a500c7223 */ /* 0x01cfe2000001086b */
        /* <DEDUP_REMOVED lines=10> */
.L_x_2641:
[----:B------:R-:W-:Y:S05]  /*f200*/  BSYNC B0 ;  /* 0x0000000000007941 */ /* 0x000fea0003800000 */
.L_x_2640:
[C---:B------:R-:W-:Y:S02]  /*f210*/  IADD3 R19, R2.reuse, 0xc0, RZ ;  /* 0x000000c002137810 */ /* 0x040fe40007ffe0ff */
[C---:B------:R-:W-:Y:S02]  /*f220*/  IADD3 R16, R2.reuse, 0xc8, RZ ;  /* 0x000000c802107810 */ /* 0x040fe40007ffe0ff */
[C---:B0-234-:R-:W-:Y:S02]  /*f230*/  IADD3 R15, R2.reuse, 0xd0, RZ ;  /* 0x000000d0020f7810 */ /* 0x05dfe40007ffe0ff */
[C---:B------:R-:W-:Y:S02]  /*f240*/  IADD3 R27, R2.reuse, 0xb0, RZ ;  /* 0x000000b0021b7810 */ /* 0x040fe40007ffe0ff */
[C---:B------:R-:W-:Y:S02]  /*f250*/  IADD3 R23, R2.reuse, 0xd0, RZ ;  /* 0x000000d002177810 */ /* 0x040fe40007ffe0ff */
[----:B------:R-:W-:-:S02]  /*f260*/  IADD3 R24, R2, 0xc8, RZ ;  /* 0x000000c802187810 */ /* 0x000fc40007ffe0ff */
[C---:B------:R-:W-:Y:S02]  /*f270*/  IADD3 R25, R2.reuse, 0xc0, RZ ;  /* 0x000000c002197810 */ /* 0x040fe40007ffe0ff */
[----:B------:R-:W-:Y:S02]  /*f280*/  IADD3 R26, R2, 0xb8, RZ ;  /* 0x000000b8021a7810 */ /* 0x000fe40007ffe0ff */
[----:B------:R-:W-:Y:S02]  /*f290*/  ISETP.GE.U32.AND P6, PT, R17, UR6, PT ;  /* 0x0000000611007c0c */ /* 0x000fe4000bfc6070 */
[----:B------:R-:W-:Y:S02]  /*f2a0*/  ISETP.GE.U32.AND P0, PT, R18, UR6, PT ;  /* 0x0000000612007c0c */ /* 0x000fe4000bf06070 */
[----:B------:R-:W-:Y:S02]  /*f2b0*/  SHF.R.S32.HI R27, RZ, 0x1f, R27 ;  /* 0x0000001fff1b7819 */ /* 0x000fe4000001141b */
[----:B------:R-:W-:-:S02]  /*f2c0*/  ISETP.GE.U32.AND P2, PT, R19, UR6, PT ;  /* 0x0000000613007c0c */ /* 0x000fc4000bf46070 */
[----:B------:R-:W-:Y:S02]  /*f2d0*/  ISETP.GE.U32.AND P3, PT, R16, UR6, PT ;  /* 0x0000000610007c0c */ /* 0x000fe4000bf66070 */
[----:B------:R-:W-:Y:S02]  /*f2e0*/  ISETP.GE.U32.AND P4, PT, R15, UR6, PT ;  /* 0x000000060f007c0c */ /* 0x000fe4000bf86070 */
[----:B------:R-:W-:Y:S02]  /*f2f0*/  SHF.R.S32.HI R26, RZ, 0x1f, R26 ;  /* 0x0000001fff1a7819 */ /* 0x000fe4000001141a */
[----:B------:R-:W-:Y:S02]  /*f300*/  SHF.R.S32.HI R25, RZ, 0x1f, R25 ;  /* 0x0000001fff197819 */ /* 0x000fe40000011419 */
[----:B------:R-:W-:Y:S02]  /*f310*/  SHF.R.S32.HI R24, RZ, 0x1f, R24 ;  /* 0x0000001fff187819 */ /* 0x000fe40000011418 */
[----:B------:R-:W-:-:S02]  /*f320*/  SHF.R.S32.HI R23, RZ, 0x1f, R23 ;  /* 0x0000001fff177819 */ /* 0x000fc40000011417 */
[----:B------:R-:W-:Y:S02]  /*f330*/  ISETP.GE.AND.EX P6, PT, R27, UR7, PT, P6 ;  /* 0x000000071b007c0c */ /* 0x000fe4000bfc6360 */
[----:B------:R-:W-:Y:S02]  /*f340*/  ISETP.GE.AND.EX P0, PT, R26, UR7, PT, P0 ;  /* 0x000000071a007c0c */ /* 0x000fe4000bf06300 */
[----:B------:R-:W-:Y:S02]  /*f350*/  ISETP.GE.AND.EX P2, PT, R25, UR7, PT, P2 ;  /* 0x0000000719007c0c */ /* 0x000fe4000bf46320 */
[----:B------:R-:W-:Y:S02]  /*f360*/  ISETP.GE.AND.EX P3, PT, R24, UR7, PT, P3 ;  /* 0x0000000718007c0c */ /* 0x000fe4000bf66330 */
[----:B------:R-:W-:Y:S02]  /*f370*/  ISETP.GE.AND.EX P4, PT, R23, UR7, PT, P4 ;  /* 0x0000000717007c0c */ /* 0x000fe4000bf86340 */
[----:B------:R-:W-:-:S02]  /*f380*/  ISETP.GT.U32.OR P6, PT, R0, 0x1bf, P6 ;  /* 0x000001bf0000780c */ /* 0x000fc400037c4470 */
[C---:B------:R-:W-:Y:S02]  /*f390*/  ISETP.GT.U32.OR P0, PT, R0.reuse, 0x1bf, P0 ;  /* 0x000001bf0000780c */ /* 0x040fe40000704470 */
[C---:B------:R-:W-:Y:S02]  /*f3a0*/  ISETP.GT.U32.OR P2, PT, R0.reuse, 0x1bf, P2 ;  /* 0x000001bf0000780c */ /* 0x040fe40001744470 */
[C---:B------:R-:W-:Y:S02]  /*f3b0*/  ISETP.GT.U32.OR P3, PT, R0.reuse, 0x1bf, P3 ;  /* 0x000001bf0000780c */ /* 0x040fe40001f64470 */
[----:B------:R-:W-:Y:S02]  /*f3c0*/  ISETP.GT.U32.OR P4, PT, R0, 0x1bf, P4 ;  /* 0x000001bf0000780c */ /* 0x000fe40002784470 */
[C---:B------:R-:W-:Y:S02]  /*f3d0*/  IADD3 R14, R2.reuse, 0xd8, RZ ;  /* 0x000000d8020e7810 */ /* 0x040fe40007ffe0ff */
[----:B------:R-:W-:Y:S01]  /*f3e0*/  IADD3 R3, R2, 0xe0, RZ ;  /* 0x000000e002037810 */ /* 0x000fe20007ffe0ff */
[----:B------:R-:W-:Y:S08]  /*f3f0*/  @!P5 BRA `(.L_x_2642) ;  /* 0x000000000048d947 */ /* 0x000ff00003800000 */
[----:B------:R-:W-:Y:S01]  /*f400*/  FFMA.FTZ R8, R105, R80, R82 ;  /* 0x0000005069087223 */ /* 0x000fe20000010052 */
        /* <DEDUP_REMOVED lines=17> */
.L_x_2642:
[----:B------:R-:W-:Y:S04]  /*f520*/  BSSY B0, `(.L_x_2643) ;  /* 0x0000015000007945 */ /* 0x000fe80003800000 */
[----:B------:R-:W-:Y:S05]  /*f530*/  @P6 BRA `(.L_x_2644) ;  /* 0x00000000004c6947 */ /* 0x000fea0003800000 */
[----:B------:R-:W-:Y:S01]  /*f540*/  MOV R8, UR5 ;  /* 0x0000000500087c02 */ /* 0x000fe20008000f00 */
[----:B------:R-:W-:Y:S01]  /*f550*/  ULDC.64 UR14, c[0x0][0x288] ;  /* 0x0000a200000e7ab9 */ /* 0x000fe20000000a00 */
[----:B------:R-:W-:Y:S01]  /*f560*/  MOV R9, R7 ;  /* 0x0000000700097202 */ /* 0x000fe20000000f00 */
[----:B-1----:R-:W-:Y:S01]  /*f570*/  IMAD R10, R27, UR14, RZ ;  /* 0x0000000e1b0a7c24 */ /* 0x002fe2000f8e02ff */
        /* <DEDUP_REMOVED lines=15> */
.L_x_2644:
[----:B------:R-:W-:Y:S05]  /*f670*/  BSYNC B0 ;  /* 0x0000000000007941 */ /* 0x000fea0003800000 */
.L_x_2643:
        /* <DEDUP_REMOVED lines=19> */
.L_x_2645:
[----:B------:R-:W-:Y:S04]  /*f7b0*/  BSSY B0, `(.L_x_2646) ;  /* 0x0000015000007945 */ /* 0x000fe80003800000 */
[----:B------:R-:W-:Y:S05]  /*f7c0*/  @P0 BRA `(.L_x_2647) ;  /* 0x00000000004c0947 */ /* 0x000fea0003800000 */
[----:B------:R-:W-:Y:S01]  /*f7d0*/  MOV R8, UR5 ;  /* 0x0000000500087c02 */ /* 0x000fe20008000f00 */
[----:B------:R-:W-:Y:S01]  /*f7e0*/  ULDC.64 UR14, c[0x0][0x288] ;  /* 0x0000a200000e7ab9 */ /* 0x000fe20000000a00 */
[----:B------:R-:W-:Y:S01]  /*f7f0*/  MOV R9, R7 ;  /* 0x0000000700097202 */ /* 0x000fe20000000f00 */
[----:B01----:R-:W-:Y:S01]  /*f800*/  IMAD R11, R26, UR14, RZ ;  /* 0x0000000e1a0b7c24 */ /* 0x003fe2000f8e02ff */
        /* <DEDUP_REMOVED lines=15> */
.L_x_2647:
[----:B------:R-:W-:Y:S05]  /*f900*/  BSYNC B0 ;  /* 0x0000000000007941 */ /* 0x000fea0003800000 */
.L_x_2646:
        /* <DEDUP_REMOVED lines=19> */
.L_x_2648:
[----:B------:R-:W-:Y:S04]  /*fa40*/  BSSY B0, `(.L_x_2649) ;  /* 0x0000015000007945 */ /* 0x000fe80003800000 */
[----:B------:R-:W-:Y:S05]  /*fa50*/  @P2 BRA `(.L_x_2650) ;  /* 0x00000000004c2947 */ /* 0x000fea0003800000 */
[----:B------:R-:W-:Y:S01]  /*fa60*/  MOV R8, UR5 ;  /* 0x0000000500087c02 */ /* 0x000fe20008000f00 */
[----:B------:R-:W-:Y:S01]  /*fa70*/  ULDC.64 UR14, c[0x0][0x288] ;  /* 0x0000a200000e7ab9 */ /* 0x000fe20000000a00 */
[----:B------:R-:W-:Y:S01]  /*fa80*/  MOV R9, R7 ;  /* 0x0000000700097202 */ /* 0x000fe20000000f00 */
[----:B012---:R-:W-:Y:S01]  /*fa90*/  IMAD R10, R25, UR14, RZ ;  /* 0x0000000e190a7c24 */ /* 0x007fe2000f8e02ff */
        /* <DEDUP_REMOVED lines=15> */
.L_x_2650:
[----:B------:R-:W-:Y:S05]  /*fb90*/  BSYNC B0 ;  /* 0x0000000000007941 */ /* 0x000fea0003800000 */
.L_x_2649:
        /* <DEDUP_REMOVED lines=19> */
.L_x_2651:
[----:B------:R-:W-:Y:S04]  /*fcd0*/  BSSY B0, `(.L_x_2652) ;  /* 0x0000015000007945 */ /* 0x000fe80003800000 */
[----:B------:R-:W-:Y:S05]  /*fce0*/  @P3 BRA `(.L_x_2653) ;  /* 0x00000000004c3947 */ /* 0x000fea0003800000 */
[----:B------:R-:W-:Y:S01]  /*fcf0*/  MOV R8, UR5 ;  /* 0x0000000500087c02 */ /* 0x000fe20008000f00 */
[----:B------:R-:W-:Y:S01]  /*fd00*/  ULDC.64 UR14, c[0x0][0x288] ;  /* 0x0000a200000e7ab9 */ /* 0x000fe20000000a00 */
[----:B------:R-:W-:Y:S01]  /*fd10*/  MOV R9, R7 ;  /* 0x0000000700097202 */ /* 0x000fe20000000f00 */
[----:B0123--:R-:W-:Y:S01]  /*fd20*/  IMAD R13, R24, UR14, RZ ;  /* 0x0000000e180d7c24 */ /* 0x00ffe2000f8e02ff */
        /* <DEDUP_REMOVED lines=8> */
[----:B------:R-:W-:Y:S01]  /*fdb0*/  FMUL.FTZ R12, R97, UR26 ;  /* 0x0000001a610c7c20 */ /* 0x000fe20008410000 */
[----:B------:R-:W-:Y:S01]  /*fdc0*/  IADD3 R9, R11, R13, RZ ;  /* 0x0000000d0b097210 */ /* 0x000fe20007ffe0ff */
[----:B------:R-:W-:Y:S01]  /*fdd0*/  FFMA.FTZ R13, R81, R31, -R96 ;  /* 0x0000001f510d7223 */ /* 0x000fe20000010860 */
[----:B------:R-:W-:-:S03]  /*fde0*/  LEA R8, P0, R10, UR14, 0x2 ;  /* 0x0000000e0a087c11 */ /* 0x000fc6000f8010ff */
[----:B------:R-:W-:Y:S01]  /*fdf0*/  FMUL.FTZ R13, R13, UR26 ;  /* 0x0000001a0d0d7c20 */ /* 0x000fe20008410000 */
[----:B------:R-:W-:-:S05]  /*fe00*/  LEA.HI.X R9, R10, UR15, R9, 0x2, P0 ;  /* 0x0000000f0a097c11 */ /* 0x000fca00080f1409 */
[----:B------:R4:W-:Y:S04]  /*fe10*/  STG.E.64 desc[UR22][R8.64], R12 ;  /* 0x0000000c08007986 */ /* 0x0009e8000c101b16 */
.L_x_2653:
[----:B------:R-:W-:Y:S05]  /*fe20*/  BSYNC B0 ;  /* 0x0000000000007941 */ /* 0x000fea0003800000 */
.L_x_2652:
[----:B------:R-:W-:Y:S05]  /*fe30*/  @!P5 BRA `(.L_x_2654) ;  /* 0x000000000048d947 */ /* 0x000fea0003800000 */
[----:B----4-:R-:W-:Y:S01]  /*fe40*/  FFMA.FTZ R8, R95, R80, R82 ;  /* 0x000000505f087223 */ /* 0x010fe20000010052 */
        /* <DEDUP_REMOVED lines=17> */
.L_x_2654:
[----:B------:R-:W-:Y:S04]  /*ff60*/  BSSY B0, `(.L_x_2655) ;  /* 0x0000015000007945 */ /* 0x000fe80003800000 */
[----:B------:R-:W-:Y:S05]  /*ff70*/  @P4 BRA `(.L_x_2656) ;  /* 0x00000000004c4947 */ /* 0x000fea0003800000 */
[----:B----4-:R-:W-:Y:S01]  /*ff80*/  MOV R8, UR5 ;  /* 0x0000000500087c02 */ /* 0x010fe20008000f00 */
[----:B------:R-:W-:Y:S01]  /*ff90*/  ULDC.64 UR14, c[0x0][0x288] ;  /* 0x0000a200000e7ab9 */ /* 0x000fe20000000a00 */
[----:B------:R-:W-:Y:S01]  /*ffa0*/  MOV R9, R7 ;  /* 0x0000000700097202 */ /* 0x000fe20000000f00 */
[----:B0123--:R-:W-:Y:S01]  /*ffb0*/  IMAD R12, R23, UR14, RZ ;  /* 0x0000000e170c7c24 */ /* 0x00ffe2000f8e02ff */
[----:B------:R-:W-:Y:S01]  /*ffc0*/  MOV R13, UR5 ;  /* 0x00000005000d7c02 */ /* 0x000fe20008000f00 */
[----:B------:R-:W-:Y:S01]  /*ffd0*/  FFMA.FTZ R95, R95, R8, UR13 ;  /* 0x0000000d5f5f7e23 */ /* 0x000fe20008010008 */
[----:B------:R-:W-:-:S03]  /*ffe0*/  MOV R8, R4 ;  /* 0x0000000400087202 */ /* 0x000fc60000000f00 */
[----:B------:R-:W-:Y:S01]  /*fff0*/  FFMA.FTZ R94, R94, R13, UR13 ;  /* 0x0000000d5e5e7e23 */ /* 0x000fe2000801000d */
[----:B------:R-:W-:Y:S01]  /*10000*/  FFMA.FTZ R95, R80, R32, -R95 ;  /* 0x00000020505f7223 */ /* 0x000fe2000001085f */
[----:B------:R-:W-:-:S04]  /*10010*/  IMAD.WIDE.U32 R10, R15, UR14, R8 ;  /* 0x0000000e0f0a7c25 */ /* 0x000fc8000f8e0008 */
        /* <DEDUP_REMOVED lines=9> */
.L_x_2656:
[----:B------:R-:W-:Y:S05]  /*100b0*/  BSYNC B0 ;  /* 0x0000000000007941 */ /* 0x000fea0003800000 */
.L_x_2655:
[C---:B0123--:R-:W-:Y:S02]  /*100c0*/  IADD3 R10, R2.reuse, 0xe8, RZ ;  /* 0x000000e8020a7810 */ /* 0x04ffe40007ffe0ff */
[C---:B----4-:R-:W-:Y:S02]  /*100d0*/  IADD3 R9, R2.reuse, 0xf0, RZ ;  /* 0x000000f002097810 */ /* 0x050fe40007ffe0ff */
[C---:B------:R-:W-:Y:S02]  /*100e0*/  IADD3 R8, R2.reuse, 0xf8, RZ ;  /* 0x000000f802087810 */ /* 0x040fe40007ffe0ff */
        /* <DEDUP_REMOVED lines=44> */
.L_x_2657:
[----:B------:R-:W-:Y:S04]  /*103b0*/  BSSY B0, `(.L_x_2658) ;  /* 0x0000015000007945 */ /* 0x000fe80003800000 */
[----:B------:R-:W-:Y:S05]  /*103c0*/  @P6 BRA `(.L_x_2659) ;  /* 0x00000000004c6947 */ /* 0x000fea0003800000 */
[----:B------:R-:W-:Y:S01]  /*103d0*/  MOV R12, UR5 ;  /* 0x00000005000c7c02 */ /* 0x000fe20008000f00 */
[----:B------:R-:W-:Y:S01]  /*103e0*/  ULDC.64 UR6, c[0x0][0x288] ;  /* 0x0000a20000067ab9 */ /* 0x000fe20000000a00 */
[----:B------:R-:W-:Y:S01]  /*103f0*/  MOV R13, R7 ;  /* 0x00000007000d7202 */ /* 0x000fe20000000f00 */
[----:B------:R-:W-:Y:S01]  /*10400*/  IMAD R11, R25, UR6, RZ ;  /* 0x00000006190b7c24 */ /* 0x000fe2000f8e02ff */
        /* <DEDUP_REMOVED lines=15> */
.L_x_2659:
[----:B------:R-:W-:Y:S05]  /*10500*/  BSYNC B0 ;  /* 0x0000000000007941 */ /* 0x000fea0003800000 */
.L_x_2658:
        /* <DEDUP_REMOVED lines=19> */
.L_x_2660:
[----:B------:R-:W-:Y:S04]  /*10640*/  BSSY B0, `(.L_x_2661) ;  /* 0x0000015000007945 */ /* 0x000fe80003800000 */
[----:B------:R-:W-:Y:S05]  /*10650*/  @P0 BRA `(.L_x_2662) ;  /* 0x00000000004c0947 */ /* 0x000fea0003800000 */
[----:B0-----:R-:W-:Y:S01]  /*10660*/  MOV R12, UR5 ;  /* 0x00000005000c7c02 */ /* 0x001fe20008000f00 */
[----:B------:R-:W-:Y:S01]  /*10670*/  ULDC.64 UR6, c[0x0][0x288] ;  /* 0x0000a20000067ab9 */ /* 0x000fe20000000a00 */
[----:B------:R-:W-:Y:S01]  /*10680*/  MOV R13, R7 ;  /* 0x00000007000d7202 */ /* 0x000fe20000000f00 */
[----:B------:R-:W-:Y:S01]  /*10690*/  IMAD R16, R24, UR6, RZ ;  /* 0x0000000618107c24 */ /* 0x000fe2000f8e02ff */
        /* <DEDUP_REMOVED lines=15> */
.L_x_2662:
[----:B------:R-:W-:Y:S05]  /*10790*/  BSYNC B0 ;  /* 0x0000000000007941 */ /* 0x000fea0003800000 */
.L_x_2661:
        /* <DEDUP_REMOVED lines=19> */
.L_x_2663:
[----:B------:R-:W-:Y:S04]  /*108d0*/  BSSY B0, `(.L_x_2664) ;  /* 0x0000015000007945 */ /* 0x000fe80003800000 */
[----:B------:R-:W-:Y:S05]  /*108e0*/  @P2 BRA `(.L_x_2665) ;  /* 0x00000000004c2947 */ /* 0x000fea0003800000 */
[----:B01----:R-:W-:Y:S01]  /*108f0*/  MOV R12, UR5 ;  /* 0x00000005000c7c02 */ /* 0x003fe20008000f00 */
        /* <DEDUP_REMOVED lines=18> */
.L_x_2665:
[----:B------:R-:W-:Y:S05]  /*10a20*/  BSYNC B0 ;  /* 0x0000000000007941 */ /* 0x000fea0003800000 */
.L_x_2664:
[----:B------:R-:W-:Y:S05]  /*10a30*/  @!P5 BRA `(.L_x_2666) ;  /* 0x000000000048d947 */ /* 0x000fea0003800000 */
[----:B------:R-:W-:Y:S01]  /*10a40*/  FFMA.FTZ R3, R85, R80, R82 ;  /* 0x0000005055037223 */ /* 0x000fe20000010052 */
[----:B--2---:R-:W-:-:S03]  /*10a50*/  FFMA.FTZ R10, R84, R81, R83 ;  /* 0x00000051540a7223 */ /* 0x004fc60000010053 */
[----:B------:R-:W-:Y:S01]  /*10a60*/  FMUL.FTZ R11, R3, -1.4426950216293334961 ;  /* 0xbfb8aa3b030b7820 */ /* 0x000fe20000410000 */
[----:B0-----:R-:W-:-:S05]  /*10a70*/  FMUL.FTZ R14, R10, -1.4426950216293334961 ;  /* 0xbfb8aa3b0a0e7820 */ /* 0x001fca0000410000 */
[----:B------:R-:W1:Y:S08]  /*10a80*/  MUFU.EX2 R11, R11 ;  /* 0x0000000b000b7308 */ /* 0x000e700000000800 */
[----:B------:R-:W0:Y:S01]  /*10a90*/  MUFU.EX2 R14, R14 ;  /* 0x0000000e000e7308 */ /* 0x000e220000000800 */
[----:B-1----:R-:W-:-:S07]  /*10aa0*/  FADD.FTZ R12, R11, 1 ;  /* 0x3f8000000b0c7421 */ /* 0x002fce0000010000 */
[----:B------:R-:W1:Y:S01]  /*10ab0*/  MUFU.RCP R13, R12 ;  /* 0x0000000c000d7308 */ /* 0x000e620000001000 */
[----:B0-----:R-:W-:-:S07]  /*10ac0*/  FADD.FTZ R15, R14, 1 ;  /* 0x3f8000000e0f7421 */ /* 0x001fce0000010000 */
[----:B------:R-:W0:Y:S01]  /*10ad0*/  MUFU.RCP R16, R15 ;  /* 0x0000000f00107308 */ /* 0x000e220000001000 */
        /* <DEDUP_REMOVED lines=8> */
.L_x_2666:
[----:B------:R-:W-:Y:S04]  /*10b60*/  BSSY B0, `(.L_x_2667) ;  /* 0x0000015000007945 */ /* 0x000fe80003800000 */
[----:B------:R-:W-:Y:S05]  /*10b70*/  @P3 BRA `(.L_x_2668) ;  /* 0x00000000004c3947 */ /* 0x000fea0003800000 */
[----:B--2---:R-:W-:Y:S01]  /*10b80*/  MOV R10, UR5 ;  /* 0x00000005000a7c02 */ /* 0x004fe20008000f00 */
[----:B------:R-:W-:Y:S01]  /*10b90*/  ULDC.64 UR6, c[0x0][0x288] ;  /* 0x0000a20000067ab9 */ /* 0x000fe20000000a00 */
[----:B------:R-:W-:Y:S01]  /*10ba0*/  MOV R11, R7 ;  /* 0x00000007000b7202 */ /* 0x000fe20000000f00 */
[----:B0-----:R-:W-:Y:S01]  /*10bb0*/  IMAD R14, R22, UR6, RZ ;  /* 0x00000006160e7c24 */ /* 0x001fe2000f8e02ff */
[----:B------:R-:W-:Y:S01]  /*10bc0*/  MOV R3, UR5 ;  /* 0x0000000500037c02 */ /* 0x000fe20008000f00 */
[----:B------:R-:W-:Y:S01]  /*10bd0*/  FFMA.FTZ R85, R85, R10, UR13 ;  /* 0x0000000d55557e23 */ /* 0x000fe2000801000a */
[----:B------:R-:W-:-:S03]  /*10be0*/  MOV R10, R4 ;  /* 0x00000004000a7202 */ /* 0x000fc60000000f00 */
[----:B------:R-:W-:Y:S01]  /*10bf0*/  FFMA.FTZ R84, R84, R3, UR13 ;  /* 0x0000000d54547e23 */ /* 0x000fe20008010003 */
[----:B------:R-:W-:Y:S01]  /*10c00*/  FFMA.FTZ R85, R80, R40, -R85 ;  /* 0x0000002850557223 */ /* 0x000fe20000010855 */
[----:B-1----:R-:W-:-:S04]  /*10c10*/  IMAD.WIDE.U32 R12, R9, UR6, R10 ;  /* 0x00000006090c7c25 */ /* 0x002fc8000f8e000a */
        /* <DEDUP_REMOVED lines=9> */
.L_x_2668:
[----:B------:R-:W-:Y:S05]  /*10cb0*/  BSYNC B0 ;  /* 0x0000000000007941 */ /* 0x000fea0003800000 */
.L_x_2667:
[----:B------:R-:W-:Y:S05]  /*10cc0*/  @!P5 BRA `(.L_x_2669) ;  /* 0x000000000048d947 */ /* 0x000fea0003800000 */
[----:B------:R-:W-:Y:S01]  /*10cd0*/  FFMA.FTZ R82, R99, R80, R82 ;  /* 0x0000005063527223 */ /* 0x000fe20000010052 */
[----:B------:R-:W-:-:S03]  /*10ce0*/  FFMA.FTZ R83, R98, R81, R83 ;  /* 0x0000005162537223 */ /* 0x000fc60000010053 */
[----:B------:R-:W-:Y:S01]  /*10cf0*/  FMUL.FTZ R3, R82, -1.4426950216293334961 ;  /* 0xbfb8aa3b52037820 */ /* 0x000fe20000410000 */
[----:B--23--:R-:W-:-:S05]  /*10d00*/  FMUL.FTZ R10, R83, -1.4426950216293334961 ;  /* 0xbfb8aa3b530a7820 */ /* 0x00cfca0000410000 */
[----:B------:R-:W2:Y:S08]  /*10d10*/  MUFU.EX2 R3, R3 ;  /* 0x0000000300037308 */ /* 0x000eb00000000800 */
[----:B------:R-:W3:Y:S01]  /*10d20*/  MUFU.EX2 R10, R10 ;  /* 0x0000000a000a7308 */ /* 0x000ee20000000800 */
[----:B--2---:R-:W-:-:S07]  /*10d30*/  FADD.FTZ R9, R3, 1 ;  /* 0x3f80000003097421 */ /* 0x004fce0000010000 */
[----:B------:R-:W2:Y:S01]  /*10d40*/  MUFU.RCP R9, R9 ;  /* 0x0000000900097308 */ /* 0x000ea20000001000 */
[----:B---3--:R-:W-:-:S07]  /*10d50*/  FADD.FTZ R11, R10, 1 ;  /* 0x3f8000000a0b7421 */ /* 0x008fce0000010000 */
[----:B01----:R-:W0:Y:S01]  /*10d60*/  MUFU.RCP R12, R11 ;  /* 0x0000000b000c7308 */ /* 0x003e220000001000 */
[----:B--2---:R-:W-:Y:S01]  /*10d70*/  FADD.FTZ R13, -R9, 1 ;  /* 0x3f800000090d7421 */ /* 0x004fe20000010100 */
[----:B------:R-:W-:-:S03]  /*10d80*/  FMUL.FTZ R78, R78, R9 ;  /* 0x000000094e4e7220 */ /* 0x000fc60000410000 */
[----:B------:R-:W-:Y:S01]  /*10d90*/  FFMA.FTZ R13, R82, R13, 1 ;  /* 0x3f800000520d7423 */ /* 0x000fe2000001000d */
[----:B0-----:R-:W-:Y:S01]  /*10da0*/  FADD.FTZ R14, -R12, 1 ;  /* 0x3f8000000c0e7421 */ /* 0x001fe20000010100 */
[----:B------:R-:W-:Y:S02]  /*10db0*/  FMUL.FTZ R79, R79, R12 ;  /* 0x0000000c4f4f7220 */ /* 0x000fe40000410000 */
[----:B------:R-:W-:Y:S01]  /*10dc0*/  FMUL.FTZ R78, R78, R13 ;  /* 0x0000000d4e4e7220 */ /* 0x000fe20000410000 */
[----:B------:R-:W-:-:S04]  /*10dd0*/  FFMA.FTZ R14, R83, R14, 1 ;  /* 0x3f800000530e7423 */ /* 0x000fc8000001000e */
[----:B------:R-:W-:-:S07]  /*10de0*/  FMUL.FTZ R79, R79, R14 ;  /* 0x0000000e4f4f7220 */ /* 0x000fce0000410000 */
.L_x_2669:
        /* <DEDUP_REMOVED lines=8> */
[----:B------:R-:W-:-:S04]  /*10e70*/  IMAD.WIDE.U32 R6, R8, UR6, R4 ;  /* 0x0000000608067c25 */ /* 0x000fc8000f8e0004 */
[----:B------:R-:W-:Y:S01]  /*10e80*/  FFMA.FTZ R98, R98, R9, UR13 ;  /* 0x0000000d62627e23 */ /* 0x000fe20008010009 */
        /* <DEDUP_REMOVED lines=10> */
.L_x_2671:
[----:B------:R-:W-:Y:S05]  /*10f30*/  BSYNC B0 ;  /* 0x0000000000007941 */ /* 0x000fea0003800000 */
.L_x_2670:
        /* <DEDUP_REMOVED lines=9> */
.L_x_2525:
[----:B------:R-:W0:Y:S01]  /*10fd0*/  LDC R6, c[0x0][0xc] ;  /* 0x00000300ff067b82 */ /* 0x000e220000000800 */
[----:B------:R-:W-:Y:S01]  /*10fe0*/  ISETP.NE.AND P1, PT, R0, RZ, PT ;  /* 0x000000ff0000720c */ /* 0x000fe20003f25270 */
[----:B------:R-:W-:Y:S06]  /*10ff0*/  BSSY B0, `(.L_x_2673) ;  /* 0x0000011000007945 */ /* 0x000fec0003800000 */
[----:B------:R-:W4:Y:S08]  /*11000*/  LDC R7, c[0x0][0x10] ;  /* 0x00000400ff077b82 */ /* 0x000f300000000800 */
[----:B------:R-:W1:Y:S01]  /*11010*/  LDC.64 R2, c[0x0][0x258] ;  /* 0x00009600ff027b82 */ /* 0x000e620000000a00 */
[----:B0-----:R-:W-:-:S02]  /*11020*/  ISETP.NE.AND P0, PT, R6, 0x1, PT ;  /* 0x000000010600780c */ /* 0x001fc40003f05270 */
[----:B----4-:R-:W-:-:S04]  /*11030*/  SHF.L.U32 R4, R7, 0x1, RZ ;  /* 0x0000000107047819 */ /* 0x010fc800000006ff */
[----:B------:R-:W-:-:S05]  /*11040*/  SEL R5, R4, RZ, P0 ;  /* 0x000000ff04057207 */ /* 0x000fca0000000000 */
[----:B-1----:R-:W-:Y:S01]  /*11050*/  IMAD.WIDE.U32 R2, R5, 0x4, R2 ;  /* 0x0000000405027825 */ /* 0x002fe200078e0002 */
        /* <DEDUP_REMOVED lines=10> */
.L_x_2674:
[----:B------:R-:W-:Y:S05]  /*11100*/  BSYNC B0 ;  /* 0x0000000000007941 */ /* 0x000fea0003800000 */
.L_x_2673:
        /* <DEDUP_REMOVED lines=11> */
.L_x_2676:
[----:B------:R-:W4:Y:S04]  /*111c0*/  LDG.E.STRONG.GPU R5, desc[UR22][R2.64] ;  /* 0x0000001602057981 */ /* 0x000f28000c1ef900 */
[----:B----4-:R-:W-:Y:S01]  /*111d0*/  CCTL.IVALL ;  /* 0x00000000ff00798f */ /* 0x010fe20002000000 */
[----:B------:R-:W-:Y:S05]  /*111e0*/  YIELD ;  /* 0x0000000000007946 */ /* 0x000fea0003800000 */
[----:B------:R-:W-:-:S13]  /*111f0*/  ISETP.NE.AND P0, PT, R5, R4, PT ;  /* 0x000000040500720c */ /* 0x000fda0003f05270 */
[----:B------:R-:W-:Y:S05]  /*11200*/  @P0 BRA `(.L_x_2676) ;  /* 0xfffffffc00ec0947 */ /* 0x000fea000383ffff */
.L_x_2675:
        /* <DEDUP_REMOVED lines=13> */
[----:B--23--:R-:W0:Y:S01]  /*112e0*/  LDC.64 R14, c[0x0][0x218] ;  /* 0x00008600ff0e7b82 */ /* 0x00ce220000000a00 */
        /* <DEDUP_REMOVED lines=11> */
.L_x_2677:
        /* <DEDUP_REMOVED lines=23> */
.L_x_2678:
        /* <DEDUP_REMOVED lines=15> */
.L_x_5620:


//--------------------- .text._Z35group_norm_nhwc_bwd_one_pass_kernelI11Fp32IOFp32WLi512ELi112ELi448EEv26Group_norm_nhwc_bwd_params --------------------------
	.section	.text._Z35group_norm_nhwc_bwd_one_pass_kernelI11Fp32IOFp32WLi512ELi112ELi448EEv26Group_norm_nhwc_bwd_params,"ax",@progbits
	.align	128
        .global         _Z35group_norm_nhwc_bwd_one_pass_kernelI11Fp32IOFp32WLi512ELi112ELi448EEv26Group_norm_nhwc_bwd_params
        .type           _Z35group_norm_nhwc_bwd_one_pass_kernelI11Fp32IOFp32WLi512ELi112ELi448EEv26Group_norm_nhwc_bwd_params,@function
        .size           _Z35group_norm_nhwc_bwd_one_pass_kernelI11Fp32IOFp32WLi512ELi112ELi448EEv26Group_norm_nhwc_bwd_params,(.L_x_5621 - _Z35group_norm_nhwc_bwd_one_pass_kernelI11Fp32IOFp32WLi512ELi112ELi448EEv26Group_norm_nhwc_bwd_params)
        .other          _Z35group_norm_nhwc_bwd_one_pass_kernelI11Fp32IOFp32WLi512ELi112ELi448EEv26Group_norm_nhwc_bwd_params,@"STO_CUDA_ENTRY STV_DEFAULT"
_Z35group_norm_nhwc_bwd_one_pass_kernelI11Fp32IOFp32WLi512ELi112ELi448EEv26Group_norm_nhwc_bwd_params:
.text._Z35group_norm_nhwc_bwd_one_pass_kernelI11Fp32IOFp32WLi512ELi112ELi448EEv26Group_norm_nhwc_bwd_params:
        /* <DEDUP_REMOVED lines=32> */
.L_x_2769:
        /* <DEDUP_REMOVED lines=11> */
[----:B------:R-:W-:Y:S01]  /*02b0*/  R2UR UR16, R0 ;  /* 0x00000000001072ca */ /* 0x000fe200000e0000 */
[----:B------:R-:W-:Y:S01]  /*02c0*/  STL [R1+0x7d8], R64 ;  /* 0x0007d84001007387 */ /* 0x000fe20000100800 */
[----:B------:R-:W-:-:S02]  /*02d0*/  SHF.R.S32.HI R3, RZ, 0x1f, R64 ;  /* 0x0000001fff037819 */ /* 0x000fc40000011440 */
[C---:B------:R-:W-:Y:S02]  /*02e0*/  ISETP.GE.U32.AND P1, PT, R64.reuse, UR18, PT ;  /* 0x0000001240007c0c */ /* 0x040fe4000bf26070 */
[C---:B0-----:R-:W-:Y:S02]  /*02f0*/  IADD3 R11, R64.reuse, 0x8, RZ ;  /* 0x00000008400b7810 */ /* 0x041fe40007ffe0ff */
[----:B------:R-:W-:Y:S02]  /*0300*/  IADD3 R24, R64, 0x10, RZ ;  /* 0x0000001040187810 */ /* 0x000fe40007ffe0ff */
[----:B------:R-:W-:Y:S02]  /*0310*/  LOP3.LUT R18, R18, 0xfdffffff, RZ, 0xc0, !PT ;  /* 0xfdffffff12127812 */ /* 0x000fe400078ec0ff */
[C---:B------:R-:W-:Y:S01]  /*0320*/  IADD3 R22, R64.reuse, 0x18, RZ ;  /* 0x0000001840167810 */ /* 0x040fe20007ffe0ff */
[----:B------:R-:W0:Y:S01]  /*0330*/  I2F.RP R0, UR16 ;  /* 0x0000001000007d06 */ /* 0x000e220008209400 */
[----:B------:R-:W-:-:S02]  /*0340*/  IADD3 R63, R64, 0x60, RZ ;  /* 0x00000060403f7810 */ /* 0x000fc40007ffe0ff */
[----:B------:R-:W-:Y:S02]  /*0350*/  SHF.R.S32.HI R25, RZ, 0x1f, R22 ;  /* 0x0000001fff197819 */ /* 0x000fe40000011416 */
[----:B------:R-:W-:Y:S02]  /*0360*/  IADD3 R65, R64, 0x68, RZ ;  /* 0x0000006840417810 */ /* 0x000fe40007ffe0ff */
        /* <DEDUP_REMOVED lines=23> */
[----:B------:R-:W-:Y:S01]  /*04e0*/  USEL UR9, UR8, UR6, !UP0 ;  /* 0x0000000608097287 */ /* 0x000fe2000c000000 */
[----:B------:R-:W-:Y:S01]  /*04f0*/  MOV R15, UR16 ;  /* 0x00000010000f7c02 */ /* 0x000fe20008000f00 */
[----:B------:R-:W-:Y:S02]  /*0500*/  @UP1 UIADD3 UR7, UR7, 0x1, URZ ;  /* 0x0000000107071890 */ /* 0x000fe4000fffe03f */
[----:B------:R-:W-:Y:S02]  /*0510*/  UIMAD UR12, UR9, 0x70, URZ ;  /* 0x00000070090c78a4 */ /* 0x000fe4000f8e023f */
[----:B------:R-:W-:-:S04]  /*0520*/  @!UP5 UIADD3 UR7, -UR7, URZ, URZ ;  /* 0x0000003f0707d290 */ /* 0x000fc8000fffe13f */
[----:B------:R-:W-:Y:S01]  /*0530*/  MOV R13, UR12 ;  /* 0x0000000c000d7c02 */ /* 0x000fe20008000f00 */
[----:B------:R-:W-:-:S04]  /*0540*/  USEL UR7, UR8, UR7, !UP0 ;  /* 0x0000000708077287 */ /* 0x000fc8000c000000 */
[----:B------:R-:W-:-:S04]  /*0550*/  USHF.R.S32.HI UR6, URZ, 0x1f, UR7 ;  /* 0x0000001f3f067899 */ /* 0x000fc80008011407 */
[----:B------:R-:W-:-:S04]  /*0560*/  UIMAD UR6, UR6, UR16, URZ ;  /* 0x00000010060672a4 */ /* 0x000fc8000f8e023f */
[----:B------:R-:W-:Y:S01]  /*0570*/  UIMAD UR6, UR7, UR17, UR6 ;  /* 0x00000011070672a4 */ /* 0x000fe2000f8e0206 */
[----:B--2---:R-:W-:Y:S02]  /*0580*/  ISETP.GT.U32.AND P0, PT, R5, 0x1bf, PT ;  /* 0x000001bf0500780c */ /* 0x004fe40003f04070 */
[----:B------:R-:W-:Y:S02]  /*0590*/  SHF.R.S32.HI R5, RZ, 0x1f, R11 ;  /* 0x0000001fff057819 */ /* 0x000fe4000001140b */
[----:B------:R-:W-:Y:S02]  /*05a0*/  ISETP.GE.OR.EX P3, PT, R3, UR19, P0, P1 ;  /* 0x0000001303007c0c */ /* 0x000fe40008766710 */
[----:B------:R-:W-:Y:S02]  /*05b0*/  ISETP.GE.U32.AND P1, PT, R11, UR18, PT ;  /* 0x000000120b007c0c */ /* 0x000fe4000bf26070 */
[----:B---3--:R-:W-:Y:S02]  /*05c0*/  SHF.R.S32.HI R0, RZ, 0x1f, R4 ;  /* 0x0000001fff007819 */ /* 0x008fe40000011404 */
[----:B------:R-:W-:-:S02]  /*05d0*/  ISETP.GE.OR.EX P6, PT, R5, UR19, P0, P1 ;  /* 0x0000001305007c0c */ /* 0x000fc400087c6710 */
[----:B------:R-:W-:-:S04]  /*05e0*/  IADD3 R52, P1, R4, UR12, RZ ;  /* 0x0000000c04347c10 */ /* 0x000fc8000ff3e0ff */
[----:B------:R-:W-:Y:S01]  /*05f0*/  LEA.HI.X.SX32 R53, R13, R0, 0x1, P1 ;  /* 0x000000000d357211 */ /* 0x000fe200008f0eff */
[----:B------:R-:W0:Y:S01]  /*0600*/  @!P3 LDC.64 R8, c[0x0][0x288] ;  /* 0x0000a200ff08bb82 */ /* 0x000e220000000a00 */
[----:B------:R-:W-:Y:S02]  /*0610*/  ISETP.GE.U32.AND P1, PT, R24, UR18, PT ;  /* 0x0000001218007c0c */ /* 0x000fe4000bf26070 */
[----:B------:R-:W-:Y:S01]  /*0620*/  SHF.R.S32.HI R13, RZ, 0x1f, R24 ;  /* 0x0000001fff0d7819 */ /* 0x000fe20000011418 */
[----:B------:R-:W-:Y:S01]  /*0630*/  IMAD.WIDE.U32 R52, R15, UR7, R52 ;  /* 0x000000070f347c25 */ /* 0x000fe2000f8e0034 */
[----:B------:R-:W-:Y:S02]  /*0640*/  @P3 LOP3.LUT R18, R18, 0x2000000, RZ, 0xfc, !PT ;  /* 0x0200000012123812 */ /* 0x000fe400078efcff */
[----:B------:R-:W-:Y:S01]  /*0650*/  ISETP.GE.OR.EX P5, PT, R13, UR19, P0, P1 ;  /* 0x000000130d007c0c */ /* 0x000fe200087a6710 */
[----:B------:R-:W1:Y:S01]  /*0660*/  @!P3 LDC.64 R14, c[0x0][0x230] ;  /* 0x00008c00ff0ebb82 */ /* 0x000e620000000a00 */
[----:B------:R-:W-:Y:S01]  /*0670*/  LOP3.LUT R18, R18, 0xfeffffff, RZ, 0xc0, !PT ;  /* 0xfeffffff12127812 */ /* 0x000fe200078ec0ff */
[----:B------:R-:W-:Y:S01]  /*0680*/  STL [R1+0x7dc], R53 ;  /* 0x0007dc3501007387 */ /* 0x000fe20000100800 */
[----:B------:R-:W-:-:S02]  /*0690*/  ISETP.GE.U32.AND P1, PT, R22, UR18, PT ;  /* 0x0000001216007c0c */ /* 0x000fc4000bf26070 */
[----:B------:R-:W-:Y:S01]  /*06a0*/  @P6 LOP3.LUT R18, R18, 0x1000000, RZ, 0xfc, !PT ;  /* 0x0100000012126812 */ /* 0x000fe200078efcff */
[----:B------:R-:W-:Y:S01]  /*06b0*/  STL [R1+0x7e0], R52 ;  /* 0x0007e03401007387 */ /* 0x000fe20000100800 */
[----:B------:R-:W-:Y:S01]  /*06c0*/  ISETP.GE.OR.EX P4, PT, R25, UR19, P0, P1 ;  /* 0x0000001319007c0c */ /* 0x000fe20008786710 */
[----:B------:R-:W2:Y:S01]  /*06d0*/  @!P6 LDC.64 R6, c[0x0][0x288] ;  /* 0x0000a200ff06eb82 */ /* 0x000ea20000000a00 */
[----:B------:R-:W-:Y:S01]  /*06e0*/  IADD3 R51, R53, UR6, RZ ;  /* 0x0000000635337c10 */ /* 0x000fe2000fffe0ff */
[----:B------:R-:W-:Y:S01]  /*06f0*/  ULDC.64 UR6, c[0x0][0x248] ;  /* 0x0000920000067ab9 */ /* 0x000fe20000000a00 */
[----:B------:R-:W-:Y:S02]  /*0700*/  LOP3.LUT R18, R18, 0xff7fffff, RZ, 0xc0, !PT ;  /* 0xff7fffff12127812 */ /* 0x000fe400078ec0ff */
[----:B------:R-:W-:Y:S02]  /*0710*/  @!P3 MOV R50, R52 ;  /* 0x000000340032b202 */ /* 0x000fe40000000f00 */
[----:B------:R-:W-:Y:S01]  /*0720*/  @P5 LOP3.LUT R18, R18, 0x800000, RZ, 0xfc, !PT ;  /* 0x0080000012125812 */ /* 0x000fe200078efcff */
[----:B0-----:R-:W-:Y:S01]  /*0730*/  @!P3 IMAD R3, R3, R8, RZ ;  /* 0x000000080303b224 */ /* 0x001fe200078e02ff */
[----:B------:R-:W0:Y:S01]  /*0740*/  @!P3 LDC.64 R16, c[0x0][0x228] ;  /* 0x00008a00ff10bb82 */ /* 0x000e220000000a00 */
[----:B------:R-:W-:-:S02]  /*0750*/  IADD3 R0, R64, 0x20, RZ ;  /* 0x0000002040007810 */ /* 0x000fc40007ffe0ff */
[----:B------:R-:W-:Y:S01]  /*0760*/  @!P3 IMAD R23, R64, R9, R3 ;  /* 0x000000094017b224 */ /* 0x000fe200078e0203 */
[----:B------:R-:W-:Y:S01]  /*0770*/  LOP3.LUT R18, R18, 0xffbfffff, RZ, 0xc0, !PT ;  /* 0xffbfffff12127812 */ /* 0x000fe200078ec0ff */
[----:B------:R-:W-:Y:S01]  /*0780*/  @!P3 IMAD.WIDE.U32 R8, R64, R8, R50 ;  /* 0x000000084008b225 */ /* 0x000fe200078e0032 */
[----:B------:R-:W-:Y:S02]  /*0790*/  ISETP.GE.U32.AND P2, PT, R0, UR18, PT ;  /* 0x0000001200007c0c */ /* 0x000fe4000bf46070 */
[----:B------:R-:W3:Y:S01]  /*07a0*/  @!P6 LDC.64 R2, c[0x0][0x230] ;  /* 0x00008c00ff02eb82 */ /* 0x000ee20000000a00 */
[----:B------:R-:W-:Y:S02]  /*07b0*/  @P4 LOP3.LUT R18, R18, 0x400000, RZ, 0xfc, !PT ;  /* 0x0040000012124812 */ /* 0x000fe400078efcff */
[----:B------:R-:W-:Y:S02]  /*07c0*/  @!P3 IADD3 R9, R9, R23, RZ ;  /* 0x000000170909b210 */ /* 0x000fe40007ffe0ff */
[----:B------:R-:W-:-:S02]  /*07d0*/  @!P3 SHF.L.U32 R27, R8, 0x2, RZ ;  /* 0x00000002081bb819 */ /* 0x000fc400000006ff */
[----:B------:R-:W-:Y:S01]  /*07e0*/  SHF.R.S32.HI R23, RZ, 0x1f, R0 ;  /* 0x0000001fff177819 */ /* 0x000fe20000011400 */
[----:B------:R-:W4:Y:S01]  /*07f0*/  @!P5 LDC.64 R20, c[0x0][0x288] ;  /* 0x0000a200ff14db82 */ /* 0x000f220000000a00 */
[----:B------:R-:W-:Y:S01]  /*0800*/  @!P3 SHF.L.U64.HI R12, R8, 0x2, R9 ;  /* 0x00000002080cb819 */ /* 0x000fe20000010209 */
[----:B--2---:R-:W-:Y:S01]  /*0810*/  @!P6 IMAD R10, R5, R6, RZ ;  /* 0x00000006050ae224 */ /* 0x004fe200078e02ff */
[----:B-1----:R-:W-:Y:S02]  /*0820*/  @!P3 IADD3 R14, P1, R27, R14, RZ ;  /* 0x0000000e1b0eb210 */ /* 0x002fe40007f3e0ff */
[----:B------:R-:W-:Y:S01]  /*0830*/  ISETP.GE.OR.EX P3, PT, R23, UR19, P0, P2 ;  /* 0x0000001317007c0c */ /* 0x000fe20008766720 */
[----:B------:R-:W-:Y:S01]  /*0840*/  @!P6 IMAD R7, R11, R7, R10 ;  /* 0x000000070b07e224 */ /* 0x000fe200078e020a */
[----:B------:R-:W-:Y:S01]  /*0850*/  LOP3.LUT P2, RZ, R18, 0x2000000, RZ, 0xc0, !PT ;  /* 0x0200000012ff7812 */ /* 0x000fe2000784c0ff */
[----:B------:R-:W1:Y:S01]  /*0860*/  @!P6 LDC.64 R4, c[0x0][0x228] ;  /* 0x00008a00ff04eb82 */ /* 0x000e620000000a00 */
[----:B------:R-:W-:-:S02]  /*0870*/  @!P6 MOV R8, R52 ;  /* 0x000000340008e202 */ /* 0x000fc40000000f00 */
[----:B------:R-:W-:Y:S02]  /*0880*/  @!P6 MOV R9, R51 ;  /* 0x000000330009e202 */ /* 0x000fe40000000f00 */
[----:B------:R-:W-:Y:S01]  /*0890*/  LOP3.LUT R18, R18, 0xffdfffff, RZ, 0xc0, !PT ;  /* 0xffdfffff12127812 */ /* 0x000fe200078ec0ff */
[----:B------:R-:W-:Y:S02]  /*08a0*/  @!P6 IMAD.WIDE.U32 R8, R11, R6, R8 ;  /* 0x000000060b08e225 */ /* 0x000fe400078e0008 */
[----:B------:R-:W2:Y:S02]  /*08b0*/  @!P4 LDC.64 R56, c[0x0][0x228] ;  /* 0x00008a00ff38cb82 */ /* 0x000ea40000000a00 */
[----:B------:R-:W-:Y:S02]  /*08c0*/  @P3 LOP3.LUT R18, R18, 0x200000, RZ, 0xfc, !PT ;  /* 0x0020000012123812 */ /* 0x000fe400078efcff */
[----:B------:R-:W-:Y:S02]  /*08d0*/  @!P2 IADD3.X R15, R12, R15, RZ, P1, !PT ;  /* 0x0000000f0c0fa210 */ /* 0x000fe40000ffe4ff */
[----:B0-----:R-:W-:-:S02]  /*08e0*/  @!P2 IADD3 R16, P1, R27, R16, RZ ;  /* 0x000000101b10a210 */ /* 0x001fc40007f3e0ff */
[----:B------:R-:W-:Y:S01]  /*08f0*/  @!P6 IADD3 R9, R9, R7, RZ ;  /* 0x000000070909e210 */ /* 0x000fe20007ffe0ff */
[----:B------:R-:W0:Y:S01]  /*0900*/  @!P4 LDC.64 R10, c[0x0][0x288] ;  /* 0x0000a200ff0acb82 */ /* 0x000e220000000a00 */
[----:B------:R-:W-:Y:S01]  /*0910*/  @!P6 SHF.L.U32 R27, R8, 0x2, RZ ;  /* 0x00000002081be819 */ /* 0x000fe200000006ff */
[----:B----4-:R-:W-:Y:S01]  /*0920*/  @!P5 IMAD R26, R13, R20, RZ ;  /* 0x000000140d1ad224 */ /* 0x010fe200078e02ff */
[----:B------:R-:W-:Y:S01]  /*0930*/  @!P2 IADD3.X R17, R12, R17, RZ, P1, !PT ;  /* 0x000000110c11a210 */ /* 0x000fe20000ffe4ff */
[----:B------:R-:W-:Y:S01]  /*0940*/  STL.64 [R1+0x8d8], R14 ;  /* 0x0008d80e01007387 */ /* 0x000fe20000100a00 */
[----:B------:R-:W-:Y:S01]  /*0950*/  @!P6 SHF.L.U64.HI R28, R8, 0x2, R9 ;  /* 0x00000002081ce819 */ /* 0x000fe20000010209 */
[----:B------:R-:W-:Y:S01]  /*0960*/  @!P5 IMAD R29, R24, R21, R26 ;  /* 0x00000015181dd224 */ /* 0x000fe200078e021a */
[----:B---3--:R-:W-:Y:S01]  /*0970*/  @!P6 IADD3 R2, P1, R27, R2, RZ ;  /* 0x000000021b02e210 */ /* 0x008fe20007f3e0ff */
[----:B------:R-:W3:Y:S01]  /*0980*/  @!P5 LDC.64 R6, c[0x0][0x230] ;  /* 0x00008c00ff06db82 */ /* 0x000ee20000000a00 */
[----:B------:R-:W-:Y:S01]  /*0990*/  @!P5 MOV R26, R52 ;  /* 0x00000034001ad202 */ /* 0x000fe20000000f00 */
[----:B------:R-:W-:Y:S01]  /*09a0*/  STL.64 [R1+0x8d0], R16 ;  /* 0x0008d01001007387 */ /* 0x000fe20000100a00 */
[----:B------:R-:W-:-:S02]  /*09b0*/  @!P6 IADD3.X R3, R28, R3, RZ, P1, !PT ;  /* 0x000000031c03e210 */ /* 0x000fc40000ffe4ff */
[----:B-1----:R-:W-:Y:S02]  /*09c0*/  @!P6 IADD3 R4, P1, R27, R4, RZ ;  /* 0x000000041b04e210 */ /* 0x002fe40007f3e0ff */
[----:B------:R-:W-:Y:S01]  /*09d0*/  @!P5 MOV R27, R51 ;  /* 0x00000033001bd202 */ /* 0x000fe20000000f00 */
[----:B------:R-:W1:Y:S01]  /*09e0*/  @!P3 LDC.64 R12, c[0x0][0x288] ;  /* 0x0000a200ff0cbb82 */ /* 0x000e620000000a00 */
[----:B------:R-:W-:Y:S01]  /*09f0*/  @!P6 IADD3.X R5, R28, R5, RZ, P1, !PT ;  /* 0x000000051c05e210 */ /* 0x000fe20000ffe4ff */
[----:B------:R-:W-:Y:S01]  /*0a00*/  STL.64 [R1+0x8c8], R2 ;  /* 0x0008c80201007387 */ /* 0x000fe20000100a00 */
[----:B------:R-:W-:Y:S01]  /*0a10*/  LOP3.LUT R18, R18, 0xffefffff, RZ, 0xc0, !PT ;  /* 0xffefffff12127812 */ /* 0x000fe200078ec0ff */
[----:B------:R-:W-:Y:S01]  /*0a20*/  @!P5 IMAD.WIDE.U32 R26, R24, R20, R26 ;  /* 0x00000014181ad225 */ /* 0x000fe200078e001a */
[----:B------:R-:W-:-:S03]  /*0a30*/  @!P4 MOV R24, R52 ;  /* 0x000000340018c202 */ /* 0x000fc60000000f00 */
[----:B------:R-:W4:Y:S01]  /*0a40*/  @!P5 LDC.64 R8, c[0x0][0x228] ;  /* 0x00008a00ff08db82 */ /* 0x000f220000000a00 */
[----:B------:R-:W-:Y:S01]  /*0a50*/  @!P5 IADD3 R29, R27, R29, RZ ;  /* 0x0000001d1b1dd210 */ /* 0x000fe20007ffe0ff */
[----:B0-----:R-:W-:Y:S01]  /*0a60*/  @!P4 IMAD R25, R25, R10, RZ ;  /* 0x0000000a1919c224 */ /* 0x001fe200078e02ff */
[C---:B------:R-:W-:Y:S02]  /*0a70*/  @!P5 SHF.L.U32 R27, R26.reuse, 0x2, RZ ;  /* 0x000000021a1bd819 */ /* 0x040fe400000006ff */
[----:B------:R-:W-:Y:S01]  /*0a80*/  @!P5 SHF.L.U64.HI R26, R26, 0x2, R29 ;  /* 0x000000021a1ad819 */ /* 0x000fe2000001021d */
[C---:B------:R-:W-:Y:S01]  /*0a90*/  @!P4 IMAD R29, R22.reuse, R11, R25 ;  /* 0x0000000b161dc224 */ /* 0x040fe200078e0219 */
[----:B------:R-:W-:Y:S01]  /*0aa0*/  @!P4 MOV R25, R51 ;  /* 0x000000330019c202 */ /* 0x000fe20000000f00 */
[----:B------:R-:W0:Y:S01]  /*0ab0*/  @!P4 LDC.64 R20, c[0x0][0x230] ;  /* 0x00008c00ff14cb82 */ /* 0x000e220000000a00 */
[----:B---3--:R-:W-:Y:S01]  /*0ac0*/  @!P5 IADD3 R6, P1, R27, R6, RZ ;  /* 0x000000061b06d210 */ /* 0x008fe20007f3e0ff */
[----:B------:R-:W-:-:S03]  /*0ad0*/  @!P4 IMAD.WIDE.U32 R10, R22, R10, R24 ;  /* 0x0000000a160ac225 */ /* 0x000fc600078e0018 */
[----:B------:R-:W-:Y:S02]  /*0ae0*/  @!P5 IADD3.X R7, R26, R7, RZ, P1, !PT ;  /* 0x000000071a07d210 */ /* 0x000fe40000ffe4ff */
[----:B------:R-:W-:Y:S01]  /*0af0*/  @!P3 MOV R22, R52 ;  /* 0x000000340016b202 */ /* 0x000fe20000000f00 */
[----:B------:R-:W3:Y:S01]  /*0b00*/  @!P3 LDC.64 R58, c[0x0][0x230] ;  /* 0x00008c00ff3abb82 */ /* 0x000ee20000000a00 */
[----:B-1----:R-:W-:Y:S01]  /*0b10*/  @!P3 IMAD R23, R23, R12, RZ ;  /* 0x0000000c1717b224 */ /* 0x002fe200078e02ff */
[----:B------:R-:W-:Y:S02]  /*0b20*/  @!P4 IADD3 R11, R11, R29, RZ ;  /* 0x0000001d0b0bc210 */ /* 0x000fe40007ffe0ff */
[C---:B------:R-:W-:Y:S02]  /*0b30*/  @!P4 SHF.L.U32 R25, R10.reuse, 0x2, RZ ;  /* 0x000000020a19c819 */ /* 0x040fe400000006ff */
[----:B------:R-:W-:Y:S02]  /*0b40*/  @!P4 SHF.L.U64.HI R24, R10, 0x2, R11 ;  /* 0x000000020a18c819 */ /* 0x000fe4000001020b */
[----:B------:R-:W1:Y:S01]  /*0b50*/  @!P3 LDC.64 R60, c[0x0][0x228] ;  /* 0x00008a00ff3cbb82 */ /* 0x000e620000000a00 */
[----:B----4-:R-:W-:Y:S01]  /*0b60*/  @!P5 IADD3 R8, P1, R27, R8, RZ ;  /* 0x000000081b08d210 */ /* 0x010fe20007f3e0ff */
[----:B------:R-:W-:Y:S01]  /*0b70*/  @!P3 IMAD R27, R0, R13, R23 ;  /* 0x0000000d001bb224 */ /* 0x000fe200078e0217 */
[----:B------:R-:W-:-:S02]  /*0b80*/  @!P3 MOV R23, R51 ;  /* 0x000000330017b202 */ /* 0x000fc40000000f00 */
[----:B------:R-:W-:Y:S02]  /*0b90*/  @!P5 IADD3.X R9, R26, R9, RZ, P1, !PT ;  /* 0x000000091a09d210 */ /* 0x000fe40000ffe4ff */
[----:B0-----:R-:W-:Y:S01]  /*0ba0*/  @!P4 IADD3 R10, P1, R25, R20, RZ ;  /* 0x00000014190ac210 */ /* 0x001fe20007f3e0ff */
[----:B------:R-:W-:-:S03]  /*0bb0*/  @!P3 IMAD.WIDE.U32 R12, R0, R12, R22 ;  /* 0x0000000c000cb225 */ /* 0x000fc600078e0016 */
[----:B------:R-:W-:Y:S02]  /*0bc0*/  @!P4 IADD3.X R11, R24, R21, RZ, P1, !PT ;  /* 0x00000015180bc210 */ /* 0x000fe40000ffe4ff */
[----:B--2---:R-:W-:Y:S02]  /*0bd0*/  @!P4 IADD3 R56, P1, R25, R56, RZ ;  /* 0x000000381938c210 */ /* 0x004fe40007f3e0ff */
[----:B------:R-:W-:Y:S02]  /*0be0*/  @!P3 IADD3 R21, R13, R27, RZ ;  /* 0x0000001b0d15b210 */ /* 0x000fe40007ffe0ff */
[----:B------:R-:W-:Y:S02]  /*0bf0*/  @!P3 SHF.L.U32 R13, R12, 0x2, RZ ;  /* 0x000000020c0db819 */ /* 0x000fe400000006ff */
[----:B------:R-:W-:Y:S02]  /*0c00*/  @!P4 IADD3.X R57, R24, R57, RZ, P1, !PT ;  /* 0x000000391839c210 */ /* 0x000fe40000ffe4ff */
[----:B------:R-:W-:-:S02]  /*0c10*/  @!P3 SHF.L.U64.HI R12, R12, 0x2, R21 ;  /* 0x000000020c0cb819 */ /* 0x000fc40000010215 */
[C---:B---3--:R-:W-:Y:S02]  /*0c20*/  @!P3 IADD3 R58, P1, R13.reuse, R58, RZ ;  /* 0x0000003a0d3ab210 */ /* 0x048fe40007f3e0ff */
[----:B------:R-:W-:Y:S02]  /*0c30*/  IADD3 R21, R64, 0x28, RZ ;  /* 0x0000002840157810 */ /* 0x000fe40007ffe0ff */
[C---:B------:R-:W-:Y:S01]  /*0c40*/  @!P3 IADD3.X R59, R12.reuse, R59, RZ, P1, !PT ;  /* 0x0000003b0c3bb210 */ /* 0x040fe20000ffe4ff */
[----:B------:R-:W-:Y:S01]  /*0c50*/  STL [R1+0x8bc], R58 ;  /* 0x0008bc3a01007387 */ /* 0x000fe20000100800 */
[----:B-1----:R-:W-:Y:S02]  /*0c60*/  @!P3 IADD3 R60, P1, R13, R60, RZ ;  /* 0x0000003c0d3cb210 */ /* 0x002fe40007f3e0ff */
[----:B------:R-:W-:Y:S01]  /*0c70*/  SHF.R.S32.HI R13, RZ, 0x1f, R21 ;  /* 0x0000001fff0d7819 */ /* 0x000fe20000011415 */
[----:B------:R-:W-:Y:S01]  /*0c80*/  STL [R1+0x8b8], R59 ;  /* 0x0008b83b01007387 */ /* 0x000fe20000100800 */
[----:B------:R-:W-:-:S02]  /*0c90*/  @!P3 IADD3.X R61, R12, R61, RZ, P1, !PT ;  /* 0x0000003d0c3db210 */ /* 0x000fc40000ffe4ff */
[----:B------:R-:W-:-:S03]  /*0ca0*/  ISETP.GE.U32.AND P1, PT, R21, UR18, PT ;  /* 0x0000001215007c0c */ /* 0x000fc6000bf26070 */
[----:B------:R-:W-:Y:S01]  /*0cb0*/  STL.64 [R1+0x8c0], R60 ;  /* 0x0008c03c01007387 */ /* 0x000fe20000100a00 */
        /* <DEDUP_REMOVED lines=16> */
[----:B------:R-:W-:Y:S04]  /*0dc0*/  STL [R1+0x8ac], R24 ;  /* 0x0008ac1801007387 */ /* 0x000fe80000100800 */
[----:B------:R-:W-:Y:S01]  /*0dd0*/  STL [R1+0x8a8], R25 ;  /* 0x0008a81901007387 */ /* 0x000fe20000100800 */
[----:B0-----:R-:W-:-:S04]  /*0de0*/  @!P2 IADD3 R26, P1, R27, R20, RZ ;  /* 0x000000141b1aa210 */ /* 0x001fc80007f3e0ff */
[----:B------:R-:W-:Y:S02]  /*0df0*/  @!P2 IADD3.X R27, R12, R21, RZ, P1, !PT ;  /* 0x000000150c1ba210 */ /* 0x000fe40000ffe4ff */
[----:B------:R-:W-:-:S03]  /*0e00*/  IADD3 R21, R64, 0x30, RZ ;  /* 0x0000003040157810 */ /* 0x000fc60007ffe0ff */
[----:B------:R-:W-:Y:S01]  /*0e10*/  STL.64 [R1+0x8b0], R26 ;  /* 0x0008b01a01007387 */ /* 0x000fe20000100a00 */
        /* <DEDUP_REMOVED lines=90> */
[----:B------:R-:W-:Y:S01]  /*13c0*/  @!P2 IADD3.X R41, R12, R41, RZ, P1, !PT ;  /* 0x000000290c29a210 */ /* 0x000fe20000ffe4ff */
[----:B------:R-:W-:Y:S04]  /*13d0*/  STL [R1+0x86c], R40 ;  /* 0x00086c2801007387 */ /* 0x000fe80000100800 */
[----:B------:R-:W-:Y:S01]  /*13e0*/  STL [R1+0x868], R41 ;  /* 0x0008682901007387 */ /* 0x000fe20000100800 */
[----:B0-----:R-:W-:-:S04]  /*13f0*/  @!P2 IADD3 R42, P1, R43, R20, RZ ;  /* 0x000000142b2aa210 */ /* 0x001fc80007f3e0ff */
[----:B------:R-:W-:Y:S02]  /*1400*/  @!P2 IADD3.X R43, R12, R21, RZ, P1, !PT ;  /* 0x000000150c2ba210 */ /* 0x000fe40000ffe4ff */
[----:B------:R-:W-:Y:S02]  /*1410*/  SHF.R.S32.HI R21, RZ, 0x1f, R23 ;  /* 0x0000001fff157819 */ /* 0x000fe40000011417 */
[----:B------:R-:W-:Y:S01]  /*1420*/  ISETP.GE.U32.AND P1, PT, R23, UR18, PT ;  /* 0x0000001217007c0c */ /* 0x000fe2000bf26070 */
[----:B------:R-:W-:Y:S03]  /*1430*/  STL.64 [R1+0x870], R42 ;  /* 0x0008702a01007387 */ /* 0x000fe60000100a00 */
        /* <DEDUP_REMOVED lines=9> */
[----:B------:R-:W-:Y:S01]  /*14d0*/  @!P2 IMAD.WIDE.U32 R12, R23, R12, R20 ;  /* 0x0000000c170ca225 */ /* 0x000fe200078e0014 */
[----:B------:R-:W-:Y:S01]  /*14e0*/  IADD3 R23, R64, 0x58, RZ ;  /* 0x0000005840177810 */ /* 0x000fe20007ffe0ff */
        /* <DEDUP_REMOVED lines=29> */
[----:B------:R-:W-:Y:S01]  /*16c0*/  @!P2 IADD3.X R49, R20, R49, RZ, P1, !PT ;  /* 0x000000311431a210 */ /* 0x000fe20000ffe4ff */
[----:B------:R-:W-:Y:S01]  /*16d0*/  STL [R1+0x848], R48 ;  /* 0x0008483001007387 */ /* 0x000fe20000100800 */
[----:B--2---:R-:W-:-:S03]  /*16e0*/  @!P2 IADD3 R54, P1, R13, R54, RZ ;  /* 0x000000360d36a210 */ /* 0x004fc60007f3e0ff */
[----:B------:R-:W-:Y:S01]  /*16f0*/  STL [R1+0x838], R49 ;  /* 0x0008383101007387 */ /* 0x000fe20000100800 */
[----:B------:R-:W-:Y:S02]  /*1700*/  @!P2 IADD3.X R55, R20, R55, RZ, P1, !PT ;  /* 0x000000371437a210 */ /* 0x000fe40000ffe4ff */
        /* <DEDUP_REMOVED lines=16> */
[----:B------:R-:W0:Y:S01]  /*1810*/  @!P2 LDC.64 R22, c[0x0][0x228] ;  /* 0x00008a00ff16ab82 */ /* 0x000e220000000a00 */
[----:B-1----:R-:W-:-:S04]  /*1820*/  @!P2 IADD3 R20, P1, R13, R20, RZ ;  /* 0x000000140d14a210 */ /* 0x002fc80007f3e0ff */
[----:B------:R-:W-:Y:S01]  /*1830*/  @!P2 IADD3.X R21, R0, R21, RZ, P1, !PT ;  /* 0x000000150015a210 */ /* 0x000fe20000ffe4ff */
[----:B------:R-:W-:Y:S04]  /*1840*/  STL [R1+0x82c], R20 ;  /* 0x00082c1401007387 */ /* 0x000fe80000100800 */
[----:B------:R-:W-:Y:S01]  /*1850*/  STL [R1+0x828], R21 ;  /* 0x0008281501007387 */ /* 0x000fe20000100800 */
[----:B0-----:R-:W-:-:S04]  /*1860*/  @!P2 IADD3 R22, P1, R13, R22, RZ ;  /* 0x000000160d16a210 */ /* 0x001fc80007f3e0ff */
        /* <DEDUP_REMOVED lines=19> */
[----:B------:R-:W-:Y:S01]  /*19a0*/  STL.64 [R1+0x820], R68 ;  /* 0x0008204401007387 */ /* 0x000fe20000100a00 */
        /* <DEDUP_REMOVED lines=160> */
[----:B------:R1:W-:Y:S01]  /*23b0*/  @!P2 STL.64 [R1+0x738], R2 ;  /* 0x000738020100a387 */ /* 0x0003e20000100a00 */
        /* <DEDUP_REMOVED lines=10> */
[----:B------:R-:W2:Y:S01]  /*2460*/  @!P2 LDC.64 R62, c[0x0][0x230] ;  /* 0x00008c00ff3eab82 */ /* 0x000ea20000000a00 */
[----:B------:R-:W-:Y:S01]  /*2470*/  LOP3.LUT R18, R18, 0xfffffff7, RZ, 0xc0, !PT ;  /* 0xfffffff712127812 */ /* 0x000fe200078ec0ff */
[-C--:B0-----:R-:W-:Y:S02]  /*2480*/  @!P2 IMAD R65, R65, R12.reuse, RZ ;  /* 0x0000000c4141a224 */ /* 0x081fe400078e02ff */
[----:B------:R-:W-:-:S04]  /*2490*/  @!P2 IMAD.WIDE.U32 R66, R0, R12, R66 ;  /* 0x0000000c0042a225 */ /* 0x000fc800078e0042 */
[----:B------:R-:W-:Y:S01]  /*24a0*/  @!P2 IMAD R13, R0, R13, R65 ;  /* 0x0000000d000da224 */ /* 0x000fe200078e0241 */
[----:B------:R-:W-:-:S04]  /*24b0*/  @!P2 SHF.L.U32 R0, R66, 0x2, RZ ;  /* 0x000000024200a819 */ /* 0x000fc800000006ff */
[----:B------:R-:W-:Y:S02]  /*24c0*/  @!P2 IADD3 R13, R67, R13, RZ ;  /* 0x0000000d430da210 */ /* 0x000fe40007ffe0ff */
[----:B--2---:R-:W-:Y:S02]  /*24d0*/  @!P2 IADD3 R54, P1, R0, R62, RZ ;  /* 0x0000003e0036a210 */ /* 0x004fe40007f3e0ff */
[----:B------:R-:W-:Y:S02]  /*24e0*/  @!P2 SHF.L.U64.HI R66, R66, 0x2, R13 ;  /* 0x000000024242a819 */ /* 0x000fe4000001020d */
[----:B------:R-:W1:Y:S02]  /*24f0*/  @!P2 LDC.64 R12, c[0x0][0x228] ;  /* 0x00008a00ff0cab82 */ /* 0x000e640000000a00 */
[----:B------:R-:W-:-:S05]  /*2500*/  @!P2 IADD3.X R55, R66, R63, RZ, P1, !PT ;  /* 0x0000003f4237a210 */ /* 0x000fca0000ffe4ff */
[----:B------:R-:W-:Y:S01]  /*2510*/  STL.64 [R1+0x850], R54 ;  /* 0x0008503601007387 */ /* 0x000fe20000100a00 */
[----:B-1----:R-:W-:Y:S02]  /*2520*/  @!P2 IADD3 R2, P1, R0, R12, RZ ;  /* 0x0000000c0002a210 */ /* 0x002fe40007f3e0ff */
        /* <DEDUP_REMOVED lines=19> */
[----:B------:R-:W1:Y:S02]  /*2660*/  @!P2 LDC.64 R12, c[0x0][0x228] ;  /* 0x00008a00ff0cab82 */ /* 0x000e640000000a00 */
[----:B------:R-:W-:Y:S02]  /*2670*/  @!P2 IADD3.X R37, R66, R63, RZ, P1, !PT ;  /* 0x0000003f4225a210 */ /* 0x000fe40000ffe4ff */
[----:B-1----:R-:W-:-:S02]  /*2680*/  @!P2 IADD3 R68, P1, R0, R12, RZ ;  /* 0x0000000c0044a210 */ /* 0x002fc40007f3e0ff */
[----:B------:R-:W-:Y:S02]  /*2690*/  IADD3 R0, R64, 0xb8, RZ ;  /* 0x000000b840007810 */ /* 0x000fe40007ffe0ff */
[----:B------:R-:W-:Y:S02]  /*26a0*/  @!P2 IADD3.X R69, R66, R13, RZ, P1, !PT ;  /* 0x0000000d4245a210 */ /* 0x000fe40000ffe4ff */
[----:B------:R-:W-:Y:S02]  /*26b0*/  SHF.R.S32.HI R65, RZ, 0x1f, R0 ;  /* 0x0000001fff417819 */ /* 0x000fe40000011400 */
[----:B------:R-:W-:-:S04]  /*26c0*/  ISETP.GE.U32.AND P1, PT, R0, UR18, PT ;  /* 0x0000001200007c0c */ /* 0x000fc8000bf26070 */
        /* <DEDUP_REMOVED lines=672> */
[----:B------:R-:W-:-:S04]  /*50d0*/  @!P2 SHF.L.U64.HI R0, R66, 0x2, R0 ;  /* 0x000000024200a819 */ /* 0x000fc80000010200 */
[----:B------:R-:W-:Y:S02]  /*50e0*/  @!P2 IADD3.X R3, R0, R13, RZ, P1, !PT ;  /* 0x0000000d0003a210 */ /* 0x000fe40000ffe4ff */
[----:B------:R-:W0:Y:S03]  /*50f0*/  @!P2 LDC.64 R12, c[0x0][0x228] ;  /* 0x00008a00ff0cab82 */ /* 0x000e260000000a00 */
[----:B------:R0:W-:Y:S02]  /*5100*/  @!P2 STL.64 [R1+0x558], R2 ;  /* 0x000558020100a387 */ /* 0x0001e40000100a00 */
        /* <DEDUP_REMOVED lines=68> */
[----:B------:R1:W-:Y:S01]  /*5550*/  @!P2 STL.64 [R1+0x528], R2 ;  /* 0x000528020100a387 */ /* 0x0003e20000100a00 */
[----:B0-----:R-:W-:-:S04]  /*5560*/  @!P2 IADD3 R14, P1, R62, R12, RZ ;  /* 0x0000000c3e0ea210 */ /* 0x001fc80007f3e0ff */
[----:B------:R-:W-:Y:S02]  /*5570*/  @!P2 IADD3.X R15, R0, R13, RZ, P1, !PT ;  /* 0x0000000d000fa210 */ /* 0x000fe40000ffe4ff */
[----:B------:R-:W-:Y:S02]  /*5580*/  IADD3 R0, R64, 0x1c0, RZ ;  /* 0x000001c040007810 */ /* 0x000fe40007ffe0ff */
[----:B------:R-:W-:Y:S02]  /*5590*/  MOV R53, R15 ;  /* 0x0000000f00357202 */ /* 0x000fe40000000f00 */
        /* <DEDUP_REMOVED lines=18> */
[----:B------:R0:W-:Y:S02]  /*56c0*/  @!P2 STL.64 [R1+0x518], R2 ;  /* 0x000518020100a387 */ /* 0x0001e40000100a00 */
        /* <DEDUP_REMOVED lines=20> */
[----:B------:R1:W-:Y:S01]  /*5810*/  @!P2 STL.64 [R1+0x508], R22 ;  /* 0x000508160100a387 */ /* 0x0003e20000100a00 */
        /* <DEDUP_REMOVED lines=23> */
[----:B------:R-:W-:Y:S02]  /*5990*/  IADD3 R0, R64, 0x1d8, RZ ;  /* 0x000001d840007810 */ /* 0x000fe40007ffe0ff */
[----:B------:R-:W-:Y:S02]  /*59a0*/  LOP3.LUT P1, RZ, R18, 0x2000000, RZ, 0xc0, !PT ;  /* 0x0200000012ff7812 */ /* 0x000fe4000782c0ff */
[----:B------:R-:W-:Y:S02]  /*59b0*/  SHF.R.S32.HI R65, RZ, 0x1f, R0 ;  /* 0x0000001fff417819 */ /* 0x000fe40000011400 */
[----:B------:R-:W-:Y:S02]  /*59c0*/  ISETP.GE.U32.AND P2, PT, R0, UR18, PT ;  /* 0x0000001200007c0c */ /* 0x000fe4000bf46070 */
[----:B------:R-:W-:-:S02]  /*59d0*/  LOP3.LUT R18, R18, 0xefffffff, RZ, 0xc0, !PT ;  /* 0xefffffff12127812 */ /* 0x000fc400078ec0ff */
[----:B------:R-:W-:-:S13]  /*59e0*/  ISETP.GE.OR.EX P2, PT, R65, UR19, P0, P2 ;  /* 0x0000001341007c0c */ /* 0x000fda0008746720 */
[----:B------:R-:W0:Y:S01]  /*59f0*/  @!P2 LDC.64 R62, c[0x0][0x288] ;  /* 0x0000a200ff3eab82 */ /* 0x000e220000000a00 */
[----:B------:R-:W-:Y:S02]  /*5a00*/  @!P2 MOV R66, R52 ;  /* 0x000000340042a202 */ /* 0x000fe40000000f00 */
[----:B------:R-:W-:Y:S02]  /*5a10*/  @!P2 MOV R67, R51 ;  /* 0x000000330043a202 */ /* 0x000fe40000000f00 */
[----:B------:R-:W-:-:S03]  /*5a20*/  @P2 LOP3.LUT R18, R18, 0x10000000, RZ, 0xfc, !PT ;  /* 0x1000000012122812 */ /* 0x000fc600078efcff */
[----:B------:R-:W2:Y:S01]  /*5a30*/  @!P2 LDC.64 R12, c[0x0][0x230] ;  /* 0x00008c00ff0cab82 */ /* 0x000ea20000000a00 */
[----:B------:R3:W-:Y:S01]  /*5a40*/  STL.64 [R1+0x7d0], R50 ;  /* 0x0007d03201007387 */ /* 0x0007e20000100a00 */
[----:B------:R-:W-:Y:S01]  /*5a50*/  LOP3.LUT R18, R18, 0xdfffffff, RZ, 0xc0, !PT ;  /* 0xdfffffff12127812 */ /* 0x000fe200078ec0ff */
[-C--:B0-----:R-:W-:Y:S02]  /*5a60*/  @!P2 IMAD R65, R65, R62.reuse, RZ ;  /* 0x0000003e4141a224 */ /* 0x081fe400078e02ff */
[----:B------:R-:W-:-:S04]  /*5a70*/  @!P2 IMAD.WIDE.U32 R66, R0, R62, R66 ;  /* 0x0000003e0042a225 */ /* 0x000fc800078e0042 */
[----:B------:R-:W-:Y:S01]  /*5a80*/  @!P2 IMAD R63, R0, R63, R65 ;  /* 0x0000003f003fa224 */ /* 0x000fe200078e0241 */
[----:B------:R-:W-:-:S04]  /*5a90*/  @!P2 SHF.L.U32 R62, R66, 0x2, RZ ;  /* 0x00000002423ea819 */ /* 0x000fc800000006ff */
[----:B------:R-:W-:Y:S02]  /*5aa0*/  @!P2 IADD3 R0, R67, R63, RZ ;  /* 0x0000003f4300a210 */ /* 0x000fe40007ffe0ff */
[----:B--2---:R-:W-:Y:S02]  /*5ab0*/  @!P2 IADD3 R42, P3, R62, R12, RZ ;  /* 0x0000000c3e2aa210 */ /* 0x004fe40007f7e0ff */
[----:B------:R-:W-:-:S04]  /*5ac0*/  @!P2 SHF.L.U64.HI R0, R66, 0x2, R0 ;  /* 0x000000024200a819 */ /* 0x000fc80000010200 */
[----:B------:R-:W-:Y:S02]  /*5ad0*/  @!P2 IADD3.X R43, R0, R13, RZ, P3, !PT ;  /* 0x0000000d002ba210 */ /* 0x000fe40001ffe4ff */
[----:B------:R-:W0:Y:S02]  /*5ae0*/  @!P2 LDC.64 R12, c[0x0][0x228] ;  /* 0x00008a00ff0cab82 */ /* 0x000e240000000a00 */
        /* <DEDUP_REMOVED lines=19> */
[----:B------:R-:W1:Y:S02]  /*5c20*/  @!P3 LDC.64 R12, c[0x0][0x228] ;  /* 0x00008a00ff0cbb82 */ /* 0x000e640000000a00 */
[----:B-1----:R-:W-:-:S04]  /*5c30*/  @!P3 IADD3 R22, P4, R62, R12, RZ ;  /* 0x0000000c3e16b210 */ /* 0x002fc80007f9e0ff */
[----:B------:R-:W-:Y:S02]  /*5c40*/  @!P3 IADD3.X R23, R0, R13, RZ, P4, !PT ;  /* 0x0000000d0017b210 */ /* 0x000fe400027fe4ff */
[----:B------:R-:W-:Y:S02]  /*5c50*/  IADD3 R0, R64, 0x1e8, RZ ;  /* 0x000001e840007810 */ /* 0x000fe40007ffe0ff */
[----:B------:R-:W-:Y:S02]  /*5c60*/  LOP3.LUT P3, RZ, R18, 0x1000000, RZ, 0xc0, !PT ;  /* 0x0100000012ff7812 */ /* 0x000fe4000786c0ff */
[----:B------:R-:W-:Y:S02]  /*5c70*/  SHF.R.S32.HI R65, RZ, 0x1f, R0 ;  /* 0x0000001fff417819 */ /* 0x000fe40000011400 */
[----:B------:R-:W-:-:S04]  /*5c80*/  ISETP.GE.U32.AND P4, PT, R0, UR18, PT ;  /* 0x0000001200007c0c */ /* 0x000fc8000bf86070 */
[----:B------:R-:W-:-:S13]  /*5c90*/  ISETP.GE.OR.EX P4, PT, R65, UR19, P0, P4 ;  /* 0x0000001341007c0c */ /* 0x000fda0008786740 */
[----:B------:R-:W0:Y:S01]  /*5ca0*/  @!P4 LDC.64 R62, c[0x0][0x288] ;  /* 0x0000a200ff3ecb82 */ /* 0x000e220000000a00 */
[----:B------:R-:W-:Y:S02]  /*5cb0*/  @!P4 MOV R66, R52 ;  /* 0x000000340042c202 */ /* 0x000fe40000000f00 */
[----:B------:R-:W-:-:S05]  /*5cc0*/  @!P4 MOV R67, R51 ;  /* 0x000000330043c202 */ /* 0x000fca0000000f00 */
        /* <DEDUP_REMOVED lines=25> */
[----:B------:R-:W-:Y:S02]  /*5e60*/  MOV R67, R33 ;  /* 0x0000002100437202 */ /* 0x000fe40000000f00 */
[----:B------:R-:W-:Y:S02]  /*5e70*/  @!P5 SHF.L.U64.HI R0, R66, 0x2, R0 ;  /* 0x000000024200d819 */ /* 0x000fe40000010200 */
[----:B------:R-:W-:Y:S02]  /*5e80*/  MOV R66, R32 ;  /* 0x0000002000427202 */ /* 0x000fe40000000f00 */
[----:B-1----:R-:W-:-:S04]  /*5e90*/  @!P5 IADD3 R32, P6, R62, R12, RZ ;  /* 0x0000000c3e20d210 */ /* 0x002fc80007fde0ff */
[----:B------:R-:W-:Y:S02]  /*5ea0*/  @!P5 IADD3.X R33, R0, R13, RZ, P6, !PT ;  /* 0x0000000d0021d210 */ /* 0x000fe400037fe4ff */
[----:B------:R-:W0:Y:S02]  /*5eb0*/  @!P5 LDC.64 R12, c[0x0][0x228] ;  /* 0x00008a00ff0cdb82 */ /* 0x000e240000000a00 */
        /* <DEDUP_REMOVED lines=9> */
[----:B------:R-:W-:Y:S02]  /*5f50*/  MOV R52, R14 ;  /* 0x0000000e00347202 */ /* 0x000fe40000000f00 */
[----:B------:R-:W2:Y:S03]  /*5f60*/  LDL.LU.64 R14, [R1+0x8d8] ;  /* 0x0008d800010e7983 */ /* 0x000ea60000300a00 */
[----:B------:R-:W1:Y:S01]  /*5f70*/  @!P6 LDC.64 R12, c[0x0][0x230] ;  /* 0x00008c00ff0ceb82 */ /* 0x000e620000000a00 */
[----:B0-----:R-:W-:-:S04]  /*5f80*/  @!P6 IMAD R65, R65, R62, RZ ;  /* 0x0000003e4141e224 */ /* 0x001fc800078e02ff */
[----:B------:R-:W-:Y:S01]  /*5f90*/  @!P6 IMAD R63, R0, R63, R65 ;  /* 0x0000003f003fe224 */ /* 0x000fe200078e0241 */
[----:B------:R-:W-:Y:S02]  /*5fa0*/  MOV R65, R67 ;  /* 0x0000004300417202 */ /* 0x000fe40000000f00 */
[----:B------:R-:W-:-:S03]  /*5fb0*/  @!P6 MOV R67, R51 ;  /* 0x000000330043e202 */ /* 0x000fc60000000f00 */
[----:B------:R-:W-:-:S05]  /*5fc0*/  @!P6 IMAD.WIDE.U32 R66, R0, R62, R66 ;  /* 0x0000003e0042e225 */ /* 0x000fca00078e0042 */
[----:B------:R-:W-:Y:S02]  /*5fd0*/  @!P6 IADD3 R0, R67, R63, RZ ;  /* 0x0000003f4300e210 */ /* 0x000fe40007ffe0ff */
[C---:B------:R-:W-:Y:S02]  /*5fe0*/  @!P6 SHF.L.U32 R62, R66.reuse, 0x2, RZ ;  /* 0x00000002423ee819 */ /* 0x040fe400000006ff */
[----:B------:R-:W-:Y:S02]  /*5ff0*/  @!P6 SHF.L.U64.HI R0, R66, 0x2, R0 ;  /* 0x000000024200e819 */ /* 0x000fe40000010200 */
[----:B------:R-:W-:Y:S02]  /*6000*/  MOV R66, R36 ;  /* 0x0000002400427202 */ /* 0x000fe40000000f00 */
[----:B-1----:R-:W-:Y:S02]  /*6010*/  @!P6 IADD3 R36, P2, R62, R12, RZ ;  /* 0x0000000c3e24e210 */ /* 0x002fe40007f5e0ff */
[----:B------:R-:W-:-:S02]  /*6020*/  MOV R67, R37 ;  /* 0x0000002500437202 */ /* 0x000fc40000000f00 */
[----:B------:R-:W-:Y:S02]  /*6030*/  @!P6 IADD3.X R37, R0, R13, RZ, P2, !PT ;  /* 0x0000000d0025e210 */ /* 0x000fe400017fe4ff */
[----:B------:R-:W3:Y:S01]  /*6040*/  @!P6 LDC.64 R12, c[0x0][0x228] ;  /* 0x00008a00ff0ceb82 */ /* 0x000ee20000000a00 */
[----:B------:R-:W-:Y:S02]  /*6050*/  MOV R63, R17 ;  /* 0x00000011003f7202 */ /* 0x000fe40000000f00 */
[----:B---3--:R-:W-:Y:S02]  /*6060*/  @!P6 IADD3 R50, P2, R62, R12, RZ ;  /* 0x0000000c3e32e210 */ /* 0x008fe40007f5e0ff */
[----:B------:R-:W-:Y:S02]  /*6070*/  MOV R62, R16 ;  /* 0x00000010003e7202 */ /* 0x000fe40000000f00 */
[----:B------:R-:W3:Y:S01]  /*6080*/  LDL.LU.64 R16, [R1+0x8d0] ;  /* 0x0008d00001107983 */ /* 0x000ee20000300a00 */
[----:B------:R-:W-:-:S02]  /*6090*/  @!P6 IADD3.X R51, R0, R13, RZ, P2, !PT ;  /* 0x0000000d0033e210 */ /* 0x000fc400017fe4ff */
[----:B------:R-:W-:-:S03]  /*60a0*/  CS2R R12, SRZ ;  /* 0x00000000000c7805 */ /* 0x000fc6000001ff00 */
[----:B------:R0:W-:Y:S02]  /*60b0*/  STL.64 [R1+0x7e8], R50 ;  /* 0x0007e83201007387 */ /* 0x0001e40000100a00 */
[----:B0-----:R-:W-:Y:S02]  /*60c0*/  MOV R50, R2 ;  /* 0x0000000200327202 */ /* 0x001fe40000000f00 */
[----:B------:R-:W-:Y:S02]  /*60d0*/  MOV R51, R3 ;  /* 0x0000000300337202 */ /* 0x000fe40000000f00 */
[----:B------:R-:W4:Y:S04]  /*60e0*/  LDL.LU.64 R2, [R1+0x8c8] ;  /* 0x0008c80001027983 */ /* 0x000f280000300a00 */
[----:B--2---:R0:W2:Y:S02]  /*60f0*/  @!P1 LDG.E.64 R12, desc[UR10][R14.64] ;  /* 0x0000000a0e0c9981 */ /* 0x0040a4000c1e1b00 */
[----:B0-----:R-:W-:-:S06]  /*6100*/  CS2R R14, SRZ ;  /* 0x00000000000e7805 */ /* 0x001fcc000001ff00 */
[----:B---3--:R0:W3:Y:S02]  /*6110*/  @!P1 LDG.E.64 R14, desc[UR10][R16.64] ;  /* 0x0000000a100e9981 */ /* 0x0080e4000c1e1b00 */
[----:B0-----:R-:W-:Y:S02]  /*6120*/  MOV R16, R62 ;  /* 0x0000003e00107202 */ /* 0x001fe40000000f00 */
[----:B------:R-:W-:Y:S02]  /*6130*/  MOV R17, R63 ;  /* 0x0000003f00117202 */ /* 0x000fe40000000f00 */
[----:B------:R-:W-:Y:S02]  /*6140*/  CS2R R62, SRZ ;  /* 0x00000000003e7805 */ /* 0x000fe4000001ff00 */
[----:B---3--:R-:W-:Y:S02]  /*6150*/  @!P1 MOV R63, R14 ;  /* 0x0000000e003f9202 */ /* 0x008fe40000000f00 */
[----:B------:R-:W-:-:S05]  /*6160*/  @!P1 MOV R62, R15 ;  /* 0x0000000f003e9202 */ /* 0x000fca0000000f00 */
[----:B------:R0:W-:Y:S02]  /*6170*/  STL.64 [R1+0x7f0], R62 ;  /* 0x0007f03e01007387 */ /* 0x0001e40000100a00 */
[----:B0-----:R-:W-:Y:S02]  /*6180*/  MOV R62, R16 ;  /* 0x00000010003e7202 */ /* 0x001fe40000000f00 */
[----:B------:R-:W-:Y:S02]  /*6190*/  MOV R63, R17 ;  /* 0x00000011003f7202 */ /* 0x000fe40000000f00 */
[----:B------:R-:W-:-:S06]  /*61a0*/  CS2R R16, SRZ ;  /* 0x0000000000107805 */ /* 0x000fcc000001ff00 */
[----:B----4-:R0:W3:Y:S02]  /*61b0*/  @!P3 LDG.E.64 R16, desc[UR10][R2.64] ;  /* 0x0000000a0210b981 */ /* 0x0100e4000c1e1b00 */
[----:B0-----:R-:W-:-:S06]  /*61c0*/  CS2R R2, SRZ ;  /* 0x0000000000027805 */ /* 0x001fcc000001ff00 */
[----:B------:R0:W4:Y:S01]  /*61d0*/  @!P3 LDG.E.64 R2, desc[UR10][R4.64] ;  /* 0x0000000a0402b981 */ /* 0x000122000c1e1b00 */
[----:B------:R-:W-:Y:S02]  /*61e0*/  LOP3.LUT P2, RZ, R18, 0x800000, RZ, 0xc0, !PT ;  /* 0x0080000012ff7812 */ /* 0x000fe4000784c0ff */
[----:B0-----:R-:W-:Y:S02]  /*61f0*/  CS2R R4, SRZ ;  /* 0x0000000000047805 */ /* 0x001fe4000001ff00 */
[----:B---3--:R-:W-:-:S05]  /*6200*/  @!P3 MOV R5, R17 ;  /* 0x000000110005b202 */ /* 0x008fca0000000f00 */
[----:B------:R-:W-:Y:S01]  /*6210*/  STL [R1+0x66c], R5 ;  /* 0x00066c0501007387 */ /* 0x000fe20000100800 */
[----:B----4-:R-:W-:-:S05]  /*6220*/  @!P3 MOV R4, R2 ;  /* 0x000000020004b202 */ /* 0x010fca0000000f00 */
[----:B------:R0:W-:Y:S02]  /*6230*/  STL [R1+0x464], R4 ;  /* 0x0004640401007387 */ /* 0x0001e40000100800 */
[----:B0-----:R-:W-:-:S06]  /*6240*/  CS2R R4, SRZ ;  /* 0x0000000000047805 */ /* 0x001fcc000001ff00 */
[----:B------:R0:W3:Y:S02]  /*6250*/  @!P2 LDG.E.64 R4, desc[UR10][R6.64] ;  /* 0x0000000a0604a981 */ /* 0x0000e4000c1e1b00 */
[----:B0-----:R-:W-:-:S06]  /*6260*/  CS2R R6, SRZ ;  /* 0x0000000000067805 */ /* 0x001fcc000001ff00 */
[----:B------:R0:W4:Y:S01]  /*6270*/  @!P2 LDG.E.64 R6, desc[UR10][R8.64] ;  /* 0x0000000a0806a981 */ /* 0x000122000c1e1b00 */
[----:B------:R-:W-:-:S06]  /*6280*/  HFMA2.MMA R0, -RZ, RZ, 0, 0 ;  /* 0x00000000ff007435 */ /* 0x000fcc00000001ff */
[----:B--2---:R-:W-:-:S05]  /*6290*/  @!P1 MOV R0, R12 ;  /* 0x0000000c00009202 */ /* 0x004fca0000000f00 */
[----:B------:R1:W-:Y:S01]  /*62a0*/  STL [R1+0x638], R0 ;  /* 0x0006380001007387 */ /* 0x0003e20000100800 */
[----:B0-----:R-:W-:Y:S01]  /*62b0*/  CS2R R8, SRZ ;  /* 0x0000000000087805 */ /* 0x001fe2000001ff00 */
[----:B-1----:R-:W-:-:S06]  /*62c0*/  HFMA2.MMA R0, -RZ, RZ, 0, 0 ;  /* 0x00000000ff007435 */ /* 0x002fcc00000001ff */
[----:B------:R-:W-:Y:S02]  /*62d0*/  @!P1 MOV R0, R13 ;  /* 0x0000000d00009202 */ /* 0x000fe40000000f00 */
[----:B------:R-:W-:Y:S02]  /*62e0*/  LOP3.LUT P1, RZ, R18, 0x400000, RZ, 0xc0, !PT ;  /* 0x0040000012ff7812 */ /* 0x000fe4000782c0ff */
[----:B---3--:R-:W-:-:S05]  /*62f0*/  @!P2 MOV R9, R5 ;  /* 0x000000050009a202 */ /* 0x008fca0000000f00 */
[----:B------:R-:W-:Y:S01]  /*6300*/  STL [R1+0x6c4], R9 ;  /* 0x0006c40901007387 */ /* 0x000fe20000100800 */
[----:B----4-:R-:W-:-:S05]  /*6310*/  @!P2 MOV R8, R6 ;  /* 0x000000060008a202 */ /* 0x010fca0000000f00 */
[----:B------:R0:W-:Y:S02]  /*6320*/  STL [R1+0x46c], R8 ;  /* 0x00046c0801007387 */ /* 0x0001e40000100800 */
[----:B0-----:R-:W-:-:S06]  /*6330*/  CS2R R8, SRZ ;  /* 0x0000000000087805 */ /* 0x001fcc000001ff00 */
[----:B------:R0:W2:Y:S02]  /*6340*/  @!P1 LDG.E.64 R8, desc[UR10][R10.64] ;  /* 0x0000000a0a089981 */ /* 0x0000a4000c1e1b00 */
[----:B0-----:R-:W-:-:S06]  /*6350*/  CS2R R10, SRZ ;  /* 0x00000000000a7805 */ /* 0x001fcc000001ff00 */
[----:B------:R0:W3:Y:S04]  /*6360*/  @!P1 LDG.E.64 R10, desc[UR10][R56.64] ;  /* 0x0000000a380a9981 */ /* 0x0000e8000c1e1b00 */
[----:B------:R1:W-:Y:S02]  /*6370*/  STL.64 [R1+0x10], R12 ;  /* 0x0000100c01007387 */ /* 0x0003e40000100a00 */
[----:B-1----:R-:W-:Y:S02]  /*6380*/  MOV R12, R58 ;  /* 0x0000003a000c7202 */ /* 0x002fe40000000f00 */
[----:B------:R-:W-:Y:S02]  /*6390*/  MOV R13, R59 ;  /* 0x0000003b000d7202 */ /* 0x000fe40000000f00 */
[----:B------:R-:W-:-:S02]  /*63a0*/  CS2R R58, SRZ ;  /* 0x00000000003a7805 */ /* 0x000fc4000001ff00 */
[----:B0-----:R-:W-:Y:S02]  /*63b0*/  MOV R56, R60 ;  /* 0x0000003c00387202 */ /* 0x001fe40000000f00 */
[----:B------:R-:W-:Y:S02]  /*63c0*/  MOV R57, R61 ;  /* 0x0000003d00397202 */ /* 0x000fe40000000f00 */
[----:B------:R-:W4:Y:S01]  /*63d0*/  LDL.LU.64 R60, [R1+0x8c0] ;  /* 0x0008c000013c7983 */ /* 0x000f220000300a00 */
[----:B--2---:R-:W-:-:S05]  /*63e0*/  @!P1 MOV R58, R9 ;  /* 0x00000009003a9202 */ /* 0x004fca0000000f00 */
[----:B------:R0:W-:Y:S04]  /*63f0*/  STL [R1+0x6f4], R58 ;  /* 0x0006f43a01007387 */ /* 0x0001e80000100800 */
[----:B0-----:R-:W2:Y:S01]  /*6400*/  LDL.LU R58, [R1+0x8bc] ;  /* 0x0008bc00013a7983 */ /* 0x001ea20000300800 */
[----:B---3--:R-:W-:-:S05]  /*6410*/  @!P1 MOV R59, R10 ;  /* 0x0000000a003b9202 */ /* 0x008fca0000000f00 */
[----:B------:R0:W-:Y:S04]  /*6420*/  STL [R1+0x478], R59 ;  /* 0x0004783b01007387 */ /* 0x0001e80000100800 */
[----:B0-----:R-:W2:Y:S04]  /*6430*/  LDL.LU R59, [R1+0x8b8] ;  /* 0x0008b800013b7983 */ /* 0x001ea80000300800 */
[----:B------:R0:W-:Y:S02]  /*6440*/  STL [R1+0x63c], R0 ;  /* 0x00063c0001007387 */ /* 0x0001e40000100800 */
[----:B0-----:R-:W-:-:S06]  /*6450*/  HFMA2.MMA R0, -RZ, RZ, 0, 0 ;  /* 0x00000000ff007435 */ /* 0x001fcc00000001ff */
[----:B------:R-:W-:-:S05]  /*6460*/  @!P3 MOV R0, R16 ;  /* 0x000000100000b202 */ /* 0x000fca0000000f00 */
[----:B------:R0:W-:Y:S02]  /*6470*/  STL [R1+0x668], R0 ;  /* 0x0006680001007387 */ /* 0x0001e40000100800 */
[----:B0-----:R-:W-:-:S06]  /*6480*/  HFMA2.MMA R0, -RZ, RZ, 0, 0 ;  /* 0x00000000ff007435 */ /* 0x001fcc00000001ff */
[----:B------:R-:W-:Y:S02]  /*6490*/  @!P3 MOV R0, R3 ;  /* 0x000000030000b202 */ /* 0x000fe40000000f00 */
[----:B------:R-:W-:Y:S01]  /*64a0*/  LOP3.LUT P3, RZ, R18, 0x200000, RZ, 0xc0, !PT ;  /* 0x0020000012ff7812 */ /* 0x000fe2000786c0ff */
[----:B------:R0:W-:Y:S02]  /*64b0*/  STL.64 [R1+0x210], R14 ;  /* 0x0002100e01007387 */ /* 0x0001e40000100a00 */
[----:B0-----:R-:W-:Y:S02]  /*64c0*/  MOV R14, R12 ;  /* 0x0000000c000e7202 */ /* 0x001fe40000000f00 */
[----:B------:R-:W-:Y:S02]  /*64d0*/  MOV R15, R13 ;  /* 0x0000000d000f7202 */ /* 0x000fe40000000f00 */
[----:B------:R-:W-:-:S06]  /*64e0*/  CS2R R12, SRZ ;  /* 0x00000000000c7805 */ /* 0x000fcc000001ff00 */
[----:B--2---:R0:W2:Y:S02]  /*64f0*/  @!P3 LDG.E.64 R12, desc[UR10][R58.64] ;  /* 0x0000000a3a0cb981 */ /* 0x0040a4000c1e1b00 */
[----:B0-----:R-:W-:Y:S02]  /*6500*/  MOV R58, R14 ;  /* 0x0000000e003a7202 */ /* 0x001fe40000000f00 */
[----:B------:R-:W-:Y:S02]  /*6510*/  MOV R59, R15 ;  /* 0x0000000f003b7202 */ /* 0x000fe40000000f00 */
[----:B------:R-:W-:-:S06]  /*6520*/  CS2R R14, SRZ ;  /* 0x00000000000e7805 */ /* 0x000fcc000001ff00 */
[----:B----4-:R0:W3:Y:S04]  /*6530*/  @!P3 LDG.E.64 R14, desc[UR10][R60.64] ;  /* 0x0000000a3c0eb981 */ /* 0x0100e8000c1e1b00 */
[----:B------:R1:W-:Y:S01]  /*6540*/  STL.64 [R1+0x18], R16 ;  /* 0x0000181001007387 */ /* 0x0003e20000100a00 */
[----:B0-----:R-:W-:Y:S02]  /*6550*/  MOV R60, R26 ;  /* 0x0000001a003c7202 */ /* 0x001fe40000000f00 */
[----:B------:R-:W-:Y:S02]  /*6560*/  MOV R61, R27 ;  /* 0x0000001b003d7202 */ /* 0x000fe40000000f00 */
[----:B------:R-:W4:Y:S01]  /*6570*/  LDL.LU.64 R26, [R1+0x8b0] ;  /* 0x0008b000011a7983 */ /* 0x000f220000300a00 */
[----:B-1----:R-:W-:-:S02]  /*6580*/  MOV R16, R60 ;  /* 0x0000003c00107202 */ /* 0x002fc40000000f00 */
[----:B------:R-:W-:Y:S02]  /*6590*/  MOV R17, R61 ;  /* 0x0000003d00117202 */ /* 0x000fe40000000f00 */
[----:B------:R-:W-:Y:S02]  /*65a0*/  MOV R60, R58 ;  /* 0x0000003a003c7202 */ /* 0x000fe40000000f00 */
[----:B------:R-:W-:Y:S02]  /*65b0*/  MOV R61, R59 ;  /* 0x0000003b003d7202 */ /* 0x000fe40000000f00 */
[----:B------:R-:W-:Y:S02]  /*65c0*/  MOV R58, R62 ;  /* 0x0000003e003a7202 */ /* 0x000fe40000000f00 */
[----:B------:R-:W-:Y:S02]  /*65d0*/  MOV R59, R63 ;  /* 0x0000003f003b7202 */ /* 0x000fe40000000f00 */
[----:B------:R-:W-:-:S02]  /*65e0*/  MOV R62, R52 ;  /* 0x00000034003e7202 */ /* 0x000fc40000000f00 */
[----:B------:R-:W-:Y:S02]  /*65f0*/  MOV R63, R53 ;  /* 0x00000035003f7202 */ /* 0x000fe40000000f00 */
[----:B------:R-:W-:Y:S02]  /*6600*/  MOV R52, R24 ;  /* 0x0000001800347202 */ /* 0x000fe40000000f00 */
[----:B------:R-:W-:Y:S02]  /*6610*/  MOV R53, R25 ;  /* 0x0000001900357202 */ /* 0x000fe40000000f00 */
[----:B------:R-:W-:Y:S02]  /*6620*/  CS2R R24, SRZ ;  /* 0x0000000000187805 */ /* 0x000fe4000001ff00 */
        /* <DEDUP_REMOVED lines=14> */
[----:B0-----:R-:W-:-:S10]  /*6710*/  CS2R R2, SRZ ;  /* 0x0000000000027805 */ /* 0x001fd4000001ff00 */
[----:B--2---:R0:W2:Y:S02]  /*6720*/  @!P2 LDG.E.64 R2, desc[UR10][R24.64] ;  /* 0x0000000a1802a981 */ /* 0x0040a4000c1e1b00 */
[----:B0-----:R-:W-:Y:S02]  /*6730*/  MOV R24, R16 ;  /* 0x0000001000187202 */ /* 0x001fe40000000f00 */
[----:B------:R-:W-:Y:S02]  /*6740*/  MOV R25, R17 ;  /* 0x0000001100197202 */ /* 0x000fe40000000f00 */
[----:B------:R-:W-:-:S06]  /*6750*/  CS2R R16, SRZ ;  /* 0x0000000000107805 */ /* 0x000fcc000001ff00 */
[----:B----4-:R0:W3:Y:S04]  /*6760*/  @!P2 LDG.E.64 R16, desc[UR10][R26.64] ;  /* 0x0000000a1a10a981 */ /* 0x0100e8000c1e1b00 */
        /* <DEDUP_REMOVED lines=140> */
[----:B----4-:R0:W3:Y:S02]  /*7030*/  @!P3 LDG.E.64 R4, desc[UR10][R46.64] ;  /* 0x0000000a2e04b981 */ /* 0x0100e4000c1e1b00 */
[----:B0-----:R-:W-:Y:S02]  /*7040*/  MOV R46, R54 ;  /* 0x00000036002e7202 */ /* 0x001fe40000000f00 */
[----:B------:R-:W-:Y:S02]  /*7050*/  MOV R47, R55 ;  /* 0x00000037002f7202 */ /* 0x000fe40000000f00 */
[----:B------:R-:W4:Y:S04]  /*7060*/  LDL.LU.64 R54, [R1+0x850] ;  /* 0x0008500001367983 */ /* 0x000f280000300a00 */
[----:B------:R0:W-:Y:S02]  /*7070*/  STL [R1+0x4bc], R0 ;  /* 0x0004bc0001007387 */ /* 0x0001e40000100800 */
[----:B0-----:R-:W-:-:S06]  /*7080*/  HFMA2.MMA R0, -RZ, RZ, 0, 0 ;  /* 0x00000000ff007435 */ /* 0x001fcc00000001ff */
[----:B------:R-:W-:-:S05]  /*7090*/  @!P2 MOV R0, R14 ;  /* 0x0000000e0000a202 */ /* 0x000fca0000000f00 */
[----:B------:R0:W-:Y:S02]  /*70a0*/  STL [R1+0x788], R0 ;  /* 0x0007880001007387 */ /* 0x0001e40000100800 */
[----:B0-----:R-:W-:-:S06]  /*70b0*/  HFMA2.MMA R0, -RZ, RZ, 0, 0 ;  /* 0x00000000ff007435 */ /* 0x001fcc00000001ff */
[----:B------:R-:W-:-:S05]  /*70c0*/  @!P2 MOV R0, R13 ;  /* 0x0000000d0000a202 */ /* 0x000fca0000000f00 */
[----:B------:R0:W-:Y:S02]  /*70d0*/  STL [R1+0x4cc], R0 ;  /* 0x0004cc0001007387 */ /* 0x0001e40000100800 */
[----:B0-----:R-:W-:-:S06]  /*70e0*/  HFMA2.MMA R0, -RZ, RZ, 0, 0 ;  /* 0x00000000ff007435 */ /* 0x001fcc00000001ff */
[----:B------:R-:W-:Y:S01]  /*70f0*/  @!P1 MOV R0, R16 ;  /* 0x0000001000009202 */ /* 0x000fe20000000f00 */
[----:B------:R0:W-:Y:S04]  /*7100*/  STL.64 [R1+0x48], R8 ;  /* 0x0000480801007387 */ /* 0x0001e80000100a00 */
[----:B------:R1:W-:Y:S01]  /*7110*/  STL [R1+0x790], R0 ;  /* 0x0007900001007387 */ /* 0x0003e20000100800 */
[----:B0-----:R-:W-:Y:S01]  /*7120*/  MOV R8, R6 ;  /* 0x0000000600087202 */ /* 0x001fe20000000f00 */
[----:B-1----:R-:W-:Y:S01]  /*7130*/  HFMA2.MMA R0, -RZ, RZ, 0, 0 ;  /* 0x00000000ff007435 */ /* 0x002fe200000001ff */
[----:B------:R-:W-:Y:S02]  /*7140*/  MOV R9, R7 ;  /* 0x0000000700097202 */ /* 0x000fe40000000f00 */
[----:B------:R-:W-:-:S02]  /*7150*/  MOV R6, R48 ;  /* 0x0000003000067202 */ /* 0x000fc40000000f00 */
[----:B------:R-:W-:Y:S02]  /*7160*/  MOV R7, R49 ;  /* 0x0000003100077202 */ /* 0x000fe40000000f00 */
[----:B------:R-:W-:Y:S02]  /*7170*/  CS2R R48, SRZ ;  /* 0x0000000000307805 */ /* 0x000fe4000001ff00 */
[----:B------:R-:W-:-:S05]  /*7180*/  @!P1 MOV R0, R3 ;  /* 0x0000000300009202 */ /* 0x000fca0000000f00 */
[----:B------:R0:W-:Y:S02]  /*7190*/  STL [R1+0x4e4], R0 ;  /* 0x0004e40001007387 */ /* 0x0001e40000100800 */
[----:B0-----:R-:W-:Y:S01]  /*71a0*/  HFMA2.MMA R0, -RZ, RZ, 0, 0 ;  /* 0x00000000ff007435 */ /* 0x001fe200000001ff */
[----:B--2---:R-:W-:-:S05]  /*71b0*/  @!P3 MOV R48, R25 ;  /* 0x000000190030b202 */ /* 0x004fca0000000f00 */
[----:B------:R0:W-:Y:S01]  /*71c0*/  STL [R1+0x79c], R48 ;  /* 0x00079c3001007387 */ /* 0x0001e20000100800 */
[----:B------:R-:W-:-:S03]  /*71d0*/  @!P3 MOV R0, R24 ;  /* 0x000000180000b202 */ /* 0x000fc60000000f00 */
[----:B------:R-:W-:Y:S04]  /*71e0*/  STL.64 [R1+0x818], R24 ;  /* 0x0008181801007387 */ /* 0x000fe80000100a00 */
[----:B0-----:R-:W2:Y:S01]  /*71f0*/  LDL.LU R48, [R1+0x848] ;  /* 0x0008480001307983 */ /* 0x001ea20000300800 */
[----:B---3--:R-:W-:-:S05]  /*7200*/  @!P3 MOV R49, R4 ;  /* 0x000000040031b202 */ /* 0x008fca0000000f00 */
[----:B------:R0:W-:Y:S04]  /*7210*/  STL [R1+0x500], R49 ;  /* 0x0005003101007387 */ /* 0x0001e80000100800 */
[----:B0-----:R-:W2:Y:S01]  /*7220*/  LDL.LU R49, [R1+0x838] ;  /* 0x0008380001317983 */ /* 0x001ea20000300800 */
[----:B----4-:R-:W-:Y:S02]  /*7230*/  MOV R24, R54 ;  /* 0x0000003600187202 */ /* 0x010fe40000000f00 */
[----:B------:R-:W-:Y:S02]  /*7240*/  MOV R25, R55 ;  /* 0x0000003700197202 */ /* 0x000fe40000000f00 */
[----:B------:R-:W3:Y:S01]  /*7250*/  LDL.LU.64 R54, [R1+0x840] ;  /* 0x0008400001367983 */ /* 0x000ee20000300a00 */
[----:B------:R-:W-:-:S03]  /*7260*/  LOP3.LUT P2, RZ, R18, 0x4000, RZ, 0xc0, !PT ;  /* 0x0000400012ff7812 */ /* 0x000fc6000784c0ff */
        /* <DEDUP_REMOVED lines=8> */
[----:B---3--:R0:W3:Y:S04]  /*72f0*/  @!P2 LDG.E.64 R6, desc[UR10][R54.64] ;  /* 0x0000000a3606a981 */ /* 0x0080e8000c1e1b00 */
        /* <DEDUP_REMOVED lines=12> */
[----:B0-----:R-:W2:Y:S01]  /*73c0*/  LDL.LU R21, [R1+0x828] ;  /* 0x0008280001157983 */ /* 0x001ea20000300800 */
[----:B------:R-:W-:-:S03]  /*73d0*/  LOP3.LUT P1, RZ, R18, 0x2000, RZ, 0xc0, !PT ;  /* 0x0000200012ff7812 */ /* 0x000fc6000782c0ff */
[----:B------:R0:W-:Y:S02]  /*73e0*/  STL.64 [R1+0x250], R12 ;  /* 0x0002500c01007387 */ /* 0x0001e40000100a00 */
[----:B0-----:R-:W-:-:S08]  /*73f0*/  CS2R R12, SRZ ;  /* 0x00000000000c7805 */ /* 0x001fd0000001ff00 */
        /* <DEDUP_REMOVED lines=15> */
[----:B------:R-:W-:-:S02]  /*74f0*/  CS2R R10, SRZ ;  /* 0x00000000000a7805 */ /* 0x000fc4000001ff00 */
[----:B--2---:R-:W-:-:S05]  /*7500*/  @!P1 MOV R11, R13 ;  /* 0x0000000d000b9202 */ /* 0x004fca0000000f00 */
[----:B------:R0:W-:Y:S01]  /*7510*/  STL [R1+0x7ac], R11 ;  /* 0x0007ac0b01007387 */ /* 0x0001e20000100800 */
[----:B---3--:R-:W-:Y:S02]  /*7520*/  @!P1 MOV R10, R8 ;  /* 0x00000008000a9202 */ /* 0x008fe40000000f00 */
[----:B0-----:R-:W-:-:S03]  /*7530*/  MOV R11, R25 ;  /* 0x00000019000b7202 */ /* 0x001fc60000000f00 */
[----:B------:R0:W-:Y:S02]  /*7540*/  STL [R1+0x44c], R10 ;  /* 0x00044c0a01007387 */ /* 0x0001e40000100800 */
[----:B0-----:R-:W-:Y:S02]  /*7550*/  MOV R10, R24 ;  /* 0x00000018000a7202 */ /* 0x001fe40000000f00 */
[----:B------:R-:W2:Y:S04]  /*7560*/  LDL.LU.64 R24, [R1+0x440] ;  /* 0x0004400001187983 */ /* 0x000ea80000300a00 */
        /* <DEDUP_REMOVED lines=8> */
[----:B----4-:R0:W3:Y:S02]  /*75f0*/  @!P3 LDG.E.64 R20, desc[UR10][R68.64] ;  /* 0x0000000a4414b981 */ /* 0x0100e4000c1e1b00 */
[----:B0-----:R-:W-:Y:S02]  /*7600*/  MOV R68, R10 ;  /* 0x0000000a00447202 */ /* 0x001fe40000000f00 */
[----:B------:R-:W-:Y:S02]  /*7610*/  MOV R69, R11 ;  /* 0x0000000b00457202 */ /* 0x000fe40000000f00 */
[----:B------:R-:W-:-:S06]  /*7620*/  CS2R R10, SRZ ;  /* 0x00000000000a7805 */ /* 0x000fcc000001ff00 */
[----:B--2---:R0:W2:Y:S04]  /*7630*/  @!P3 LDG.E.64 R10, desc[UR10][R24.64] ;  /* 0x0000000a180ab981 */ /* 0x0040a8000c1e1b00 */
[----:B------:R-:W4:Y:S04]  /*7640*/  LDL.LU.64 R24, [R1+0x818] ;  /* 0x0008180001187983 */ /* 0x000f280000300a00 */
[----:B------:R1:W-:Y:S02]  /*7650*/  STL [R1+0x4f4], R0 ;  /* 0x0004f40001007387 */ /* 0x0003e40000100800 */
[----:B-1----:R-:W-:-:S06]  /*7660*/  HFMA2.MMA R0, -RZ, RZ, 0, 0 ;  /* 0x00000000ff007435 */ /* 0x002fcc00000001ff */
[----:B------:R-:W-:-:S05]  /*7670*/  @!P2 MOV R0, R26 ;  /* 0x0000001a0000a202 */ /* 0x000fca0000000f00 */
        /* <DEDUP_REMOVED lines=9> */
[----:B------:R1:W-:Y:S04]  /*7710*/  STL [R1+0x448], R0 ;  /* 0x0004480001007387 */ /* 0x0003e80000100800 */
[----:B---3--:R-:W-:Y:S01]  /*7720*/  STL.64 [R1+0x810], R20 ;  /* 0x0008101401007387 */ /* 0x008fe20000100a00 */
[----:B-1----:R-:W-:-:S06]  /*7730*/  HFMA2.MMA R0, -RZ, RZ, 0, 0 ;  /* 0x00000000ff007435 */ /* 0x002fcc00000001ff */
[----:B------:R-:W-:Y:S01]  /*7740*/  @!P3 MOV R0, R20 ;  /* 0x000000140000b202 */ /* 0x000fe20000000f00 */
[----:B------:R1:W-:Y:S04]  /*7750*/  STL.64 [R1+0x260], R4 ;  /* 0x0002600401007387 */ /* 0x0003e80000100a00 */
[----:B-1----:R-:W3:Y:S04]  /*7760*/  LDL.LU.64 R4, [R1+0x438] ;  /* 0x0004380001047983 */ /* 0x002ee80000300a00 */
[----:B----4-:R0:W-:Y:S02]  /*7770*/  STL.64 [R1+0x60], R24 ;  /* 0x0000601801007387 */ /* 0x0101e40000100a00 */
[----:B0-----:R-:W-:-:S02]  /*7780*/  CS2R R24, SRZ ;  /* 0x0000000000187805 */ /* 0x001fc4000001ff00 */
[----:B------:R-:W-:Y:S02]  /*7790*/  @!P3 MOV R25, R21 ;  /* 0x000000150019b202 */ /* 0x000fe40000000f00 */
[----:B------:R-:W4:Y:S01]  /*77a0*/  LDL.LU.64 R20, [R1+0x778] ;  /* 0x0007780001147983 */ /* 0x000f220000300a00 */
[----:B--2---:R-:W-:Y:S02]  /*77b0*/  @!P3 MOV R24, R10 ;  /* 0x0000000a0018b202 */ /* 0x004fe40000000f00 */
[----:B------:R-:W-:Y:S01]  /*77c0*/  LOP3.LUT P2, RZ, R18, 0x800, RZ, 0xc0, !PT ;  /* 0x0000080012ff7812 */ /* 0x000fe2000784c0ff */
[----:B------:R0:W-:Y:S04]  /*77d0*/  STL [R1+0x7b4], R25 ;  /* 0x0007b41901007387 */ /* 0x0001e80000100800 */
[----:B------:R1:W-:Y:S01]  /*77e0*/  STL [R1+0x450], R24 ;  /* 0x0004501801007387 */ /* 0x0003e20000100800 */
[----:B0-----:R-:W-:-:S02]  /*77f0*/  MOV R25, R3 ;  /* 0x0000000300197202 */ /* 0x001fc40000000f00 */
[----:B------:R-:W-:Y:S02]  /*7800*/  MOV R3, R17 ;  /* 0x0000001100037202 */ /* 0x000fe40000000f00 */
[----:B-1----:R-:W-:Y:S02]  /*7810*/  MOV R24, R2 ;  /* 0x0000000200187202 */ /* 0x002fe40000000f00 */
[----:B------:R-:W-:Y:S02]  /*7820*/  MOV R2, R16 ;  /* 0x0000001000027202 */ /* 0x000fe40000000f00 */
[----:B------:R-:W-:Y:S01]  /*7830*/  CS2R R16, SRZ ;  /* 0x0000000000107805 */ /* 0x000fe2000001ff00 */
[----:B------:R0:W-:Y:S04]  /*7840*/  STL.64 [R1+0x68], R26 ;  /* 0x0000681a01007387 */ /* 0x0001e80000100a00 */
[----:B0-----:R-:W2:Y:S04]  /*7850*/  LDL.LU.64 R26, [R1+0x768] ;  /* 0x00076800011a7983 */ /* 0x001ea80000300a00 */
[----:B------:R0:W-:Y:S04]  /*7860*/  STL.64 [R1+0x268], R6 ;  /* 0x0002680601007387 */ /* 0x0001e80000100a00 */
[----:B0-----:R-:W2:Y:S04]  /*7870*/  LDL.LU.64 R6, [R1+0x430] ;  /* 0x0004300001067983 */ /* 0x001ea80000300a00 */
[----:B----4-:R0:W4:Y:S02]  /*7880*/  @!P2 LDG.E.64 R16, desc[UR10][R20.64] ;  /* 0x0000000a1410a981 */ /* 0x010124000c1e1b00 */
[----:B0-----:R-:W-:-:S02]  /*7890*/  MOV R20, R24 ;  /* 0x0000001800147202 */ /* 0x001fc40000000f00 */
[----:B------:R-:W-:Y:S02]  /*78a0*/  MOV R21, R25 ;  /* 0x0000001900157202 */ /* 0x000fe40000000f00 */
[----:B------:R-:W-:Y:S02]  /*78b0*/  MOV R24, R2 ;  /* 0x0000000200187202 */ /* 0x000fe40000000f00 */
[----:B------:R-:W-:Y:S02]  /*78c0*/  MOV R25, R3 ;  /* 0x0000000300197202 */ /* 0x000fe40000000f00 */
[----:B------:R-:W-:Y:S02]  /*78d0*/  MOV R2, R22 ;  /* 0x0000001600027202 */ /* 0x000fe40000000f00 */
[----:B------:R-:W-:Y:S02]  /*78e0*/  MOV R3, R23 ;  /* 0x0000001700037202 */ /* 0x000fe40000000f00 */
[----:B------:R-:W-:-:S02]  /*78f0*/  MOV R22, R14 ;  /* 0x0000000e00167202 */ /* 0x000fc40000000f00 */
[----:B------:R-:W-:Y:S02]  /*7900*/  MOV R23, R15 ;  /* 0x0000000f00177202 */ /* 0x000fe40000000f00 */
[----:B------:R-:W-:-:S06]  /*7910*/  CS2R R14, SRZ ;  /* 0x00000000000e7805 */ /* 0x000fcc000001ff00 */
[----:B---3--:R0:W3:Y:S01]  /*7920*/  @!P2 LDG.E.64 R14, desc[UR10][R4.64] ;  /* 0x0000000a040ea981 */ /* 0x0080e2000c1e1b00 */
[----:B------:R-:W-:Y:S02]  /*7930*/  LOP3.LUT P1, RZ, R18, 0x400, RZ, 0xc0, !PT ;  /* 0x0000040012ff7812 */ /* 0x000fe4000782c0ff */
[----:B0-----:R-:W-:Y:S02]  /*7940*/  CS2R R4, SRZ ;  /* 0x0000000000047805 */ /* 0x001fe4000001ff00 */
[----:B----4-:R-:W-:-:S05]  /*7950*/  @!P2 MOV R5, R17 ;  /* 0x000000110005a202 */ /* 0x010fca0000000f00 */
[----:B------:R-:W-:Y:S01]  /*7960*/  STL [R1+0x77c], R5 ;  /* 0x00077c0501007387 */ /* 0x000fe20000100800 */
[----:B---3--:R-:W-:-:S05]  /*7970*/  @!P2 MOV R4, R14 ;  /* 0x0000000e0004a202 */ /* 0x008fca0000000f00 */
[----:B------:R0:W-:Y:S02]  /*7980*/  STL [R1+0x43c], R4 ;  /* 0x00043c0401007387 */ /* 0x0001e40000100800 */
[----:B0-----:R-:W-:-:S06]  /*7990*/  CS2R R4, SRZ ;  /* 0x0000000000047805 */ /* 0x001fcc000001ff00 */
[----:B--2---:R0:W2:Y:S02]  /*79a0*/  @!P1 LDG.E.64 R4, desc[UR10][R26.64] ;  /* 0x0000000a1a049981 */ /* 0x0040a4000c1e1b00 */
[----:B0-----:R-:W-:Y:S02]  /*79b0*/  MOV R26, R20 ;  /* 0x00000014001a7202 */ /* 0x001fe40000000f00 */
[----:B------:R-:W-:Y:S02]  /*79c0*/  MOV R27, R21 ;  /* 0x00000015001b7202 */ /* 0x000fe40000000f00 */
[----:B------:R-:W-:Y:S02]  /*79d0*/  MOV R20, R24 ;  /* 0x0000001800147202 */ /* 0x000fe40000000f00 */
[----:B------:R-:W-:Y:S02]  /*79e0*/  MOV R21, R25 ;  /* 0x0000001900157202 */ /* 0x000fe40000000f00 */
[----:B------:R-:W-:-:S02]  /*79f0*/  MOV R24, R2 ;  /* 0x0000000200187202 */ /* 0x000fc40000000f00 */
[----:B------:R-:W-:Y:S02]  /*7a00*/  MOV R25, R3 ;  /* 0x0000000300197202 */ /* 0x000fe40000000f00 */
[----:B------:R-:W-:-:S06]  /*7a10*/  CS2R R2, SRZ ;  /* 0x0000000000027805 */ /* 0x000fcc000001ff00 */
[----:B------:R0:W3:Y:S04]  /*7a20*/  @!P1 LDG.E.64 R2, desc[UR10][R6.64] ;  /* 0x0000000a06029981 */ /* 0x0000e8000c1e1b00 */
[----:B------:R1:W-:Y:S01]  /*7a30*/  STL.64 [R1+0x70], R12 ;  /* 0x0000700c01007387 */ /* 0x0003e20000100a00 */
[----:B0-----:R-:W-:-:S03]  /*7a40*/  CS2R R6, SRZ ;  /* 0x0000000000067805 */ /* 0x001fc6000001ff00 */
[----:B-1----:R-:W4:Y:S01]  /*7a50*/  LDL.LU.64 R12, [R1+0x760] ;  /* 0x00076000010c7983 */ /* 0x002f220000300a00 */
[----:B--2---:R-:W-:-:S05]  /*7a60*/  @!P1 MOV R7, R5 ;  /* 0x0000000500079202 */ /* 0x004fca0000000f00 */
[----:B------:R0:W-:Y:S02]  /*7a70*/  STL [R1+0x76c], R7 ;  /* 0x00076c0701007387 */ /* 0x0001e40000100800 */
[----:B0-----:R-:W-:Y:S02]  /*7a80*/  MOV R7, R27 ;  /* 0x0000001b00077202 */ /* 0x001fe40000000f00 */
[----:B------:R-:W-:Y:S02]  /*7a90*/  MOV R27, R21 ;  /* 0x00000015001b7202 */ /* 0x000fe40000000f00 */
[----:B---3--:R-:W-:-:S05]  /*7aa0*/  @!P1 MOV R6, R2 ;  /* 0x0000000200069202 */ /* 0x008fca0000000f00 */
[----:B------:R0:W-:Y:S02]  /*7ab0*/  STL [R1+0x440], R6 ;  /* 0x0004400601007387 */ /* 0x0001e40000100800 */
[----:B0-----:R-:W-:Y:S02]  /*7ac0*/  MOV R6, R26 ;  /* 0x0000001a00067202 */ /* 0x001fe40000000f00 */
[----:B------:R-:W-:Y:S02]  /*7ad0*/  MOV R26, R20 ;  /* 0x00000014001a7202 */ /* 0x000fe40000000f00 */
[----:B------:R-:W2:Y:S04]  /*7ae0*/  LDL.LU.64 R20, [R1+0x428] ;  /* 0x0004280001147983 */ /* 0x000ea80000300a00 */
[----:B------:R0:W-:Y:S02]  /*7af0*/  STL [R1+0x7b0], R0 ;  /* 0x0007b00001007387 */ /* 0x0001e40000100800 */
[----:B0-----:R-:W-:-:S06]  /*7b00*/  HFMA2.MMA R0, -RZ, RZ, 0, 0 ;  /* 0x00000000ff007435 */ /* 0x001fcc00000001ff */
[----:B------:R-:W-:Y:S02]  /*7b10*/  @!P3 MOV R0, R11 ;  /* 0x0000000b0000b202 */ /* 0x000fe40000000f00 */
[----:B------:R-:W-:Y:S01]  /*7b20*/  LOP3.LUT P3, RZ, R18, 0x200, RZ, 0xc0, !PT ;  /* 0x0000020012ff7812 */ /* 0x000fe2000786c0ff */
[----:B------:R0:W-:Y:S02]  /*7b30*/  STL.64 [R1+0x270], R8 ;  /* 0x0002700801007387 */ /* 0x0001e40000100a00 */
[----:B0-----:R-:W-:-:S10]  /*7b40*/  CS2R R8, SRZ ;  /* 0x0000000000087805 */ /* 0x001fd4000001ff00 */
        /* <DEDUP_REMOVED lines=16> */
[----:B-1----:R-:W-:Y:S02]  /*7c50*/  HFMA2.MMA R0, -RZ, RZ, 0, 0 ;  /* 0x00000000ff007435 */ /* 0x002fe400000001ff */
[----:B------:R1:W-:Y:S04]  /*7c60*/  STL.64 [R1+0x278], R10 ;  /* 0x0002780a01007387 */ /* 0x0003e80000100a00 */
[----:B------:R-:W-:-:S05]  /*7c70*/  @!P1 MOV R0, R3 ;  /* 0x0000000300009202 */ /* 0x000fca0000000f00 */
[----:B------:R0:W-:Y:S04]  /*7c80*/  STL [R1+0x434], R0 ;  /* 0x0004340001007387 */ /* 0x0001e80000100800 */
[----:B-1----:R-:W2:Y:S01]  /*7c90*/  LDL.LU.64 R10, [R1+0x758] ;  /* 0x00075800010a7983 */ /* 0x002ea20000300a00 */
[----:B0-----:R-:W-:-:S03]  /*7ca0*/  HFMA2.MMA R0, -RZ, RZ, 0, 0 ;  /* 0x00000000ff007435 */ /* 0x001fc600000001ff */
[----:B---3--:R-:W-:Y:S03]  /*7cb0*/  STL.64 [R1+0x808], R8 ;  /* 0x0008080801007387 */ /* 0x008fe60000100a00 */
[----:B------:R-:W-:Y:S01]  /*7cc0*/  @!P3 MOV R0, R8 ;  /* 0x000000080000b202 */ /* 0x000fe20000000f00 */
[----:B----4-:R0:W-:Y:S02]  /*7cd0*/  STL.64 [R1+0x78], R20 ;  /* 0x0000781401007387 */ /* 0x0101e40000100a00 */
[----:B0-----:R-:W-:Y:S02]  /*7ce0*/  CS2R R20, SRZ ;  /* 0x0000000000147805 */ /* 0x001fe4000001ff00 */
[----:B------:R-:W-:Y:S02]  /*7cf0*/  @!P3 MOV R21, R9 ;  /* 0x000000090015b202 */ /* 0x000fe40000000f00 */
[----:B------:R-:W3:Y:S01]  /*7d00*/  LDL.LU.64 R8, [R1+0x420] ;  /* 0x0004200001087983 */ /* 0x000ee20000300a00 */
[----:B------:R-:W-:-:S02]  /*7d10*/  LOP3.LUT P2, RZ, R18, 0x100, RZ, 0xc0, !PT ;  /* 0x0000010012ff7812 */ /* 0x000fc4000784c0ff */
[----:B--2---:R-:W-:Y:S01]  /*7d20*/  @!P3 MOV R20, R6 ;  /* 0x000000060014b202 */ /* 0x004fe20000000f00 */
[----:B------:R0:W-:Y:S04]  /*7d30*/  STL [R1+0x764], R21 ;  /* 0x0007641501007387 */ /* 0x0001e80000100800 */
[----:B------:R1:W-:Y:S01]  /*7d40*/  STL [R1+0x42c], R20 ;  /* 0x00042c1401007387 */ /* 0x0003e20000100800 */
[----:B0-----:R-:W-:Y:S02]  /*7d50*/  MOV R21, R13 ;  /* 0x0000000d00157202 */ /* 0x001fe40000000f00 */
[----:B-1----:R-:W-:Y:S02]  /*7d60*/  MOV R20, R12 ;  /* 0x0000000c00147202 */ /* 0x002fe40000000f00 */
[----:B------:R-:W-:-:S06]  /*7d70*/  CS2R R12, SRZ ;  /* 0x00000000000c7805 */ /* 0x000fcc000001ff00 */
[----:B------:R0:W2:Y:S02]  /*7d80*/  @!P2 LDG.E.64 R12, desc[UR10][R10.64] ;  /* 0x0000000a0a0ca981 */ /* 0x0000a4000c1e1b00 */
[----:B0-----:R-:W-:-:S06]  /*7d90*/  CS2R R10, SRZ ;  /* 0x00000000000a7805 */ /* 0x001fcc000001ff00 */
[----:B---3--:R0:W3:Y:S04]  /*7da0*/  @!P2 LDG.E.64 R10, desc[UR10][R8.64] ;  /* 0x0000000a080aa981 */ /* 0x0080e8000c1e1b00 */
[----:B------:R1:W-:Y:S01]  /*7db0*/  STL.64 [R1+0x280], R14 ;  /* 0x0002800e01007387 */ /* 0x0003e20000100a00 */
[----:B0-----:R-:W-:-:S03]  /*7dc0*/  CS2R R8, SRZ ;  /* 0x0000000000087805 */ /* 0x001fc6000001ff00 */
[----:B-1----:R-:W4:Y:S01]  /*7dd0*/  LDL.LU.64 R14, [R1+0x750] ;  /* 0x00075000010e7983 */ /* 0x002f220000300a00 */
[----:B--2---:R-:W-:-:S05]  /*7de0*/  @!P2 MOV R9, R13 ;  /* 0x0000000d0009a202 */ /* 0x004fca0000000f00 */
[----:B------:R-:W-:Y:S01]  /*7df0*/  STL [R1+0x75c], R9 ;  /* 0x00075c0901007387 */ /* 0x000fe20000100800 */
[----:B---3--:R-:W-:-:S05]  /*7e00*/  @!P2 MOV R8, R10 ;  /* 0x0000000a0008a202 */ /* 0x008fca0000000f00 */
[----:B------:R0:W-:Y:S04]  /*7e10*/  STL [R1+0x430], R8 ;  /* 0x0004300801007387 */ /* 0x0001e80000100800 */
[----:B0-----:R-:W2:Y:S01]  /*7e20*/  LDL.LU.64 R8, [R1+0x418] ;  /* 0x0004180001087983 */ /* 0x001ea20000300a00 */
[----:B------:R-:W-:-:S03]  /*7e30*/  LOP3.LUT P1, RZ, R18, 0x80, RZ, 0xc0, !PT ;  /* 0x0000008012ff7812 */ /* 0x000fc6000782c0ff */
[----:B------:R0:W-:Y:S02]  /*7e40*/  STL.64 [R1+0x80], R16 ;  /* 0x0000801001007387 */ /* 0x0001e40000100a00 */
[----:B0-----:R-:W-:-:S08]  /*7e50*/  CS2R R16, SRZ ;  /* 0x0000000000107805 */ /* 0x001fd0000001ff00 */
[----:B----4-:R0:W3:Y:S02]  /*7e60*/  @!P1 LDG.E.64 R16, desc[UR10][R14.64] ;  /* 0x0000000a0e109981 */ /* 0x0100e4000c1e1b00 */
[----:B0-----:R-:W-:Y:S02]  /*7e70*/  CS2R R14, SRZ ;  /* 0x00000000000e7805 */ /* 0x001fe4000001ff00 */
[----:B------:R0:W-:Y:S04]  /*7e80*/  STL.64 [R1+0x288], R2 ;  /* 0x0002880201007387 */ /* 0x0001e80000100a00 */
[----:B0-----:R-:W4:Y:S04]  /*7e90*/  LDL.LU.64 R2, [R1+0x748] ;  /* 0x0007480001027983 */ /* 0x001f280000300a00 */
[----:B--2---:R-:W2:Y:S04]  /*7ea0*/  @!P1 LDG.E.64 R14, desc[UR10][R8.64] ;  /* 0x0000000a080e9981 */ /* 0x004ea8000c1e1b00 */
[----:B------:R-:W4:Y:S04]  /*7eb0*/  LDL.LU.64 R8, [R1+0x410] ;  /* 0x0004100001087983 */ /* 0x000f280000300a00 */
[----:B------:R0:W-:Y:S04]  /*7ec0*/  STL [R1+0x760], R0 ;  /* 0x0007600001007387 */ /* 0x0001e80000100800 */
[----:B------:R1:W-:Y:S01]  /*7ed0*/  STL.64 [R1+0x88], R4 ;  /* 0x0000880401007387 */ /* 0x0003e20000100a00 */
[----:B0-----:R-:W-:-:S06]  /*7ee0*/  HFMA2.MMA R0, -RZ, RZ, 0, 0 ;  /* 0x00000000ff007435 */ /* 0x001fcc00000001ff */
[----:B------:R-:W-:Y:S02]  /*7ef0*/  @!P3 MOV R0, R7 ;  /* 0x000000070000b202 */ /* 0x000fe40000000f00 */
[----:B-1----:R-:W-:Y:S02]  /*7f00*/  CS2R R4, SRZ ;  /* 0x0000000000047805 */ /* 0x002fe4000001ff00 */
[----:B------:R-:W-:Y:S02]  /*7f10*/  LOP3.LUT P3, RZ, R18, 0x40, RZ, 0xc0, !PT ;  /* 0x0000004012ff7812 */ /* 0x000fe4000786c0ff */
[----:B---3--:R-:W-:-:S05]  /*7f20*/  @!P1 MOV R5, R17 ;  /* 0x0000001100059202 */ /* 0x008fca0000000f00 */
[----:B------:R-:W-:Y:S04]  /*7f30*/  STL [R1+0x754], R5 ;  /* 0x0007540501007387 */ /* 0x000fe80000100800 */
[----:B------:R0:W-:Y:S04]  /*7f40*/  STL.64 [R1+0x290], R6 ;  /* 0x0002900601007387 */ /* 0x0001e80000100a00 */
[----:B0-----:R-:W3:Y:S01]  /*7f50*/  LDL.LU.64 R6, [R1+0x738] ;  /* 0x0007380001067983 */ /* 0x001ee20000300a00 */
[----:B--2---:R-:W-:-:S05]  /*7f60*/  @!P1 MOV R4, R14 ;  /* 0x0000000e00049202 */ /* 0x004fca0000000f00 */
[----:B------:R0:W-:Y:S02]  /*7f70*/  STL [R1+0x41c], R4 ;  /* 0x00041c0401007387 */ /* 0x0001e40000100800 */
[----:B0-----:R-:W-:-:S06]  /*7f80*/  CS2R R4, SRZ ;  /* 0x0000000000047805 */ /* 0x001fcc000001ff00 */
[----:B----4-:R0:W2:Y:S02]  /*7f90*/  @!P3 LDG.E.64 R4, desc[UR10][R2.64] ;  /* 0x0000000a0204b981 */ /* 0x0100a4000c1e1b00 */
[----:B0-----:R-:W-:-:S06]  /*7fa0*/  CS2R R2, SRZ ;  /* 0x0000000000027805 */ /* 0x001fcc000001ff00 */
[----:B------:R0:W4:Y:S04]  /*7fb0*/  @!P3 LDG.E.64 R2, desc[UR10][R8.64] ;  /* 0x0000000a0802b981 */ /* 0x000128000c1e1b00 */
[----:B------:R-:W3:Y:S04]  /*7fc0*/  LDL.LU.64 R8, [R1+0x808] ;  /* 0x0008080001087983 */ /* 0x000ee80000300a00 */
[----:B------:R1:W-:Y:S02]  /*7fd0*/  STL [R1+0x428], R0 ;  /* 0x0004280001007387 */ /* 0x0003e40000100800 */
[----:B-1----:R-:W-:-:S06]  /*7fe0*/  HFMA2.MMA R0, -RZ, RZ, 0, 0 ;  /* 0x00000000ff007435 */ /* 0x002fcc00000001ff */
[----:B------:R-:W-:-:S05]  /*7ff0*/  @!P2 MOV R0, R12 ;  /* 0x0000000c0000a202 */ /* 0x000fca0000000f00 */
[----:B------:R1:W-:Y:S02]  /*8000*/  STL [R1+0x758], R0 ;  /* 0x0007580001007387 */ /* 0x0003e40000100800 */
[----:B-1----:R-:W-:-:S06]  /*8010*/  HFMA2.MMA R0, -RZ, RZ, 0, 0 ;  /* 0x00000000ff007435 */ /* 0x002fcc00000001ff */
[----:B------:R-:W-:Y:S02]  /*8020*/  @!P2 MOV R0, R11 ;  /* 0x0000000b0000a202 */ /* 0x000fe40000000f00 */
[----:B------:R-:W-:Y:S01]  /*8030*/  LOP3.LUT P2, RZ, R18, 0x20, RZ, 0xc0, !PT ;  /* 0x0000002012ff7812 */ /* 0x000fe2000784c0ff */
[----:B---3--:R0:W-:Y:S02]  /*8040*/  STL.64 [R1+0x90], R8 ;  /* 0x0000900801007387 */ /* 0x0081e40000100a00 */
[----:B0-----:R-:W-:Y:S02]  /*8050*/  CS2R R8, SRZ ;  /* 0x0000000000087805 */ /* 0x001fe4000001ff00 */
[----:B--2---:R-:W-:Y:S02]  /*8060*/  @!P3 MOV R9, R5 ;  /* 0x000000050009b202 */ /* 0x004fe40000000f00 */
[----:B----4-:R-:W-:-:S03]  /*8070*/  @!P3 MOV R8, R2 ;  /* 0x000000020008b202 */ /* 0x010fc60000000f00 */
[----:B------:R-:W-:Y:S04]  /*8080*/  STL [R1+0x74c], R9 ;  /* 0x00074c0901007387 */ /* 0x000fe80000100800 */
[----:B------:R0:W-:Y:S02]  /*8090*/  STL [R1+0x420], R8 ;  /* 0x0004200801007387 */ /* 0x0001e40000100800 */
[----:B0-----:R-:W-:-:S06]  /*80a0*/  CS2R R8, SRZ ;  /* 0x0000000000087805 */ /* 0x001fcc000001ff00 */
[----:B------:R0:W2:Y:S02]  /*80b0*/  @!P2 LDG.E.64 R8, desc[UR10][R6.64] ;  /* 0x0000000a0608a981 */ /* 0x0000a4000c1e1b00 */
[----:B0-----:R-:W-:-:S06]  /*80c0*/  CS2R R6, SRZ ;  /* 0x0000000000067805 */ /* 0x001fcc000001ff00 */
[----:B------:R-:W3:Y:S04]  /*80d0*/  @!P2 LDG.E.64 R6, desc[UR10][R20.64] ;  /* 0x0000000a1406a981 */ /* 0x000ee8000c1e1b00 */
[----:B------:R0:W-:Y:S04]  /*80e0*/  STL [R1+0x424], R0 ;  /* 0x0004240001007387 */ /* 0x0001e80000100800 */
[----:B------:R1:W-:Y:S04]  /*80f0*/  STL.64 [R1+0x98], R12 ;  /* 0x0000980c01007387 */ /* 0x0003e80000100a00 */
[----:B------:R-:W4:Y:S01]  /*8100*/  LDL.LU.64 R20, [R1+0x728] ;  /* 0x0007280001147983 */ /* 0x000f220000300a00 */
[----:B0-----:R-:W-:-:S06]  /*8110*/  HFMA2.MMA R0, -RZ, RZ, 0, 0 ;  /* 0x00000000ff007435 */ /* 0x001fcc00000001ff */
[----:B------:R-:W-:-:S05]  /*8120*/  @!P1 MOV R0, R16 ;  /* 0x0000001000009202 */ /* 0x000fca0000000f00 */
[----:B------:R0:W-:Y:S01]  /*8130*/  STL [R1+0x750], R0 ;  /* 0x0007500001007387 */ /* 0x0001e20000100800 */
[----:B-1----:R-:W-:Y:S02]  /*8140*/  MOV R12, R68 ;  /* 0x00000044000c7202 */ /* 0x002fe40000000f00 */
[----:B------:R-:W-:Y:S02]  /*8150*/  MOV R13, R69 ;  /* 0x00000045000d7202 */ /* 0x000fe40000000f00 */
[----:B------:R-:W-:Y:S01]  /*8160*/  CS2R R68, SRZ ;  /* 0x0000000000447805 */ /* 0x000fe2000001ff00 */
[----:B0-----:R-:W-:-:S06]  /*8170*/  HFMA2.MMA R0, -RZ, RZ, 0, 0 ;  /* 0x00000000ff007435 */ /* 0x001fcc00000001ff */
[----:B------:R-:W-:Y:S02]  /*8180*/  @!P1 MOV R0, R15 ;  /* 0x0000000f00009202 */ /* 0x000fe40000000f00 */
[----:B------:R-:W-:Y:S02]  /*8190*/  LOP3.LUT P1, RZ, R18, 0x10, RZ, 0xc0, !PT ;  /* 0x0000001012ff7812 */ /* 0x000fe4000782c0ff */
[----:B---3--:R-:W-:Y:S02]  /*81a0*/  @!P2 MOV R69, R6 ;  /* 0x000000060045a202 */ /* 0x008fe40000000f00 */
[----:B------:R-:W-:-:S05]  /*81b0*/  @!P2 MOV R68, R7 ;  /* 0x000000070044a202 */ /* 0x000fca0000000f00 */
[----:B------:R0:W-:Y:S02]  /*81c0*/  STL.64 [R1+0x7f8], R68 ;  /* 0x0007f84401007387 */ /* 0x0001e40000100a00 */
[----:B0-----:R-:W-:Y:S02]  /*81d0*/  MOV R68, R12 ;  /* 0x0000000c00447202 */ /* 0x001fe40000000f00 */
[----:B------:R-:W-:Y:S02]  /*81e0*/  MOV R69, R13 ;  /* 0x0000000d00457202 */ /* 0x000fe40000000f00 */
[----:B------:R-:W-:-:S06]  /*81f0*/  CS2R R12, SRZ ;  /* 0x00000000000c7805 */ /* 0x000fcc000001ff00 */
[----:B------:R-:W3:Y:S04]  /*8200*/  @!P1 LDG.E.64 R12, desc[UR10][R68.64] ;  /* 0x0000000a440c9981 */ /* 0x000ee8000c1e1b00 */
[----:B------:R0:W-:Y:S02]  /*8210*/  STL [R1+0x418], R0 ;  /* 0x0004180001007387 */ /* 0x0001e40000100800 */
[----:B0-----:R-:W-:-:S06]  /*8220*/  HFMA2.MMA R0, -RZ, RZ, 0, 0 ;  /* 0x00000000ff007435 */ /* 0x001fcc00000001ff */
[----:B------:R-:W-:Y:S01]  /*8230*/  @!P3 MOV R0, R4 ;  /* 0x000000040000b202 */ /* 0x000fe20000000f00 */
[----:B------:R0:W-:Y:S04]  /*8240*/  STL.64 [R1+0x298], R10 ;  /* 0x0002980a01007387 */ /* 0x0001e80000100a00 */
[----:B------:R1:W-:Y:S04]  /*8250*/  STL [R1+0x748], R0 ;  /* 0x0007480001007387 */ /* 0x0003e80000100800 */
[----:B------:R2:W-:Y:S01]  /*8260*/  STL.64 [R1+0xa0], R16 ;  /* 0x0000a01001007387 */ /* 0x0005e20000100a00 */
[----:B0-----:R-:W-:Y:S01]  /*8270*/  CS2R R10, SRZ ;  /* 0x00000000000a7805 */ /* 0x001fe2000001ff00 */
[----:B-1----:R-:W-:-:S05]  /*8280*/  HFMA2.MMA R0, -RZ, RZ, 0, 0 ;  /* 0x00000000ff007435 */ /* 0x002fca00000001ff */
[----:B----4-:R0:W4:Y:S01]  /*8290*/  @!P1 LDG.E.64 R10, desc[UR10][R20.64] ;  /* 0x0000000a140a9981 */ /* 0x010122000c1e1b00 */
[----:B--2---:R-:W-:Y:S01]  /*82a0*/  HFMA2.MMA R16, -RZ, RZ, 0, 0 ;  /* 0x00000000ff107435 */ /* 0x004fe200000001ff */
[----:B------:R-:W-:Y:S02]  /*82b0*/  @!P3 MOV R0, R3 ;  /* 0x000000030000b202 */ /* 0x000fe40000000f00 */
[----:B------:R-:W-:Y:S01]  /*82c0*/  LOP3.LUT P3, RZ, R18, 0x8, RZ, 0xc0, !PT ;  /* 0x0000000812ff7812 */ /* 0x000fe2000786c0ff */
[----:B------:R-:W-:Y:S01]  /*82d0*/  STL.64 [R1+0x2a0], R14 ;  /* 0x0002a00e01007387 */ /* 0x000fe20000100a00 */
[----:B0-----:R-:W-:Y:S02]  /*82e0*/  MOV R20, R66 ;  /* 0x0000004200147202 */ /* 0x001fe40000000f00 */
[----:B------:R-:W-:Y:S02]  /*82f0*/  MOV R21, R67 ;  /* 0x0000004300157202 */ /* 0x000fe40000000f00 */
[----:B---3--:R-:W-:-:S05]  /*8300*/  @!P1 MOV R16, R13 ;  /* 0x0000000d00109202 */ /* 0x008fca0000000f00 */
[----:B------:R0:W-:Y:S02]  /*8310*/  STL [R1+0x72c], R16 ;  /* 0x00072c1001007387 */ /* 0x0001e40000100800 */
[----:B0-----:R-:W-:-:S06]  /*8320*/  CS2R R16, SRZ ;  /* 0x0000000000107805 */ /* 0x001fcc000001ff00 */
[----:B------:R-:W2:Y:S04]  /*8330*/  @!P3 LDG.E.64 R16, desc[UR10][R20.64] ;  /* 0x0000000a1410b981 */ /* 0x000ea8000c1e1b00 */
        /* <DEDUP_REMOVED lines=8> */
[----:B------:R-:W-:-:S05]  /*83c0*/  @!P1 MOV R0, R12 ;  /* 0x0000000c00009202 */ /* 0x000fca0000000f00 */
[----:B------:R0:W-:Y:S02]  /*83d0*/  STL [R1+0x728], R0 ;  /* 0x0007280001007387 */ /* 0x0001e40000100800 */
[----:B0-----:R-:W-:Y:S02]  /*83e0*/  MOV R0, RZ ;  /* 0x000000ff00007202 */ /* 0x001fe40000000f00 */
[----:B----4-:R-:W-:-:S05]  /*83f0*/  @!P1 MOV R0, R10 ;  /* 0x0000000a00009202 */ /* 0x010fca0000000f00 */
[----:B------:R0:W-:Y:S01]  /*8400*/  STL [R1+0x410], R0 ;  /* 0x0004100001007387 */ /* 0x0001e20000100800 */
[----:B------:R-:W-:-:S06]  /*8410*/  CS2R R14, SRZ ;  /* 0x00000000000e7805 */ /* 0x000fcc000001ff00 */
[----:B------:R-:W3:Y:S01]  /*8420*/  @!P3 LDG.E.64 R14, desc[UR10][R26.64] ;  /* 0x0000000a1a0eb981 */ /* 0x000ee2000c1e1b00 */
[----:B0-----:R-:W-:-:S06]  /*8430*/  HFMA2.MMA R0, -RZ, RZ, 0, 0 ;  /* 0x00000000ff007435 */ /* 0x001fcc00000001ff */
[----:B--2---:R-:W-:-:S05]  /*8440*/  @!P3 MOV R0, R16 ;  /* 0x000000100000b202 */ /* 0x004fca0000000f00 */
[----:B------:R0:W-:Y:S04]  /*8450*/  STL [R1+0x718], R0 ;  /* 0x0007180001007387 */ /* 0x0001e80000100800 */
[----:B------:R-:W2:Y:S01]  /*8460*/  LDL.LU.64 R26, [R1+0x710] ;  /* 0x00071000011a7983 */ /* 0x000ea20000300a00 */
[----:B------:R-:W-:-:S03]  /*8470*/  LOP3.LUT P2, RZ, R18, 0x4, RZ, 0xc0, !PT ;  /* 0x0000000412ff7812 */ /* 0x000fc6000784c0ff */
[----:B------:R-:W-:Y:S04]  /*8480*/  STL.64 [R1+0xa8], R4 ;  /* 0x0000a80401007387 */ /* 0x000fe80000100a00 */
[----:B------:R1:W-:Y:S01]  /*8490*/  STL.64 [R1+0x2a8], R2 ;  /* 0x0002a80201007387 */ /* 0x0003e20000100a00 */
[----:B------:R-:W-:Y:S02]  /*84a0*/  MOV R20, R22 ;  /* 0x0000001600147202 */ /* 0x000fe40000000f00 */
[----:B------:R-:W-:Y:S02]  /*84b0*/  MOV R21, R23 ;  /* 0x0000001700157202 */ /* 0x000fe40000000f00 */
[----:B------:R-:W-:Y:S01]  /*84c0*/  CS2R R66, SRZ ;  /* 0x0000000000427805 */ /* 0x000fe2000001ff00 */
[----:B0-----:R-:W-:Y:S01]  /*84d0*/  HFMA2.MMA R0, -RZ, RZ, 0, 0 ;  /* 0x00000000ff007435 */ /* 0x001fe200000001ff */
[----:B------:R-:W4:Y:S01]  /*84e0*/  LDL.LU.64 R68, [R1+0x6c8] ;  /* 0x0006c80001447983 */ /* 0x000f220000300a00 */
[----:B-1----:R-:W-:-:S02]  /*84f0*/  CS2R R2, SRZ ;  /* 0x0000000000027805 */ /* 0x002fc4000001ff00 */
[----:B------:R-:W-:-:S06]  /*8500*/  CS2R R4, SRZ ;  /* 0x0000000000047805 */ /* 0x000fcc000001ff00 */
[----:B------:R0:W3:Y:S04]  /*8510*/  @!P2 LDG.E.64 R4, desc[UR10][R20.64] ;  /* 0x0000000a1404a981 */ /* 0x0000e8000c1e1b00 */
[----:B--2---:R-:W2:Y:S04]  /*8520*/  @!P2 LDG.E.64 R2, desc[UR10][R26.64] ;  /* 0x0000000a1a02a981 */ /* 0x004ea8000c1e1b00 */
[----:B------:R-:W4:Y:S01]  /*8530*/  LDL.LU.64 R26, [R1+0x708] ;  /* 0x00070800011a7983 */ /* 0x000f220000300a00 */
[----:B------:R-:W-:Y:S02]  /*8540*/  @!P1 MOV R67, R11 ;  /* 0x0000000b00439202 */ /* 0x000fe40000000f00 */
[----:B------:R-:W-:Y:S01]  /*8550*/  LOP3.LUT P1, RZ, R18, 0x2, RZ, 0xc0, !PT ;  /* 0x0000000212ff7812 */ /* 0x000fe2000782c0ff */
[----:B------:R1:W-:Y:S02]  /*8560*/  STL.64 [R1+0x2b0], R6 ;  /* 0x0002b00601007387 */ /* 0x0003e40000100a00 */
[----:B-1----:R-:W-:-:S02]  /*8570*/  CS2R R6, SRZ ;  /* 0x0000000000067805 */ /* 0x002fc4000001ff00 */
[----:B------:R-:W-:Y:S01]  /*8580*/  @!P3 MOV R0, R17 ;  /* 0x000000110000b202 */ /* 0x000fe20000000f00 */
[----:B------:R1:W-:Y:S04]  /*8590*/  STL.64 [R1+0xb0], R8 ;  /* 0x0000b00801007387 */ /* 0x0003e80000100a00 */
[----:B------:R3:W-:Y:S01]  /*85a0*/  STL [R1+0x71c], R0 ;  /* 0x00071c0001007387 */ /* 0x0007e20000100800 */
[----:B0-----:R-:W-:Y:S02]  /*85b0*/  MOV R20, R24 ;  /* 0x0000001800147202 */ /* 0x001fe40000000f00 */
[----:B------:R-:W-:Y:S02]  /*85c0*/  MOV R21, R25 ;  /* 0x0000001900157202 */ /* 0x000fe40000000f00 */
[----:B------:R-:W-:-:S02]  /*85d0*/  MOV R22, R48 ;  /* 0x0000003000167202 */ /* 0x000fc40000000f00 */
[----:B-1----:R-:W-:Y:S01]  /*85e0*/  CS2R R8, SRZ ;  /* 0x0000000000087805 */ /* 0x002fe2000001ff00 */
[----:B---3--:R-:W-:Y:S01]  /*85f0*/  HFMA2.MMA R0, -RZ, RZ, 0, 0 ;  /* 0x00000000ff007435 */ /* 0x008fe200000001ff */
[----:B------:R-:W-:Y:S01]  /*8600*/  MOV R23, R49 ;  /* 0x0000003100177202 */ /* 0x000fe20000000f00 */
[----:B----4-:R-:W3:Y:S01]  /*8610*/  @!P1 LDG.E.64 R6, desc[UR10][R26.64] ;  /* 0x0000000a1a069981 */ /* 0x010ee2000c1e1b00 */
[----:B------:R-:W-:-:S03]  /*8620*/  MOV R48, R46 ;  /* 0x0000002e00307202 */ /* 0x000fc60000000f00 */
[----:B------:R0:W4:Y:S04]  /*8630*/  @!P1 LDG.E.64 R8, desc[UR10][R20.64] ;  /* 0x0000000a14089981 */ /* 0x000128000c1e1b00 */
[----:B------:R-:W3:Y:S01]  /*8640*/  LDL.LU.64 R26, [R1+0x700] ;  /* 0x00070000011a7983 */ /* 0x000ee20000300a00 */
[----:B------:R-:W-:Y:S02]  /*8650*/  MOV R49, R47 ;  /* 0x0000002f00317202 */ /* 0x000fe40000000f00 */
[----:B------:R-:W-:Y:S02]  /*8660*/  @!P2 MOV R0, R4 ;  /* 0x000000040000a202 */ /* 0x000fe40000000f00 */
[----:B------:R-:W-:Y:S02]  /*8670*/  MOV R46, R44 ;  /* 0x0000002c002e7202 */ /* 0x000fe40000000f00 */
[----:B------:R-:W-:-:S02]  /*8680*/  MOV R47, R45 ;  /* 0x0000002d002f7202 */ /* 0x000fc40000000f00 */
[----:B------:R-:W-:Y:S02]  /*8690*/  MOV R44, R42 ;  /* 0x0000002a002c7202 */ /* 0x000fe40000000f00 */
[----:B------:R-:W-:Y:S02]  /*86a0*/  MOV R45, R43 ;  /* 0x0000002b002d7202 */ /* 0x000fe40000000f00 */
[----:B------:R-:W-:Y:S02]  /*86b0*/  MOV R42, R60 ;  /* 0x0000003c002a7202 */ /* 0x000fe40000000f00 */
[----:B------:R-:W-:Y:S02]  /*86c0*/  MOV R43, R61 ;  /* 0x0000003d002b7202 */ /* 0x000fe40000000f00 */
[----:B------:R-:W-:Y:S01]  /*86d0*/  CS2R R60, SRZ ;  /* 0x00000000003c7805 */ /* 0x000fe2000001ff00 */
[----:B------:R1:W-:Y:S01]  /*86e0*/  STL [R1+0x710], R0 ;  /* 0x0007100001007387 */ /* 0x0003e20000100800 */
[----:B------:R-:W-:-:S02]  /*86f0*/  @!P3 MOV R61, R14 ;  /* 0x0000000e003db202 */ /* 0x000fc40000000f00 */
[----:B------:R-:W-:Y:S02]  /*8700*/  @!P3 MOV R60, R15 ;  /* 0x0000000f003cb202 */ /* 0x000fe40000000f00 */
[----:B------:R-:W-:Y:S02]  /*8710*/  LOP3.LUT P3, RZ, R18, 0x1, RZ, 0xc0, !PT ;  /* 0x0000000112ff7812 */ /* 0x000fe4000786c0ff */
[----:B------:R-:W-:Y:S01]  /*8720*/  MOV R24, R58 ;  /* 0x0000003a00187202 */ /* 0x000fe20000000f00 */
[----:B-1----:R-:W-:Y:S01]  /*8730*/  HFMA2.MMA R0, -RZ, RZ, 0, 0 ;  /* 0x00000000ff007435 */ /* 0x002fe200000001ff */
[----:B------:R-:W-:Y:S02]  /*8740*/  MOV R25, R59 ;  /* 0x0000003b00197202 */ /* 0x000fe40000000f00 */
[----:B------:R-:W-:Y:S02]  /*8750*/  CS2R R58, SRZ ;  /* 0x00000000003a7805 */ /* 0x000fe4000001ff00 */
[----:B--2---:R-:W-:Y:S01]  /*8760*/  @!P2 MOV R66, R2 ;  /* 0x000000020042a202 */ /* 0x004fe20000000f00 */
[----:B------:R1:W-:Y:S01]  /*8770*/  STL.64 [R1+0xb8], R12 ;  /* 0x0000b80c01007387 */ /* 0x0003e20000100a00 */
[----:B------:R-:W-:-:S02]  /*8780*/  @!P2 MOV R59, R3 ;  /* 0x00000003003ba202 */ /* 0x000fc40000000f00 */
[----:B------:R-:W-:Y:S02]  /*8790*/  @!P2 MOV R0, R5 ;  /* 0x000000050000a202 */ /* 0x000fe40000000f00 */
[----:B------:R-:W-:Y:S02]  /*87a0*/  LOP3.LUT P2, RZ, R19, 0x80000000, RZ, 0xc0, !PT ;  /* 0x8000000013ff7812 */ /* 0x000fe4000784c0ff */
[----:B0-----:R-:W-:Y:S02]  /*87b0*/  MOV R20, R24 ;  /* 0x0000001800147202 */ /* 0x001fe40000000f00 */
[----:B------:R-:W-:Y:S02]  /*87c0*/  MOV R21, R25 ;  /* 0x0000001900157202 */ /* 0x000fe40000000f00 */
[----:B-1----:R-:W-:Y:S02]  /*87d0*/  CS2R R12, SRZ ;  /* 0x00000000000c7805 */ /* 0x002fe4000001ff00 */
[----:B------:R-:W-:-:S02]  /*87e0*/  MOV R24, R56 ;  /* 0x0000003800187202 */ /* 0x000fc40000000f00 */
[----:B------:R-:W-:Y:S01]  /*87f0*/  MOV R25, R57 ;  /* 0x0000003900197202 */ /* 0x000fe20000000f00 */
[----:B------:R0:W-:Y:S04]  /*8800*/  STL.64 [R1+0xc0], R16 ;  /* 0x0000c01001007387 */ /* 0x0001e80000100a00 */
[----:B------:R1:W2:Y:S01]  /*8810*/  @!P3 LDG.E.64 R12, desc[UR10][R20.64] ;  /* 0x0000000a140cb981 */ /* 0x0002a2000c1e1b00 */
[----:B0-----:R-:W-:Y:S02]  /*8820*/  CS2R R16, SRZ ;  /* 0x0000000000107805 */ /* 0x001fe4000001ff00 */
[----:B-1----:R-:W-:Y:S02]  /*8830*/  MOV R20, R24 ;  /* 0x0000001800147202 */ /* 0x002fe40000000f00 */
[----:B------:R-:W-:-:S02]  /*8840*/  MOV R21, R25 ;  /* 0x0000001900157202 */ /* 0x000fc40000000f00 */
[----:B------:R-:W-:Y:S02]  /*8850*/  MOV R24, R22 ;  /* 0x0000001600187202 */ /* 0x000fe40000000f00 */
[----:B------:R-:W-:Y:S01]  /*8860*/  MOV R25, R23 ;  /* 0x0000001700197202 */ /* 0x000fe20000000f00 */
[----:B------:R0:W-:Y:S04]  /*8870*/  STL.64 [R1+0x2b8], R10 ;  /* 0x0002b80a01007387 */ /* 0x0001e80000100a00 */
[----:B------:R1:W2:Y:S01]  /*8880*/  @!P2 LDG.E.64 R16, desc[UR10][R20.64] ;  /* 0x0000000a1410a981 */ /* 0x0002a2000c1e1b00 */
[----:B0-----:R-:W-:Y:S02]  /*8890*/  CS2R R10, SRZ ;  /* 0x00000000000a7805 */ /* 0x001fe4000001ff00 */
[----:B-1----:R-:W-:-:S02]  /*88a0*/  MOV R20, R24 ;  /* 0x0000001800147202 */ /* 0x002fc40000000f00 */
[----:B------:R-:W-:Y:S02]  /*88b0*/  MOV R21, R25 ;  /* 0x0000001900157202 */ /* 0x000fe40000000f00 */
[----:B------:R-:W-:Y:S02]  /*88c0*/  MOV R24, R44 ;  /* 0x0000002c00187202 */ /* 0x000fe40000000f00 */
[----:B------:R-:W-:Y:S02]  /*88d0*/  MOV R25, R45 ;  /* 0x0000002d00197202 */ /* 0x000fe40000000f00 */
[----:B------:R-:W-:Y:S02]  /*88e0*/  MOV R44, R42 ;  /* 0x0000002a002c7202 */ /* 0x000fe40000000f00 */
[----:B------:R-:W-:Y:S02]  /*88f0*/  MOV R45, R43 ;  /* 0x0000002b002d7202 */ /* 0x000fe40000000f00 */
[----:B------:R-:W2:Y:S04]  /*8900*/  LDL.LU.64 R42, [R1+0x6e8] ;  /* 0x0006e800012a7983 */ /* 0x000ea80000300a00 */
[----:B---3--:R-:W3:Y:S04]  /*8910*/  @!P3 LDG.E.64 R10, desc[UR10][R26.64] ;  /* 0x0000000a1a0ab981 */ /* 0x008ee8000c1e1b00 */
[----:B------:R-:W3:Y:S04]  /*8920*/  LDL.LU.64 R26, [R1+0x6f8] ;  /* 0x0006f800011a7983 */ /* 0x000ee80000300a00 */
[----:B------:R0:W-:Y:S02]  /*8930*/  STL [R1+0x714], R0 ;  /* 0x0007140001007387 */ /* 0x0001e40000100800 */
[----:B0-----:R-:W-:-:S06]  /*8940*/  HFMA2.MMA R0, -RZ, RZ, 0, 0 ;  /* 0x00000000ff007435 */ /* 0x001fcc00000001ff */
[----:B----4-:R-:W-:-:S05]  /*8950*/  @!P1 MOV R0, R8 ;  /* 0x0000000800009202 */ /* 0x010fca0000000f00 */
[----:B------:R0:W-:Y:S01]  /*8960*/  STL [R1+0x708], R0 ;  /* 0x0007080001007387 */ /* 0x0001e20000100800 */
[----:B------:R-:W-:Y:S02]  /*8970*/  CS2R R56, SRZ ;  /* 0x0000000000387805 */ /* 0x000fe4000001ff00 */
[----:B------:R-:W-:Y:S02]  /*8980*/  @!P1 MOV R58, R6 ;  /* 0x00000006003a9202 */ /* 0x000fe40000000f00 */
[----:B------:R-:W-:Y:S01]  /*8990*/  @!P1 MOV R57, R7 ;  /* 0x0000000700399202 */ /* 0x000fe20000000f00 */
[----:B0-----:R-:W-:-:S06]  /*89a0*/  HFMA2.MMA R0, -RZ, RZ, 0, 0 ;  /* 0x00000000ff007435 */ /* 0x001fcc00000001ff */
[----:B------:R-:W-:Y:S02]  /*89b0*/  @!P1 MOV R0, R9 ;  /* 0x0000000900009202 */ /* 0x000fe40000000f00 */
[----:B------:R-:W-:Y:S01]  /*89c0*/  LOP3.LUT P1, RZ, R19, 0x40000000, RZ, 0xc0, !PT ;  /* 0x4000000013ff7812 */ /* 0x000fe2000782c0ff */
[----:B------:R0:W-:Y:S04]  /*89d0*/  STL.64 [R1+0xc8], R4 ;  /* 0x0000c80401007387 */ /* 0x0001e80000100a00 */
[----:B------:R1:W-:Y:S01]  /*89e0*/  STL.64 [R1+0x2c8], R2 ;  /* 0x0002c80201007387 */ /* 0x0003e20000100a00 */
[----:B0-----:R-:W-:-:S03]  /*89f0*/  CS2R R4, SRZ ;  /* 0x0000000000047805 */ /* 0x001fc6000001ff00 */
[----:B------:R0:W-:Y:S01]  /*8a00*/  STL.64 [R1+0x2c0], R14 ;  /* 0x0002c00e01007387 */ /* 0x0001e20000100a00 */
[----:B-1----:R-:W-:-:S03]  /*8a10*/  CS2R R2, SRZ ;  /* 0x0000000000027805 */ /* 0x002fc6000001ff00 */
[----:B------:R-:W4:Y:S01]  /*8a20*/  @!P1 LDG.E.64 R4, desc[UR10][R20.64] ;  /* 0x0000000a14049981 */ /* 0x000f22000c1e1b00 */
[----:B0-----:R-:W-:-:S03]  /*8a30*/  CS2R R14, SRZ ;  /* 0x00000000000e7805 */ /* 0x001fc6000001ff00 */
[----:B--2---:R-:W2:Y:S04]  /*8a40*/  @!P1 LDG.E.64 R2, desc[UR10][R42.64] ;  /* 0x0000000a2a029981 */ /* 0x004ea8000c1e1b00 */
[----:B------:R-:W2:Y:S04]  /*8a50*/  LDL.LU.64 R42, [R1+0x6e0] ;  /* 0x0006e000012a7983 */ /* 0x000ea80000300a00 */
[----:B---3--:R0:W3:Y:S04]  /*8a60*/  @!P2 LDG.E.64 R14, desc[UR10][R26.64] ;  /* 0x0000000a1a0ea981 */ /* 0x0080e8000c1e1b00 */
[----:B------:R1:W-:Y:S02]  /*8a70*/  STL [R1+0x70c], R0 ;  /* 0x00070c0001007387 */ /* 0x0003e40000100800 */
[----:B-1----:R-:W-:-:S06]  /*8a80*/  HFMA2.MMA R0, -RZ, RZ, 0, 0 ;  /* 0x00000000ff007435 */ /* 0x002fcc00000001ff */
[----:B------:R-:W-:-:S05]  /*8a90*/  @!P3 MOV R0, R12 ;  /* 0x0000000c0000b202 */ /* 0x000fca0000000f00 */
[----:B------:R1:W-:Y:S02]  /*8aa0*/  STL [R1+0x700], R0 ;  /* 0x0007000001007387 */ /* 0x0003e40000100800 */
[----:B-1----:R-:W-:-:S06]  /*8ab0*/  HFMA2.MMA R0, -RZ, RZ, 0, 0 ;  /* 0x00000000ff007435 */ /* 0x002fcc00000001ff */
[----:B------:R-:W-:-:S05]  /*8ac0*/  @!P3 MOV R0, R13 ;  /* 0x0000000d0000b202 */ /* 0x000fca0000000f00 */
[----:B------:R1:W-:Y:S01]  /*8ad0*/  STL [R1+0x704], R0 ;  /* 0x0007040001007387 */ /* 0x0003e20000100800 */
[----:B------:R-:W-:Y:S02]  /*8ae0*/  MOV R22, R48 ;  /* 0x0000003000167202 */ /* 0x000fe40000000f00 */
[----:B------:R-:W-:Y:S02]  /*8af0*/  MOV R23, R49 ;  /* 0x0000003100177202 */ /* 0x000fe40000000f00 */
[----:B------:R-:W-:Y:S01]  /*8b00*/  CS2R R48, SRZ ;  /* 0x0000000000307805 */ /* 0x000fe2000001ff00 */
[----:B-1----:R-:W-:Y:S01]  /*8b10*/  HFMA2.MMA R0, -RZ, RZ, 0, 0 ;  /* 0x00000000ff007435 */ /* 0x002fe200000001ff */
[----:B------:R-:W-:Y:S02]  /*8b20*/  @!P3 MOV R56, R10 ;  /* 0x0000000a0038b202 */ /* 0x000fe40000000f00 */
[----:B------:R-:W-:-:S03]  /*8b30*/  @!P3 MOV R49, R11 ;  /* 0x0000000b0031b202 */ /* 0x000fc60000000f00 */
[----:B------:R-:W-:Y:S02]  /*8b40*/  @!P2 MOV R0, R16 ;  /* 0x000000100000a202 */ /* 0x000fe40000000f00 */
[----:B------:R-:W-:Y:S02]  /*8b50*/  LOP3.LUT P3, RZ, R19, 0x20000000, RZ, 0xc0, !PT ;  /* 0x2000000013ff7812 */ /* 0x000fe4000786c0ff */
[----:B0-----:R-:W-:Y:S01]  /*8b60*/  MOV R26, R46 ;  /* 0x0000002e001a7202 */ /* 0x001fe20000000f00 */
[----:B------:R0:W-:Y:S01]  /*8b70*/  STL [R1+0x6f8], R0 ;  /* 0x0006f80001007387 */ /* 0x0001e20000100800 */
[----:B------:R-:W-:-:S03]  /*8b80*/  MOV R27, R47 ;  /* 0x0000002f001b7202 */ /* 0x000fc60000000f00 */
[----:B------:R1:W-:Y:S01]  /*8b90*/  STL.64 [R1+0xd0], R8 ;  /* 0x0000d00801007387 */ /* 0x0003e20000100a00 */
[----:B------:R-:W-:Y:S01]  /*8ba0*/  MOV R20, R26 ;  /* 0x0000001a00147202 */ /* 0x000fe20000000f00 */
[----:B0-----:R-:W-:Y:S01]  /*8bb0*/  HFMA2.MMA R0, -RZ, RZ, 0, 0 ;  /* 0x00000000ff007435 */ /* 0x001fe200000001ff */
[----:B------:R-:W-:Y:S02]  /*8bc0*/  MOV R21, R27 ;  /* 0x0000001b00157202 */ /* 0x000fe40000000f00 */
[----:B-1----:R-:W-:-:S03]  /*8bd0*/  CS2R R8, SRZ ;  /* 0x0000000000087805 */ /* 0x002fc6000001ff00 */
[----:B------:R-:W-:-:S03]  /*8be0*/  @!P2 MOV R0, R17 ;  /* 0x000000110000a202 */ /* 0x000fc60000000f00 */
[----:B------:R0:W3:Y:S04]  /*8bf0*/  @!P3 LDG.E.64 R8, desc[UR10][R20.64] ;  /* 0x0000000a1408b981 */ /* 0x0000e8000c1e1b00 */
[----:B------:R1:W-:Y:S04]  /*8c00*/  STL [R1+0x6fc], R0 ;  /* 0x0006fc0001007387 */ /* 0x0003e80000100800 */
[----:B------:R4:W-:Y:S01]  /*8c10*/  STL.64 [R1+0x2d0], R6 ;  /* 0x0002d00601007387 */ /* 0x0009e20000100a00 */
[----:B-1----:R-:W-:Y:S01]  /*8c20*/  HFMA2.MMA R0, -RZ, RZ, 0, 0 ;  /* 0x00000000ff007435 */ /* 0x002fe200000001ff */
[----:B----4-:R-:W-:-:S05]  /*8c30*/  CS2R R6, SRZ ;  /* 0x0000000000067805 */ /* 0x010fca000001ff00 */
[----:B------:R-:W-:Y:S02]  /*8c40*/  @!P1 MOV R0, R4 ;  /* 0x0000000400009202 */ /* 0x000fe40000000f00 */
[----:B------:R-:W-:Y:S01]  /*8c50*/  CS2R R46, SRZ ;  /* 0x00000000002e7805 */ /* 0x000fe2000001ff00 */
[----:B--2---:R-:W2:Y:S01]  /*8c60*/  @!P3 LDG.E.64 R6, desc[UR10][R42.64] ;  /* 0x0000000a2a06b981 */ /* 0x004ea2000c1e1b00 */
[----:B------:R-:W-:-:S03]  /*8c70*/  MOV R26, R24 ;  /* 0x00000018001a7202 */ /* 0x000fc60000000f00 */
[----:B------:R1:W-:Y:S01]  /*8c80*/  STL [R1+0x6e8], R0 ;  /* 0x0006e80001007387 */ /* 0x0003e20000100800 */
[----:B------:R-:W-:Y:S02]  /*8c90*/  MOV R27, R25 ;  /* 0x00000019001b7202 */ /* 0x000fe40000000f00 */
[----:B------:R-:W-:Y:S02]  /*8ca0*/  MOV R24, R44 ;  /* 0x0000002c00187202 */ /* 0x000fe40000000f00 */
[----:B------:R-:W-:Y:S02]  /*8cb0*/  MOV R25, R45 ;  /* 0x0000002d00197202 */ /* 0x000fe40000000f00 */
[----:B------:R-:W-:Y:S01]  /*8cc0*/  CS2R R44, SRZ ;  /* 0x00000000002c7805 */ /* 0x000fe2000001ff00 */
[----:B-1----:R-:W-:Y:S01]  /*8cd0*/  HFMA2.MMA R0, -RZ, RZ, 0, 0 ;  /* 0x00000000ff007435 */ /* 0x002fe200000001ff */
[----:B------:R-:W-:Y:S01]  /*8ce0*/  @!P1 MOV R46, R2 ;  /* 0x00000002002e9202 */ /* 0x000fe20000000f00 */
[----:B------:R1:W-:Y:S01]  /*8cf0*/  STL.64 [R1+0xd8], R12 ;  /* 0x0000d80c01007387 */ /* 0x0003e20000100a00 */
[----:B------:R-:W-:-:S02]  /*8d00*/  @!P1 MOV R45, R3 ;  /* 0x00000003002d9202 */ /* 0x000fc40000000f00 */
[----:B0-----:R-:W-:Y:S02]  /*8d10*/  MOV R20, R26 ;  /* 0x0000001a00147202 */ /* 0x001fe40000000f00 */
[----:B------:R-:W-:Y:S02]  /*8d20*/  @!P1 MOV R0, R5 ;  /* 0x0000000500009202 */ /* 0x000fe40000000f00 */
[----:B------:R-:W-:Y:S02]  /*8d30*/  MOV R21, R27 ;  /* 0x0000001b00157202 */ /* 0x000fe40000000f00 */
[----:B------:R-:W-:Y:S02]  /*8d40*/  LOP3.LUT P1, RZ, R19, 0x8000000, RZ, 0xc0, !PT ;  /* 0x0800000013ff7812 */ /* 0x000fe4000782c0ff */
[----:B------:R-:W-:Y:S02]  /*8d50*/  MOV R26, R24 ;  /* 0x00000018001a7202 */ /* 0x000fe40000000f00 */
[----:B-1----:R-:W-:-:S02]  /*8d60*/  CS2R R12, SRZ ;  /* 0x00000000000c7805 */ /* 0x002fc4000001ff00 */
[----:B------:R-:W-:Y:S02]  /*8d70*/  MOV R27, R25 ;  /* 0x00000019001b7202 */ /* 0x000fe40000000f00 */
[----:B------:R-:W-:Y:S02]  /*8d80*/  MOV R24, R22 ;  /* 0x0000001600187202 */ /* 0x000fe40000000f00 */
[----:B------:R-:W-:Y:S02]  /*8d90*/  MOV R25, R23 ;  /* 0x0000001700197202 */ /* 0x000fe40000000f00 */
[----:B------:R-:W4:Y:S01]  /*8da0*/  LDL.LU.64 R22, [R1+0x6d8] ;  /* 0x0006d80001167983 */ /* 0x000f220000300a00 */
[----:B---3--:R-:W-:Y:S02]  /*8db0*/  @!P2 MOV R48, R14 ;  /* 0x0000000e0030a202 */ /* 0x008fe40000000f00 */
[----:B------:R-:W-:Y:S02]  /*8dc0*/  @!P2 MOV R47, R15 ;  /* 0x0000000f002fa202 */ /* 0x000fe40000000f00 */
[----:B------:R-:W-:Y:S01]  /*8dd0*/  LOP3.LUT P2, RZ, R19, 0x10000000, RZ, 0xc0, !PT ;  /* 0x1000000013ff7812 */ /* 0x000fe2000784c0ff */
[----:B------:R0:W-:-:S12]  /*8de0*/  STL.64 [R1+0x2e0], R14 ;  /* 0x0002e00e01007387 */ /* 0x0001d80000100a00 */
[----:B------:R1:W3:Y:S01]  /*8df0*/  @!P2 LDG.E.64 R12, desc[UR10][R20.64] ;  /* 0x0000000a140ca981 */ /* 0x0002e2000c1e1b00 */
[----:B0-----:R-:W-:Y:S02]  /*8e00*/  CS2R R14, SRZ ;  /* 0x00000000000e7805 */ /* 0x001fe4000001ff00 */
[----:B-1----:R-:W-:Y:S02]  /*8e10*/  MOV R20, R26 ;  /* 0x0000001a00147202 */ /* 0x002fe40000000f00 */
[----:B------:R-:W-:Y:S02]  /*8e20*/  MOV R21, R27 ;  /* 0x0000001b00157202 */ /* 0x000fe40000000f00 */
[----:B------:R-:W-:Y:S02]  /*8e30*/  MOV R26, R24 ;  /* 0x00000018001a7202 */ /* 0x000fe40000000f00 */
[----:B------:R-:W-:Y:S01]  /*8e40*/  MOV R27, R25 ;  /* 0x00000019001b7202 */ /* 0x000fe20000000f00 */
[----:B------:R0:W3:Y:S04]  /*8e50*/  @!P1 LDG.E.64 R14, desc[UR10][R20.64] ;  /* 0x0000000a140e9981 */ /* 0x0000e8000c1e1b00 */
[----:B------:R1:W-:Y:S01]  /*8e60*/  STL [R1+0x6ec], R0 ;  /* 0x0006ec0001007387 */ /* 0x0003e20000100800 */
[----:B------:R-:W-:-:S03]  /*8e70*/  CS2R R42, SRZ ;  /* 0x00000000002a7805 */ /* 0x000fc6000001ff00 */
[----:B------:R1:W-:Y:S01]  /*8e80*/  STL.64 [R1+0x2d8], R10 ;  /* 0x0002d80a01007387 */ /* 0x0003e20000100a00 */
[----:B0-----:R-:W-:Y:S02]  /*8e90*/  MOV R20, R26 ;  /* 0x0000001a00147202 */ /* 0x001fe40000000f00 */
[----:B------:R-:W-:Y:S01]  /*8ea0*/  MOV R21, R27 ;  /* 0x0000001b00157202 */ /* 0x000fe20000000f00 */
[----:B------:R0:W-:Y:S04]  /*8eb0*/  STL.64 [R1+0x2e8], R2 ;  /* 0x0002e80201007387 */ /* 0x0001e80000100a00 */
[----:B------:R-:W3:Y:S01]  /*8ec0*/  LDL.LU.64 R26, [R1+0x6b8] ;  /* 0x0006b800011a7983 */ /* 0x000ee20000300a00 */
[----:B-1----:R-:W-:Y:S01]  /*8ed0*/  HFMA2.MMA R0, -RZ, RZ, 0, 0 ;  /* 0x00000000ff007435 */ /* 0x002fe200000001ff */
[----:B------:R-:W-:-:S02]  /*8ee0*/  CS2R R10, SRZ ;  /* 0x00000000000a7805 */ /* 0x000fc4000001ff00 */
[----:B------:R-:W-:Y:S01]  /*8ef0*/  STL.64 [R1+0xe8], R4 ;  /* 0x0000e80401007387 */ /* 0x000fe20000100a00 */
[----:B0-----:R-:W-:-:S03]  /*8f00*/  CS2R R2, SRZ ;  /* 0x0000000000027805 */ /* 0x001fc6000001ff00 */
[----:B------:R-:W3:Y:S01]  /*8f10*/  LDL.LU.64 R24, [R1+0x6d0] ;  /* 0x0006d00001187983 */ /* 0x000ee20000300a00 */
[----:B------:R-:W-:-:S05]  /*8f20*/  @!P3 MOV R0, R8 ;  /* 0x000000080000b202 */ /* 0x000fca0000000f00 */
[----:B------:R0:W-:Y:S02]  /*8f30*/  STL [R1+0x6e0], R0 ;  /* 0x0006e00001007387 */ /* 0x0001e40000100800 */
[----:B0-----:R-:W-:-:S06]  /*8f40*/  HFMA2.MMA R0, -RZ, RZ, 0, 0 ;  /* 0x00000000ff007435 */ /* 0x001fcc00000001ff */
[----:B------:R-:W-:Y:S02]  /*8f50*/  @!P3 MOV R0, R9 ;  /* 0x000000090000b202 */ /* 0x000fe40000000f00 */
[----:B--2---:R-:W-:Y:S02]  /*8f60*/  @!P3 MOV R44, R6 ;  /* 0x00000006002cb202 */ /* 0x004fe40000000f00 */
[----:B------:R-:W-:Y:S02]  /*8f70*/  @!P3 MOV R43, R7 ;  /* 0x00000007002bb202 */ /* 0x000fe40000000f00 */
[----:B------:R-:W-:Y:S02]  /*8f80*/  LOP3.LUT P3, RZ, R19, 0x4000000, RZ, 0xc0, !PT ;  /* 0x0400000013ff7812 */ /* 0x000fe4000786c0ff */
[----:B------:R-:W-:-:S11]  /*8f90*/  CS2R R4, SRZ ;  /* 0x0000000000047805 */ /* 0x000fd6000001ff00 */
[----:B------:R-:W2:Y:S04]  /*8fa0*/  @!P3 LDG.E.64 R2, desc[UR10][R68.64] ;  /* 0x0000000a4402b981 */ /* 0x000ea8000c1e1b00 */
[----:B------:R-:W2:Y:S04]  /*8fb0*/  LDL.LU.64 R68, [R1+0x6b0] ;  /* 0x0006b00001447983 */ /* 0x000ea80000300a00 */
[----:B----4-:R0:W4:Y:S04]  /*8fc0*/  @!P2 LDG.E.64 R10, desc[UR10][R22.64] ;  /* 0x0000000a160aa981 */ /* 0x010128000c1e1b00 */
[----:B---3--:R-:W3:Y:S04]  /*8fd0*/  @!P3 LDG.E.64 R4, desc[UR10][R26.64] ;  /* 0x0000000a1a04b981 */ /* 0x008ee8000c1e1b00 */
[----:B------:R-:W3:Y:S04]  /*8fe0*/  LDL.LU.64 R26, [R1+0x6a8] ;  /* 0x0006a800011a7983 */ /* 0x000ee80000300a00 */
[----:B------:R1:W-:Y:S02]  /*8ff0*/  STL [R1+0x6e4], R0 ;  /* 0x0006e40001007387 */ /* 0x0003e40000100800 */
[----:B-1----:R-:W-:-:S06]  /*9000*/  HFMA2.MMA R0, -RZ, RZ, 0, 0 ;  /* 0x00000000ff007435 */ /* 0x002fcc00000001ff */
[----:B------:R-:W-:Y:S01]  /*9010*/  @!P2 MOV R0, R12 ;  /* 0x0000000c0000a202 */ /* 0x000fe20000000f00 */
[----:B------:R1:W-:Y:S04]  /*9020*/  STL.64 [R1+0xf0], R8 ;  /* 0x0000f00801007387 */ /* 0x0003e80000100a00 */
[----:B------:R1:W-:Y:S01]  /*9030*/  STL [R1+0x6d8], R0 ;  /* 0x0006d80001007387 */ /* 0x0003e20000100800 */
[----:B0-----:R-:W-:Y:S02]  /*9040*/  MOV R22, R40 ;  /* 0x0000002800167202 */ /* 0x001fe40000000f00 */
[----:B------:R-:W-:Y:S02]  /*9050*/  MOV R23, R41 ;  /* 0x0000002900177202 */ /* 0x000fe40000000f00 */
[----:B------:R-:W-:Y:S01]  /*9060*/  CS2R R40, SRZ ;  /* 0x0000000000287805 */ /* 0x000fe2000001ff00 */
[----:B-1----:R-:W-:-:S02]  /*9070*/  HFMA2.MMA R8, -RZ, RZ, 0, 0 ;  /* 0x00000000ff087435 */ /* 0x002fc400000001ff */
[----:B------:R-:W-:Y:S01]  /*9080*/  HFMA2.MMA R0, -RZ, RZ, 0, 0 ;  /* 0x00000000ff007435 */ /* 0x000fe200000001ff */
[----:B------:R0:W-:Y:S05]  /*9090*/  STL.64 [R1+0xe0], R16 ;  /* 0x0000e01001007387 */ /* 0x0001ea0000100a00 */
[----:B------:R-:W-:Y:S01]  /*90a0*/  @!P2 MOV R0, R13 ;  /* 0x0000000d0000a202 */ /* 0x000fe20000000f00 */
[----:B------:R1:W-:Y:S01]  /*90b0*/  STL.64 [R1+0x2f0], R6 ;  /* 0x0002f00601007387 */ /* 0x0003e20000100a00 */
[----:B0-----:R-:W-:Y:S02]  /*90c0*/  CS2R R16, SRZ ;  /* 0x0000000000107805 */ /* 0x001fe4000001ff00 */
[----:B-1----:R-:W-:-:S04]  /*90d0*/  CS2R R6, SRZ ;  /* 0x0000000000067805 */ /* 0x002fc8000001ff00 */
[----:B------:R0:W3:Y:S01]  /*90e0*/  @!P1 LDG.E.64 R16, desc[UR10][R24.64] ;  /* 0x0000000a18109981 */ /* 0x0000e2000c1e1b00 */
[----:B--2---:R-:W-:-:S05]  /*90f0*/  @!P3 MOV R8, R3 ;  /* 0x000000030008b202 */ /* 0x004fca0000000f00 */
[----:B------:R1:W-:Y:S01]  /*9100*/  STL [R1+0x6bc], R8 ;  /* 0x0006bc0801007387 */ /* 0x0003e20000100800 */
[----:B----4-:R-:W-:Y:S02]  /*9110*/  @!P2 MOV R42, R10 ;  /* 0x0000000a002aa202 */ /* 0x010fe40000000f00 */
[----:B------:R-:W-:Y:S02]  /*9120*/  @!P2 MOV R41, R11 ;  /* 0x0000000b0029a202 */ /* 0x000fe40000000f00 */
[----:B------:R-:W-:Y:S02]  /*9130*/  LOP3.LUT P2, RZ, R19, 0x2000000, RZ, 0xc0, !PT ;  /* 0x0200000013ff7812 */ /* 0x000fe4000784c0ff */
[----:B-1----:R-:W-:Y:S01]  /*9140*/  CS2R R8, SRZ ;  /* 0x0000000000087805 */ /* 0x002fe2000001ff00 */
[----:B------:R1:W-:Y:S10]  /*9150*/  STL.64 [R1+0x800], R60 ;  /* 0x0008003c01007387 */ /* 0x0003f40000100a00 */
[----:B------:R-:W2:Y:S04]  /*9160*/  @!P2 LDG.E.64 R6, desc[UR10][R68.64] ;  /* 0x0000000a4406a981 */ /* 0x000ea8000c1e1b00 */
[----:B-1----:R-:W4:Y:S04]  /*9170*/  LDL.LU.64 R60, [R1+0x698] ;  /* 0x00069800013c7983 */ /* 0x002f280000300a00 */
[----:B------:R-:W4:Y:S04]  /*9180*/  LDL.LU.64 R68, [R1+0x6a0] ;  /* 0x0006a00001447983 */ /* 0x000f280000300a00 */
[----:B---3--:R-:W3:Y:S04]  /*9190*/  @!P2 LDG.E.64 R8, desc[UR10][R26.64] ;  /* 0x0000000a1a08a981 */ /* 0x008ee8000c1e1b00 */
[----:B------:R1:W-:Y:S02]  /*91a0*/  STL [R1+0x6dc], R0 ;  /* 0x0006dc0001007387 */ /* 0x0003e40000100800 */
[----:B-1----:R-:W-:-:S06]  /*91b0*/  HFMA2.MMA R0, -RZ, RZ, 0, 0 ;  /* 0x00000000ff007435 */ /* 0x002fcc00000001ff */
[----:B------:R-:W-:-:S05]  /*91c0*/  @!P1 MOV R0, R14 ;  /* 0x0000000e00009202 */ /* 0x000fca0000000f00 */
[----:B------:R1:W-:Y:S01]  /*91d0*/  STL [R1+0x6d0], R0 ;  /* 0x0006d00001007387 */ /* 0x0003e20000100800 */
[----:B0-----:R-:W-:Y:S02]  /*91e0*/  MOV R24, R38 ;  /* 0x0000002600187202 */ /* 0x001fe40000000f00 */
[----:B------:R-:W-:Y:S02]  /*91f0*/  MOV R25, R39 ;  /* 0x0000002700197202 */ /* 0x000fe40000000f00 */
[----:B------:R-:W-:Y:S01]  /*9200*/  CS2R R38, SRZ ;  /* 0x0000000000267805 */ /* 0x000fe2000001ff00 */
[----:B------:R0:W-:Y:S01]  /*9210*/  STL.64 [R1+0xf8], R12 ;  /* 0x0000f80c01007387 */ /* 0x0001e20000100a00 */
[----:B-1----:R-:W-:-:S06]  /*9220*/  HFMA2.MMA R0, -RZ, RZ, 0, 0 ;  /* 0x00000000ff007435 */ /* 0x002fcc00000001ff */
[----:B------:R-:W-:Y:S02]  /*9230*/  @!P1 MOV R0, R15 ;  /* 0x0000000f00009202 */ /* 0x000fe40000000f00 */
[----:B0-----:R-:W-:Y:S02]  /*9240*/  CS2R R12, SRZ ;  /* 0x00000000000c7805 */ /* 0x001fe4000001ff00 */
[----:B------:R-:W-:Y:S02]  /*9250*/  @!P1 MOV R40, R16 ;  /* 0x0000001000289202 */ /* 0x000fe40000000f00 */
[----:B------:R-:W-:Y:S02]  /*9260*/  @!P1 MOV R39, R17 ;  /* 0x0000001100279202 */ /* 0x000fe40000000f00 */
[----:B------:R-:W-:Y:S01]  /*9270*/  LOP3.LUT P1, RZ, R19, 0x1000000, RZ, 0xc0, !PT ;  /* 0x0100000013ff7812 */ /* 0x000fe2000782c0ff */
[----:B------:R0:W-:Y:S02]  /*9280*/  STL.64 [R1+0x2f8], R10 ;  /* 0x0002f80a01007387 */ /* 0x0001e40000100a00 */
[----:B0-----:R-:W-:-:S02]  /*9290*/  CS2R R10, SRZ ;  /* 0x00000000000a7805 */ /* 0x001fc4000001ff00 */
[----:B--2---:R-:W-:-:S05]  /*92a0*/  @!P2 MOV R13, R7 ;  /* 0x00000007000da202 */ /* 0x004fca0000000f00 */
[----:B------:R-:W-:Y:S04]  /*92b0*/  STL [R1+0x6b0], R13 ;  /* 0x0006b00d01007387 */ /* 0x000fe80000100800 */
[----:B----4-:R-:W2:Y:S04]  /*92c0*/  @!P1 LDG.E.64 R10, desc[UR10][R68.64] ;  /* 0x0000000a440a9981 */ /* 0x010ea8000c1e1b00 */
[----:B------:R-:W4:Y:S01]  /*92d0*/  LDL.LU.64 R68, [R1+0x690] ;  /* 0x0006900001447983 */ /* 0x000f220000300a00 */
[----:B---3--:R-:W-:-:S05]  /*92e0*/  @!P2 MOV R12, R9 ;  /* 0x00000009000ca202 */ /* 0x008fca0000000f00 */
[----:B------:R0:W-:Y:S02]  /*92f0*/  STL [R1+0x6a8], R12 ;  /* 0x0006a80c01007387 */ /* 0x0001e40000100800 */
[----:B0-----:R-:W-:-:S06]  /*9300*/  CS2R R12, SRZ ;  /* 0x00000000000c7805 */ /* 0x001fcc000001ff00 */
[----:B------:R-:W3:Y:S04]  /*9310*/  @!P1 LDG.E.64 R12, desc[UR10][R60.64] ;  /* 0x0000000a3c0c9981 */ /* 0x000ee8000c1e1b00 */
[----:B------:R-:W2:Y:S04]  /*9320*/  LDL.LU.64 R60, [R1+0x688] ;  /* 0x00068800013c7983 */ /* 0x000ea80000300a00 */
[----:B------:R0:W-:Y:S02]  /*9330*/  STL [R1+0x6d4], R0 ;  /* 0x0006d40001007387 */ /* 0x0001e40000100800 */
[----:B0-----:R-:W-:-:S06]  /*9340*/  HFMA2.MMA R0, -RZ, RZ, 0, 0 ;  /* 0x00000000ff007435 */ /* 0x001fcc00000001ff */
[----:B------:R-:W-:Y:S02]  /*9350*/  @!P3 MOV R0, R2 ;  /* 0x000000020000b202 */ /* 0x000fe40000000f00 */
[----:B------:R-:W-:-:S03]  /*9360*/  @!P3 MOV R38, R4 ;  /* 0x000000040026b202 */ /* 0x000fc60000000f00 */
[----:B------:R0:W-:Y:S02]  /*9370*/  STL [R1+0x6b8], R0 ;  /* 0x0006b80001007387 */ /* 0x0001e40000100800 */
[----:B0-----:R-:W-:Y:S02]  /*9380*/  MOV R0, RZ ;  /* 0x000000ff00007202 */ /* 0x001fe40000000f00 */
[----:B------:R-:W-:Y:S02]  /*9390*/  @!P3 MOV R0, R5 ;  /* 0x000000050000b202 */ /* 0x000fe40000000f00 */
[----:B------:R-:W-:Y:S01]  /*93a0*/  LOP3.LUT P3, RZ, R19, 0x800000, RZ, 0xc0, !PT ;  /* 0x0080000013ff7812 */ /* 0x000fe2000786c0ff */
[----:B------:R0:W-:Y:S02]  /*93b0*/  STL.64 [R1+0x300], R16 ;  /* 0x0003001001007387 */ /* 0x0001e40000100a00 */
[----:B0-----:R-:W-:Y:S02]  /*93c0*/  CS2R R16, SRZ ;  /* 0x0000000000107805 */ /* 0x001fe4000001ff00 */
[----:B------:R0:W-:Y:S02]  /*93d0*/  STL.64 [R1+0x100], R14 ;  /* 0x0001000e01007387 */ /* 0x0001e40000100a00 */
[----:B0-----:R-:W-:-:S02]  /*93e0*/  CS2R R14, SRZ ;  /* 0x00000000000e7805 */ /* 0x001fc4000001ff00 */
[----:B---3--:R-:W-:Y:S02]  /*93f0*/  @!P1 MOV R15, R12 ;  /* 0x0000000c000f9202 */ /* 0x008fe40000000f00 */
[----:B------:R-:W-:Y:S02]  /*9400*/  @!P1 MOV R14, R13 ;  /* 0x0000000d000e9202 */ /* 0x000fe40000000f00 */
[----:B--2---:R-:W2:Y:S04]  /*9410*/  @!P3 LDG.E.64 R16, desc[UR10][R60.64] ;  /* 0x0000000a3c10b981 */ /* 0x004ea8000c1e1b00 */
[----:B------:R-:W3:Y:S04]  /*9420*/  LDL.LU.64 R60, [R1+0x678] ;  /* 0x00067800013c7983 */ /* 0x000ee80000300a00 */
[----:B------:R-:W-:Y:S04]  /*9430*/  STL [R1+0x698], R15 ;  /* 0x0006980f01007387 */ /* 0x000fe80000100800 */
[----:B------:R0:W-:Y:S02]  /*9440*/  STL [R1+0x69c], R14 ;  /* 0x00069c0e01007387 */ /* 0x0001e40000100800 */
[----:B0-----:R-:W-:-:S06]  /*9450*/  CS2R R14, SRZ ;  /* 0x00000000000e7805 */ /* 0x001fcc000001ff00 */
[----:B----4-:R-:W4:Y:S04]  /*9460*/  @!P3 LDG.E.64 R14, desc[UR10][R68.64] ;  /* 0x0000000a440eb981 */ /* 0x010f28000c1e1b00 */
[----:B------:R-:W4:Y:S01]  /*9470*/  LDL.LU.64 R68, [R1+0x680] ;  /* 0x0006800001447983 */ /* 0x000f220000300a00 */
[----:B------:R-:W-:-:S06]  /*9480*/  HFMA2.MMA R26, -RZ, RZ, 0, 0 ;  /* 0x00000000ff1a7435 */ /* 0x000fcc00000001ff */
[----:B------:R-:W-:Y:S02]  /*9490*/  @!P2 MOV R26, R6 ;  /* 0x00000006001aa202 */ /* 0x000fe40000000f00 */
[----:B------:R-:W-:-:S03]  /*94a0*/  MOV R27, R25 ;  /* 0x00000019001b7202 */ /* 0x000fc60000000f00 */
[----:B------:R0:W-:Y:S01]  /*94b0*/  STL [R1+0x6ac], R26 ;  /* 0x0006ac1a01007387 */ /* 0x0001e20000100800 */
[----:B------:R-:W-:Y:S02]  /*94c0*/  MOV R25, R65 ;  /* 0x0000004100197202 */ /* 0x000fe40000000f00 */
[----:B0-----:R-:W-:Y:S02]  /*94d0*/  MOV R26, R24 ;  /* 0x00000018001a7202 */ /* 0x001fe40000000f00 */
[----:B------:R-:W-:Y:S02]  /*94e0*/  MOV R24, R64 ;  /* 0x0000004000187202 */ /* 0x000fe40000000f00 */
[----:B------:R-:W-:Y:S02]  /*94f0*/  CS2R R64, SRZ ;  /* 0x0000000000407805 */ /* 0x000fe4000001ff00 */
[----:B------:R-:W-:Y:S02]  /*9500*/  @!P2 MOV R65, R8 ;  /* 0x000000080041a202 */ /* 0x000fe40000000f00 */
[----:B------:R-:W-:Y:S01]  /*9510*/  LOP3.LUT P2, RZ, R19, 0x400000, RZ, 0xc0, !PT ;  /* 0x0040000013ff7812 */ /* 0x000fe2000784c0ff */
[----:B------:R0:W-:Y:S02]  /*9520*/  STL.64 [R1+0x308], R4 ;  /* 0x0003080401007387 */ /* 0x0001e40000100a00 */
[----:B0-----:R-:W-:-:S02]  /*9530*/  CS2R R4, SRZ ;  /* 0x0000000000047805 */ /* 0x001fc4000001ff00 */
[----:B------:R0:W-:Y:S02]  /*9540*/  STL.64 [R1+0x108], R2 ;  /* 0x0001080201007387 */ /* 0x0001e40000100a00 */
[----:B0-----:R-:W-:Y:S02]  /*9550*/  CS2R R2, SRZ ;  /* 0x0000000000027805 */ /* 0x001fe4000001ff00 */
[----:B--2---:R-:W-:Y:S02]  /*9560*/  @!P3 MOV R3, R16 ;  /* 0x000000100003b202 */ /* 0x004fe40000000f00 */
[----:B------:R-:W-:Y:S02]  /*9570*/  @!P3 MOV R2, R17 ;  /* 0x000000110002b202 */ /* 0x000fe40000000f00 */
[----:B---3--:R-:W2:Y:S04]  /*9580*/  @!P2 LDG.E.64 R4, desc[UR10][R60.64] ;  /* 0x0000000a3c04a981 */ /* 0x008ea8000c1e1b00 */
[----:B------:R-:W3:Y:S04]  /*9590*/  LDL.LU.64 R60, [R1+0x660] ;  /* 0x00066000013c7983 */ /* 0x000ee80000300a00 */
[----:B------:R-:W-:Y:S04]  /*95a0*/  STL [R1+0x688], R3 ;  /* 0x0006880301007387 */ /* 0x000fe80000100800 */
[----:B------:R0:W-:Y:S02]  /*95b0*/  STL [R1+0x68c], R2 ;  /* 0x00068c0201007387 */ /* 0x0001e40000100800 */
[----:B0-----:R-:W-:-:S06]  /*95c0*/  CS2R R2, SRZ ;  /* 0x0000000000027805 */ /* 0x001fcc000001ff00 */
[----:B----4-:R-:W4:Y:S04]  /*95d0*/  @!P2 LDG.E.64 R2, desc[UR10][R68.64] ;  /* 0x0000000a4402a981 */ /* 0x010f28000c1e1b00 */
[----:B------:R-:W4:Y:S01]  /*95e0*/  LDL.LU.64 R68, [R1+0x670] ;  /* 0x0006700001447983 */ /* 0x000f220000300a00 */
[----:B------:R-:W-:-:S05]  /*95f0*/  @!P1 MOV R64, R10 ;  /* 0x0000000a00409202 */ /* 0x000fca0000000f00 */
[----:B------:R0:W-:Y:S02]  /*9600*/  STL [R1+0x6a0], R64 ;  /* 0x0006a04001007387 */ /* 0x0001e40000100800 */
[----:B0-----:R-:W-:-:S06]  /*9610*/  HFMA2.MMA R64, -RZ, RZ, 0, 0 ;  /* 0x00000000ff407435 */ /* 0x001fcc00000001ff */
[----:B------:R-:W-:Y:S02]  /*9620*/  @!P1 MOV R64, R11 ;  /* 0x0000000b00409202 */ /* 0x000fe40000000f00 */
[----:B------:R-:W-:Y:S01]  /*9630*/  LOP3.LUT P1, RZ, R19, 0x200000, RZ, 0xc0, !PT ;  /* 0x0020000013ff7812 */ /* 0x000fe2000782c0ff */
[----:B------:R0:W-:Y:S02]  /*9640*/  STL.64 [R1+0x310], R8 ;  /* 0x0003100801007387 */ /* 0x0001e40000100a00 */
[----:B0-----:R-:W-:Y:S02]  /*9650*/  CS2R R8, SRZ ;  /* 0x0000000000087805 */ /* 0x001fe4000001ff00 */
[----:B------:R0:W-:Y:S02]  /*9660*/  STL.64 [R1+0x110], R6 ;  /* 0x0001100601007387 */ /* 0x0001e40000100a00 */
[----:B0-----:R-:W-:Y:S02]  /*9670*/  CS2R R6, SRZ ;  /* 0x0000000000067805 */ /* 0x001fe4000001ff00 */
[----:B--2---:R-:W-:-:S02]  /*9680*/  @!P2 MOV R7, R4 ;  /* 0x000000040007a202 */ /* 0x004fc40000000f00 */
[----:B------:R-:W-:Y:S02]  /*9690*/  @!P2 MOV R6, R5 ;  /* 0x000000050006a202 */ /* 0x000fe40000000f00 */
[----:B---3--:R-:W2:Y:S04]  /*96a0*/  @!P1 LDG.E.64 R8, desc[UR10][R60.64] ;  /* 0x0000000a3c089981 */ /* 0x008ea8000c1e1b00 */
[----:B------:R-:W3:Y:S04]  /*96b0*/  LDL.LU.64 R60, [R1+0x650] ;  /* 0x00065000013c7983 */ /* 0x000ee80000300a00 */
[----:B------:R-:W-:Y:S04]  /*96c0*/  STL [R1+0x678], R7 ;  /* 0x0006780701007387 */ /* 0x000fe80000100800 */
[----:B------:R0:W-:Y:S02]  /*96d0*/  STL [R1+0x67c], R6 ;  /* 0x00067c0601007387 */ /* 0x0001e40000100800 */
[----:B0-----:R-:W-:-:S06]  /*96e0*/  CS2R R6, SRZ ;  /* 0x0000000000067805 */ /* 0x001fcc000001ff00 */
[----:B----4-:R-:W4:Y:S04]  /*96f0*/  @!P1 LDG.E.64 R6, desc[UR10][R68.64] ;  /* 0x0000000a44069981 */ /* 0x010f28000c1e1b00 */
[----:B------:R-:W4:Y:S04]  /*9700*/  LDL.LU.64 R68, [R1+0x658] ;  /* 0x0006580001447983 */ /* 0x000f280000300a00 */
        /* <DEDUP_REMOVED lines=329> */
[----:B------:R0:W-:Y:S04]  /*aba0*/  STL.64 [R1+0x198], R10 ;  /* 0x0001980a01007387 */ /* 0x0001e80000100a00 */
[----:B------:R1:W-:Y:S01]  /*abb0*/  STL.64 [R1+0x3a0], R16 ;  /* 0x0003a01001007387 */ /* 0x0003e20000100a00 */
[----:B0-----:R-:W-:-:S03]  /*abc0*/  CS2R R10, SRZ ;  /* 0x00000000000a7805 */ /* 0x001fc6000001ff00 */
[----:B-1----:R-:W4:Y:S01]  /*abd0*/  LDL.LU.64 R16, [R1+0x538] ;  /* 0x0005380001107983 */ /* 0x002f220000300a00 */
[----:B--2---:R-:W-:Y:S02]  /*abe0*/  @!P3 MOV R11, R8 ;  /* 0x00000008000bb202 */ /* 0x004fe40000000f00 */
[----:B------:R-:W-:Y:S01]  /*abf0*/  @!P3 MOV R10, R9 ;  /* 0x00000009000ab202 */ /* 0x000fe20000000f00 */
[----:B---3--:R-:W2:Y:S04]  /*ac00*/  @!P2 LDG.E.64 R12, desc[UR10][R60.64] ;  /* 0x0000000a3c0ca981 */ /* 0x008ea8000c1e1b00 */
[----:B------:R-:W-:Y:S04]  /*ac10*/  STL [R1+0x558], R11 ;  /* 0x0005580b01007387 */ /* 0x000fe80000100800 */
[----:B------:R0:W-:Y:S04]  /*ac20*/  STL [R1+0x55c], R10 ;  /* 0x00055c0a01007387 */ /* 0x0001e80000100800 */
[----:B------:R1:W-:Y:S04]  /*ac30*/  STL [R1+0x584], R64 ;  /* 0x0005844001007387 */ /* 0x0003e80000100800 */
[----:B------:R3:W-:Y:S01]  /*ac40*/  STL.64 [R1+0x1a0], R14 ;  /* 0x0001a00e01007387 */ /* 0x0007e20000100a00 */
[----:B0-----:R-:W-:-:S03]  /*ac50*/  CS2R R10, SRZ ;  /* 0x00000000000a7805 */ /* 0x001fc6000001ff00 */
[----:B------:R0:W-:Y:S01]  /*ac60*/  STL.64 [R1+0x3a8], R4 ;  /* 0x0003a80401007387 */ /* 0x0001e20000100a00 */
[----:B-1----:R-:W-:-:S03]  /*ac70*/  HFMA2.MMA R64, -RZ, RZ, 0, 0 ;  /* 0x00000000ff407435 */ /* 0x002fc600000001ff */
[----:B------:R-:W-:Y:S04]  /*ac80*/  STL.64 [R1+0x1a8], R2 ;  /* 0x0001a80201007387 */ /* 0x000fe80000100a00 */
[----:B------:R1:W-:Y:S04]  /*ac90*/  STL.64 [R1+0x3b0], R8 ;  /* 0x0003b00801007387 */ /* 0x0003e80000100a00 */
[----:B----4-:R-:W-:Y:S04]  /*aca0*/  STL.64 [R1+0x1b0], R6 ;  /* 0x0001b00601007387 */ /* 0x010fe80000100a00 */
[----:B------:R-:W4:Y:S01]  /*acb0*/  @!P2 LDG.E.64 R10, desc[UR10][R68.64] ;  /* 0x0000000a440aa981 */ /* 0x000f22000c1e1b00 */
[----:B------:R-:W-:-:S02]  /*acc0*/  @!P1 MOV R64, R2 ;  /* 0x0000000200409202 */ /* 0x000fc40000000f00 */
[----:B---3--:R-:W-:Y:S01]  /*acd0*/  CS2R R14, SRZ ;  /* 0x00000000000e7805 */ /* 0x008fe2000001ff00 */
[----:B0-----:R-:W3:Y:S04]  /*ace0*/  LDL.LU.64 R4, [R1+0x528] ;  /* 0x0005280001047983 */ /* 0x001ee80000300a00 */
[----:B-1----:R-:W3:Y:S04]  /*acf0*/  LDL.LU.64 R8, [R1+0x518] ;  /* 0x0005180001087983 */ /* 0x002ee80000300a00 */
[----:B------:R-:W4:Y:S04]  /*ad00*/  LDL.LU.64 R68, [R1+0x540] ;  /* 0x0005400001447983 */ /* 0x000f280000300a00 */
[----:B------:R0:W-:Y:S01]  /*ad10*/  STL [R1+0x570], R64 ;  /* 0x0005704001007387 */ /* 0x0001e20000100800 */
[----:B------:R-:W-:-:S03]  /*ad20*/  UIMAD.WIDE UR6, UR5, 0x8, UR6 ;  /* 0x00000008050678a5 */ /* 0x000fc6000f8e0206 */
[----:B------:R-:W5:Y:S01]  /*ad30*/  LDL.LU.64 R60, [R1+0x800] ;  /* 0x00080000013c7983 */ /* 0x000f620000300a00 */
[----:B0-----:R-:W-:-:S06]  /*ad40*/  HFMA2.MMA R64, -RZ, RZ, 0, 0 ;  /* 0x00000000ff407435 */ /* 0x001fcc00000001ff */
[----:B------:R-:W-:Y:S02]  /*ad50*/  @!P1 MOV R64, R3 ;  /* 0x0000000300409202 */ /* 0x000fe40000000f00 */
[----:B------:R-:W-:Y:S02]  /*ad60*/  LOP3.LUT P1, RZ, R19, 0x8, RZ, 0xc0, !PT ;  /* 0x0000000813ff7812 */ /* 0x000fe4000782c0ff */
[----:B--2---:R-:W-:Y:S02]  /*ad70*/  @!P2 MOV R15, R12 ;  /* 0x0000000c000fa202 */ /* 0x004fe40000000f00 */
[----:B------:R-:W-:-:S03]  /*ad80*/  @!P2 MOV R14, R13 ;  /* 0x0000000d000ea202 */ /* 0x000fc60000000f00 */
[----:B------:R-:W-:Y:S04]  /*ad90*/  STL [R1+0x548], R15 ;  /* 0x0005480f01007387 */ /* 0x000fe80000100800 */
[----:B------:R0:W-:Y:S02]  /*ada0*/  STL [R1+0x54c], R14 ;  /* 0x00054c0e01007387 */ /* 0x0001e40000100800 */
[----:B0-----:R-:W-:-:S06]  /*adb0*/  CS2R R14, SRZ ;  /* 0x00000000000e7805 */ /* 0x001fcc000001ff00 */
[----:B------:R0:W2:Y:S02]  /*adc0*/  @!P1 LDG.E.64 R14, desc[UR10][R16.64] ;  /* 0x0000000a100e9981 */ /* 0x0000a4000c1e1b00 */
[----:B0-----:R-:W-:-:S06]  /*add0*/  CS2R R16, SRZ ;  /* 0x0000000000107805 */ /* 0x001fcc000001ff00 */
[----:B----4-:R-:W4:Y:S04]  /*ade0*/  @!P1 LDG.E.64 R16, desc[UR10][R68.64] ;  /* 0x0000000a44109981 */ /* 0x010f28000c1e1b00 */
[----:B------:R0:W-:Y:S01]  /*adf0*/  STL [R1+0x574], R64 ;  /* 0x0005744001007387 */ /* 0x0001e20000100800 */
[----:B------:R-:W-:-:S03]  /*ae00*/  CS2R R2, SRZ ;  /* 0x0000000000027805 */ /* 0x000fc6000001ff00 */
[----:B------:R1:W-:Y:S04]  /*ae10*/  STL.64 [R1+0x3b8], R12 ;  /* 0x0003b80c01007387 */ /* 0x0003e80000100a00 */
[----:B------:R-:W-:Y:S01]  /*ae20*/  STL.64 [R1+0x1b8], R10 ;  /* 0x0001b80a01007387 */ /* 0x000fe20000100a00 */
[----:B0-----:R-:W-:-:S03]  /*ae30*/  HFMA2.MMA R64, -RZ, RZ, 0, 0 ;  /* 0x00000000ff407435 */ /* 0x001fc600000001ff */
[----:B------:R-:W5:Y:S03]  /*ae40*/  LDL.LU.64 R68, [R1+0x7f8] ;  /* 0x0007f80001447983 */ /* 0x000f660000300a00 */
[----:B------:R-:W-:Y:S01]  /*ae50*/  @!P3 MOV R64, R6 ;  /* 0x000000060040b202 */ /* 0x000fe20000000f00 */
[----:B-1----:R-:W2:Y:S04]  /*ae60*/  LDL.LU.64 R12, [R1+0x508] ;  /* 0x00050800010c7983 */ /* 0x002ea80000300a00 */
[----:B------:R0:W-:Y:S02]  /*ae70*/  STL [R1+0x560], R64 ;  /* 0x0005604001007387 */ /* 0x0001e40000100800 */
[----:B0-----:R-:W-:-:S06]  /*ae80*/  HFMA2.MMA R64, -RZ, RZ, 0, 0 ;  /* 0x00000000ff407435 */ /* 0x001fcc00000001ff */
[----:B------:R-:W-:Y:S02]  /*ae90*/  @!P3 MOV R64, R7 ;  /* 0x000000070040b202 */ /* 0x000fe40000000f00 */
[----:B------:R-:W-:Y:S02]  /*aea0*/  LOP3.LUT P3, RZ, R19, 0x4, RZ, 0xc0, !PT ;  /* 0x0000000413ff7812 */ /* 0x000fe4000786c0ff */
[----:B----4-:R-:W-:Y:S02]  /*aeb0*/  @!P1 MOV R3, R16 ;  /* 0x0000001000039202 */ /* 0x010fe40000000f00 */
[----:B------:R-:W-:-:S03]  /*aec0*/  @!P1 MOV R2, R17 ;  /* 0x0000001100029202 */ /* 0x000fc60000000f00 */
[----:B------:R-:W-:Y:S04]  /*aed0*/  STL [R1+0x538], R3 ;  /* 0x0005380301007387 */ /* 0x000fe80000100800 */
[----:B------:R0:W-:Y:S02]  /*aee0*/  STL [R1+0x53c], R2 ;  /* 0x00053c0201007387 */ /* 0x0001e40000100800 */
[----:B0-----:R-:W-:-:S06]  /*aef0*/  CS2R R2, SRZ ;  /* 0x0000000000027805 */ /* 0x001fcc000001ff00 */
[----:B---3--:R0:W3:Y:S02]  /*af00*/  @!P3 LDG.E.64 R2, desc[UR10][R4.64] ;  /* 0x0000000a0402b981 */ /* 0x0080e4000c1e1b00 */
[----:B0-----:R-:W-:-:S06]  /*af10*/  CS2R R4, SRZ ;  /* 0x0000000000047805 */ /* 0x001fcc000001ff00 */
[----:B------:R-:W4:Y:S04]  /*af20*/  @!P3 LDG.E.64 R4, desc[UR10][R62.64] ;  /* 0x0000000a3e04b981 */ /* 0x000f28000c1e1b00 */
[----:B------:R0:W-:Y:S01]  /*af30*/  STL [R1+0x564], R64 ;  /* 0x0005644001007387 */ /* 0x0001e20000100800 */
[----:B------:R-:W-:-:S03]  /*af40*/  CS2R R6, SRZ ;  /* 0x0000000000067805 */ /* 0x000fc6000001ff00 */
[----:B--2---:R-:W-:Y:S04]  /*af50*/  STL.64 [R1+0x1c0], R14 ;  /* 0x0001c00e01007387 */ /* 0x004fe80000100a00 */
[----:B------:R-:W-:Y:S01]  /*af60*/  STL.64 [R1+0x3c0], R16 ;  /* 0x0003c01001007387 */ /* 0x000fe20000100a00 */
[----:B0-----:R-:W-:-:S03]  /*af70*/  HFMA2.MMA R64, -RZ, RZ, 0, 0 ;  /* 0x00000000ff407435 */ /* 0x001fc600000001ff */
[----:B------:R-:W5:Y:S03]  /*af80*/  LDL.LU.64 R62, [R1+0x7f0] ;  /* 0x0007f000013e7983 */ /* 0x000f660000300a00 */
[----:B------:R-:W-:-:S05]  /*af90*/  @!P2 MOV R64, R10 ;  /* 0x0000000a0040a202 */ /* 0x000fca0000000f00 */
        /* <DEDUP_REMOVED lines=9> */
[----:B------:R0:W2:Y:S02]  /*b030*/  @!P2 LDG.E.64 R6, desc[UR10][R8.64] ;  /* 0x0000000a0806a981 */ /* 0x0000a4000c1e1b00 */
[----:B0-----:R-:W-:-:S06]  /*b040*/  CS2R R8, SRZ ;  /* 0x0000000000087805 */ /* 0x001fcc000001ff00 */
[----:B------:R-:W4:Y:S04]  /*b050*/  @!P2 LDG.E.64 R8, desc[UR10][R50.64] ;  /* 0x0000000a3208a981 */ /* 0x000f28000c1e1b00 */
[----:B------:R0:W-:Y:S01]  /*b060*/  STL [R1+0x554], R64 ;  /* 0x0005544001007387 */ /* 0x0001e20000100800 */
[----:B------:R-:W-:-:S03]  /*b070*/  CS2R R10, SRZ ;  /* 0x00000000000a7805 */ /* 0x000fc6000001ff00 */
[----:B------:R-:W2:Y:S01]  /*b080*/  LDL.LU.64 R50, [R1+0x7e8] ;  /* 0x0007e80001327983 */ /* 0x000ea20000300a00 */
[----:B0-----:R-:W-:-:S06]  /*b090*/  HFMA2.MMA R64, -RZ, RZ, 0, 0 ;  /* 0x00000000ff407435 */ /* 0x001fcc00000001ff */
[----:B------:R-:W-:-:S05]  /*b0a0*/  @!P1 MOV R64, R14 ;  /* 0x0000000e00409202 */ /* 0x000fca0000000f00 */
[----:B------:R0:W-:Y:S02]  /*b0b0*/  STL [R1+0x540], R64 ;  /* 0x0005404001007387 */ /* 0x0001e40000100800 */
[----:B0-----:R-:W-:-:S06]  /*b0c0*/  HFMA2.MMA R64, -RZ, RZ, 0, 0 ;  /* 0x00000000ff407435 */ /* 0x001fcc00000001ff */
[----:B------:R-:W-:Y:S02]  /*b0d0*/  @!P1 MOV R64, R15 ;  /* 0x0000000f00409202 */ /* 0x000fe40000000f00 */
[----:B------:R-:W-:Y:S01]  /*b0e0*/  LOP3.LUT P1, RZ, R19, 0x1, RZ, 0xc0, !PT ;  /* 0x0000000113ff7812 */ /* 0x000fe2000782c0ff */
[----:B------:R-:W2:Y:S01]  /*b0f0*/  LDL.LU.64 R14, [R1+0x4f8] ;  /* 0x0004f800010e7983 */ /* 0x000ea20000300a00 */
[----:B----4-:R-:W-:Y:S02]  /*b100*/  @!P2 MOV R11, R8 ;  /* 0x00000008000ba202 */ /* 0x010fe40000000f00 */
[----:B------:R-:W-:-:S03]  /*b110*/  @!P2 MOV R10, R9 ;  /* 0x00000009000aa202 */ /* 0x000fc60000000f00 */
[----:B------:R-:W-:Y:S04]  /*b120*/  STL [R1+0x518], R11 ;  /* 0x0005180b01007387 */ /* 0x000fe80000100800 */
[----:B------:R0:W-:Y:S02]  /*b130*/  STL [R1+0x51c], R10 ;  /* 0x00051c0a01007387 */ /* 0x0001e40000100800 */
[----:B0-----:R-:W-:-:S06]  /*b140*/  CS2R R10, SRZ ;  /* 0x00000000000a7805 */ /* 0x001fcc000001ff00 */
[----:B------:R0:W4:Y:S02]  /*b150*/  @!P1 LDG.E.64 R10, desc[UR10][R12.64] ;  /* 0x0000000a0c0a9981 */ /* 0x000124000c1e1b00 */
[----:B0-----:R-:W-:-:S06]  /*b160*/  CS2R R12, SRZ ;  /* 0x00000000000c7805 */ /* 0x001fcc000001ff00 */
[----:B------:R0:W4:Y:S01]  /*b170*/  @!P1 LDG.E.64 R12, desc[UR10][R52.64] ;  /* 0x0000000a340c9981 */ /* 0x000122000c1e1b00 */
[----:B------:R-:W-:-:S06]  /*b180*/  HFMA2.MMA R19, -RZ, RZ, 0, 0 ;  /* 0x00000000ff137435 */ /* 0x000fcc00000001ff */
[----:B---3--:R-:W-:Y:S01]  /*b190*/  @!P3 MOV R19, R2 ;  /* 0x000000020013b202 */ /* 0x008fe20000000f00 */
[----:B0-----:R-:W-:Y:S01]  /*b1a0*/  HFMA2.MMA R53, -RZ, RZ, 0, 0 ;  /* 0x00000000ff357435 */ /* 0x001fe200000001ff */
[----:B------:R-:W-:Y:S04]  /*b1b0*/  STL [R1+0x544], R64 ;  /* 0x0005444001007387 */ /* 0x000fe80000100800 */
[----:B------:R0:W-:Y:S01]  /*b1c0*/  STL [R1+0x530], R19 ;  /* 0x0005301301007387 */ /* 0x0001e20000100800 */
[----:B------:R-:W-:-:S03]  /*b1d0*/  CS2R R16, SRZ ;  /* 0x0000000000107805 */ /* 0x000fc6000001ff00 */
[----:B------:R-:W-:Y:S04]  /*b1e0*/  STL.64 [R1+0x1c8], R2 ;  /* 0x0001c80201007387 */ /* 0x000fe80000100a00 */
[----:B------:R-:W5:Y:S01]  /*b1f0*/  LDL.LU R52, [R1+0x7e0] ;  /* 0x0007e00001347983 */ /* 0x000f620000300800 */
[----:B0-----:R-:W-:-:S06]  /*b200*/  HFMA2.MMA R19, -RZ, RZ, 0, 0 ;  /* 0x00000000ff137435 */ /* 0x001fcc00000001ff */
[----:B------:R-:W-:-:S05]  /*b210*/  @!P3 MOV R19, R3 ;  /* 0x000000030013b202 */ /* 0x000fca0000000f00 */
[----:B------:R0:W-:Y:S02]  /*b220*/  STL [R1+0x534], R19 ;  /* 0x0005341301007387 */ /* 0x0001e40000100800 */
[----:B0-----:R-:W-:-:S06]  /*b230*/  HFMA2.MMA R19, -RZ, RZ, 0, 0 ;  /* 0x00000000ff137435 */ /* 0x001fcc00000001ff */
[----:B--2---:R-:W-:-:S05]  /*b240*/  @!P2 MOV R19, R6 ;  /* 0x000000060013a202 */ /* 0x004fca0000000f00 */
[----:B------:R0:W-:Y:S02]  /*b250*/  STL [R1+0x520], R19 ;  /* 0x0005201301007387 */ /* 0x0001e40000100800 */
[----:B0-----:R-:W-:-:S06]  /*b260*/  HFMA2.MMA R19, -RZ, RZ, 0, 0 ;  /* 0x00000000ff137435 */ /* 0x001fcc00000001ff */
[----:B------:R-:W-:-:S05]  /*b270*/  @!P2 MOV R19, R7 ;  /* 0x000000070013a202 */ /* 0x000fca0000000f00 */
[----:B------:R0:W-:Y:S02]  /*b280*/  STL [R1+0x524], R19 ;  /* 0x0005241301007387 */ /* 0x0001e40000100800 */
[----:B0-----:R-:W-:Y:S01]  /*b290*/  HFMA2.MMA R19, -RZ, RZ, 0, 0 ;  /* 0x00000000ff137435 */ /* 0x001fe200000001ff */
[----:B------:R-:W-:Y:S02]  /*b2a0*/  MOV R64, RZ ;  /* 0x000000ff00407202 */ /* 0x000fe40000000f00 */
[C---:B------:R-:W-:Y:S02]  /*b2b0*/  LOP3.LUT P3, RZ, R18.reuse, 0x20000000, RZ, 0xc0, !PT ;  /* 0x2000000012ff7812 */ /* 0x040fe4000786c0ff */
[----:B------:R-:W-:Y:S02]  /*b2c0*/  LOP3.LUT P2, RZ, R18, 0x10000000, RZ, 0xc0, !PT ;  /* 0x1000000012ff7812 */ /* 0x000fe4000784c0ff */
[----:B----4-:R-:W-:-:S05]  /*b2d0*/  @!P1 MOV R19, R10 ;  /* 0x0000000a00139202 */ /* 0x010fca0000000f00 */
[----:B------:R0:W-:Y:S01]  /*b2e0*/  STL [R1+0x50c], R19 ;  /* 0x00050c1301007387 */ /* 0x0001e20000100800 */
[----:B------:R-:W-:Y:S01]  /*b2f0*/  @!P1 MOV R53, R11 ;  /* 0x0000000b00359202 */ /* 0x000fe20000000f00 */
[----:B0-----:R-:W-:Y:S01]  /*b300*/  HFMA2.MMA R19, -RZ, RZ, 0, 0 ;  /* 0x00000000ff137435 */ /* 0x001fe200000001ff */
[----:B------:R-:W-:-:S05]  /*b310*/  @!P1 MOV R64, R12 ;  /* 0x0000000c00409202 */ /* 0x000fca0000000f00 */
[----:B------:R-:W-:Y:S02]  /*b320*/  @!P1 MOV R19, R13 ;  /* 0x0000000d00139202 */ /* 0x000fe40000000f00 */
[----:B------:R-:W-:Y:S02]  /*b330*/  LOP3.LUT P1, RZ, R18, 0x8000000, RZ, 0xc0, !PT ;  /* 0x0800000012ff7812 */ /* 0x000fe4000782c0ff */
[----:B------:R-:W-:Y:S01]  /*b340*/  MOV R18, R14 ;  /* 0x0000000e00127202 */ /* 0x000fe20000000f00 */
[----:B------:R0:W-:Y:S02]  /*b350*/  STL [R1+0x508], R19 ;  /* 0x0005081301007387 */ /* 0x0001e40000100800 */
[----:B0-----:R-:W-:Y:S02]  /*b360*/  MOV R19, R15 ;  /* 0x0000000f00137202 */ /* 0x001fe40000000f00 */
[----:B------:R-:W-:-:S06]  /*b370*/  CS2R R14, SRZ ;  /* 0x00000000000e7805 */ /* 0x000fcc000001ff00 */
[----:B------:R-:W2:Y:S04]  /*b380*/  @!P1 LDG.E.64 R16, desc[UR10][R20.64] ;  /* 0x0000000a14109981 */ /* 0x000ea8000c1e1b00 */
[----:B------:R0:W3:Y:S02]  /*b390*/  @!P1 LDG.E.64 R14, desc[UR10][R18.64] ;  /* 0x0000000a120e9981 */ /* 0x0000e4000c1e1b00 */
[----:B0-----:R-:W-:Y:S01]  /*b3a0*/  HFMA2.MMA R18, -RZ, RZ, 0, 0 ;  /* 0x00000000ff127435 */ /* 0x001fe200000001ff */
[----:B------:R-:W-:-:S09]  /*b3b0*/  MOV R19, RZ ;  /* 0x000000ff00137202 */ /* 0x000fd20000000f00 */
[----:B------:R-:W4:Y:S01]  /*b3c0*/  @!P2 LDG.E.64 R18, desc[UR10][R26.64] ;  /* 0x0000000a1a12a981 */ /* 0x000f22000c1e1b00 */
[----:B------:R-:W-:-:S06]  /*b3d0*/  CS2R R20, SRZ ;  /* 0x0000000000147805 */ /* 0x000fcc000001ff00 */
[----:B------:R0:W4:Y:S02]  /*b3e0*/  @!P2 LDG.E.64 R20, desc[UR10][R22.64] ;  /* 0x0000000a1614a981 */ /* 0x000124000c1e1b00 */
[----:B0-----:R-:W-:-:S06]  /*b3f0*/  CS2R R22, SRZ ;  /* 0x0000000000167805 */ /* 0x001fcc000001ff00 */
[----:B------:R0:W4:Y:S02]  /*b400*/  @!P3 LDG.E.64 R22, desc[UR10][R24.64] ;  /* 0x0000000a1816b981 */ /* 0x000124000c1e1b00 */
[----:B0-----:R-:W-:-:S06]  /*b410*/  CS2R R24, SRZ ;  /* 0x0000000000187805 */ /* 0x001fcc000001ff00 */
[----:B------:R0:W4:Y:S01]  /*b420*/  @!P3 LDG.E.64 R24, desc[UR10][R54.64] ;  /* 0x0000000a3618b981 */ /* 0x000122000c1e1b00 */
[----:B------:R-:W-:-:S06]  /*b430*/  CS2R R26, SRZ ;  /* 0x00000000001a7805 */ /* 0x000fcc000001ff00 */
[----:B------:R1:W4:Y:S01]  /*b440*/  @!P4 LDG.E.64 R26, desc[UR10][R28.64] ;  /* 0x0000000a1c1ac981 */ /* 0x000322000c1e1b00 */
[----:B0-----:R-:W-:Y:S02]  /*b450*/  MOV R54, UR6 ;  /* 0x0000000600367c02 */ /* 0x001fe40008000f00 */
[----:B------:R-:W-:-:S06]  /*b460*/  MOV R55, UR7 ;  /* 0x0000000700377c02 */ /* 0x000fcc0008000f00 */
[----:B------:R-:W4:Y:S01]  /*b470*/  LDG.E.64 R54, desc[UR10][R54.64] ;  /* 0x0000000a36367981 */ /* 0x000f22000c1e1b00 */
[----:B-1----:R-:W-:-:S06]  /*b480*/  CS2R R28, SRZ ;  /* 0x00000000001c7805 */ /* 0x002fcc000001ff00 */
[----:B------:R0:W4:Y:S02]  /*b490*/  @!P4 LDG.E.64 R28, desc[UR10][R30.64] ;  /* 0x0000000a1e1cc981 */ /* 0x000124000c1e1b00 */
[----:B0-----:R-:W-:-:S06]  /*b4a0*/  CS2R R30, SRZ ;  /* 0x00000000001e7805 */ /* 0x001fcc000001ff00 */
[----:B------:R0:W4:Y:S02]  /*b4b0*/  @!P5 LDG.E.64 R30, desc[UR10][R32.64] ;  /* 0x0000000a201ed981 */ /* 0x000124000c1e1b00 */
[----:B0-----:R-:W-:-:S06]  /*b4c0*/  CS2R R32, SRZ ;  /* 0x0000000000207805 */ /* 0x001fcc000001ff00 */
[----:B------:R0:W4:Y:S02]  /*b4d0*/  @!P5 LDG.E.64 R32, desc[UR10][R34.64] ;  /* 0x0000000a2220d981 */ /* 0x000124000c1e1b00 */
[----:B0-----:R-:W-:-:S06]  /*b4e0*/  CS2R R34, SRZ ;  /* 0x0000000000227805 */ /* 0x001fcc000001ff00 */
[----:B------:R0:W4:Y:S02]  /*b4f0*/  @!P6 LDG.E.64 R34, desc[UR10][R36.64] ;  /* 0x0000000a2422e981 */ /* 0x000124000c1e1b00 */
[----:B0-----:R-:W-:-:S06]  /*b500*/  CS2R R36, SRZ ;  /* 0x0000000000247805 */ /* 0x001fcc000001ff00 */
[----:B------:R-:W4:Y:S01]  /*b510*/  @!P6 LDG.E.64 R36, desc[UR10][R50.64] ;  /* 0x0000000a3224e981 */ /* 0x000f22000c1e1b00 */
[----:B------:R-:W-:-:S03]  /*b520*/  CS2R R2, SRZ ;  /* 0x0000000000027805 */ /* 0x000fc6000001ff00 */
[----:B------:R0:W-:Y:S04]  /*b530*/  STL [R1+0x510], R53 ;  /* 0x0005103501007387 */ /* 0x0001e80000100800 */
[----:B------:R1:W-:Y:S04]  /*b540*/  STL [R1+0x504], R64 ;  /* 0x0005044001007387 */ /* 0x0003e80000100800 */
[----:B------:R1:W5:Y:S04]  /*b550*/  LDL.LU.64 R50, [R1+0x7d0] ;  /* 0x0007d00001327983 */ /* 0x0003680000300a00 */
[----:B0-----:R0:W5:Y:S04]  /*b560*/  LDL.LU R53, [R1+0x7dc] ;  /* 0x0007dc0001357983 */ /* 0x0011680000300800 */
[----:B-1----:R0:W5:Y:S01]  /*b570*/  LDL.LU R64, [R1+0x7d8] ;  /* 0x0007d80001407983 */ /* 0x0021620000300800 */
[----:B---3--:R-:W-:-:S05]  /*b580*/  @!P1 MOV R2, R15 ;  /* 0x0000000f00029202 */ /* 0x008fca0000000f00 */
[----:B------:R1:W-:Y:S02]  /*b590*/  STL [R1+0x4a8], R2 ;  /* 0x0004a80201007387 */ /* 0x0003e40000100800 */
[----:B-1----:R-:W-:-:S06]  /*b5a0*/  HFMA2.MMA R2, -RZ, RZ, 0, 0 ;  /* 0x00000000ff027435 */ /* 0x002fcc00000001ff */
[----:B--2---:R-:W-:-:S05]  /*b5b0*/  @!P1 MOV R2, R16 ;  /* 0x0000001000029202 */ /* 0x004fca0000000f00 */
[----:B------:R1:W-:Y:S02]  /*b5c0*/  STL [R1+0x490], R2 ;  /* 0x0004900201007387 */ /* 0x0003e40000100800 */
[----:B-1----:R-:W-:-:S06]  /*b5d0*/  HFMA2.MMA R2, -RZ, RZ, 0, 0 ;  /* 0x00000000ff027435 */ /* 0x002fcc00000001ff */
[----:B------:R-:W-:-:S05]  /*b5e0*/  @!P1 MOV R2, R17 ;  /* 0x0000001100029202 */ /* 0x000fca0000000f00 */
[----:B------:R1:W-:Y:S02]  /*b5f0*/  STL [R1+0x49c], R2 ;  /* 0x00049c0201007387 */ /* 0x0003e40000100800 */
[----:B-1----:R-:W-:-:S06]  /*b600*/  HFMA2.MMA R2, -RZ, RZ, 0, 0 ;  /* 0x00000000ff027435 */ /* 0x002fcc00000001ff */
[----:B----4-:R-:W-:-:S05]  /*b610*/  @!P2 MOV R2, R18 ;  /* 0x000000120002a202 */ /* 0x010fca0000000f00 */
        /* <DEDUP_REMOVED lines=12> */
[----:B------:R1:W-:Y:S01]  /*b6e0*/  STL [R1+0x4c4], R2 ;  /* 0x0004c40201007387 */ /* 0x0003e20000100800 */
[----:B------:R-:W-:Y:S01]  /*b6f0*/  @!P1 MOV R3, R14 ;  /* 0x0000000e00039202 */ /* 0x000fe20000000f00 */
[----:B-1----:R-:W-:-:S04]  /*b700*/  HFMA2.MMA R2, -RZ, RZ, 0, 0 ;  /* 0x00000000ff027435 */ /* 0x002fc800000001ff */
[----:B------:R-:W-:Y:S02]  /*b710*/  STL [R1+0x4ac], R3 ;  /* 0x0004ac0301007387 */ /* 0x000fe40000100800 */
[----:B------:R-:W-:-:S05]  /*b720*/  @!P3 MOV R2, R23 ;  /* 0x000000170002b202 */ /* 0x000fca0000000f00 */
[----:B------:R1:W-:Y:S02]  /*b730*/  STL [R1+0x4c0], R2 ;  /* 0x0004c00201007387 */ /* 0x0003e40000100800 */
[----:B-1----:R-:W-:-:S06]  /*b740*/  HFMA2.MMA R2, -RZ, RZ, 0, 0 ;  /* 0x00000000ff027435 */ /* 0x002fcc00000001ff */
[----:B------:R-:W-:-:S05]  /*b750*/  @!P3 MOV R2, R24 ;  /* 0x000000180002b202 */ /* 0x000fca0000000f00 */
[----:B------:R1:W-:Y:S01]  /*b760*/  STL [R1+0x484], R2 ;  /* 0x0004840201007387 */ /* 0x0003e20000100800 */
[----:B------:R-:W-:Y:S01]  /*b770*/  R2UR UR16, R54 ;  /* 0x00000000361072ca */ /* 0x000fe200000e0000 */
[----:B-1----:R-:W-:-:S06]  /*b780*/  HFMA2.MMA R2, -RZ, RZ, 0, 0 ;  /* 0x00000000ff027435 */ /* 0x002fcc00000001ff */
[----:B------:R-:W-:-:S05]  /*b790*/  @!P3 MOV R2, R25 ;  /* 0x000000190002b202 */ /* 0x000fca0000000f00 */
[----:B------:R1:W-:Y:S02]  /*b7a0*/  STL [R1+0x494], R2 ;  /* 0x0004940201007387 */ /* 0x0003e40000100800 */
[----:B-1----:R-:W-:Y:S02]  /*b7b0*/  CS2R R2, SRZ ;  /* 0x0000000000027805 */ /* 0x002fe4000001ff00 */
[----:B------:R-:W-:-:S05]  /*b7c0*/  @!P4 MOV R2, R26 ;  /* 0x0000001a0002c202 */ /* 0x000fca0000000f00 */
[----:B------:R1:W-:Y:S02]  /*b7d0*/  STL [R1+0x4d4], R2 ;  /* 0x0004d40201007387 */ /* 0x0003e40000100800 */
[----:B-1----:R-:W-:-:S05]  /*b7e0*/  MOV R2, UR16 ;  /* 0x0000001000027c02 */ /* 0x002fca0008000f00 */
[----:B------:R-:W-:Y:S01]  /*b7f0*/  FFMA.FTZ R55, -R2, UR16, R55 ;  /* 0x0000001002377c23 */ /* 0x000fe20008010137 */
[----:B------:R-:W-:-:S04]  /*b800*/  HFMA2.MMA R2, -RZ, RZ, 0, 0 ;  /* 0x00000000ff027435 */ /* 0x000fc800000001ff */
[----:B------:R-:W-:Y:S02]  /*b810*/  FSETP.GTU.FTZ.AND P1, PT, R55, RZ, PT ;  /* 0x000000ff3700720b */ /* 0x000fe40003f3c000 */
[----:B------:R-:W-:-:S05]  /*b820*/  @!P4 MOV R2, R29 ;  /* 0x0000001d0002c202 */ /* 0x000fca0000000f00 */
[----:B------:R1:W-:Y:S02]  /*b830*/  STL [R1+0x488], R2 ;  /* 0x0004880201007387 */ /* 0x0003e40000100800 */
[----:B-1----:R-:W-:-:S04]  /*b840*/  HFMA2.MMA R2, -RZ, RZ, 0, 0 ;  /* 0x00000000ff027435 */ /* 0x002fc800000001ff */
[----:B------:R-:W-:Y:S01]  /*b850*/  VOTEU.ANY UP0, P1 ;  /* 0x00000000003f7886 */ /* 0x000fe20000800100 */
[----:B------:R-:W-:Y:S02]  /*b860*/  PLOP3.LUT P1, PT, PT, PT, UP0, 0x80, 0x0 ;  /* 0x000000000000781c */ /* 0x000fe40003f2f008 */
[----:B------:R-:W-:Y:S02]  /*b870*/  @!P5 MOV R2, R30 ;  /* 0x0000001e0002d202 */ /* 0x000fe40000000f00 */
[----:B------:R-:W-:-:S03]  /*b880*/  @UP0 ULDC UR6, c[0x0][0x250] ;  /* 0x0000940000060ab9 */ /* 0x000fc60000000800 */
[----:B------:R1:W-:Y:S02]  /*b890*/  STL [R1+0x4dc], R2 ;  /* 0x0004dc0201007387 */ /* 0x0003e40000100800 */
[----:B-1----:R-:W-:-:S04]  /*b8a0*/  HFMA2.MMA R2, -RZ, RZ, 0, 0 ;  /* 0x00000000ff027435 */ /* 0x002fc800000001ff */
[----:B------:R-:W-:Y:S02]  /*b8b0*/  @P1 FADD.FTZ R55, R55, UR6 ;  /* 0x0000000637371e21 */ /* 0x000fe40008010000 */
[----:B------:R-:W-:-:S04]  /*b8c0*/  @!P5 MOV R2, R31 ;  /* 0x0000001f0002d202 */ /* 0x000fc80000000f00 */
[----:B------:R-:W1:Y:S01]  /*b8d0*/  @P1 MUFU.RSQ R55, R55 ;  /* 0x0000003700371308 */ /* 0x000e620000001400 */
[----:B------:R2:W-:Y:S02]  /*b8e0*/  STL [R1+0x4d8], R2 ;  /* 0x0004d80201007387 */ /* 0x0005e40000100800 */
[----:B--2---:R-:W-:-:S06]  /*b8f0*/  HFMA2.MMA R2, -RZ, RZ, 0, 0 ;  /* 0x00000000ff027435 */ /* 0x004fcc00000001ff */
[----:B------:R-:W-:-:S05]  /*b900*/  @!P5 MOV R2, R33 ;  /* 0x000000210002d202 */ /* 0x000fca0000000f00 */
[----:B------:R2:W-:Y:S04]  /*b910*/  STL [R1+0x480], R2 ;  /* 0x0004800201007387 */ /* 0x0005e80000100800 */
[----:B------:R-:W-:Y:S01]  /*b920*/  STL.64 [R1+0x1d8], R10 ;  /* 0x0001d80a01007387 */ /* 0x000fe20000100a00 */
[----:B--2---:R-:W-:-:S03]  /*b930*/  HFMA2.MMA R2, -RZ, RZ, 0, 0 ;  /* 0x00000000ff027435 */ /* 0x004fc600000001ff */
[----:B------:R-:W-:Y:S04]  /*b940*/  STL.64 [R1+0x3d8], R12 ;  /* 0x0003d80c01007387 */ /* 0x000fe80000100a00 */
[----:B------:R-:W-:Y:S01]  /*b950*/  STL.64 [R1+0x1e0], R14 ;  /* 0x0001e00e01007387 */ /* 0x000fe20000100a00 */
[----:B------:R-:W-:-:S03]  /*b960*/  @!P6 MOV R2, R34 ;  /* 0x000000220002e202 */ /* 0x000fc60000000f00 */
        /* <DEDUP_REMOVED lines=11> */
[----:B-1----:R-:W-:-:S03]  /*ba20*/  @P1 R2UR UR6, R55 ;  /* 0x00000000370612ca */ /* 0x002fc600000e0000 */
[----:B------:R1:W-:Y:S01]  /*ba30*/  STL [R1+0x4ec], R2 ;  /* 0x0004ec0201007387 */ /* 0x0003e20000100800 */
[----:B------:R-:W-:Y:S01]  /*ba40*/  @!P4 MOV R3, R27 ;  /* 0x0000001b0003c202 */ /* 0x000fe20000000f00 */
[----:B------:R-:W-:Y:S01]  /*ba50*/  UMOV UR12, 0x3f800000 ;  /* 0x3f800000000c7882 */ /* 0x000fe20000000000 */
[----:B-1----:R-:W-:Y:S01]  /*ba60*/  HFMA2.MMA R2, -RZ, RZ, 0, 0 ;  /* 0x00000000ff027435 */ /* 0x002fe200000001ff */
[----:B------:R1:W-:Y:S06]  /*ba70*/  STL.64 [R1+0x1d0], R6 ;  /* 0x0001d00601007387 */ /* 0x0003ec0000100a00 */
[----:B------:R-:W-:Y:S01]  /*ba80*/  @UP0 UMOV UR12, UR6 ;  /* 0x00000006000c0c82 */ /* 0x000fe20008000000 */
[----:B------:R-:W-:Y:S01]  /*ba90*/  BSSY B0, `(.L_x_2680) ;  /* 0x000001b000007945 */ /* 0x000fe20003800000 */
[----:B------:R-:W-:Y:S01]  /*baa0*/  @!P6 MOV R2, R35 ;  /* 0x000000230002e202 */ /* 0x000fe20000000f00 */
[----:B------:R2:W-:Y:S04]  /*bab0*/  STL.64 [R1+0x3d0], R8 ;  /* 0x0003d00801007387 */ /* 0x0005e80000100a00 */
[----:B------:R3:W-:Y:S01]  /*bac0*/  STL.64 [R1+0x3c8], R4 ;  /* 0x0003c80401007387 */ /* 0x0007e20000100a00 */
[----:B-1----:R-:W-:-:S03]  /*bad0*/  CS2R R6, SRZ ;  /* 0x0000000000067805 */ /* 0x002fc6000001ff00 */
[----:B------:R-:W-:Y:S01]  /*bae0*/  STL [R1+0x4d0], R3 ;  /* 0x0004d00301007387 */ /* 0x000fe20000100800 */
[----:B------:R-:W-:Y:S02]  /*baf0*/  @!P4 MOV R6, R28 ;  /* 0x0000001c0006c202 */ /* 0x000fe40000000f00 */
[----:B--2---:R-:W-:Y:S01]  /*bb00*/  CS2R R8, SRZ ;  /* 0x0000000000087805 */ /* 0x004fe2000001ff00 */
[----:B------:R1:W-:Y:S01]  /*bb10*/  STL [R1+0x4e8], R2 ;  /* 0x0004e80201007387 */ /* 0x0003e20000100800 */
[----:B------:R-:W-:Y:S02]  /*bb20*/  @!P5 MOV R7, R32 ;  /* 0x000000200007d202 */ /* 0x000fe40000000f00 */
[----:B------:R-:W-:Y:S02]  /*bb30*/  @!P6 MOV R8, R36 ;  /* 0x000000240008e202 */ /* 0x000fe40000000f00 */
[----:B---3--:R-:W-:Y:S02]  /*bb40*/  CS2R R4, SRZ ;  /* 0x0000000000047805 */ /* 0x008fe4000001ff00 */
[----:B------:R-:W-:-:S02]  /*bb50*/  @!P6 MOV R9, R37 ;  /* 0x000000250009e202 */ /* 0x000fc40000000f00 */
[----:B-1----:R-:W-:Y:S01]  /*bb60*/  CS2R R2, SRZ ;  /* 0x0000000000027805 */ /* 0x002fe2000001ff00 */
[----:B0-----:R-:W-:Y:S06]  /*bb70*/  @P0 BRA `(.L_x_2681) ;  /* 0x0000000000300947 */ /* 0x001fec0003800000 */
        /* <DEDUP_REMOVED lines=12> */
.L_x_2681:
[----:B------:R-:W-:Y:S05]  /*bc40*/  BSYNC B0 ;  /* 0x0000000000007941 */ /* 0x000fea0003800000 */
.L_x_2680:
[----:B0-----:R-:W2:Y:S01]  /*bc50*/  LDL.LU R10, [R1+0x638] ;  /* 0x00063800010a7983 */ /* 0x001ea20000300800 */
[----:B------:R-:W-:-:S03]  /*bc60*/  ULDC.U8 UR15, c[0x0][0x2a4] ;  /* 0x0000a900000f7ab9 */ /* 0x000fc60000000000 */
[----:B------:R-:W3:Y:S01]  /*bc70*/  LDL.LU R11, [R1+0x63c] ;  /* 0x00063c00010b7983 */ /* 0x000ee20000300800 */
[----:B------:R-:W-:Y:S01]  /*bc80*/  ISETP.NE.AND P1, PT, RZ, UR15, PT ;  /* 0x0000000fff007c0c */ /* 0x000fe2000bf25270 */
[----:B--2---:R-:W-:Y:S01]  /*bc90*/  FADD.FTZ R10, R10, -UR16 ;  /* 0x800000100a0a7e21 */ /* 0x004fe20008010000 */
[----:B---3--:R-:W-:-:S03]  /*bca0*/  FADD.FTZ R15, R11, -UR16 ;  /* 0x800000100b0f7e21 */ /* 0x008fc60008010000 */
[----:B------:R-:W-:Y:S01]  /*bcb0*/  FMUL.FTZ R10, R10, UR12 ;  /* 0x0000000c0a0a7c20 */ /* 0x000fe20008410000 */
[----:B------:R-:W-:-:S07]  /*bcc0*/  FMUL.FTZ R15, R15, UR12 ;  /* 0x0000000c0f0f7c20 */ /* 0x000fce0008410000 */
[----:B------:R-:W-:Y:S05]  /*bcd0*/  @!P1 BRA `(.L_x_2682) ;  /* 0x0000000000489947 */ /* 0x000fea0003800000 */
        /* <DEDUP_REMOVED lines=18> */
.L_x_2682:
[----:B------:R-:W2:Y:S04]  /*be00*/  LDL.LU R14, [R1+0x668] ;  /* 0x00066800010e7983 */ /* 0x000ea80000300800 */
[----:B------:R-:W3:Y:S04]  /*be10*/  LDL.LU R12, [R1+0x66c] ;  /* 0x00066c00010c7983 */ /* 0x000ee80000300800 */
[----:B------:R0:W5:Y:S04]  /*be20*/  LDL R18, [R1+0x464] ;  /* 0x0004640001127983 */ /* 0x0001680000100800 */
[----:B------:R0:W5:Y:S02]  /*be30*/  LDL R21, [R1+0x460] ;  /* 0x0004600001157983 */ /* 0x0001640000100800 */
[----:B-----5:R-:W-:Y:S01]  /*be40*/  FMUL.FTZ R13, R4, R63 ;  /* 0x0000003f040d7220 */ /* 0x020fe20000410000 */
[----:B------:R-:W-:-:S03]  /*be50*/  FMUL.FTZ R11, R5, R62 ;  /* 0x0000003e050b7220 */ /* 0x000fc60000410000 */
[C---:B------:R-:W-:Y:S01]  /*be60*/  FFMA.FTZ R13, R10.reuse, R13, RZ ;  /* 0x0000000d0a0d7223 */ /* 0x040fe200000100ff */
[----:B------:R-:W-:-:S03]  /*be70*/  FFMA.FTZ R10, R10, R63, RZ ;  /* 0x0000003f0a0a7223 */ /* 0x000fc600000100ff */
[----:B------:R-:W-:Y:S01]  /*be80*/  FFMA.FTZ R13, R15, R11, R13 ;  /* 0x0000000b0f0d7223 */ /* 0x000fe2000001000d */
[----:B--2---:R-:W-:Y:S01]  /*be90*/  FADD.FTZ R14, R14, -UR16 ;  /* 0x800000100e0e7e21 */ /* 0x004fe20008010000 */
[----:B---3--:R-:W-:-:S03]  /*bea0*/  FADD.FTZ R11, R12, -UR16 ;  /* 0x800000100c0b7e21 */ /* 0x008fc60008010000 */
[----:B------:R-:W-:Y:S01]  /*beb0*/  FMUL.FTZ R14, R14, UR12 ;  /* 0x0000000c0e0e7c20 */ /* 0x000fe20008410000 */
        /* <DEDUP_REMOVED lines=12> */
[----:B------:R-:W-:-:S04]  /*bf80*/  FMUL.FTZ R16, R12, -1.4426950216293334961 ;  /* 0xbfb8aa3b0c107820 */ /* 0x000fc80000410000 */
[----:B------:R0:W-:Y:S02]  /*bf90*/  STL [R1+0x464], R18 ;  /* 0x0004641201007387 */ /* 0x0001e40000100800 */
[----:B------:R-:W1:Y:S02]  /*bfa0*/  MUFU.EX2 R16, R16 ;  /* 0x0000001000107308 */ /* 0x000e640000000800 */
[----:B-1----:R-:W-:-:S06]  /*bfb0*/  FADD.FTZ R16, R16, 1 ;  /* 0x3f80000010107421 */ /* 0x002fcc0000010000 */
[----:B------:R-:W1:Y:S02]  /*bfc0*/  MUFU.RCP R16, R16 ;  /* 0x0000001000107308 */ /* 0x000e640000001000 */
[----:B-1----:R-:W-:Y:S01]  /*bfd0*/  FMUL.FTZ R17, R21, R16 ;  /* 0x0000001015117220 */ /* 0x002fe20000410000 */
[----:B------:R-:W-:-:S04]  /*bfe0*/  FADD.FTZ R16, -R16, 1 ;  /* 0x3f80000010107421 */ /* 0x000fc80000010100 */
[----:B------:R-:W-:-:S04]  /*bff0*/  FFMA.FTZ R16, R12, R16, 1 ;  /* 0x3f8000000c107423 */ /* 0x000fc80000010010 */
[----:B------:R-:W-:-:S05]  /*c000*/  FMUL.FTZ R21, R17, R16 ;  /* 0x0000001011157220 */ /* 0x000fca0000410000 */
[----:B------:R0:W-:Y:S02]  /*c010*/  STL [R1+0x460], R21 ;  /* 0x0004601501007387 */ /* 0x0001e40000100800 */
.L_x_2683:
[----:B------:R-:W2:Y:S04]  /*c020*/  LDL.LU R20, [R1+0x6c0] ;  /* 0x0006c00001147983 */ /* 0x000ea80000300800 */
[----:B------:R-:W3:Y:S04]  /*c030*/  LDL.LU R19, [R1+0x6c4] ;  /* 0x0006c40001137983 */ /* 0x000ee80000300800 */
[----:B------:R1:W5:Y:S04]  /*c040*/  LDL R25, [R1+0x46c] ;  /* 0x00046c0001197983 */ /* 0x0003680000100800 */
[----:B------:R1:W5:Y:S01]  /*c050*/  LDL R22, [R1+0x468] ;  /* 0x0004680001167983 */ /* 0x0003620000100800 */
[-C--:B------:R-:W-:Y:S01]  /*c060*/  FMUL.FTZ R12, R4, R18.reuse ;  /* 0x00000012040c7220 */ /* 0x080fe20000410000 */
[C---:B------:R-:W-:Y:S01]  /*c070*/  FFMA.FTZ R10, R14.reuse, R18, R10 ;  /* 0x000000120e0a7223 */ /* 0x040fe2000001000a */
[----:B------:R-:W-:Y:S01]  /*c080*/  FFMA.FTZ R16, R15, R62, RZ ;  /* 0x0000003e0f107223 */ /* 0x000fe200000100ff */
[----:B------:R-:W-:Y:S01]  /*c090*/  FMUL.FTZ R17, R5, R21 ;  /* 0x0000001505117220 */ /* 0x000fe20000410000 */
[----:B------:R-:W-:Y:S01]  /*c0a0*/  FFMA.FTZ R13, R14, R12, R13 ;  /* 0x0000000c0e0d7223 */ /* 0x000fe2000001000d */
[----:B------:R-:W-:Y:S01]  /*c0b0*/  FADD.FTZ R14, RZ, R63 ;  /* 0x0000003fff0e7221 */ /* 0x000fe20000010000 */
[----:B------:R-:W-:Y:S01]  /*c0c0*/  FFMA.FTZ R63, R4, R63, RZ ;  /* 0x0000003f043f7223 */ /* 0x000fe200000100ff */
[C---:B------:R-:W-:Y:S01]  /*c0d0*/  FFMA.FTZ R16, R11.reuse, R21, R16 ;  /* 0x000000150b107223 */ /* 0x040fe20000010010 */
[----:B------:R-:W-:Y:S01]  /*c0e0*/  FFMA.FTZ R13, R11, R17, R13 ;  /* 0x000000110b0d7223 */ /* 0x000fe2000001000d */
[----:B------:R-:W-:Y:S01]  /*c0f0*/  FADD.FTZ R14, R14, R18 ;  /* 0x000000120e0e7221 */ /* 0x000fe20000010000 */
[----:B------:R-:W-:Y:S01]  /*c100*/  FFMA.FTZ R15, R5, R62, R63 ;  /* 0x0000003e050f7223 */ /* 0x000fe2000001003f */
[----:B0-----:R-:W-:-:S03]  /*c110*/  FADD.FTZ R18, RZ, R62 ;  /* 0x0000003eff127221 */ /* 0x001fc60000010000 */
[----:B------:R-:W-:Y:S01]  /*c120*/  FADD.FTZ R15, R15, R12 ;  /* 0x0000000c0f0f7221 */ /* 0x000fe20000010000 */
[----:B------:R-:W-:Y:S01]  /*c130*/  FADD.FTZ R18, R18, R21 ;  /* 0x0000001512127221 */ /* 0x000fe20000010000 */
[----:B--2---:R-:W-:Y:S01]  /*c140*/  FADD.FTZ R12, R20, -UR16 ;  /* 0x80000010140c7e21 */ /* 0x004fe20008010000 */
[----:B---3--:R-:W-:-:S03]  /*c150*/  FADD.FTZ R11, R19, -UR16 ;  /* 0x80000010130b7e21 */ /* 0x008fc60008010000 */
[----:B------:R-:W-:Y:S01]  /*c160*/  FMUL.FTZ R12, R12, UR12 ;  /* 0x0000000c0c0c7c20 */ /* 0x000fe20008410000 */
[----:B------:R-:W-:Y:S01]  /*c170*/  FMUL.FTZ R11, R11, UR12 ;  /* 0x0000000c0b0b7c20 */ /* 0x000fe20008410000 */
[----:B-1----:R-:W-:Y:S06]  /*c180*/  @!P1 BRA `(.L_x_2684) ;  /* 0x0000000000509947 */ /* 0x002fec0003800000 */
[----:B------:R-:W-:-:S04]  /*c190*/  FFMA.FTZ R20, R12, R4, R2 ;  /* 0x000000040c147223 */ /* 0x000fc80000010002 */
[----:B------:R-:W-:-:S06]  /*c1a0*/  FMUL.FTZ R19, R20, -1.4426950216293334961 ;  /* 0xbfb8aa3b14137820 */ /* 0x000fcc0000410000 */
[----:B------:R-:W0:Y:S02]  /*c1b0*/  MUFU.EX2 R19, R19 ;  /* 0x0000001300137308 */ /* 0x000e240000000800 */
[----:B0-----:R-:W-:-:S06]  /*c1c0*/  FADD.FTZ R19, R19, 1 ;  /* 0x3f80000013137421 */ /* 0x001fcc0000010000 */
[----:B------:R-:W0:Y:S02]  /*c1d0*/  MUFU.RCP R21, R19 ;  /* 0x0000001300157308 */ /* 0x000e240000001000 */
[----:B0----5:R-:W-:Y:S01]  /*c1e0*/  FMUL.FTZ R19, R25, R21 ;  /* 0x0000001519137220 */ /* 0x021fe20000410000 */
[----:B------:R-:W-:-:S04]  /*c1f0*/  FADD.FTZ R21, -R21, 1 ;  /* 0x3f80000015157421 */ /* 0x000fc80000010100 */
[----:B------:R-:W-:-:S04]  /*c200*/  FFMA.FTZ R21, R20, R21, 1 ;  /* 0x3f80000014157423 */ /* 0x000fc80000010015 */
[----:B------:R-:W-:Y:S01]  /*c210*/  FMUL.FTZ R25, R19, R21 ;  /* 0x0000001513197220 */ /* 0x000fe20000410000 */
[----:B------:R-:W-:-:S04]  /*c220*/  FFMA.FTZ R19, R11, R5, R3 ;  /* 0x000000050b137223 */ /* 0x000fc80000010003 */
[----:B------:R-:W-:Y:S01]  /*c230*/  FMUL.FTZ R20, R19, -1.4426950216293334961 ;  /* 0xbfb8aa3b13147820 */ /* 0x000fe20000410000 */
[----:B------:R0:W-:Y:S05]  /*c240*/  STL [R1+0x46c], R25 ;  /* 0x00046c1901007387 */ /* 0x0001ea0000100800 */
        /* <DEDUP_REMOVED lines=8> */
.L_x_2684:
[----:B------:R-:W2:Y:S04]  /*c2d0*/  LDL.LU R21, [R1+0x6f0] ;  /* 0x0006f00001157983 */ /* 0x000ea80000300800 */
[----:B------:R-:W3:Y:S04]  /*c2e0*/  LDL.LU R20, [R1+0x6f4] ;  /* 0x0006f40001147983 */ /* 0x000ee80000300800 */
[----:B------:R1:W5:Y:S04]  /*c2f0*/  LDL R24, [R1+0x478] ;  /* 0x0004780001187983 */ /* 0x0003680000100800 */
[----:B------:R1:W5:Y:S02]  /*c300*/  LDL R23, [R1+0x474] ;  /* 0x0004740001177983 */ /* 0x0003640000100800 */
[-C--:B-----5:R-:W-:Y:S01]  /*c310*/  FMUL.FTZ R19, R4, R25.reuse ;  /* 0x0000001904137220 */ /* 0x0a0fe20000410000 */
[C---:B------:R-:W-:Y:S01]  /*c320*/  FFMA.FTZ R10, R12.reuse, R25, R10 ;  /* 0x000000190c0a7223 */ /* 0x040fe2000001000a */
[----:B------:R-:W-:Y:S01]  /*c330*/  FADD.FTZ R15, R17, R15 ;  /* 0x0000000f110f7221 */ /* 0x000fe20000010000 */
[-C--:B------:R-:W-:Y:S01]  /*c340*/  FFMA.FTZ R16, R11, R22.reuse, R16 ;  /* 0x000000160b107223 */ /* 0x080fe20000010010 */
[----:B------:R-:W-:Y:S01]  /*c350*/  FFMA.FTZ R13, R12, R19, R13 ;  /* 0x000000130c0d7223 */ /* 0x000fe2000001000d */
[----:B------:R-:W-:Y:S01]  /*c360*/  FMUL.FTZ R12, R5, R22 ;  /* 0x00000016050c7220 */ /* 0x000fe20000410000 */
[----:B------:R-:W-:Y:S01]  /*c370*/  FADD.FTZ R14, R14, R25 ;  /* 0x000000190e0e7221 */ /* 0x000fe20000010000 */
[----:B------:R-:W-:Y:S01]  /*c380*/  FADD.FTZ R18, R18, R22 ;  /* 0x0000001612127221 */ /* 0x000fe20000010000 */
[----:B------:R-:W-:Y:S01]  /*c390*/  FADD.FTZ R15, R15, R19 ;  /* 0x000000130f0f7221 */ /* 0x000fe20000010000 */
[----:B------:R-:W-:Y:S01]  /*c3a0*/  FFMA.FTZ R13, R11, R12, R13 ;  /* 0x0000000c0b0d7223 */ /* 0x000fe2000001000d */
[----:B--2---:R-:W-:Y:S01]  /*c3b0*/  FADD.FTZ R17, R21, -UR16 ;  /* 0x8000001015117e21 */ /* 0x004fe20008010000 */
[----:B---3--:R-:W-:-:S03]  /*c3c0*/  FADD.FTZ R11, R20, -UR16 ;  /* 0x80000010140b7e21 */ /* 0x008fc60008010000 */
[----:B------:R-:W-:Y:S01]  /*c3d0*/  FMUL.FTZ R17, R17, UR12 ;  /* 0x0000000c11117c20 */ /* 0x000fe20008410000 */
[----:B------:R-:W-:Y:S01]  /*c3e0*/  FMUL.FTZ R11, R11, UR12 ;  /* 0x0000000c0b0b7c20 */ /* 0x000fe20008410000 */
[----:B-1----:R-:W-:Y:S06]  /*c3f0*/  @!P1 BRA `(.L_x_2685) ;  /* 0x0000000000509947 */ /* 0x002fec0003800000 */
        /* <DEDUP_REMOVED lines=10> */
[----:B------:R-:W-:-:S04]  /*c4a0*/  FMUL.FTZ R19, R20, -1.4426950216293334961 ;  /* 0xbfb8aa3b14137820 */ /* 0x000fc80000410000 */
[----:B------:R1:W-:Y:S02]  /*c4b0*/  STL [R1+0x478], R24 ;  /* 0x0004781801007387 */ /* 0x0003e40000100800 */
[----:B------:R-:W2:Y:S02]  /*c4c0*/  MUFU.EX2 R19, R19 ;  /* 0x0000001300137308 */ /* 0x000ea40000000800 */
[----:B--2---:R-:W-:-:S06]  /*c4d0*/  FADD.FTZ R19, R19, 1 ;  /* 0x3f80000013137421 */ /* 0x004fcc0000010000 */
[----:B------:R-:W2:Y:S02]  /*c4e0*/  MUFU.RCP R21, R19 ;  /* 0x0000001300157308 */ /* 0x000ea40000001000 */
[----:B--2---:R-:W-:Y:S01]  /*c4f0*/  FMUL.FTZ R19, R23, R21 ;  /* 0x0000001517137220 */ /* 0x004fe20000410000 */
[----:B------:R-:W-:-:S04]  /*c500*/  FADD.FTZ R21, -R21, 1 ;  /* 0x3f80000015157421 */ /* 0x000fc80000010100 */
[----:B------:R-:W-:-:S04]  /*c510*/  FFMA.FTZ R21, R20, R21, 1 ;  /* 0x3f80000014157423 */ /* 0x000fc80000010015 */
[----:B------:R-:W-:-:S05]  /*c520*/  FMUL.FTZ R23, R19, R21 ;  /* 0x0000001513177220 */ /* 0x000fca0000410000 */
[----:B------:R1:W-:Y:S02]  /*c530*/  STL [R1+0x474], R23 ;  /* 0x0004741701007387 */ /* 0x0003e40000100800 */
.L_x_2685:
[----:B------:R-:W2:Y:S04]  /*c540*/  LDL.LU R21, [R1+0x720] ;  /* 0x0007200001157983 */ /* 0x000ea80000300800 */
[----:B------:R-:W3:Y:S04]  /*c550*/  LDL.LU R20, [R1+0x724] ;  /* 0x0007240001147983 */ /* 0x000ee80000300800 */
[----:B0-----:R0:W5:Y:S04]  /*c560*/  LDL R25, [R1+0x470] ;  /* 0x0004700001197983 */ /* 0x0011680000100800 */
[----:B------:R0:W5:Y:S01]  /*c570*/  LDL R22, [R1+0x45c] ;  /* 0x00045c0001167983 */ /* 0x0001620000100800 */
[-C--:B------:R-:W-:Y:S01]  /*c580*/  FMUL.FTZ R19, R4, R24.reuse ;  /* 0x0000001804137220 */ /* 0x080fe20000410000 */
[----:B------:R-:W-:Y:S01]  /*c590*/  FFMA.FTZ R10, R17, R24, R10 ;  /* 0x00000018110a7223 */ /* 0x000fe2000001000a */
[----:B------:R-:W-:Y:S01]  /*c5a0*/  FFMA.FTZ R16, R11, R23, R16 ;  /* 0x000000170b107223 */ /* 0x000fe20000010010 */
[----:B------:R-:W-:Y:S01]  /*c5b0*/  FADD.FTZ R15, R12, R15 ;  /* 0x0000000f0c0f7221 */ /* 0x000fe20000010000 */
        /* <DEDUP_REMOVED lines=16> */
[----:B0----5:R-:W-:Y:S01]  /*c6c0*/  FMUL.FTZ R21, R25, R20 ;  /* 0x0000001419157220 */ /* 0x021fe20000410000 */
        /* <DEDUP_REMOVED lines=14> */
.L_x_2686:
[----:B------:R-:W2:Y:S04]  /*c7b0*/  LDL R15, [R1+0x47c] ;  /* 0x00047c00010f7983 */ /* 0x000ea80000100800 */
[----:B------:R-:W3:Y:S04]  /*c7c0*/  LDL.LU R20, [R1+0x740] ;  /* 0x0007400001147983 */ /* 0x000ee80000300800 */
[----:B------:R-:W4:Y:S04]  /*c7d0*/  LDL.LU R21, [R1+0x744] ;  /* 0x0007440001157983 */ /* 0x000f280000300800 */
[----:B-1----:R1:W5:Y:S02]  /*c7e0*/  LDL R24, [R1+0x4a0] ;  /* 0x0004a00001187983 */ /* 0x0023640000100800 */
[----:B-----5:R-:W-:Y:S01]  /*c7f0*/  FFMA.FTZ R10, R12, R25, R10 ;  /* 0x000000190c0a7223 */ /* 0x020fe2000001000a */
[----:B------:R-:W-:Y:S01]  /*c800*/  FADD.FTZ R14, R14, R25 ;  /* 0x000000190e0e7221 */ /* 0x000fe20000010000 */
[----:B------:R-:W-:Y:S01]  /*c810*/  FADD.FTZ R18, R18, R22 ;  /* 0x0000001612127221 */ /* 0x000fe20000010000 */
[----:B------:R-:W-:Y:S01]  /*c820*/  FFMA.FTZ R16, R11, R22, R16 ;  /* 0x000000160b107223 */ /* 0x000fe20000010010 */
[----:B------:R-:W-:Y:S01]  /*c830*/  FADD.FTZ R19, R17, R19 ;  /* 0x0000001311137221 */ /* 0x000fe20000010000 */
[----:B--2---:R-:W-:Y:S01]  /*c840*/  MOV R23, R15 ;  /* 0x0000000f00177202 */ /* 0x004fe20000000f00 */
[----:B------:R-:W-:Y:S01]  /*c850*/  FMUL.FTZ R15, R4, R25 ;  /* 0x00000019040f7220 */ /* 0x000fe20000410000 */
[----:B---3--:R-:W-:-:S03]  /*c860*/  FADD.FTZ R20, R20, -UR16 ;  /* 0x8000001014147e21 */ /* 0x008fc60008010000 */
[----:B------:R-:W-:Y:S01]  /*c870*/  FFMA.FTZ R13, R12, R15, R13 ;  /* 0x0000000f0c0d7223 */ /* 0x000fe2000001000d */
[----:B------:R-:W-:Y:S01]  /*c880*/  FMUL.FTZ R12, R5, R22 ;  /* 0x00000016050c7220 */ /* 0x000fe20000410000 */
[----:B----4-:R-:W-:Y:S01]  /*c890*/  FADD.FTZ R21, R21, -UR16 ;  /* 0x8000001015157e21 */ /* 0x010fe20008010000 */
[----:B------:R-:W-:Y:S02]  /*c8a0*/  FMUL.FTZ R20, R20, UR12 ;  /* 0x0000000c14147c20 */ /* 0x000fe40008410000 */
[----:B------:R-:W-:Y:S01]  /*c8b0*/  FFMA.FTZ R13, R11, R12, R13 ;  /* 0x0000000c0b0d7223 */ /* 0x000fe2000001000d */
[----:B------:R-:W-:Y:S01]  /*c8c0*/  FMUL.FTZ R21, R21, UR12 ;  /* 0x0000000c15157c20 */ /* 0x000fe20008410000 */
[----:B-1----:R-:W-:Y:S06]  /*c8d0*/  @!P1 BRA `(.L_x_2687) ;  /* 0x0000000000509947 */ /* 0x002fec0003800000 */
[----:B------:R-:W-:-:S04]  /*c8e0*/  FFMA.FTZ R17, R20, R4, R2 ;  /* 0x0000000414117223 */ /* 0x000fc80000010002 */
[----:B------:R-:W-:-:S06]  /*c8f0*/  FMUL.FTZ R11, R17, -1.4426950216293334961 ;  /* 0xbfb8aa3b110b7820 */ /* 0x000fcc0000410000 */
[----:B------:R-:W1:Y:S02]  /*c900*/  MUFU.EX2 R11, R11 ;  /* 0x0000000b000b7308 */ /* 0x000e640000000800 */
[----:B-1----:R-:W-:-:S06]  /*c910*/  FADD.FTZ R11, R11, 1 ;  /* 0x3f8000000b0b7421 */ /* 0x002fcc0000010000 */
[----:B0-----:R-:W0:Y:S02]  /*c920*/  MUFU.RCP R22, R11 ;  /* 0x0000000b00167308 */ /* 0x001e240000001000 */
[----:B0-----:R-:W-:Y:S01]  /*c930*/  FMUL.FTZ R11, R24, R22 ;  /* 0x00000016180b7220 */ /* 0x001fe20000410000 */
[----:B------:R-:W-:-:S04]  /*c940*/  FADD.FTZ R22, -R22, 1 ;  /* 0x3f80000016167421 */ /* 0x000fc80000010100 */
[----:B------:R-:W-:-:S04]  /*c950*/  FFMA.FTZ R22, R17, R22, 1 ;  /* 0x3f80000011167423 */ /* 0x000fc80000010016 */
[----:B------:R-:W-:Y:S01]  /*c960*/  FMUL.FTZ R24, R11, R22 ;  /* 0x000000160b187220 */ /* 0x000fe20000410000 */
[----:B------:R-:W-:-:S04]  /*c970*/  FFMA.FTZ R11, R21, R5, R3 ;  /* 0x00000005150b7223 */ /* 0x000fc80000010003 */
[----:B------:R-:W-:Y:S01]  /*c980*/  FMUL.FTZ R17, R11, -1.4426950216293334961 ;  /* 0xbfb8aa3b0b117820 */ /* 0x000fe20000410000 */
[----:B------:R1:W-:Y:S05]  /*c990*/  STL [R1+0x4a0], R24 ;  /* 0x0004a01801007387 */ /* 0x0003ea0000100800 */
        /* <DEDUP_REMOVED lines=8> */
.L_x_2687:
[----:B------:R-:W2:Y:S04]  /*ca20*/  LDL R11, [R1+0x4a4] ;  /* 0x0004a400010b7983 */ /* 0x000ea80000100800 */
[----:B------:R-:W3:Y:S04]  /*ca30*/  LDL.LU R17, [R1+0x770] ;  /* 0x0007700001117983 */ /* 0x000ee80000300800 */
[----:B0-----:R-:W4:Y:S04]  /*ca40*/  LDL.LU R22, [R1+0x774] ;  /* 0x0007740001167983 */ /* 0x001f280000300800 */
[----:B------:R0:W5:Y:S01]  /*ca50*/  LDL R26, [R1+0x4b8] ;  /* 0x0004b800011a7983 */ /* 0x0001620000100800 */
[----:B------:R-:W-:Y:S01]  /*ca60*/  FADD.FTZ R19, R19, R15 ;  /* 0x0000000f13137221 */ /* 0x000fe20000010000 */
[-C--:B------:R-:W-:Y:S01]  /*ca70*/  FFMA.FTZ R10, R20, R24.reuse, R10 ;  /* 0x00000018140a7223 */ /* 0x080fe2000001000a */
[-C--:B------:R-:W-:Y:S01]  /*ca80*/  FMUL.FTZ R15, R5, R23.reuse ;  /* 0x00000017050f7220 */ /* 0x080fe20000410000 */
        /* <DEDUP_REMOVED lines=8> */
[----:B----4-:R-:W-:-:S03]  /*cb10*/  FADD.FTZ R20, R22, -UR16 ;  /* 0x8000001016147e21 */ /* 0x010fc60008010000 */
[----:B------:R-:W-:Y:S01]  /*cb20*/  FFMA.FTZ R13, R21, R15, R13 ;  /* 0x0000000f150d7223 */ /* 0x000fe2000001000d */
        /* <DEDUP_REMOVED lines=23> */
.L_x_2688:
[----:B------:R-:W2:Y:S04]  /*cca0*/  LDL.LU R22, [R1+0x780] ;  /* 0x0007800001167983 */ /* 0x000ea80000300800 */
[----:B------:R-:W3:Y:S04]  /*ccb0*/  LDL.LU R21, [R1+0x784] ;  /* 0x0007840001157983 */ /* 0x000ee80000300800 */
[----:B-1----:R1:W5:Y:S04]  /*ccc0*/  LDL R24, [R1+0x4c8] ;  /* 0x0004c80001187983 */ /* 0x0023680000100800 */
[----:B------:R1:W5:Y:S02]  /*ccd0*/  LDL R23, [R1+0x4bc] ;  /* 0x0004bc0001177983 */ /* 0x0003640000100800 */
[-C--:B-----5:R-:W-:Y:S01]  /*cce0*/  FMUL.FTZ R12, R4, R26.reuse ;  /* 0x0000001a040c7220 */ /* 0x0a0fe20000410000 */
[----:B------:R-:W-:Y:S01]  /*ccf0*/  FADD.FTZ R19, R19, R11 ;  /* 0x0000000b13137221 */ /* 0x000fe20000010000 */
[----:B------:R-:W-:Y:S01]  /*cd00*/  FFMA.FTZ R10, R17, R26, R10 ;  /* 0x0000001a110a7223 */ /* 0x000fe2000001000a */
[-C--:B------:R-:W-:Y:S01]  /*cd10*/  FMUL.FTZ R11, R5, R25.reuse ;  /* 0x00000019050b7220 */ /* 0x080fe20000410000 */
[----:B------:R-:W-:Y:S01]  /*cd20*/  FFMA.FTZ R13, R17, R12, R13 ;  /* 0x0000000c110d7223 */ /* 0x000fe2000001000d */
[----:B------:R-:W-:Y:S01]  /*cd30*/  FADD.FTZ R14, R14, R26 ;  /* 0x0000001a0e0e7221 */ /* 0x000fe20000010000 */
[----:B------:R-:W-:Y:S01]  /*cd40*/  FADD.FTZ R18, R18, R25 ;  /* 0x0000001912127221 */ /* 0x000fe20000010000 */
[C---:B------:R-:W-:Y:S01]  /*cd50*/  FFMA.FTZ R16, R20.reuse, R25, R16 ;  /* 0x0000001914107223 */ /* 0x040fe20000010010 */
        /* <DEDUP_REMOVED lines=27> */
.L_x_2689:
[----:B------:R-:W2:Y:S04]  /*cf10*/  LDL.LU R22, [R1+0x788] ;  /* 0x0007880001167983 */ /* 0x000ea80000300800 */
[----:B------:R-:W3:Y:S04]  /*cf20*/  LDL.LU R20, [R1+0x78c] ;  /* 0x00078c0001147983 */ /* 0x000ee80000300800 */
[----:B0-----:R0:W5:Y:S04]  /*cf30*/  LDL R26, [R1+0x4e0] ;  /* 0x0004e000011a7983 */ /* 0x0011680000100800 */
[----:B------:R0:W5:Y:S01]  /*cf40*/  LDL R25, [R1+0x4cc] ;  /* 0x0004cc0001197983 */ /* 0x0001620000100800 */
[-C--:B------:R-:W-:Y:S01]  /*cf50*/  FMUL.FTZ R15, R4, R24.reuse ;  /* 0x00000018040f7220 */ /* 0x080fe20000410000 */
[----:B------:R-:W-:Y:S01]  /*cf60*/  FADD.FTZ R19, R19, R12 ;  /* 0x0000000c13137221 */ /* 0x000fe20000010000 */
[----:B------:R-:W-:Y:S01]  /*cf70*/  FFMA.FTZ R10, R17, R24, R10 ;  /* 0x00000018110a7223 */ /* 0x000fe2000001000a */
[----:B------:R-:W-:Y:S01]  /*cf80*/  FMUL.FTZ R12, R5, R23 ;  /* 0x00000017050c7220 */ /* 0x000fe20000410000 */
[----:B------:R-:W-:Y:S01]  /*cf90*/  FFMA.FTZ R13, R17, R15, R13 ;  /* 0x0000000f110d7223 */ /* 0x000fe2000001000d */
[----:B------:R-:W-:Y:S01]  /*cfa0*/  FADD.FTZ R14, R14, R24 ;  /* 0x000000180e0e7221 */ /* 0x000fe20000010000 */
[----:B------:R-:W-:Y:S01]  /*cfb0*/  FADD.FTZ R18, R18, R23 ;  /* 0x0000001712127221 */ /* 0x000fe20000010000 */
[----:B------:R-:W-:Y:S01]  /*cfc0*/  FFMA.FTZ R16, R21, R23, R16 ;  /* 0x0000001715107223 */ /* 0x000fe20000010010 */
        /* <DEDUP_REMOVED lines=27> */
.L_x_2690:
[----:B------:R-:W2:Y:S04]  /*d180*/  LDL.LU R22, [R1+0x790] ;  /* 0x0007900001167983 */ /* 0x000ea80000300800 */
[----:B------:R-:W3:Y:S04]  /*d190*/  LDL.LU R21, [R1+0x794] ;  /* 0x0007940001157983 */ /* 0x000ee80000300800 */
[----:B-1----:R1:W5:Y:S04]  /*d1a0*/  LDL R24, [R1+0x4f0] ;  /* 0x0004f00001187983 */ /* 0x0023680000100800 */
[----:B------:R1:W5:Y:S02]  /*d1b0*/  LDL R23, [R1+0x4e4] ;  /* 0x0004e40001177983 */ /* 0x0003640000100800 */
[-C--:B-----5:R-:W-:Y:S01]  /*d1c0*/  FMUL.FTZ R11, R4, R26.reuse ;  /* 0x0000001a040b7220 */ /* 0x0a0fe20000410000 */
        /* <DEDUP_REMOVED lines=34> */
.L_x_2691:
[----:B------:R-:W2:Y:S04]  /*d3f0*/  LDL.LU R22, [R1+0x798] ;  /* 0x0007980001167983 */ /* 0x000ea80000300800 */
[----:B------:R-:W3:Y:S04]  /*d400*/  LDL.LU R20, [R1+0x79c] ;  /* 0x00079c0001147983 */ /* 0x000ee80000300800 */
[----:B0-----:R0:W5:Y:S04]  /*d410*/  LDL R26, [R1+0x500] ;  /* 0x00050000011a7983 */ /* 0x0011680000100800 */
[----:B------:R0:W5:Y:S01]  /*d420*/  LDL R25, [R1+0x4f4] ;  /* 0x0004f40001197983 */ /* 0x0001620000100800 */
[-C--:B------:R-:W-:Y:S01]  /*d430*/  FMUL.FTZ R12, R4, R24.reuse ;  /* 0x00000018040c7220 */ /* 0x080fe20000410000 */
[----:B------:R-:W-:Y:S01]  /*d440*/  FADD.FTZ R19, R19, R11 ;  /* 0x0000000b13137221 */ /* 0x000fe20000010000 */
[----:B------:R-:W-:Y:S01]  /*d450*/  FFMA.FTZ R10, R17, R24, R10 ;  /* 0x00000018110a7223 */ /* 0x000fe2000001000a */
[-C--:B------:R-:W-:Y:S01]  /*d460*/  FMUL.FTZ R11, R5, R23.reuse ;  /* 0x00000017050b7220 */ /* 0x080fe20000410000 */
        /* <DEDUP_REMOVED lines=31> */
.L_x_2692:
        /* <DEDUP_REMOVED lines=39> */
.L_x_2693:
        /* <DEDUP_REMOVED lines=39> */
.L_x_2694:
        /* <DEDUP_REMOVED lines=39> */
.L_x_2695:
        /* <DEDUP_REMOVED lines=39> */
.L_x_2696:
        /* <DEDUP_REMOVED lines=39> */
.L_x_2697:
        /* <DEDUP_REMOVED lines=39> */
.L_x_2698:
        /* <DEDUP_REMOVED lines=39> */
.L_x_2699:
        /* <DEDUP_REMOVED lines=39> */
.L_x_2700:
        /* <DEDUP_REMOVED lines=39> */
.L_x_2701:
[----:B------:R-:W2:Y:S04]  /*ec50*/  LDL.LU R22, [R1+0x730] ;  /* 0x0007300001167983 */ /* 0x000ea80000300800 */
[----:B------:R-:W3:Y:S01]  /*ec60*/  LDL.LU R20, [R1+0x734] ;  /* 0x0007340001147983 */ /* 0x000ee20000300800 */
        /* <DEDUP_REMOVED lines=33> */
.L_x_2702:
[----:B-1----:R-:W2:Y:S04]  /*ee80*/  LDL.LU R23, [R1+0x728] ;  /* 0x0007280001177983 */ /* 0x002ea80000300800 */
[----:B------:R-:W3:Y:S04]  /*ee90*/  LDL.LU R21, [R1+0x72c] ;  /* 0x00072c0001157983 */ /* 0x000ee80000300800 */
[----:B------:R1:W5:Y:S01]  /*eea0*/  LDL R22, [R1+0x410] ;  /* 0x0004100001167983 */ /* 0x0003620000100800 */
[-C--:B------:R-:W-:Y:S01]  /*eeb0*/  FMUL.FTZ R11, R4, R69.reuse ;  /* 0x00000045040b7220 */ /* 0x080fe20000410000 */
[----:B------:R-:W-:Y:S01]  /*eec0*/  FADD.FTZ R19, R19, R15 ;  /* 0x0000000f13137221 */ /* 0x000fe20000010000 */
[C---:B------:R-:W-:Y:S01]  /*eed0*/  FFMA.FTZ R10, R17.reuse, R69, R10 ;  /* 0x00000045110a7223 */ /* 0x040fe2000001000a */
[----:B------:R-:W-:Y:S01]  /*eee0*/  FADD.FTZ R18, R18, R68 ;  /* 0x0000004412127221 */ /* 0x000fe20000010000 */
[----:B------:R-:W-:Y:S01]  /*eef0*/  FFMA.FTZ R13, R17, R11, R13 ;  /* 0x0000000b110d7223 */ /* 0x000fe2000001000d */
[-C--:B------:R-:W-:Y:S01]  /*ef00*/  FFMA.FTZ R16, R20, R68.reuse, R16 ;  /* 0x0000004414107223 */ /* 0x080fe20000010010 */
[----:B------:R-:W-:Y:S01]  /*ef10*/  FMUL.FTZ R68, R5, R68 ;  /* 0x0000004405447220 */ /* 0x000fe20000410000 */
[----:B------:R-:W-:Y:S01]  /*ef20*/  FADD.FTZ R14, R14, R69 ;  /* 0x000000450e0e7221 */ /* 0x000fe20000010000 */
[----:B------:R-:W-:-:S02]  /*ef30*/  FADD.FTZ R19, R12, R19 ;  /* 0x000000130c137221 */ /* 0x000fc40000010000 */
        /* <DEDUP_REMOVED lines=11> */
[----:B-1---5:R-:W-:Y:S01]  /*eff0*/  FMUL.FTZ R21, R22, R20 ;  /* 0x0000001416157220 */ /* 0x022fe20000410000 */
        /* <DEDUP_REMOVED lines=12> */
[----:B-1----:R-:W-:-:S07]  /*f0c0*/  FMUL.FTZ R67, R67, R20 ;  /* 0x0000001443437220 */ /* 0x002fce0000410000 */
.L_x_2703:
[----:B------:R-:W2:Y:S04]  /*f0d0*/  LDL.LU R21, [R1+0x718] ;  /* 0x0007180001157983 */ /* 0x000ea80000300800 */
[----:B------:R-:W3:Y:S01]  /*f0e0*/  LDL.LU R20, [R1+0x71c] ;  /* 0x00071c0001147983 */ /* 0x000ee20000300800 */
[-C--:B-----5:R-:W-:Y:S01]  /*f0f0*/  FMUL.FTZ R12, R4, R22.reuse ;  /* 0x00000016040c7220 */ /* 0x0a0fe20000410000 */
        /* <DEDUP_REMOVED lines=32> */
.L_x_2704:
[----:B------:R-:W2:Y:S04]  /*f300*/  LDL.LU R21, [R1+0x710] ;  /* 0x0007100001157983 */ /* 0x000ea80000300800 */
[----:B------:R-:W3:Y:S01]  /*f310*/  LDL.LU R20, [R1+0x714] ;  /* 0x0007140001147983 */ /* 0x000ee20000300800 */
        /* <DEDUP_REMOVED lines=33> */
.L_x_2705:
        /* <DEDUP_REMOVED lines=35> */
.L_x_2706:
        /* <DEDUP_REMOVED lines=35> */
.L_x_2707:
        /* <DEDUP_REMOVED lines=35> */
.L_x_2708:
        /* <DEDUP_REMOVED lines=35> */
.L_x_2709:
        /* <DEDUP_REMOVED lines=35> */
.L_x_2710:
        /* <DEDUP_REMOVED lines=35> */
.L_x_2711:
        /* <DEDUP_REMOVED lines=35> */
.L_x_2712:
        /* <DEDUP_REMOVED lines=35> */
.L_x_2713:
[----:B------:R-:W2:Y:S04]  /*106b0*/  LDL.LU R22, [R1+0x6ac] ;  /* 0x0006ac0001167983 */ /* 0x000ea80000300800 */
[----:B------:R-:W3:Y:S04]  /*106c0*/  LDL.LU R20, [R1+0x6b0] ;  /* 0x0006b00001147983 */ /* 0x000ee80000300800 */
[----:B------:R1:W5:Y:S01]  /*106d0*/  LDL R21, [R1+0x6a8] ;  /* 0x0006a80001157983 */ /* 0x0003620000100800 */
[----:B------:R-:W-:Y:S01]  /*106e0*/  FADD.FTZ R19, R19, R12 ;  /* 0x0000000c13137221 */ /* 0x000fe20000010000 */
[----:B------:R-:W-:Y:S01]  /*106f0*/  FADD.FTZ R12, R18, R0 ;  /* 0x00000000120c7221 */ /* 0x000fe20000010000 */
[-C--:B------:R-:W-:Y:S01]  /*10700*/  FMUL.FTZ R17, R4, R38.reuse ;  /* 0x0000002604117220 */ /* 0x080fe20000410000 */
[----:B------:R-:W-:Y:S01]  /*10710*/  FFMA.FTZ R10, R11, R38, R10 ;  /* 0x000000260b0a7223 */ /* 0x000fe2000001000a */
[----:B------:R-:W-:Y:S01]  /*10720*/  FADD.FTZ R19, R39, R19 ;  /* 0x0000001327137221 */ /* 0x000fe20000010000 */
[----:B------:R-:W-:Y:S01]  /*10730*/  FADD.FTZ R14, R14, R38 ;  /* 0x000000260e0e7221 */ /* 0x000fe20000010000 */
[----:B------:R-:W-:Y:S01]  /*10740*/  STL [R1+0x450], R12 ;  /* 0x0004500c01007387 */ /* 0x000fe20000100800 */
[----:B------:R-:W-:Y:S01]  /*10750*/  FFMA.FTZ R13, R11, R17, R13 ;  /* 0x000000110b0d7223 */ /* 0x000fe2000001000d */
[-C--:B------:R-:W-:Y:S01]  /*10760*/  FFMA.FTZ R11, R15, R0.reuse, R16 ;  /* 0x000000000f0b7223 */ /* 0x080fe20000010010 */
[----:B------:R-:W-:Y:S01]  /*10770*/  FMUL.FTZ R0, R5, R0 ;  /* 0x0000000005007220 */ /* 0x000fe20000410000 */
[----:B------:R-:W-:-:S03]  /*10780*/  FADD.FTZ R19, R19, R17 ;  /* 0x0000001113137221 */ /* 0x000fc60000010000 */
[----:B------:R2:W-:Y:S01]  /*10790*/  STL [R1+0x44c], R11 ;  /* 0x00044c0b01007387 */ /* 0x0005e20000100800 */
        /* <DEDUP_REMOVED lines=16> */
[----:B------:R-:W-:-:S06]  /*108a0*/  FMUL.FTZ R12, R15, -1.4426950216293334961 ;  /* 0xbfb8aa3b0f0c7820 */ /* 0x000fcc0000410000 */
[----:B------:R-:W1:Y:S02]  /*108b0*/  MUFU.EX2 R12, R12 ;  /* 0x0000000c000c7308 */ /* 0x000e640000000800 */
[----:B-1----:R-:W-:-:S06]  /*108c0*/  FADD.FTZ R12, R12, 1 ;  /* 0x3f8000000c0c7421 */ /* 0x002fcc0000010000 */
[----:B------:R-:W1:Y:S02]  /*108d0*/  MUFU.RCP R16, R12 ;  /* 0x0000000c00107308 */ /* 0x000e640000001000 */
[----:B-1---5:R-:W-:Y:S01]  /*108e0*/  FMUL.FTZ R12, R21, R16 ;  /* 0x00000010150c7220 */ /* 0x022fe20000410000 */
[----:B------:R-:W-:-:S04]  /*108f0*/  FADD.FTZ R16, -R16, 1 ;  /* 0x3f80000010107421 */ /* 0x000fc80000010100 */
[----:B------:R-:W-:-:S04]  /*10900*/  FFMA.FTZ R16, R15, R16, 1 ;  /* 0x3f8000000f107423 */ /* 0x000fc80000010010 */
[----:B------:R-:W-:-:S05]  /*10910*/  FMUL.FTZ R21, R12, R16 ;  /* 0x000000100c157220 */ /* 0x000fca0000410000 */
[----:B------:R1:W-:Y:S02]  /*10920*/  STL [R1+0x6a8], R21 ;  /* 0x0006a81501007387 */ /* 0x0003e40000100800 */
.L_x_2714:
[----:B------:R-:W2:Y:S04]  /*10930*/  LDL.LU R15, [R1+0x6a4] ;  /* 0x0006a400010f7983 */ /* 0x000ea80000300800 */
[----:B------:R-:W3:Y:S04]  /*10940*/  LDL.LU R17, [R1+0x6a0] ;  /* 0x0006a00001117983 */ /* 0x000ee80000300800 */
[----:B------:R4:W5:Y:S04]  /*10950*/  LDL R20, [R1+0x698] ;  /* 0x0006980001147983 */ /* 0x0009680000100800 */
[----:B------:R4:W5:Y:S01]  /*10960*/  LDL R16, [R1+0x69c] ;  /* 0x00069c0001107983 */ /* 0x0009620000100800 */
[----:B------:R-:W-:Y:S01]  /*10970*/  FMUL.FTZ R12, R4, R65 ;  /* 0x00000041040c7220 */ /* 0x000fe20000410000 */
[----:B------:R-:W-:Y:S01]  /*10980*/  FADD.FTZ R19, R0, R19 ;  /* 0x0000001300137221 */ /* 0x000fe20000010000 */
[----:B------:R-:W-:-:S02]  /*10990*/  FADD.FTZ R14, R14, R65 ;  /* 0x000000410e0e7221 */ /* 0x000fc40000010000 */
[----:B------:R-:W-:Y:S01]  /*109a0*/  FFMA.FTZ R13, R11, R12, R13 ;  /* 0x0000000c0b0d7223 */ /* 0x000fe2000001000d */
[----:B------:R-:W-:Y:S02]  /*109b0*/  FADD.FTZ R12, R19, R12 ;  /* 0x0000000c130c7221 */ /* 0x000fe40000010000 */
[----:B------:R-:W-:Y:S01]  /*109c0*/  STL [R1+0x448], R14 ;  /* 0x0004480e01007387 */ /* 0x000fe20000100800 */
[----:B------:R-:W-:-:S05]  /*109d0*/  FFMA.FTZ R10, R11, R65, R10 ;  /* 0x000000410b0a7223 */ /* 0x000fca000001000a */
[----:B------:R0:W-:Y:S02]  /*109e0*/  STL [R1+0x444], R10 ;  /* 0x0004440a01007387 */ /* 0x0001e40000100800 */
[----:B0----5:R-:W-:Y:S01]  /*109f0*/  FMUL.FTZ R10, R5, R21 ;  /* 0x00000015050a7220 */ /* 0x021fe20000410000 */
[----:B--2---:R-:W-:-:S04]  /*10a00*/  FADD.FTZ R0, R15, -UR16 ;  /* 0x800000100f007e21 */ /* 0x004fc80008010000 */
[----:B------:R-:W-:-:S05]  /*10a10*/  FMUL.FTZ R19, R0, UR12 ;  /* 0x0000000c00137c20 */ /* 0x000fca0008410000 */
[----:B------:R4:W-:Y:S01]  /*10a20*/  STL [R1+0x410], R19 ;  /* 0x0004101301007387 */ /* 0x0009e20000100800 */
[----:B---3--:R-:W-:-:S04]  /*10a30*/  FADD.FTZ R68, R17, -UR16 ;  /* 0x8000001011447e21 */ /* 0x008fc80008010000 */
        /* <DEDUP_REMOVED lines=22> */
.L_x_2715:
[----:B------:R-:W2:Y:S04]  /*10ba0*/  LDL.LU R17, [R1+0x690] ;  /* 0x0006900001117983 */ /* 0x000ea80000300800 */
[----:B------:R-:W3:Y:S04]  /*10bb0*/  LDL.LU R11, [R1+0x694] ;  /* 0x00069400010b7983 */ /* 0x000ee80000300800 */
[----:B------:R0:W5:Y:S04]  /*10bc0*/  LDL R18, [R1+0x688] ;  /* 0x0006880001127983 */ /* 0x0001680000100800 */
[----:B------:R0:W5:Y:S01]  /*10bd0*/  LDL R15, [R1+0x68c] ;  /* 0x00068c00010f7983 */ /* 0x0001620000100800 */
[----:B------:R-:W-:Y:S01]  /*10be0*/  FFMA.FTZ R14, R69, R10, R13 ;  /* 0x0000000a450e7223 */ /* 0x000fe2000001000d */
[----:B------:R-:W-:Y:S01]  /*10bf0*/  FMUL.FTZ R0, R4, R20 ;  /* 0x0000001404007220 */ /* 0x000fe20000410000 */
[----:B------:R-:W-:-:S03]  /*10c00*/  FADD.FTZ R12, R10, R12 ;  /* 0x0000000c0a0c7221 */ /* 0x000fc60000010000 */
[----:B------:R-:W-:Y:S01]  /*10c10*/  FFMA.FTZ R14, R68, R0, R14 ;  /* 0x00000000440e7223 */ /* 0x000fe2000001000e */
[----:B------:R-:W-:Y:S01]  /*10c20*/  FADD.FTZ R0, R12, R0 ;  /* 0x000000000c007221 */ /* 0x000fe20000010000 */
[----:B--2---:R-:W-:Y:S01]  /*10c30*/  FADD.FTZ R67, R17, -UR16 ;  /* 0x8000001011437e21 */ /* 0x004fe20008010000 */
[----:B---3--:R-:W-:-:S03]  /*10c40*/  FADD.FTZ R66, R11, -UR16 ;  /* 0x800000100b427e21 */ /* 0x008fc60008010000 */
[----:B------:R-:W-:Y:S01]  /*10c50*/  FMUL.FTZ R67, R67, UR12 ;  /* 0x0000000c43437c20 */ /* 0x000fe20008410000 */
[----:B------:R-:W-:Y:S01]  /*10c60*/  FMUL.FTZ R11, R5, R16 ;  /* 0x00000010050b7220 */ /* 0x000fe20000410000 */
        /* <DEDUP_REMOVED lines=22> */
.L_x_2716:
[----:B------:R-:W2:Y:S04]  /*10dd0*/  LDL.LU R13, [R1+0x680] ;  /* 0x00068000010d7983 */ /* 0x000ea80000300800 */
[----:B------:R-:W3:Y:S04]  /*10de0*/  LDL.LU R12, [R1+0x684] ;  /* 0x00068400010c7983 */ /* 0x000ee80000300800 */
[----:B------:R0:W5:Y:S04]  /*10df0*/  LDL R17, [R1+0x678] ;  /* 0x0006780001117983 */ /* 0x0001680000100800 */
[----:B------:R0:W5:Y:S01]  /*10e00*/  LDL R16, [R1+0x67c] ;  /* 0x00067c0001107983 */ /* 0x0001620000100800 */
[----:B------:R-:W-:Y:S01]  /*10e10*/  FFMA.FTZ R14, R19, R11, R14 ;  /* 0x0000000b130e7223 */ /* 0x000fe2000001000e */
[----:B-----5:R-:W-:Y:S01]  /*10e20*/  FMUL.FTZ R10, R4, R18 ;  /* 0x00000012040a7220 */ /* 0x020fe20000410000 */
[----:B------:R-:W-:Y:S01]  /*10e30*/  FADD.FTZ R0, R11, R0 ;  /* 0x000000000b007221 */ /* 0x000fe20000010000 */
[----:B------:R-:W-:-:S02]  /*10e40*/  FMUL.FTZ R11, R5, R15 ;  /* 0x0000000f050b7220 */ /* 0x000fc40000410000 */
[----:B------:R-:W-:Y:S01]  /*10e50*/  FFMA.FTZ R14, R67, R10, R14 ;  /* 0x0000000a430e7223 */ /* 0x000fe2000001000e */
[----:B------:R-:W-:Y:S01]  /*10e60*/  FADD.FTZ R10, R0, R10 ;  /* 0x0000000a000a7221 */ /* 0x000fe20000010000 */
        /* <DEDUP_REMOVED lines=25> */
.L_x_2717:
[----:B------:R-:W2:Y:S04]  /*11000*/  LDL.LU R13, [R1+0x670] ;  /* 0x00067000010d7983 */ /* 0x000ea80000300800 */
[----:B------:R-:W3:Y:S04]  /*11010*/  LDL.LU R12, [R1+0x674] ;  /* 0x00067400010c7983 */ /* 0x000ee80000300800 */
[----:B------:R0:W5:Y:S04]  /*11020*/  LDL R18, [R1+0x660] ;  /* 0x0006600001127983 */ /* 0x0001680000100800 */
[----:B------:R0:W5:Y:S01]  /*11030*/  LDL R15, [R1+0x664] ;  /* 0x00066400010f7983 */ /* 0x0001620000100800 */
[----:B------:R-:W-:Y:S01]  /*11040*/  FFMA.FTZ R14, R66, R11, R14 ;  /* 0x0000000b420e7223 */ /* 0x000fe2000001000e */
[----:B------:R-:W-:Y:S01]  /*11050*/  FMUL.FTZ R0, R4, R17 ;  /* 0x0000001104007220 */ /* 0x000fe20000410000 */
        /* <DEDUP_REMOVED lines=29> */
.L_x_2718:
[----:B------:R-:W2:Y:S04]  /*11230*/  LDL.LU R17, [R1+0x658] ;  /* 0x0006580001117983 */ /* 0x000ea80000300800 */
[----:B------:R-:W3:Y:S04]  /*11240*/  LDL.LU R13, [R1+0x65c] ;  /* 0x00065c00010d7983 */ /* 0x000ee80000300800 */
[----:B------:R0:W5:Y:S04]  /*11250*/  LDL R20, [R1+0x650] ;  /* 0x0006500001147983 */ /* 0x0001680000100800 */
[----:B------:R0:W5:Y:S01]  /*11260*/  LDL R16, [R1+0x654] ;  /* 0x0006540001107983 */ /* 0x0001620000100800 */
[----:B------:R-:W-:Y:S01]  /*11270*/  FFMA.FTZ R14, R63, R11, R14 ;  /* 0x0000000b3f0e7223 */ /* 0x000fe2000001000e */
[----:B------:R-:W-:Y:S01]  /*11280*/  FADD.FTZ R12, R11, R0 ;  /* 0x000000000b0c7221 */ /* 0x000fe20000010000 */
[----:B-----5:R-:W-:-:S04]  /*11290*/  FMUL.FTZ R10, R4, R18 ;  /* 0x00000012040a7220 */ /* 0x020fc80000410000 */
[----:B------:R-:W-:Y:S01]  /*112a0*/  FFMA.FTZ R14, R62, R10, R14 ;  /* 0x0000000a3e0e7223 */ /* 0x000fe2000001000e */
[----:B------:R-:W-:Y:S01]  /*112b0*/  FADD.FTZ R10, R12, R10 ;  /* 0x0000000a0c0a7221 */ /* 0x000fe20000010000 */
[----:B--2---:R-:W-:Y:S01]  /*112c0*/  FADD.FTZ R11, R17, -UR16 ;  /* 0x80000010110b7e21 */ /* 0x004fe20008010000 */
[----:B---3--:R-:W-:-:S03]  /*112d0*/  FADD.FTZ R0, R13, -UR16 ;  /* 0x800000100d007e21 */ /* 0x008fc60008010000 */
[----:B------:R-:W-:Y:S01]  /*112e0*/  FMUL.FTZ R17, R11, UR12 ;  /* 0x0000000c0b117c20 */ /* 0x000fe20008410000 */
[----:B------:R-:W-:Y:S01]  /*112f0*/  FMUL.FTZ R11, R5, R15 ;  /* 0x0000000f050b7220 */ /* 0x000fe20000410000 */
[----:B------:R-:W-:-:S03]  /*11300*/  FMUL.FTZ R22, R0, UR12 ;  /* 0x0000000c00167c20 */ /* 0x000fc60008410000 */
        /* <DEDUP_REMOVED lines=13> */
[----:B------:R-:W-:-:S04]  /*113e0*/  FMUL.FTZ R0, R12, -1.4426950216293334961 ;  /* 0xbfb8aa3b0c007820 */ /* 0x000fc80000410000 */
[----:B------:R2:W-:Y:S02]  /*113f0*/  STL [R1+0x650], R20 ;  /* 0x0006501401007387 */ /* 0x0005e40000100800 */
[----:B------:R-:W3:Y:S02]  /*11400*/  MUFU.EX2 R0, R0 ;  /* 0x0000000000007308 */ /* 0x000ee40000000800 */
[----:B---3--:R-:W-:-:S06]  /*11410*/  FADD.FTZ R0, R0, 1 ;  /* 0x3f80000000007421 */ /* 0x008fcc0000010000 */
[----:B------:R-:W3:Y:S02]  /*11420*/  MUFU.RCP R13, R0 ;  /* 0x00000000000d7308 */ /* 0x000ee40000001000 */
[----:B---3--:R-:W-:Y:S01]  /*11430*/  FMUL.FTZ R0, R16, R13 ;  /* 0x0000000d10007220 */ /* 0x008fe20000410000 */
[----:B------:R-:W-:-:S04]  /*11440*/  FADD.FTZ R13, -R13, 1 ;  /* 0x3f8000000d0d7421 */ /* 0x000fc80000010100 */
[----:B------:R-:W-:-:S04]  /*11450*/  FFMA.FTZ R13, R12, R13, 1 ;  /* 0x3f8000000c0d7423 */ /* 0x000fc8000001000d */
[----:B------:R-:W-:-:S05]  /*11460*/  FMUL.FTZ R16, R0, R13 ;  /* 0x0000000d00107220 */ /* 0x000fca0000410000 */
[----:B------:R2:W-:Y:S02]  /*11470*/  STL [R1+0x654], R16 ;  /* 0x0006541001007387 */ /* 0x0005e40000100800 */
.L_x_2719:
[----:B0-----:R-:W3:Y:S04]  /*11480*/  LDL.LU R18, [R1+0x648] ;  /* 0x0006480001127983 */ /* 0x001ee80000300800 */
[----:B------:R-:W2:Y:S04]  /*11490*/  LDL.LU R13, [R1+0x64c] ;  /* 0x00064c00010d7983 */ /* 0x000ea80000300800 */
[----:B----4-:R0:W5:Y:S04]  /*114a0*/  LDL R19, [R1+0x640] ;  /* 0x0006400001137983 */ /* 0x0101680000100800 */
[----:B------:R0:W5:Y:S01]  /*114b0*/  LDL R15, [R1+0x644] ;  /* 0x00064400010f7983 */ /* 0x0001620000100800 */
[----:B------:R-:W-:Y:S01]  /*114c0*/  FFMA.FTZ R14, R61, R11, R14 ;  /* 0x0000000b3d0e7223 */ /* 0x000fe2000001000e */
[----:B------:R-:W-:Y:S01]  /*114d0*/  FMUL.FTZ R0, R4, R20 ;  /* 0x0000001404007220 */ /* 0x000fe20000410000 */
[----:B------:R-:W-:-:S03]  /*114e0*/  FADD.FTZ R12, R11, R10 ;  /* 0x0000000a0b0c7221 */ /* 0x000fc60000010000 */
[----:B------:R-:W-:Y:S01]  /*114f0*/  FFMA.FTZ R14, R17, R0, R14 ;  /* 0x00000000110e7223 */ /* 0x000fe2000001000e */
[----:B------:R-:W-:Y:S01]  /*11500*/  FADD.FTZ R0, R12, R0 ;  /* 0x000000000c007221 */ /* 0x000fe20000010000 */
[----:B---3--:R-:W-:Y:S01]  /*11510*/  FADD.FTZ R11, R18, -UR16 ;  /* 0x80000010120b7e21 */ /* 0x008fe20008010000 */
[----:B--2---:R-:W-:-:S03]  /*11520*/  FADD.FTZ R10, R13, -UR16 ;  /* 0x800000100d0a7e21 */ /* 0x004fc60008010000 */
[----:B------:R-:W-:Y:S01]  /*11530*/  FMUL.FTZ R17, R11, UR12 ;  /* 0x0000000c0b117c20 */ /* 0x000fe20008410000 */
[----:B------:R-:W-:Y:S01]  /*11540*/  FMUL.FTZ R11, R5, R16 ;  /* 0x00000010050b7220 */ /* 0x000fe20000410000 */
        /* <DEDUP_REMOVED lines=24> */
.L_x_2720:
[----:B------:R-:W2:Y:S04]  /*116d0*/  LDL.LU R18, [R1+0x630] ;  /* 0x0006300001127983 */ /* 0x000ea80000300800 */
[----:B------:R-:W3:Y:S04]  /*116e0*/  LDL.LU R13, [R1+0x634] ;  /* 0x00063400010d7983 */ /* 0x000ee80000300800 */
[----:B------:R4:W5:Y:S04]  /*116f0*/  LDL R20, [R1+0x628] ;  /* 0x0006280001147983 */ /* 0x0009680000100800 */
[----:B------:R4:W5:Y:S01]  /*11700*/  LDL R16, [R1+0x62c] ;  /* 0x00062c0001107983 */ /* 0x0009620000100800 */
[----:B------:R-:W-:Y:S01]  /*11710*/  FFMA.FTZ R14, R22, R11, R14 ;  /* 0x0000000b160e7223 */ /* 0x000fe2000001000e */
[----:B-----5:R-:W-:Y:S01]  /*11720*/  FMUL.FTZ R10, R4, R19 ;  /* 0x00000013040a7220 */ /* 0x020fe20000410000 */
[----:B------:R-:W-:-:S03]  /*11730*/  FADD.FTZ R12, R11, R0 ;  /* 0x000000000b0c7221 */ /* 0x000fc60000010000 */
[----:B------:R-:W-:Y:S01]  /*11740*/  FFMA.FTZ R14, R17, R10, R14 ;  /* 0x0000000a110e7223 */ /* 0x000fe2000001000e */
[----:B------:R-:W-:Y:S01]  /*11750*/  FADD.FTZ R10, R12, R10 ;  /* 0x0000000a0c0a7221 */ /* 0x000fe20000010000 */
[----:B--2---:R-:W-:Y:S01]  /*11760*/  FADD.FTZ R11, R18, -UR16 ;  /* 0x80000010120b7e21 */ /* 0x004fe20008010000 */
[----:B---3--:R-:W-:-:S03]  /*11770*/  FADD.FTZ R0, R13, -UR16 ;  /* 0x800000100d007e21 */ /* 0x008fc60008010000 */
[----:B0-----:R-:W-:Y:S01]  /*11780*/  FMUL.FTZ R17, R11, UR12 ;  /* 0x0000000c0b117c20 */ /* 0x001fe20008410000 */
[----:B------:R-:W-:Y:S01]  /*11790*/  FMUL.FTZ R11, R5, R15 ;  /* 0x0000000f050b7220 */ /* 0x000fe20000410000 */
[----:B-1----:R-:W-:-:S03]  /*117a0*/  FMUL.FTZ R19, R0, UR12 ;  /* 0x0000000c00137c20 */ /* 0x002fc60008410000 */
[----:B------:R4:W-:Y:S04]  /*117b0*/  STL [R1+0x43c], R17 ;  /* 0x00043c1101007387 */ /* 0x0009e80000100800 */
[----:B------:R4:W-:Y:S01]  /*117c0*/  STL [R1+0x440], R19 ;  /* 0x0004401301007387 */ /* 0x0009e20000100800 */
[----:B------:R-:W-:Y:S05]  /*117d0*/  @!P1 BRA `(.L_x_2721) ;  /* 0x0000000000509947 */ /* 0x000fea0003800000 */
        /* <DEDUP_REMOVED lines=20> */
.L_x_2721:
        /* <DEDUP_REMOVED lines=35> */
.L_x_2722:
[----:B------:R-:W2:Y:S04]  /*11b50*/  LDL.LU R13, [R1+0x610] ;  /* 0x00061000010d7983 */ /* 0x000ea80000300800 */
[----:B------:R-:W3:Y:S04]  /*11b60*/  LDL.LU R12, [R1+0x614] ;  /* 0x00061400010c7983 */ /* 0x000ee80000300800 */
[----:B----4-:R4:W5:Y:S04]  /*11b70*/  LDL R17, [R1+0x608] ;  /* 0x0006080001117983 */ /* 0x0109680000100800 */
[----:B0-----:R4:W5:Y:S01]  /*11b80*/  LDL R16, [R1+0x60c] ;  /* 0x00060c0001107983 */ /* 0x0019620000100800 */
        /* <DEDUP_REMOVED lines=31> */
.L_x_2723:
[----:B------:R-:W2:Y:S04]  /*11d80*/  LDL.LU R13, [R1+0x600] ;  /* 0x00060000010d7983 */ /* 0x000ea80000300800 */
[----:B------:R-:W3:Y:S04]  /*11d90*/  LDL.LU R12, [R1+0x604] ;  /* 0x00060400010c7983 */ /* 0x000ee80000300800 */
[----:B-1----:R1:W5:Y:S04]  /*11da0*/  LDL R18, [R1+0x5f8] ;  /* 0x0005f80001127983 */ /* 0x0023680000100800 */
        /* <DEDUP_REMOVED lines=32> */
.L_x_2724:
[----:B------:R-:W2:Y:S04]  /*11fb0*/  LDL.LU R13, [R1+0x5f0] ;  /* 0x0005f000010d7983 */ /* 0x000ea80000300800 */
[----:B------:R-:W3:Y:S04]  /*11fc0*/  LDL.LU R12, [R1+0x5f4] ;  /* 0x0005f400010c7983 */ /* 0x000ee80000300800 */
[----:B0-----:R0:W5:Y:S04]  /*11fd0*/  LDL R17, [R1+0x5e8] ;  /* 0x0005e80001117983 */ /* 0x0011680000100800 */
        /* <DEDUP_REMOVED lines=32> */
.L_x_2725:
        /* <DEDUP_REMOVED lines=35> */
.L_x_2726:
        /* <DEDUP_REMOVED lines=35> */
.L_x_2727:
        /* <DEDUP_REMOVED lines=35> */
.L_x_2728:
        /* <DEDUP_REMOVED lines=35> */
.L_x_2729:
        /* <DEDUP_REMOVED lines=35> */
.L_x_2730:
        /* <DEDUP_REMOVED lines=35> */
.L_x_2731:
        /* <DEDUP_REMOVED lines=35> */
.L_x_2732:
        /* <DEDUP_REMOVED lines=35> */
.L_x_2733:
        /* <DEDUP_REMOVED lines=35> */
.L_x_2734:
        /* <DEDUP_REMOVED lines=35> */
.L_x_2735:
        /* <DEDUP_REMOVED lines=35> */
.L_x_2736:
        /* <DEDUP_REMOVED lines=35> */
.L_x_2737:
        /* <DEDUP_REMOVED lines=35> */
.L_x_2738:
        /* <DEDUP_REMOVED lines=35> */
.L_x_2739:
[----:B------:R-:W2:Y:S04]  /*14080*/  LDL R0, [R1+0x49c] ;  /* 0x00049c0001007983 */ /* 0x000ea80000100800 */
[----:B------:R-:W3:Y:S04]  /*14090*/  LDL.LU R13, [R1+0x4ac] ;  /* 0x0004ac00010d7983 */ /* 0x000ee80000300800 */
[----:B------:R-:W4:Y:S04]  /*140a0*/  LDL.LU R12, [R1+0x4a8] ;  /* 0x0004a800010c7983 */ /* 0x000f280000300800 */
[----:B-1----:R1:W5:Y:S01]  /*140b0*/  LDL R18, [R1+0x490] ;  /* 0x0004900001127983 */ /* 0x0023620000100800 */
[----:B------:R-:W-:Y:S01]  /*140c0*/  FFMA.FTZ R14, R23, R11, R14 ;  /* 0x0000000b170e7223 */ /* 0x000fe2000001000e */
[----:B------:R-:W-:Y:S01]  /*140d0*/  FADD.FTZ R10, R11, R10 ;  /* 0x0000000a0b0a7221 */ /* 0x000fe20000010000 */
[----:B------:R-:W-:Y:S01]  /*140e0*/  FMUL.FTZ R11, R5, R16 ;  /* 0x00000010050b7220 */ /* 0x000fe20000410000 */
[----:B--2---:R-:W-:Y:S01]  /*140f0*/  MOV R15, R0 ;  /* 0x00000000000f7202 */ /* 0x004fe20000000f00 */
[----:B------:R-:W-:Y:S01]  /*14100*/  FMUL.FTZ R0, R4, R17 ;  /* 0x0000001104007220 */ /* 0x000fe20000410000 */
[----:B---3--:R-:W-:-:S03]  /*14110*/  FADD.FTZ R20, R13, -UR16 ;  /* 0x800000100d147e21 */ /* 0x008fc60008010000 */
[----:B------:R-:W-:Y:S01]  /*14120*/  FFMA.FTZ R14, R22, R0, R14 ;  /* 0x00000000160e7223 */ /* 0x000fe2000001000e */
[----:B----4-:R-:W-:Y:S01]  /*14130*/  FADD.FTZ R19, R12, -UR16 ;  /* 0x800000100c137e21 */ /* 0x010fe20008010000 */
[----:B------:R-:W-:Y:S01]  /*14140*/  FADD.FTZ R0, R10, R0 ;  /* 0x000000000a007221 */ /* 0x000fe20000010000 */
[----:B------:R-:W-:Y:S02]  /*14150*/  FMUL.FTZ R20, R20, UR12 ;  /* 0x0000000c14147c20 */ /* 0x000fe40008410000 */
        /* <DEDUP_REMOVED lines=22> */
.L_x_2740:
[----:B------:R-:W1:Y:S04]  /*142c0*/  LDL R10, [R1+0x498] ;  /* 0x00049800010a7983 */ /* 0x000e680000100800 */
[----:B0-----:R-:W2:Y:S04]  /*142d0*/  LDL.LU R17, [R1+0x4b4] ;  /* 0x0004b40001117983 */ /* 0x001ea80000300800 */
[----:B------:R-:W3:Y:S01]  /*142e0*/  LDL.LU R13, [R1+0x4b0] ;  /* 0x0004b000010d7983 */ /* 0x000ee20000300800 */
[----:B------:R-:W-:-:S03]  /*142f0*/  MOV R12, R15 ;  /* 0x0000000f000c7202 */ /* 0x000fc60000000f00 */
[----:B------:R0:W5:Y:S01]  /*14300*/  LDL R16, [R1+0x48c] ;  /* 0x00048c0001107983 */ /* 0x0001620000100800 */
[----:B------:R-:W-:Y:S01]  /*14310*/  FFMA.FTZ R14, R21, R11, R14 ;  /* 0x0000000b150e7223 */ /* 0x000fe2000001000e */
[----:B------:R-:W-:Y:S01]  /*14320*/  FADD.FTZ R0, R11, R0 ;  /* 0x000000000b007221 */ /* 0x000fe20000010000 */
[----:B------:R-:W-:Y:S01]  /*14330*/  FMUL.FTZ R11, R5, R12 ;  /* 0x0000000c050b7220 */ /* 0x000fe20000410000 */
[----:B-1----:R-:W-:Y:S01]  /*14340*/  MOV R15, R10 ;  /* 0x0000000a000f7202 */ /* 0x002fe20000000f00 */
[----:B-----5:R-:W-:Y:S01]  /*14350*/  FMUL.FTZ R10, R4, R18 ;  /* 0x00000012040a7220 */ /* 0x020fe20000410000 */
[----:B--2---:R-:W-:-:S03]  /*14360*/  FADD.FTZ R18, R17, -UR16 ;  /* 0x8000001011127e21 */ /* 0x004fc60008010000 */
[----:B------:R-:W-:Y:S01]  /*14370*/  FFMA.FTZ R14, R20, R10, R14 ;  /* 0x0000000a140e7223 */ /* 0x000fe2000001000e */
[----:B---3--:R-:W-:Y:S01]  /*14380*/  FADD.FTZ R17, R13, -UR16 ;  /* 0x800000100d117e21 */ /* 0x008fe20008010000 */
[----:B------:R-:W-:Y:S01]  /*14390*/  FADD.FTZ R10, R0, R10 ;  /* 0x0000000a000a7221 */ /* 0x000fe20000010000 */
[----:B------:R-:W-:Y:S02]  /*143a0*/  FMUL.FTZ R18, R18, UR12 ;  /* 0x0000000c12127c20 */ /* 0x000fe40008410000 */
        /* <DEDUP_REMOVED lines=22> */
.L_x_2741:
[----:B------:R-:W-:Y:S01]  /*14510*/  MOV R0, R15 ;  /* 0x0000000f00007202 */ /* 0x000fe20000000f00 */
[----:B------:R-:W2:Y:S04]  /*14520*/  LDL.LU R13, [R1+0x4c0] ;  /* 0x0004c000010d7983 */ /* 0x000ea80000300800 */
[----:B0-----:R-:W3:Y:S01]  /*14530*/  LDL.LU R15, [R1+0x4c4] ;  /* 0x0004c400010f7983 */ /* 0x001ee20000300800 */
[----:B------:R-:W-:Y:S01]  /*14540*/  MOV R12, R0 ;  /* 0x00000000000c7202 */ /* 0x000fe20000000f00 */
[----:B------:R-:W-:Y:S01]  /*14550*/  FFMA.FTZ R14, R19, R11, R14 ;  /* 0x0000000b130e7223 */ /* 0x000fe2000001000e */
[----:B------:R-:W-:Y:S01]  /*14560*/  FMUL.FTZ R0, R4, R16 ;  /* 0x0000001004007220 */ /* 0x000fe20000410000 */
[----:B------:R-:W-:-:S03]  /*14570*/  FADD.FTZ R10, R11, R10 ;  /* 0x0000000a0b0a7221 */ /* 0x000fc60000010000 */
[----:B------:R-:W-:Y:S01]  /*14580*/  FFMA.FTZ R14, R18, R0, R14 ;  /* 0x00000000120e7223 */ /* 0x000fe2000001000e */
[----:B------:R-:W-:Y:S01]  /*14590*/  FADD.FTZ R0, R10, R0 ;  /* 0x000000000a007221 */ /* 0x000fe20000010000 */
[----:B------:R-:W-:Y:S01]  /*145a0*/  FMUL.FTZ R10, R5, R12 ;  /* 0x0000000c050a7220 */ /* 0x000fe20000410000 */
[----:B---3--:R-:W-:Y:S01]  /*145b0*/  FADD.FTZ R16, R15, -UR16 ;  /* 0x800000100f107e21 */ /* 0x008fe20008010000 */
[----:B--2---:R-:W-:-:S03]  /*145c0*/  FADD.FTZ R15, R13, -UR16 ;  /* 0x800000100d0f7e21 */ /* 0x004fc60008010000 */
[----:B------:R-:W-:Y:S01]  /*145d0*/  FMUL.FTZ R16, R16, UR12 ;  /* 0x0000000c10107c20 */ /* 0x000fe20008410000 */
[----:B------:R-:W-:Y:S01]  /*145e0*/  FMUL.FTZ R15, R15, UR12 ;  /* 0x0000000c0f0f7c20 */ /* 0x000fe20008410000 */
[----:B------:R-:W-:Y:S06]  /*145f0*/  @!P1 BRA `(.L_x_2742) ;  /* 0x0000000000589947 */ /* 0x000fec0003800000 */
[----:B------:R-:W-:-:S04]  /*14600*/  FFMA.FTZ R12, R16, R4, R2 ;  /* 0x00000004100c7223 */ /* 0x000fc80000010002 */
[----:B------:R-:W-:-:S06]  /*14610*/  FMUL.FTZ R11, R12, -1.4426950216293334961 ;  /* 0xbfb8aa3b0c0b7820 */ /* 0x000fcc0000410000 */
[----:B------:R-:W0:Y:S02]  /*14620*/  MUFU.EX2 R11, R11 ;  /* 0x0000000b000b7308 */ /* 0x000e240000000800 */
[----:B0-----:R-:W-:-:S06]  /*14630*/  FADD.FTZ R11, R11, 1 ;  /* 0x3f8000000b0b7421 */ /* 0x001fcc0000010000 */
[----:B------:R0:W1:Y:S02]  /*14640*/  MUFU.RCP R13, R11 ;  /* 0x0000000b000d7308 */ /* 0x0000640000001000 */
[----:B0-----:R-:W1:Y:S02]  /*14650*/  LDL.LU R11, [R1+0x484] ;  /* 0x00048400010b7983 */ /* 0x001e640000300800 */
[----:B-1----:R-:W-:Y:S01]  /*14660*/  FMUL.FTZ R11, R11, R13 ;  /* 0x0000000d0b0b7220 */ /* 0x002fe20000410000 */
        /* <DEDUP_REMOVED lines=8> */
[----:B0-----:R0:W1:Y:S02]  /*146f0*/  MUFU.RCP R13, R11 ;  /* 0x0000000b000d7308 */ /* 0x0010640000001000 */
[----:B0-----:R-:W1:Y:S02]  /*14700*/  LDL.LU R11, [R1+0x494] ;  /* 0x00049400010b7983 */ /* 0x001e640000300800 */
[----:B-1----:R-:W-:Y:S01]  /*14710*/  FMUL.FTZ R11, R11, R13 ;  /* 0x0000000d0b0b7220 */ /* 0x002fe20000410000 */
[----:B------:R-:W-:-:S04]  /*14720*/  FADD.FTZ R13, -R13, 1 ;  /* 0x3f8000000d0d7421 */ /* 0x000fc80000010100 */
[----:B------:R-:W-:-:S04]  /*14730*/  FFMA.FTZ R13, R12, R13, 1 ;  /* 0x3f8000000c0d7423 */ /* 0x000fc8000001000d */
[----:B------:R-:W-:-:S05]  /*14740*/  FMUL.FTZ R11, R11, R13 ;  /* 0x0000000d0b0b7220 */ /* 0x000fca0000410000 */
[----:B------:R0:W-:Y:S02]  /*14750*/  STL [R1+0x494], R11 ;  /* 0x0004940b01007387 */ /* 0x0001e40000100800 */
.L_x_2742:
[----:B0-----:R-:W2:Y:S01]  /*14760*/  LDL R11, [R1+0x484] ;  /* 0x00048400010b7983 */ /* 0x001ea20000100800 */
[----:B------:R-:W-:Y:S01]  /*14770*/  FFMA.FTZ R14, R17, R10, R14 ;  /* 0x0000000a110e7223 */ /* 0x000fe2000001000e */
[----:B------:R-:W-:Y:S02]  /*14780*/  FADD.FTZ R10, R10, R0 ;  /* 0x000000000a0a7221 */ /* 0x000fe40000010000 */
[----:B------:R-:W3:Y:S04]  /*14790*/  LDL.LU R13, [R1+0x4d0] ;  /* 0x0004d000010d7983 */ /* 0x000ee80000300800 */
[----:B------:R-:W4:Y:S04]  /*147a0*/  LDL.LU R0, [R1+0x4d4] ;  /* 0x0004d40001007983 */ /* 0x000f280000300800 */
[----:B------:R-:W5:Y:S01]  /*147b0*/  LDL R12, [R1+0x494] ;  /* 0x00049400010c7983 */ /* 0x000f620000100800 */
[----:B--2---:R-:W-:-:S04]  /*147c0*/  FMUL.FTZ R11, R4, R11 ;  /* 0x0000000b040b7220 */ /* 0x004fc80000410000 */
[----:B------:R-:W-:-:S05]  /*147d0*/  FADD.FTZ R10, R10, R11 ;  /* 0x0000000b0a0a7221 */ /* 0x000fca0000010000 */
[----:B------:R-:W-:Y:S01]  /*147e0*/  STL [R1+0x414], R10 ;  /* 0x0004140a01007387 */ /* 0x000fe20000100800 */
[----:B------:R-:W-:Y:S01]  /*147f0*/  FFMA.FTZ R14, R16, R11, R14 ;  /* 0x0000000b100e7223 */ /* 0x000fe2000001000e */
[----:B----4-:R-:W-:Y:S01]  /*14800*/  FADD.FTZ R0, R0, -UR16 ;  /* 0x8000001000007e21 */ /* 0x010fe20008010000 */
[----:B---3--:R-:W-:Y:S01]  /*14810*/  FADD.FTZ R13, R13, -UR16 ;  /* 0x800000100d0d7e21 */ /* 0x008fe20008010000 */
[----:B-----5:R-:W-:Y:S02]  /*14820*/  FMUL.FTZ R11, R5, R12 ;  /* 0x0000000c050b7220 */ /* 0x020fe40000410000 */
[----:B------:R0:W-:Y:S01]  /*14830*/  STL [R1+0x418], R14 ;  /* 0x0004180e01007387 */ /* 0x0001e20000100800 */
[----:B------:R-:W-:Y:S01]  /*14840*/  FMUL.FTZ R13, R13, UR12 ;  /* 0x0000000c0d0d7c20 */ /* 0x000fe20008410000 */
[----:B0-----:R-:W-:Y:S01]  /*14850*/  FMUL.FTZ R14, R0, UR12 ;  /* 0x0000000c000e7c20 */ /* 0x001fe20008410000 */
[----:B------:R-:W-:Y:S06]  /*14860*/  @!P1 BRA `(.L_x_2743) ;  /* 0x0000000000509947 */ /* 0x000fec0003800000 */
[----:B------:R-:W2:Y:S01]  /*14870*/  LDL.LU R12, [R1+0x488] ;  /* 0x00048800010c7983 */ /* 0x000ea20000300800 */
        /* <DEDUP_REMOVED lines=13> */
[----:B------:R-:W2:Y:S02]  /*14950*/  MUFU.RCP R10, R10 ;  /* 0x0000000a000a7308 */ /* 0x000ea40000001000 */
[----:B--2---:R-:W-:Y:S01]  /*14960*/  FMUL.FTZ R12, R12, R10 ;  /* 0x0000000a0c0c7220 */ /* 0x004fe20000410000 */
[----:B------:R-:W-:-:S04]  /*14970*/  FADD.FTZ R10, -R10, 1 ;  /* 0x3f8000000a0a7421 */ /* 0x000fc80000010100 */
[----:B------:R-:W-:-:S04]  /*14980*/  FFMA.FTZ R10, R0, R10, 1 ;  /* 0x3f800000000a7423 */ /* 0x000fc8000001000a */
[----:B------:R-:W-:-:S05]  /*14990*/  FMUL.FTZ R0, R12, R10 ;  /* 0x0000000a0c007220 */ /* 0x000fca0000410000 */
[----:B------:R0:W-:Y:S02]  /*149a0*/  STL [R1+0x488], R0 ;  /* 0x0004880001007387 */ /* 0x0001e40000100800 */
.L_x_2743:
[----:B0-----:R-:W2:Y:S04]  /*149b0*/  LDL.LU R0, [R1+0x418] ;  /* 0x0004180001007983 */ /* 0x001ea80000300800 */
[----:B------:R0:W-:Y:S04]  /*149c0*/  STL [R1+0x7d0], R3 ;  /* 0x0007d00301007387 */ /* 0x0001e80000100800 */
[----:B------:R1:W-:Y:S04]  /*149d0*/  STL [R1+0x7cc], R2 ;  /* 0x0007cc0201007387 */ /* 0x0003e80000100800 */
[----:B------:R-:W3:Y:S04]  /*149e0*/  LDL.LU R12, [R1+0x4dc] ;  /* 0x0004dc00010c7983 */ /* 0x000ee80000300800 */
[----:B0-----:R-:W4:Y:S04]  /*149f0*/  LDL.LU R3, [R1+0x414] ;  /* 0x0004140001037983 */ /* 0x001f280000300800 */
[----:B-1----:R-:W3:Y:S01]  /*14a00*/  LDL.LU R2, [R1+0x4d8] ;  /* 0x0004d80001027983 */ /* 0x002ee20000300800 */
[----:B--2---:R-:W-:Y:S01]  /*14a10*/  FFMA.FTZ R10, R15, R11, R0 ;  /* 0x0000000b0f0a7223 */ /* 0x004fe20000010000 */
[----:B------:R-:W-:-:S04]  /*14a20*/  FMUL.FTZ R0, R4, R6 ;  /* 0x0000000604007220 */ /* 0x000fc80000410000 */
[----:B------:R-:W-:-:S05]  /*14a30*/  FFMA.FTZ R10, R14, R0, R10 ;  /* 0x000000000e0a7223 */ /* 0x000fca000001000a */
[----:B------:R0:W-:Y:S04]  /*14a40*/  STL [R1+0x420], R10 ;  /* 0x0004200a01007387 */ /* 0x0001e80000100800 */
[----:B0-----:R-:W2:Y:S01]  /*14a50*/  LDL R10, [R1+0x488] ;  /* 0x00048800010a7983 */ /* 0x001ea20000100800 */
[----:B----4-:R-:W-:Y:S01]  /*14a60*/  FADD.FTZ R11, R11, R3 ;  /* 0x000000030b0b7221 */ /* 0x010fe20000010000 */
[----:B---3--:R-:W-:Y:S02]  /*14a70*/  FADD.FTZ R2, R2, -UR16 ;  /* 0x8000001002027e21 */ /* 0x008fe40008010000 */
[----:B------:R0:W5:Y:S01]  /*14a80*/  LDL.LU R3, [R1+0x7d0] ;  /* 0x0007d00001037983 */ /* 0x0001620000300800 */
[----:B------:R-:W-:-:S05]  /*14a90*/  FADD.FTZ R11, R11, R0 ;  /* 0x000000000b0b7221 */ /* 0x000fca0000010000 */
[----:B------:R1:W-:Y:S02]  /*14aa0*/  STL [R1+0x41c], R11 ;  /* 0x00041c0b01007387 */ /* 0x0003e40000100800 */
[----:B-1----:R-:W-:Y:S02]  /*14ab0*/  FMUL.FTZ R11, R2, UR12 ;  /* 0x0000000c020b7c20 */ /* 0x002fe40008410000 */
[----:B------:R0:W5:Y:S01]  /*14ac0*/  LDL.LU R2, [R1+0x7cc] ;  /* 0x0007cc0001027983 */ /* 0x0001620000300800 */
[----:B------:R-:W-:-:S04]  /*14ad0*/  FADD.FTZ R12, R12, -UR16 ;  /* 0x800000100c0c7e21 */ /* 0x000fc80008010000 */
[----:B------:R-:W-:Y:S01]  /*14ae0*/  FMUL.FTZ R12, R12, UR12 ;  /* 0x0000000c0c0c7c20 */ /* 0x000fe20008410000 */
[----:B--2---:R-:W-:-:S05]  /*14af0*/  FMUL.FTZ R0, R5, R10 ;  /* 0x0000000a05007220 */ /* 0x004fca0000410000 */
[----:B------:R0:W-:Y:S01]  /*14b00*/  STL [R1+0x414], R0 ;  /* 0x0004140001007387 */ /* 0x0001e20000100800 */
[----:B------:R-:W-:Y:S05]  /*14b10*/  @!P1 BRA `(.L_x_2744) ;  /* 0x0000000000609947 */ /* 0x000fea0003800000 */
[----:B------:R1:W-:Y:S04]  /*14b20*/  STL [R1+0x7cc], R6 ;  /* 0x0007cc0601007387 */ /* 0x0003e80000100800 */
[----:B-1----:R-:W2:Y:S01]  /*14b30*/  LDL.LU R6, [R1+0x480] ;  /* 0x0004800001067983 */ /* 0x002ea20000300800 */
        /* <DEDUP_REMOVED lines=16> */
[----:B------:R0:W-:Y:S01]  /*14c40*/  STL [R1+0x418], R6 ;  /* 0x0004180601007387 */ /* 0x0001e20000100800 */
[----:B------:R-:W-:-:S03]  /*14c50*/  FFMA.FTZ R10, R10, R0, 1 ;  /* 0x3f8000000a0a7423 */ /* 0x000fc60000010000 */
[----:B------:R-:W2:Y:S04]  /*14c60*/  LDL.LU R0, [R1+0x418] ;  /* 0x0004180001007983 */ /* 0x000ea80000300800 */
[----:B0-----:R1:W5:Y:S01]  /*14c70*/  LDL.LU R6, [R1+0x7cc] ;  /* 0x0007cc0001067983 */ /* 0x0013620000300800 */
[----:B--2---:R-:W-:-:S05]  /*14c80*/  FMUL.FTZ R0, R0, R10 ;  /* 0x0000000a00007220 */ /* 0x004fca0000410000 */
[----:B------:R1:W-:Y:S02]  /*14c90*/  STL [R1+0x480], R0 ;  /* 0x0004800001007387 */ /* 0x0003e40000100800 */
.L_x_2744:
[----:B01----:R-:W2:Y:S04]  /*14ca0*/  LDL.LU R0, [R1+0x420] ;  /* 0x0004200001007983 */ /* 0x003ea80000300800 */
[----:B------:R-:W2:Y:S04]  /*14cb0*/  LDL.LU R10, [R1+0x414] ;  /* 0x00041400010a7983 */ /* 0x000ea80000300800 */
[----:B------:R0:W-:Y:S04]  /*14cc0*/  STL [R1+0x7d8], R8 ;  /* 0x0007d80801007387 */ /* 0x0001e80000100800 */
[----:B0-----:R-:W3:Y:S04]  /*14cd0*/  LDL.LU R8, [R1+0x41c] ;  /* 0x00041c0001087983 */ /* 0x001ee80000300800 */
[----:B-----5:R-:W-:Y:S04]  /*14ce0*/  STL [R1+0x7d4], R6 ;  /* 0x0007d40601007387 */ /* 0x020fe80000100800 */
[----:B------:R0:W-:Y:S04]  /*14cf0*/  STL [R1+0x7d0], R3 ;  /* 0x0007d00301007387 */ /* 0x0001e80000100800 */
[----:B------:R1:W-:Y:S04]  /*14d00*/  STL [R1+0x7cc], R2 ;  /* 0x0007cc0201007387 */ /* 0x0003e80000100800 */
[----:B0-----:R-:W4:Y:S04]  /*14d10*/  LDL.LU R3, [R1+0x4ec] ;  /* 0x0004ec0001037983 */ /* 0x001f280000300800 */
[----:B-1----:R-:W4:Y:S01]  /*14d20*/  LDL.LU R2, [R1+0x4e8] ;  /* 0x0004e80001027983 */ /* 0x002f220000300800 */
[----:B--2---:R-:W-:Y:S01]  /*14d30*/  FFMA.FTZ R6, R13, R10, R0 ;  /* 0x0000000a0d067223 */ /* 0x004fe20000010000 */
[----:B------:R-:W-:-:S04]  /*14d40*/  FMUL.FTZ R0, R4, R7 ;  /* 0x0000000704007220 */ /* 0x000fc80000410000 */
[----:B------:R-:W-:Y:S01]  /*14d50*/  FFMA.FTZ R6, R12, R0, R6 ;  /* 0x000000000c067223 */ /* 0x000fe20000010006 */
[----:B---3--:R-:W-:-:S04]  /*14d60*/  FADD.FTZ R10, R10, R8 ;  /* 0x000000080a0a7221 */ /* 0x008fc80000010000 */
[----:B------:R0:W-:Y:S01]  /*14d70*/  STL [R1+0x42c], R6 ;  /* 0x00042c0601007387 */ /* 0x0001e20000100800 */
[----:B------:R-:W-:-:S03]  /*14d80*/  FADD.FTZ R10, R10, R0 ;  /* 0x000000000a0a7221 */ /* 0x000fc60000010000 */
[----:B------:R1:W5:Y:S04]  /*14d90*/  LDL.LU R8, [R1+0x7d8] ;  /* 0x0007d80001087983 */ /* 0x0003680000300800 */
[----:B------:R-:W2:Y:S04]  /*14da0*/  LDL R0, [R1+0x480] ;  /* 0x0004800001007983 */ /* 0x000ea80000100800 */
[----:B------:R3:W-:Y:S04]  /*14db0*/  STL [R1+0x424], R10 ;  /* 0x0004240a01007387 */ /* 0x0007e80000100800 */
[----:B0-----:R1:W5:Y:S01]  /*14dc0*/  LDL.LU R6, [R1+0x7d4] ;  /* 0x0007d40001067983 */ /* 0x0013620000300800 */
[----:B----4-:R-:W-:Y:S01]  /*14dd0*/  FADD.FTZ R3, R3, -UR16 ;  /* 0x8000001003037e21 */ /* 0x010fe20008010000 */
[----:B------:R-:W-:-:S03]  /*14de0*/  FADD.FTZ R2, R2, -UR16 ;  /* 0x8000001002027e21 */ /* 0x000fc60008010000 */
[----:B---3--:R-:W-:Y:S02]  /*14df0*/  FMUL.FTZ R10, R3, UR12 ;  /* 0x0000000c030a7c20 */ /* 0x008fe40008410000 */
[----:B------:R1:W5:Y:S01]  /*14e00*/  LDL.LU R3, [R1+0x7d0] ;  /* 0x0007d00001037983 */ /* 0x0003620000300800 */
[----:B--2---:R-:W-:-:S05]  /*14e10*/  FMUL.FTZ R0, R5, R0 ;  /* 0x0000000005007220 */ /* 0x004fca0000410000 */
[----:B------:R0:W-:Y:S02]  /*14e20*/  STL [R1+0x41c], R0 ;  /* 0x00041c0001007387 */ /* 0x0001e40000100800 */
[----:B0-----:R-:W-:Y:S02]  /*14e30*/  FMUL.FTZ R0, R2, UR12 ;  /* 0x0000000c02007c20 */ /* 0x001fe40008410000 */
[----:B------:R1:W5:Y:S01]  /*14e40*/  LDL.LU R2, [R1+0x7cc] ;  /* 0x0007cc0001027983 */ /* 0x0003620000300800 */
[----:B------:R-:W-:Y:S05]  /*14e50*/  @!P1 BRA `(.L_x_2745) ;  /* 0x0000000000609947 */ /* 0x000fea0003800000 */
[----:B------:R0:W-:Y:S04]  /*14e60*/  STL [R1+0x7d4], R11 ;  /* 0x0007d40b01007387 */ /* 0x0001e80000100800 */
[----:B------:R2:W-:Y:S04]  /*14e70*/  STL [R1+0x7d0], R7 ;  /* 0x0007d00701007387 */ /* 0x0005e80000100800 */
[----:B-----5:R3:W-:Y:S01]  /*14e80*/  STL [R1+0x7cc], R6 ;  /* 0x0007cc0601007387 */ /* 0x0207e20000100800 */
[----:B0-----:R-:W-:-:S04]  /*14e90*/  FFMA.FTZ R11, R10, R4, R2 ;  /* 0x000000040a0b7223 */ /* 0x001fc80000010002 */
[----:B--2---:R-:W-:-:S04]  /*14ea0*/  FMUL.FTZ R7, R11, -1.4426950216293334961 ;  /* 0xbfb8aa3b0b077820 */ /* 0x004fc80000410000 */
[----:B---3--:R-:W0:Y:S02]  /*14eb0*/  MUFU.EX2 R6, R7 ;  /* 0x0000000700067308 */ /* 0x008e240000000800 */
        /* <DEDUP_REMOVED lines=18> */
.L_x_2745:
[----:B------:R2:W-:Y:S04]  /*14fe0*/  STL [R1+0x814], R21 ;  /* 0x0008141501007387 */ /* 0x0005e80000100800 */
[----:B------:R3:W-:Y:S04]  /*14ff0*/  STL [R1+0x800], R16 ;  /* 0x0008001001007387 */ /* 0x0007e80000100800 */
[----:B------:R-:W-:Y:S04]  /*15000*/  STL [R1+0x820], R24 ;  /* 0x0008201801007387 */ /* 0x000fe80000100800 */
[----:B--2---:R-:W2:Y:S04]  /*15010*/  LDL.LU R21, [R1+0x42c] ;  /* 0x00042c0001157983 */ /* 0x004ea80000300800 */
[----:B---3--:R-:W2:Y:S04]  /*15020*/  LDL.LU R16, [R1+0x41c] ;  /* 0x00041c0001107983 */ /* 0x008ea80000300800 */
[----:B------:R3:W-:Y:S04]  /*15030*/  STL [R1+0x818], R22 ;  /* 0x0008181601007387 */ /* 0x0007e80000100800 */
[----:B------:R4:W-:Y:S04]  /*15040*/  STL [R1+0x808], R18 ;  /* 0x0008081201007387 */ /* 0x0009e80000100800 */
[----:B------:R1:W-:Y:S04]  /*15050*/  STL [R1+0x7fc], R15 ;  /* 0x0007fc0f01007387 */ /* 0x0003e80000100800 */
[----:B---3--:R-:W3:Y:S04]  /*15060*/  LDL.LU R22, [R1+0x44c] ;  /* 0x00044c0001167983 */ /* 0x008ee80000300800 */
[----:B----4-:R-:W3:Y:S04]  /*15070*/  LDL.LU R18, [R1+0x6a8] ;  /* 0x0006a80001127983 */ /* 0x010ee80000300800 */
[----:B-1----:R-:W4:Y:S04]  /*15080*/  LDL.LU R15, [R1+0x424] ;  /* 0x00042400010f7983 */ /* 0x002f280000300800 */
[----:B------:R1:W-:Y:S04]  /*15090*/  STL [R1+0x810], R20 ;  /* 0x0008101401007387 */ /* 0x0003e80000100800 */
[----:B------:R0:W-:Y:S04]  /*150a0*/  STL [R1+0x81c], R23 ;  /* 0x00081c1701007387 */ /* 0x0001e80000100800 */
[----:B------:R0:W-:Y:S04]  /*150b0*/  STL [R1+0x804], R17 ;  /* 0x0008041101007387 */ /* 0x0001e80000100800 */
[----:B-1----:R-:W4:Y:S04]  /*150c0*/  LDL.LU R20, [R1+0x450] ;  /* 0x0004500001147983 */ /* 0x002f280000300800 */
[----:B------:R1:W-:Y:S04]  /*150d0*/  STL [R1+0x7e4], R64 ;  /* 0x0007e44001007387 */ /* 0x0003e80000100800 */
[----:B------:R-:W4:Y:S04]  /*150e0*/  LDL.LU R24, [R1+0x444] ;  /* 0x0004440001187983 */ /* 0x000f280000300800 */
[----:B0-----:R-:W4:Y:S04]  /*150f0*/  LDL.LU R23, [R1+0x410] ;  /* 0x0004100001177983 */ /* 0x001f280000300800 */
[----:B------:R-:W4:Y:S04]  /*15100*/  LDL.LU R17, [R1+0x698] ;  /* 0x0006980001117983 */ /* 0x000f280000300800 */
[----:B-1----:R-:W4:Y:S04]  /*15110*/  LDL.LU R64, [R1+0x69c] ;  /* 0x00069c0001407983 */ /* 0x002f280000300800 */
[----:B-----5:R0:W-:Y:S04]  /*15120*/  STL [R1+0x7d0], R3 ;  /* 0x0007d00301007387 */ /* 0x0201e80000100800 */
[----:B------:R1:W-:Y:S04]  /*15130*/  STL [R1+0x7d8], R51 ;  /* 0x0007d83301007387 */ /* 0x0003e80000100800 */
[----:B------:R1:W-:Y:S01]  /*15140*/  STL [R1+0x7d4], R50 ;  /* 0x0007d43201007387 */ /* 0x0003e20000100800 */
[----:B0-----:R-:W-:-:S03]  /*15150*/  FMUL.FTZ R3, R4, R8 ;  /* 0x0000000804037220 */ /* 0x001fc60000410000 */
[----:B------:R-:W-:Y:S04]  /*15160*/  STL [R1+0x7f4], R6 ;  /* 0x0007f40601007387 */ /* 0x000fe80000100800 */
[----:B-1----:R-:W4:Y:S04]  /*15170*/  LDL.LU R51, [R1+0x688] ;  /* 0x0006880001337983 */ /* 0x002f280000300800 */
[----:B------:R-:W4:Y:S04]  /*15180*/  LDL.LU R50, [R1+0x68c] ;  /* 0x00068c0001327983 */ /* 0x000f280000300800 */
[----:B------:R0:W-:Y:S04]  /*15190*/  STL [R1+0x7e8], R7 ;  /* 0x0007e80701007387 */ /* 0x0001e80000100800 */
[----:B------:R4:W-:Y:S01]  /*151a0*/  STL [R1+0x7cc], R2 ;  /* 0x0007cc0201007387 */ /* 0x0009e20000100800 */
[----:B--2---:R-:W-:-:S04]  /*151b0*/  FFMA.FTZ R21, R11, R16, R21 ;  /* 0x000000100b157223 */ /* 0x004fc80000010015 */
[----:B0-----:R-:W-:Y:S02]  /*151c0*/  FFMA.FTZ R7, R10, R3, R21 ;  /* 0x000000030a077223 */ /* 0x001fe40000010015 */
[----:B------:R-:W2:Y:S01]  /*151d0*/  LDL.LU R21, [R1+0x67c] ;  /* 0x00067c0001157983 */ /* 0x000ea20000300800 */
[----:B---3--:R-:W-:-:S03]  /*151e0*/  FFMA.FTZ R6, R69, R18, R22 ;  /* 0x0000001245067223 */ /* 0x008fc60000010016 */
[----:B------:R-:W3:Y:S01]  /*151f0*/  LDL.LU R22, [R1+0x678] ;  /* 0x0006780001167983 */ /* 0x000ee20000300800 */
[----:B----4-:R-:W-:-:S03]  /*15200*/  FADD.FTZ R2, R16, R15 ;  /* 0x0000000f10027221 */ /* 0x010fc60000010000 */
[----:B------:R0:W-:Y:S01]  /*15210*/  STL [R1+0x80c], R19 ;  /* 0x00080c1301007387 */ /* 0x0001e20000100800 */
[----:B------:R-:W-:-:S03]  /*15220*/  FADD.FTZ R2, R2, R3 ;  /* 0x0000000302027221 */ /* 0x000fc60000010000 */
[----:B------:R-:W4:Y:S04]  /*15230*/  LDL.LU R3, [R1+0x660] ;  /* 0x0006600001037983 */ /* 0x000f280000300800 */
[----:B------:R-:W4:Y:S04]  /*15240*/  LDL.LU R16, [R1+0x430] ;  /* 0x0004300001107983 */ /* 0x000f280000300800 */
[----:B0-----:R-:W4:Y:S01]  /*15250*/  LDL.LU R19, [R1+0x448] ;  /* 0x0004480001137983 */ /* 0x001f220000300800 */
[----:B------:R-:W-:-:S03]  /*15260*/  FADD.FTZ R20, R20, R18 ;  /* 0x0000001214147221 */ /* 0x000fc60000010000 */
[----:B------:R-:W4:Y:S04]  /*15270*/  LDL.LU R18, [R1+0x664] ;  /* 0x0006640001127983 */ /* 0x000f280000300800 */
[----:B------:R-:W4:Y:S01]  /*15280*/  LDL.LU R15, [R1+0x654] ;  /* 0x00065400010f7983 */ /* 0x000f220000300800 */
[----:B------:R-:W-:Y:S01]  /*15290*/  FFMA.FTZ R24, R68, R17, R24 ;  /* 0x0000001144187223 */ /* 0x000fe20000010018 */
[----:B------:R-:W-:Y:S02]  /*152a0*/  FFMA.FTZ R23, R23, R64, R6 ;  /* 0x0000004017177223 */ /* 0x000fe40000010006 */
[----:B------:R0:W-:Y:S04]  /*152b0*/  STL [R1+0x7f0], R13 ;  /* 0x0007f00d01007387 */ /* 0x0001e80000100800 */
[----:B------:R1:W-:Y:S01]  /*152c0*/  STL [R1+0x7ec], R12 ;  /* 0x0007ec0c01007387 */ /* 0x0003e20000100800 */
[----:B------:R-:W-:Y:S01]  /*152d0*/  FADD.FTZ R20, R20, R64 ;  /* 0x0000004014147221 */ /* 0x000fe20000010000 */
[----:B------:R-:W-:-:S02]  /*152e0*/  FMUL.FTZ R69, R5, R9 ;  /* 0x0000000905457220 */ /* 0x000fc40000410000 */
[----:B------:R1:W-:Y:S04]  /*152f0*/  STL [R1+0x7f8], R14 ;  /* 0x0007f80e01007387 */ /* 0x0003e80000100800 */
[----:B0-----:R-:W4:Y:S04]  /*15300*/  LDL.LU R13, [R1+0x438] ;  /* 0x00043800010d7983 */ /* 0x001f280000300800 */
[----:B-1----:R-:W4:Y:S01]  /*15310*/  LDL.LU R12, [R1+0x644] ;  /* 0x00064400010c7983 */ /* 0x002f220000300800 */
[----:B------:R-:W-:-:S03]  /*15320*/  FFMA.FTZ R67, R67, R51, R24 ;  /* 0x0000003343437223 */ /* 0x000fc60000010018 */
[----:B------:R-:W4:Y:S01]  /*15330*/  LDL.LU R6, [R1+0x640] ;  /* 0x0006400001067983 */ /* 0x000f220000300800 */
[----:B------:R-:W-:Y:S01]  /*15340*/  FFMA.FTZ R66, R66, R50, R23 ;  /* 0x0000003242427223 */ /* 0x000fe20000010017 */
[----:B------:R-:W-:Y:S01]  /*15350*/  FADD.FTZ R20, R20, R50 ;  /* 0x0000003214147221 */ /* 0x000fe20000010000 */
[----:B------:R-:W-:Y:S01]  /*15360*/  FFMA.FTZ R68, R0, R69, R7 ;  /* 0x0000004500447223 */ /* 0x000fe20000010007 */
[----:B------:R-:W4:Y:S04]  /*15370*/  LDL.LU R50, [R1+0x61c] ;  /* 0x00061c0001327983 */ /* 0x000f280000300800 */
[----:B------:R-:W4:Y:S04]  /*15380*/  LDL.LU R14, [R1+0x434] ;  /* 0x00043400010e7983 */ /* 0x000f280000300800 */
[----:B------:R0:W-:Y:S04]  /*15390*/  STL [R1+0x7dc], R52 ;  /* 0x0007dc3401007387 */ /* 0x0001e80000100800 */
[----:B------:R-:W-:Y:S04]  /*153a0*/  STL [R1+0x7e0], R53 ;  /* 0x0007e03501007387 */ /* 0x000fe80000100800 */
[----:B------:R-:W4:Y:S04]  /*153b0*/  LDL.LU R23, [R1+0x81c] ;  /* 0x00081c0001177983 */ /* 0x000f280000300800 */
[----:B------:R-:W4:Y:S01]  /*153c0*/  LDL.LU R24, [R1+0x820] ;  /* 0x0008200001187983 */ /* 0x000f220000300800 */
[----:B--2---:R-:W-:Y:S01]  /*153d0*/  FFMA.FTZ R66, R63, R21, R66 ;  /* 0x000000153f427223 */ /* 0x004fe20000010042 */
[----:B---3--:R-:W-:Y:S01]  /*153e0*/  FFMA.FTZ R67, R65, R22, R67 ;  /* 0x0000001641437223 */ /* 0x008fe20000010043 */
[----:B------:R-:W-:Y:S01]  /*153f0*/  FADD.FTZ R69, R69, R2 ;  /* 0x0000000245457221 */ /* 0x000fe20000010000 */
[----:B------:R-:W2:Y:S04]  /*15400*/  LDL.LU R7, [R1+0x43c] ;  /* 0x00043c0001077983 */ /* 0x000ea80000300800 */
[----:B------:R-:W3:Y:S01]  /*15410*/  LDL.LU R2, [R1+0x650] ;  /* 0x0006500001027983 */ /* 0x000ee20000300800 */
[----:B----4-:R-:W-:-:S03]  /*15420*/  FFMA.FTZ R67, R62, R3, R67 ;  /* 0x000000033e437223 */ /* 0x010fc60000010043 */
[----:B------:R-:W4:Y:S04]  /*15430*/  LDL.LU R62, [R1+0x62c] ;  /* 0x00062c00013e7983 */ /* 0x000f280000300800 */
[----:B0-----:R-:W2:Y:S01]  /*15440*/  LDL.LU R52, [R1+0x628] ;  /* 0x0006280001347983 */ /* 0x001ea20000300800 */
[----:B------:R-:W-:-:S03]  /*15450*/  FFMA.FTZ R66, R61, R18, R66 ;  /* 0x000000123d427223 */ /* 0x000fc60000010042 */
[----:B------:R-:W4:Y:S01]  /*15460*/  LDL.LU R61, [R1+0x440] ;  /* 0x00044000013d7983 */ /* 0x000f220000300800 */
[----:B------:R-:W-:-:S03]  /*15470*/  FADD.FTZ R19, R19, R17 ;  /* 0x0000001113137221 */ /* 0x000fc60000010000 */
[----:B------:R-:W3:Y:S01]  /*15480*/  LDL.LU R17, [R1+0x428] ;  /* 0x0004280001117983 */ /* 0x000ee20000300800 */
[----:B------:R-:W-:Y:S01]  /*15490*/  FFMA.FTZ R66, R16, R15, R66 ;  /* 0x0000000f10427223 */ /* 0x000fe20000010042 */
[----:B------:R-:W-:Y:S02]  /*154a0*/  FADD.FTZ R19, R19, R51 ;  /* 0x0000003313137221 */ /* 0x000fe40000010000 */
[----:B------:R-:W2:Y:S04]  /*154b0*/  LDL.LU R51, [R1+0x618] ;  /* 0x0006180001337983 */ /* 0x000ea80000300800 */
[----:B------:R-:W0:Y:S01]  /*154c0*/  SHFL.DOWN PT, R53, R69, 0x1, 0x1f ;  /* 0x08201f0045357f89 */ /* 0x000e2200000e0000 */
[----:B------:R-:W-:-:S03]  /*154d0*/  FADD.FTZ R63, R20, R21 ;  /* 0x00000015143f7221 */ /* 0x000fc60000010000 */
[----:B------:R-:W1:Y:S04]  /*154e0*/  SHFL.DOWN PT, R64, R68, 0x1, 0x1f ;  /* 0x08201f0044407f89 */ /* 0x000e6800000e0000 */
[----:B------:R-:W2:Y:S01]  /*154f0*/  LDL.LU R16, [R1+0x800] ;  /* 0x0008000001107983 */ /* 0x000ea20000300800 */
[----:B------:R-:W-:Y:S01]  /*15500*/  FFMA.FTZ R66, R13, R12, R66 ;  /* 0x0000000c0d427223 */ /* 0x000fe20000010042 */
[----:B------:R-:W-:Y:S01]  /*15510*/  FADD.FTZ R65, R19, R22 ;  /* 0x0000001613417221 */ /* 0x000fe20000010000 */
[----:B---3--:R-:W-:Y:S02]  /*15520*/  FFMA.FTZ R67, R17, R2, R67 ;  /* 0x0000000211437223 */ /* 0x008fe40000010043 */
[----:B----4-:R-:W-:Y:S01]  /*15530*/  FFMA.FTZ R66, R61, R62, R66 ;  /* 0x0000003e3d427223 */ /* 0x010fe20000010042 */
[----:B------:R-:W-:Y:S01]  /*15540*/  FADD.FTZ R65, R65, R3 ;  /* 0x0000000341417221 */ /* 0x000fe20000010000 */
[----:B------:R-:W3:Y:S02]  /*15550*/  S2R R19, SR_LANEID ;  /* 0x0000000000137919 */ /* 0x000ee40000000000 */
[----:B------:R-:W-:-:S02]  /*15560*/  FFMA.FTZ R66, R59, R50, R66 ;  /* 0x000000323b427223 */ /* 0x000fc40000010042 */
[----:B------:R-:W4:Y:S01]  /*15570*/  LDL.LU R59, [R1+0x608] ;  /* 0x00060800013b7983 */ /* 0x000f220000300800 */
[----:B------:R-:W-:Y:S01]  /*15580*/  FFMA.FTZ R67, R14, R6, R67 ;  /* 0x000000060e437223 */ /* 0x000fe20000010043 */
[----:B------:R-:W-:Y:S02]  /*15590*/  FADD.FTZ R65, R65, R2 ;  /* 0x0000000241417221 */ /* 0x000fe40000010000 */
[----:B------:R-:W4:Y:S01]  /*155a0*/  LDL.LU R2, [R1+0x5fc] ;  /* 0x0005fc0001027983 */ /* 0x000f220000300800 */
[----:B--2---:R-:W-:-:S03]  /*155b0*/  FFMA.FTZ R67, R7, R52, R67 ;  /* 0x0000003407437223 */ /* 0x004fc60000010043 */
[----:B------:R-:W2:Y:S01]  /*155c0*/  LDL.LU R3, [R1+0x5f8] ;  /* 0x0005f80001037983 */ /* 0x000ea20000300800 */
[----:B------:R-:W-:-:S03]  /*155d0*/  FFMA.FTZ R67, R60, R51, R67 ;  /* 0x000000333c437223 */ /* 0x000fc60000010043 */
[----:B------:R-:W2:Y:S01]  /*155e0*/  LDL.LU R60, [R1+0x5e8] ;  /* 0x0005e800013c7983 */ /* 0x000ea20000300800 */
[----:B------:R-:W-:Y:S01]  /*155f0*/  FADD.FTZ R65, R65, R6 ;  /* 0x0000000641417221 */ /* 0x000fe20000010000 */
[----:B------:R-:W-:Y:S02]  /*15600*/  FADD.FTZ R63, R63, R18 ;  /* 0x000000123f3f7221 */ /* 0x000fe40000010000 */
[----:B------:R-:W2:Y:S04]  /*15610*/  LDL.LU R21, [R1+0x814] ;  /* 0x0008140001157983 */ /* 0x000ea80000300800 */
[----:B------:R-:W2:Y:S04]  /*15620*/  LDL.LU R17, [R1+0x804] ;  /* 0x0008040001117983 */ /* 0x000ea80000300800 */
[----:B------:R-:W2:Y:S01]  /*15630*/  LDL.LU R22, [R1+0x818] ;  /* 0x0008180001167983 */ /* 0x000ea20000300800 */
[----:B---3--:R-:W-:-:S03]  /*15640*/  ISETP.GT.AND P1, PT, R19, 0x1e, PT ;  /* 0x0000001e1300780c */ /* 0x008fc60003f24270 */
[----:B------:R-:W3:Y:S04]  /*15650*/  LDL.LU R20, [R1+0x810] ;  /* 0x0008100001147983 */ /* 0x000ee80000300800 */
[----:B------:R-:W3:Y:S04]  /*15660*/  LDL.LU R14, [R1+0x7f8] ;  /* 0x0007f800010e7983 */ /* 0x000ee80000300800 */
[----:B------:R-:W3:Y:S04]  /*15670*/  LDL.LU R13, [R1+0x7f0] ;  /* 0x0007f000010d7983 */ /* 0x000ee80000300800 */
[----:B------:R-:W3:Y:S01]  /*15680*/  LDL.LU R7, [R1+0x7e8] ;  /* 0x0007e80001077983 */ /* 0x000ee20000300800 */
[----:B----4-:R-:W-:Y:S01]  /*15690*/  FFMA.FTZ R67, R58, R59, R67 ;  /* 0x0000003b3a437223 */ /* 0x010fe20000010043 */
[----:B------:R-:W-:-:S02]  /*156a0*/  FADD.FTZ R65, R65, R52 ;  /* 0x0000003441417221 */ /* 0x000fc40000010000 */
[----:B------:R-:W4:Y:S01]  /*156b0*/  LDL.LU R58, [R1+0x60c] ;  /* 0x00060c00013a7983 */ /* 0x000f220000300800 */
[----:B------:R-:W-:-:S03]  /*156c0*/  FADD.FTZ R63, R63, R15 ;  /* 0x0000000f3f3f7221 */ /* 0x000fc60000010000 */
[----:B------:R-:W3:Y:S01]  /*156d0*/  LDL.LU R19, [R1+0x80c] ;  /* 0x00080c0001137983 */ /* 0x000ee20000300800 */
[----:B--2---:R-:W-:-:S03]  /*156e0*/  FFMA.FTZ R67, R56, R3, R67 ;  /* 0x0000000338437223 */ /* 0x004fc60000010043 */
[----:B------:R-:W2:Y:S01]  /*156f0*/  LDL.LU R56, [R1+0x5dc] ;  /* 0x0005dc0001387983 */ /* 0x000ea20000300800 */
[----:B------:R-:W-:-:S03]  /*15700*/  FFMA.FTZ R67, R54, R60, R67 ;  /* 0x0000003c36437223 */ /* 0x000fc60000010043 */
[----:B------:R-:W3:Y:S01]  /*15710*/  LDL.LU R54, [R1+0x5ec] ;  /* 0x0005ec0001367983 */ /* 0x000ee20000300800 */
[----:B------:R-:W-:Y:S01]  /*15720*/  FADD.FTZ R65, R65, R51 ;  /* 0x0000003341417221 */ /* 0x000fe20000010000 */
[----:B------:R-:W-:Y:S01]  /*15730*/  FADD.FTZ R63, R63, R12 ;  /* 0x0000000c3f3f7221 */ /* 0x000fe20000010000 */
[----:B0-----:R-:W-:Y:S01]  /*15740*/  @!P1 FADD.FTZ R69, R69, R53 ;  /* 0x0000003545459221 */ /* 0x001fe20000010000 */
[----:B-1----:R-:W-:Y:S01]  /*15750*/  @!P1 FADD.FTZ R68, R68, R64 ;  /* 0x0000004044449221 */ /* 0x002fe20000010000 */
[----:B------:R-:W-:Y:S01]  /*15760*/  FADD.FTZ R65, R65, R59 ;  /* 0x0000003b41417221 */ /* 0x000fe20000010000 */
[----:B------:R-:W2:Y:S01]  /*15770*/  LDL.LU R18, [R1+0x808] ;  /* 0x0008080001127983 */ /* 0x000ea20000300800 */
[----:B------:R-:W0:Y:S03]  /*15780*/  S2R R59, SR_LANEID ;  /* 0x00000000003b7919 */ /* 0x000e260000000000 */
[----:B------:R-:W2:Y:S04]  /*15790*/  LDL.LU R6, [R1+0x7f4] ;  /* 0x0007f40001067983 */ /* 0x000ea80000300800 */
[----:B------:R1:W5:Y:S01]  /*157a0*/  LDL.LU R52, [R1+0x7dc] ;  /* 0x0007dc0001347983 */ /* 0x0003620000300800 */
[----:B----4-:R-:W-:Y:S01]  /*157b0*/  FFMA.FTZ R66, R57, R58, R66 ;  /* 0x0000003a39427223 */ /* 0x010fe20000010042 */
[----:B------:R-:W-:-:S02]  /*157c0*/  FADD.FTZ R63, R63, R62 ;  /* 0x0000003e3f3f7221 */ /* 0x000fc40000010000 */
[----:B------:R-:W4:Y:S01]  /*157d0*/  LDL.LU R57, [R1+0x5c8] ;  /* 0x0005c80001397983 */ /* 0x000f220000300800 */
[----:B------:R-:W-:-:S03]  /*157e0*/  FFMA.FTZ R66, R55, R2, R66 ;  /* 0x0000000237427223 */ /* 0x000fc60000010042 */
[----:B------:R-:W4:Y:S04]  /*157f0*/  LDL.LU R55, [R1+0x5d8] ;  /* 0x0005d80001377983 */ /* 0x000f280000300800 */
[----:B------:R-:W1:Y:S01]  /*15800*/  SHFL.DOWN PT, R62, R69, 0x2, 0x1f ;  /* 0x08401f00453e7f89 */ /* 0x000e6200000e0000 */
[----:B0-----:R-:W-:Y:S01]  /*15810*/  ISETP.GT.AND P1, PT, R59, 0x1d, PT ;  /* 0x0000001d3b00780c */ /* 0x001fe20003f24270 */
[----:B------:R-:W-:Y:S01]  /*15820*/  FADD.FTZ R63, R63, R50 ;  /* 0x000000323f3f7221 */ /* 0x000fe20000010000 */
[----:B---3--:R-:W-:Y:S01]  /*15830*/  FFMA.FTZ R66, R49, R54, R66 ;  /* 0x0000003631427223 */ /* 0x008fe20000010042 */
[----:B------:R-:W-:Y:S01]  /*15840*/  FADD.FTZ R65, R65, R3 ;  /* 0x0000000341417221 */ /* 0x000fe20000010000 */
[----:B------:R-:W0:Y:S01]  /*15850*/  SHFL.DOWN PT, R61, R68, 0x2, 0x1f ;  /* 0x08401f00443d7f89 */ /* 0x000e2200000e0000 */
[----:B------:R-:W-:-:S03]  /*15860*/  FADD.FTZ R63, R63, R58 ;  /* 0x0000003a3f3f7221 */ /* 0x000fc60000010000 */
[----:B------:R-:W3:Y:S01]  /*15870*/  LDL.LU R58, [R1+0x5bc] ;  /* 0x0005bc00013a7983 */ /* 0x000ee20000300800 */
[----:B--2---:R-:W-:-:S03]  /*15880*/  FFMA.FTZ R66, R47, R56, R66 ;  /* 0x000000382f427223 */ /* 0x004fc60000010042 */
[----:B------:R-:W2:Y:S01]  /*15890*/  LDL.LU R47, [R1+0x5a8] ;  /* 0x0005a800012f7983 */ /* 0x000ea20000300800 */
[----:B------:R-:W-:-:S03]  /*158a0*/  FADD.FTZ R65, R65, R60 ;  /* 0x0000003c41417221 */ /* 0x000fc60000010000 */
[----:B------:R-:W3:Y:S04]  /*158b0*/  LDL.LU R60, [R1+0x598] ;  /* 0x00059800013c7983 */ /* 0x000ee80000300800 */
[----:B------:R-:W3:Y:S01]  /*158c0*/  LDL.LU R15, [R1+0x7fc] ;  /* 0x0007fc00010f7983 */ /* 0x000ee20000300800 */
[----:B-1----:R-:W-:-:S03]  /*158d0*/  @!P1 FADD.FTZ R69, R69, R62 ;  /* 0x0000003e45459221 */ /* 0x002fc60000010000 */
[----:B------:R-:W3:Y:S04]  /*158e0*/  LDL.LU R49, [R1+0x59c] ;  /* 0x00059c0001317983 */ /* 0x000ee80000300800 */
[----:B------:R-:W2:Y:S01]  /*158f0*/  LDL.LU R62, [R1+0x5b8] ;  /* 0x0005b800013e7983 */ /* 0x000ea20000300800 */
[----:B------:R-:W-:-:S03]  /*15900*/  FADD.FTZ R63, R63, R2 ;  /* 0x000000023f3f7221 */ /* 0x000fc60000010000 */
[----:B------:R-:W3:Y:S01]  /*15910*/  LDL.LU R12, [R1+0x7ec] ;  /* 0x0007ec00010c7983 */ /* 0x000ee20000300800 */
[----:B------:R-:W-:-:S03]  /*15920*/  FADD.FTZ R63, R63, R54 ;  /* 0x000000363f3f7221 */ /* 0x000fc60000010000 */
[----:B------:R-:W3:Y:S04]  /*15930*/  LDL.LU R54, [R1+0x588] ;  /* 0x0005880001367983 */ /* 0x000ee80000300800 */
[----:B------:R1:W5:Y:S04]  /*15940*/  LDL.LU R64, [R1+0x7e4] ;  /* 0x0007e40001407983 */ /* 0x0003680000300800 */
[----:B------:R1:W5:Y:S04]  /*15950*/  LDL.LU R53, [R1+0x7e0] ;  /* 0x0007e00001357983 */ /* 0x0003680000300800 */
[----:B------:R1:W5:Y:S01]  /*15960*/  LDL.LU R51, [R1+0x7d8] ;  /* 0x0007d80001337983 */ /* 0x0003620000300800 */
[----:B----4-:R-:W-:Y:S01]  /*15970*/  FFMA.FTZ R67, R48, R55, R67 ;  /* 0x0000003730437223 */ /* 0x010fe20000010043 */
[----:B------:R-:W-:-:S02]  /*15980*/  FADD.FTZ R65, R65, R55 ;  /* 0x0000003741417221 */ /* 0x000fc40000010000 */
[----:B------:R-:W4:Y:S01]  /*15990*/  LDL.LU R48, [R1+0x5ac] ;  /* 0x0005ac0001307983 */ /* 0x000f220000300800 */
[----:B------:R-:W-:-:S03]  /*159a0*/  FFMA.FTZ R67, R46, R57, R67 ;  /* 0x000000392e437223 */ /* 0x000fc60000010043 */
[----:B------:R-:W4:Y:S01]  /*159b0*/  LDL.LU R46, [R1+0x5cc] ;  /* 0x0005cc00012e7983 */ /* 0x000f220000300800 */
[----:B------:R-:W-:-:S03]  /*159c0*/  FADD.FTZ R63, R63, R56 ;  /* 0x000000383f3f7221 */ /* 0x000fc60000010000 */
[----:B------:R-:W4:Y:S01]  /*159d0*/  LDL.LU R55, [R1+0x58c] ;  /* 0x00058c0001377983 */ /* 0x000f220000300800 */
[----:B------:R-:W-:-:S03]  /*159e0*/  FADD.FTZ R65, R65, R57 ;  /* 0x0000003941417221 */ /* 0x000fc60000010000 */
[----:B------:R-:W4:Y:S01]  /*159f0*/  LDL.LU R56, [R1+0x578] ;  /* 0x0005780001387983 */ /* 0x000f220000300800 */
[----:B0-----:R-:W-:-:S03]  /*15a00*/  @!P1 FADD.FTZ R68, R68, R61 ;  /* 0x0000003d44449221 */ /* 0x001fc60000010000 */
[----:B------:R-:W4:Y:S04]  /*15a10*/  LDL.LU R57, [R1+0x57c] ;  /* 0x00057c0001397983 */ /* 0x000f280000300800 */
[----:B------:R-:W4:Y:S04]  /*15a20*/  LDL.LU R61, [R1+0x568] ;  /* 0x00056800013d7983 */ /* 0x000f280000300800 */
[----:B------:R1:W5:Y:S04]  /*15a30*/  LDL.LU R50, [R1+0x7d4] ;  /* 0x0007d40001327983 */ /* 0x0003680000300800 */
[----:B------:R1:W5:Y:S01]  /*15a40*/  LDL.LU R3, [R1+0x7d0] ;  /* 0x0007d00001037983 */ /* 0x0003620000300800 */
[----:B--2---:R-:W-:Y:S01]  /*15a50*/  FFMA.FTZ R67, R44, R62, R67 ;  /* 0x0000003e2c437223 */ /* 0x004fe20000010043 */
[----:B------:R-:W-:-:S02]  /*15a60*/  FADD.FTZ R65, R65, R62 ;  /* 0x0000003e41417221 */ /* 0x000fc40000010000 */
[----:B------:R1:W5:Y:S01]  /*15a70*/  LDL.LU R2, [R1+0x7cc] ;  /* 0x0007cc0001027983 */ /* 0x0003620000300800 */
[----:B------:R-:W-:Y:S01]  /*15a80*/  FFMA.FTZ R67, R42, R47, R67 ;  /* 0x0000002f2a437223 */ /* 0x000fe20000010043 */
[----:B------:R-:W-:Y:S02]  /*15a90*/  FADD.FTZ R65, R65, R47 ;  /* 0x0000002f41417221 */ /* 0x000fe40000010000 */
[----:B------:R-:W2:Y:S04]  /*15aa0*/  LDL.LU R62, [R1+0x518] ;  /* 0x00051800013e7983 */ /* 0x000ea80000300800 */
[----:B------:R-:W2:Y:S01]  /*15ab0*/  LDL.LU R47, [R1+0x558] ;  /* 0x00055800012f7983 */ /* 0x000ea20000300800 */
[----:B---3--:R-:W-:Y:S01]  /*15ac0*/  FFMA.FTZ R67, R40, R60, R67 ;  /* 0x0000003c28437223 */ /* 0x008fe20000010043 */
[----:B------:R-:W-:-:S02]  /*15ad0*/  FADD.FTZ R65, R65, R60 ;  /* 0x0000003c41417221 */ /* 0x000fc40000010000 */
[----:B------:R-:W3:Y:S01]  /*15ae0*/  LDL.LU R60, [R1+0x548] ;  /* 0x00054800013c7983 */ /* 0x000ee20000300800 */
[----:B------:R-:W-:Y:S01]  /*15af0*/  FFMA.FTZ R67, R38, R54, R67 ;  /* 0x0000003626437223 */ /* 0x000fe20000010043 */
[----:B------:R-:W-:Y:S02]  /*15b00*/  FADD.FTZ R65, R65, R54 ;  /* 0x0000003641417221 */ /* 0x000fe40000010000 */
[----:B------:R-:W3:Y:S01]  /*15b10*/  LDL.LU R54, [R1+0x538] ;  /* 0x0005380001367983 */ /* 0x000ee20000300800 */
[----:B----4-:R-:W-:Y:S01]  /*15b20*/  FFMA.FTZ R66, R45, R46, R66 ;  /* 0x0000002e2d427223 */ /* 0x010fe20000010042 */
[----:B------:R-:W-:-:S03]  /*15b30*/  FADD.FTZ R63, R63, R46 ;  /* 0x0000002e3f3f7221 */ /* 0x000fc60000010000 */
[----:B------:R-:W-:Y:S01]  /*15b40*/  FFMA.FTZ R66, R43, R58, R66 ;  /* 0x0000003a2b427223 */ /* 0x000fe20000010042 */
[----:B------:R-:W-:Y:S02]  /*15b50*/  FADD.FTZ R63, R63, R58 ;  /* 0x0000003a3f3f7221 */ /* 0x000fe40000010000 */
[----:B------:R-:W4:Y:S01]  /*15b60*/  LDL.LU R58, [R1+0x56c] ;  /* 0x00056c00013a7983 */ /* 0x000f220000300800 */
[----:B------:R-:W-:Y:S01]  /*15b70*/  FFMA.FTZ R66, R41, R48, R66 ;  /* 0x0000003029427223 */ /* 0x000fe20000010042 */
[----:B------:R-:W-:Y:S01]  /*15b80*/  FADD.FTZ R63, R63, R48 ;  /* 0x000000303f3f7221 */ /* 0x000fe20000010000 */
[----:B------:R-:W-:Y:S01]  /*15b90*/  FFMA.FTZ R67, R36, R56, R67 ;  /* 0x0000003824437223 */ /* 0x000fe20000010043 */
[----:B------:R-:W4:Y:S01]  /*15ba0*/  LDL.LU R48, [R1+0x55c] ;  /* 0x00055c0001307983 */ /* 0x000f220000300800 */
[----:B------:R-:W-:Y:S01]  /*15bb0*/  FFMA.FTZ R66, R39, R49, R66 ;  /* 0x0000003127427223 */ /* 0x000fe20000010042 */
[----:B------:R-:W-:Y:S01]  /*15bc0*/  FADD.FTZ R63, R63, R49 ;  /* 0x000000313f3f7221 */ /* 0x000fe20000010000 */
[----:B------:R-:W-:Y:S01]  /*15bd0*/  FADD.FTZ R65, R65, R56 ;  /* 0x0000003841417221 */ /* 0x000fe20000010000 */
[----:B------:R-:W4:Y:S01]  /*15be0*/  LDL.LU R49, [R1+0x54c] ;  /* 0x00054c0001317983 */ /* 0x000f220000300800 */
[----:B------:R-:W-:Y:S01]  /*15bf0*/  FFMA.FTZ R66, R37, R55, R66 ;  /* 0x0000003725427223 */ /* 0x000fe20000010042 */
[----:B------:R-:W-:Y:S01]  /*15c00*/  FADD.FTZ R63, R63, R55 ;  /* 0x000000373f3f7221 */ /* 0x000fe20000010000 */
[----:B------:R-:W-:Y:S01]  /*15c10*/  ISETP.GT.AND P1, PT, R59, 0x1b, PT ;  /* 0x0000001b3b00780c */ /* 0x000fe20003f24270 */
[----:B------:R-:W4:Y:S01]  /*15c20*/  LDL.LU R55, [R1+0x53c] ;  /* 0x00053c0001377983 */ /* 0x000f220000300800 */
[----:B------:R-:W-:Y:S01]  /*15c30*/  FFMA.FTZ R66, R35, R57, R66 ;  /* 0x0000003923427223 */ /* 0x000fe20000010042 */
[----:B------:R-:W-:Y:S01]  /*15c40*/  FADD.FTZ R63, R63, R57 ;  /* 0x000000393f3f7221 */ /* 0x000fe20000010000 */
[----:B------:R-:W0:Y:S01]  /*15c50*/  S2UR UR8, SR_CgaCtaId ;  /* 0x00000000000879c3 */ /* 0x000e220000008800 */
[----:B------:R-:W4:Y:S01]  /*15c60*/  LDL.LU R57, [R1+0x52c] ;  /* 0x00052c0001397983 */ /* 0x000f220000300800 */
[----:B------:R-:W-:Y:S01]  /*15c70*/  FFMA.FTZ R67, R34, R61, R67 ;  /* 0x0000003d22437223 */ /* 0x000fe20000010043 */
[----:B------:R-:W-:-:S02]  /*15c80*/  FADD.FTZ R65, R65, R61 ;  /* 0x0000003d41417221 */ /* 0x000fc40000010000 */
[----:B------:R-:W4:Y:S01]  /*15c90*/  LDL.LU R56, [R1+0x528] ;  /* 0x0005280001387983 */ /* 0x000f220000300800 */
[----:B------:R-:W-:Y:S02]  /*15ca0*/  UMOV UR7, 0x400 ;  /* 0x0000040000077882 */ /* 0x000fe40000000000 */
[----:B------:R-:W0:Y:S01]  /*15cb0*/  LDC.64 R40, c[0x0][0x268] ;  /* 0x00009a00ff287b82 */ /* 0x000e220000000a00 */
[----:B------:R-:W4:Y:S01]  /*15cc0*/  LDL.LU R61, [R1+0x504] ;  /* 0x00050400013d7983 */ /* 0x000f220000300800 */
[----:B--2---:R-:W-:Y:S01]  /*15cd0*/  FFMA.FTZ R67, R32, R47, R67 ;  /* 0x0000002f20437223 */ /* 0x004fe20000010043 */
[----:B------:R-:W-:Y:S02]  /*15ce0*/  FADD.FTZ R65, R65, R47 ;  /* 0x0000002f41417221 */ /* 0x000fe40000010000 */
        /* <DEDUP_REMOVED lines=8> */
[----:B------:R-:W-:Y:S02]  /*15d70*/  FADD.FTZ R63, R63, R58 ;  /* 0x0000003a3f3f7221 */ /* 0x000fe40000010000 */
[----:B------:R-:W4:Y:S01]  /*15d80*/  LDL.LU R58, [R1+0x51c] ;  /* 0x00051c00013a7983 */ /* 0x000f220000300800 */
[----:B------:R-:W-:Y:S01]  /*15d90*/  FFMA.FTZ R66, R31, R48, R66 ;  /* 0x000000301f427223 */ /* 0x000fe20000010042 */
[----:B------:R-:W-:-:S02]  /*15da0*/  FADD.FTZ R63, R63, R48 ;  /* 0x000000303f3f7221 */ /* 0x000fc40000010000 */
[----:B------:R-:W3:Y:S01]  /*15db0*/  LDL.LU R48, [R1+0x490] ;  /* 0x0004900001307983 */ /* 0x000ee20000300800 */
[----:B------:R-:W-:Y:S01]  /*15dc0*/  FFMA.FTZ R66, R29, R49, R66 ;  /* 0x000000311d427223 */ /* 0x000fe20000010042 */
[----:B------:R-:W-:Y:S02]  /*15dd0*/  FADD.FTZ R63, R63, R49 ;  /* 0x000000313f3f7221 */ /* 0x000fe40000010000 */
[----:B------:R-:W3:Y:S01]  /*15de0*/  LDL.LU R49, [R1+0x48c] ;  /* 0x00048c0001317983 */ /* 0x000ee20000300800 */
[----:B------:R-:W-:Y:S01]  /*15df0*/  FFMA.FTZ R66, R27, R55, R66 ;  /* 0x000000371b427223 */ /* 0x000fe20000010042 */
[----:B------:R-:W-:Y:S02]  /*15e00*/  FADD.FTZ R63, R63, R55 ;  /* 0x000000373f3f7221 */ /* 0x000fe40000010000 */
[----:B------:R-:W3:Y:S01]  /*15e10*/  LDL.LU R55, [R1+0x484] ;  /* 0x0004840001377983 */ /* 0x000ee20000300800 */
[----:B------:R-:W-:Y:S01]  /*15e20*/  FFMA.FTZ R66, R25, R57, R66 ;  /* 0x0000003919427223 */ /* 0x000fe20000010042 */
[----:B------:R-:W-:-:S02]  /*15e30*/  FADD.FTZ R63, R63, R57 ;  /* 0x000000393f3f7221 */ /* 0x000fc40000010000 */
[----:B------:R-:W3:Y:S01]  /*15e40*/  LDL.LU R57, [R1+0x488] ;  /* 0x0004880001397983 */ /* 0x000ee20000300800 */
[----:B------:R-:W-:Y:S01]  /*15e50*/  FFMA.FTZ R67, R26, R56, R67 ;  /* 0x000000381a437223 */ /* 0x000fe20000010043 */
[----:B------:R-:W-:Y:S02]  /*15e60*/  FADD.FTZ R65, R65, R56 ;  /* 0x0000003841417221 */ /* 0x000fe40000010000 */
[----:B------:R-:W3:Y:S04]  /*15e70*/  LDL.LU R56, [R1+0x494] ;  /* 0x0004940001387983 */ /* 0x000ee80000300800 */
[----:B------:R-:W1:Y:S04]  /*15e80*/  SHFL.DOWN PT, R45, R68, 0x4, 0x1f ;  /* 0x08801f00442d7f89 */ /* 0x000e6800000e0000 */
[----:B------:R-:W0:Y:S01]  /*15e90*/  SHFL.DOWN PT, R46, R69, 0x4, 0x1f ;  /* 0x08801f00452e7f89 */ /* 0x000e2200000e0000 */
[----:B-1----:R-:W-:Y:S01]  /*15ea0*/  @!P1 FADD.FTZ R68, R68, R45 ;  /* 0x0000002d44449221 */ /* 0x002fe20000010000 */
[----:B0-----:R-:W-:Y:S01]  /*15eb0*/  @!P1 FADD.FTZ R69, R69, R46 ;  /* 0x0000002e45459221 */ /* 0x001fe20000010000 */
[----:B----4-:R-:W-:Y:S01]  /*15ec0*/  FFMA.FTZ R66, R23, R58, R66 ;  /* 0x0000003a17427223 */ /* 0x010fe20000010042 */
[----:B------:R-:W-:-:S02]  /*15ed0*/  FADD.FTZ R63, R63, R58 ;  /* 0x0000003a3f3f7221 */ /* 0x000fc40000010000 */
[----:B------:R-:W4:Y:S01]  /*15ee0*/  LDL.LU R58, [R1+0x480] ;  /* 0x00048000013a7983 */ /* 0x000f220000300800 */
[----:B--2---:R-:W-:Y:S01]  /*15ef0*/  FFMA.FTZ R66, R21, R47, R66 ;  /* 0x0000002f15427223 */ /* 0x004fe20000010042 */
[----:B------:R-:W-:-:S03]  /*15f00*/  FADD.FTZ R63, R63, R47 ;  /* 0x0000002f3f3f7221 */ /* 0x000fc60000010000 */
[----:B---3--:R-:W-:Y:S01]  /*15f10*/  FFMA.FTZ R66, R19, R60, R66 ;  /* 0x0000003c13427223 */ /* 0x008fe20000010042 */
[----:B------:R-:W-:Y:S02]  /*15f20*/  FADD.FTZ R63, R63, R60 ;  /* 0x0000003c3f3f7221 */ /* 0x000fe40000010000 */
[----:B------:R-:W2:Y:S01]  /*15f30*/  LDL R60, [R1+0x7c0] ;  /* 0x0007c000013c7983 */ /* 0x000ea20000100800 */
[----:B------:R-:W-:-:S03]  /*15f40*/  FFMA.FTZ R66, R17, R54, R66 ;  /* 0x0000003611427223 */ /* 0x000fc60000010042 */
[----:B------:R-:W3:Y:S04]  /*15f50*/  LDL R17, [R1+0x7c8] ;  /* 0x0007c80001117983 */ /* 0x000ee80000100800 */
[----:B------:R-:W0:Y:S04]  /*15f60*/  SHFL.DOWN PT, R33, R68, 0x8, 0x1f ;  /* 0x09001f0044217f89 */ /* 0x000e2800000e0000 */
[----:B------:R-:W1:Y:S01]  /*15f70*/  SHFL.DOWN PT, R34, R69, 0x8, 0x1f ;  /* 0x09001f0045227f89 */ /* 0x000e6200000e0000 */
[----:B------:R-:W-:Y:S01]  /*15f80*/  ISETP.GT.AND P1, PT, R59, 0x17, PT ;  /* 0x000000173b00780c */ /* 0x000fe20003f24270 */
[----:B------:R-:W-:-:S04]  /*15f90*/  FFMA.FTZ R67, R24, R62, R67 ;  /* 0x0000003e18437223 */ /* 0x000fc80000010043 */
[----:B------:R-:W-:Y:S01]  /*15fa0*/  FFMA.FTZ R67, R22, R61, R67 ;  /* 0x0000003d16437223 */ /* 0x000fe20000010043 */
[----:B------:R-:W-:-:S07]  /*15fb0*/  FADD.FTZ R65, R65, R62 ;  /* 0x0000003e41417221 */ /* 0x000fce0000010000 */
[----:B0-----:R-:W-:Y:S01]  /*15fc0*/  @!P1 FADD.FTZ R68, R68, R33 ;  /* 0x0000002144449221 */ /* 0x001fe20000010000 */
[----:B-1----:R-:W-:-:S04]  /*15fd0*/  @!P1 FADD.FTZ R69, R69, R34 ;  /* 0x0000002245459221 */ /* 0x002fc80000010000 */
[----:B------:R-:W0:Y:S04]  /*15fe0*/  SHFL.DOWN PT, R21, R68, 0x10, 0x1f ;  /* 0x0a001f0044157f89 */ /* 0x000e2800000e0000 */
[----:B------:R-:W1:Y:S01]  /*15ff0*/  SHFL.DOWN PT, R22, R69, 0x10, 0x1f ;  /* 0x0a001f0045167f89 */ /* 0x000e6200000e0000 */
[----:B------:R-:W-:Y:S01]  /*16000*/  FADD.FTZ R65, R65, R61 ;  /* 0x0000003d41417221 */ /* 0x000fe20000010000 */
[----:B------:R-:W-:Y:S01]  /*16010*/  FFMA.FTZ R67, R20, R48, R67 ;  /* 0x0000003014437223 */ /* 0x000fe20000010043 */
[----:B------:R-:W-:Y:S02]  /*16020*/  ISETP.GT.AND P1, PT, R59, 0xf, PT ;  /* 0x0000000f3b00780c */ /* 0x000fe40003f24270 */
[----:B------:R-:W-:Y:S01]  /*16030*/  FADD.FTZ R65, R65, R48 ;  /* 0x0000003041417221 */ /* 0x000fe20000010000 */
[----:B------:R-:W-:Y:S01]  /*16040*/  FFMA.FTZ R67, R18, R49, R67 ;  /* 0x0000003112437223 */ /* 0x000fe20000010043 */
[----:B------:R-:W-:-:S02]  /*16050*/  FADD.FTZ R63, R63, R54 ;  /* 0x000000363f3f7221 */ /* 0x000fc40000010000 */
[----:B------:R-:W-:Y:S01]  /*16060*/  FADD.FTZ R65, R65, R49 ;  /* 0x0000003141417221 */ /* 0x000fe20000010000 */
[----:B------:R-:W-:Y:S01]  /*16070*/  FFMA.FTZ R67, R16, R55, R67 ;  /* 0x0000003710437223 */ /* 0x000fe20000010043 */
[----:B------:R-:W-:Y:S01]  /*16080*/  FFMA.FTZ R66, R15, R56, R66 ;  /* 0x000000380f427223 */ /* 0x000fe20000010042 */
[----:B------:R-:W-:Y:S01]  /*16090*/  FADD.FTZ R63, R63, R56 ;  /* 0x000000383f3f7221 */ /* 0x000fe20000010000 */
[----:B------:R-:W-:Y:S01]  /*160a0*/  FADD.FTZ R65, R65, R55 ;  /* 0x0000003741417221 */ /* 0x000fe20000010000 */
[----:B------:R-:W-:Y:S01]  /*160b0*/  FFMA.FTZ R67, R14, R6, R67 ;  /* 0x000000060e437223 */ /* 0x000fe20000010043 */
[----:B------:R-:W-:Y:S01]  /*160c0*/  UIADD3 UR6, UR7, 0x90, URZ ;  /* 0x0000009007067890 */ /* 0x000fe2000fffe03f */
[----:B------:R-:W-:Y:S01]  /*160d0*/  FFMA.FTZ R66, R13, R57, R66 ;  /* 0x000000390d427223 */ /* 0x000fe20000010042 */
[----:B------:R-:W-:Y:S01]  /*160e0*/  FADD.FTZ R6, R65, R6 ;  /* 0x0000000641067221 */ /* 0x000fe20000010000 */
[----:B------:R-:W-:Y:S01]  /*160f0*/  FADD.FTZ R63, R63, R57 ;  /* 0x000000393f3f7221 */ /* 0x000fe20000010000 */
[----:B0-----:R-:W-:Y:S01]  /*16100*/  @!P1 FADD.FTZ R68, R68, R21 ;  /* 0x0000001544449221 */ /* 0x001fe20000010000 */
[----:B------:R-:W-:Y:S01]  /*16110*/  FFMA.FTZ R67, R12, R7, R67 ;  /* 0x000000070c437223 */ /* 0x000fe20000010043 */
[----:B------:R-:W-:Y:S01]  /*16120*/  ULEA UR6, UR8, UR6, 0x18 ;  /* 0x0000000608067291 */ /* 0x000fe2000f8ec03f */
[----:B-1----:R-:W-:Y:S01]  /*16130*/  @!P1 FADD.FTZ R69, R69, R22 ;  /* 0x0000001645459221 */ /* 0x002fe20000010000 */
[----:B------:R-:W-:Y:S01]  /*16140*/  ISETP.NE.AND P1, PT, R59, RZ, PT ;  /* 0x000000ff3b00720c */ /* 0x000fe20003f25270 */
[----:B------:R-:W-:Y:S01]  /*16150*/  FADD.FTZ R7, R6, R7 ;  /* 0x0000000706077221 */ /* 0x000fe20000010000 */
[----:B------:R-:W-:-:S03]  /*16160*/  FFMA.FTZ R12, R10, R8, R67 ;  /* 0x000000080a0c7223 */ /* 0x000fc60000010043 */
[----:B------:R-:W-:Y:S01]  /*16170*/  FADD.FTZ R14, R7, R8 ;  /* 0x00000008070e7221 */ /* 0x000fe20000010000 */
[----:B------:R-:W-:Y:S01]  /*16180*/  BSSY B0, `(.L_x_2746) ;  /* 0x0000030000007945 */ /* 0x000fe20003800000 */
[----:B----4-:R-:W-:Y:S01]  /*16190*/  FFMA.FTZ R11, R11, R58, R66 ;  /* 0x0000003a0b0b7223 */ /* 0x010fe20000010042 */
[----:B------:R-:W-:-:S03]  /*161a0*/  FADD.FTZ R6, R63, R58 ;  /* 0x0000003a3f067221 */ /* 0x000fc60000010000 */
[----:B------:R-:W-:Y:S01]  /*161b0*/  FFMA.FTZ R13, R0, R9, R11 ;  /* 0x00000009000d7223 */ /* 0x000fe2000001000b */
[----:B--2---:R-:W-:Y:S01]  /*161c0*/  ISETP.NE.AND P2, PT, R60, RZ, PT ;  /* 0x000000ff3c00720c */ /* 0x004fe20003f45270 */
[----:B------:R-:W-:Y:S01]  /*161d0*/  FADD.FTZ R15, R6, R9 ;  /* 0x00000009060f7221 */ /* 0x000fe20000010000 */
[----:B------:R-:W-:Y:S02]  /*161e0*/  LEA R0, R60, UR6, 0x4 ;  /* 0x000000063c007c11 */ /* 0x000fe4000f8e20ff */
[----:B------:R-:W-:-:S03]  /*161f0*/  MOV R6, UR9 ;  /* 0x0000000900067c02 */ /* 0x000fc60008000f00 */
        /* <DEDUP_REMOVED lines=8> */
[----:B------:R-:W2:Y:S04]  /*16280*/  LDS.128 R8, [UR6+0x20] ;  /* 0x00002006ff087984 */ /* 0x000ea80008000c00 */
[----:B------:R-:W3:Y:S04]  /*16290*/  LDS.128 R28, [UR6+0x30] ;  /* 0x00003006ff1c7984 */ /* 0x000ee80008000c00 */
[----:B------:R-:W4:Y:S04]  /*162a0*/  LDS.128 R24, [UR6+0x40] ;  /* 0x00004006ff187984 */ /* 0x000f280008000c00 */
[----:B------:R-:W4:Y:S04]  /*162b0*/  LDS.128 R20, [UR6+0x50] ;  /* 0x00005006ff147984 */ /* 0x000f280008000c00 */
[----:B0-----:R-:W0:Y:S01]  /*162c0*/  LDS.128 R16, [UR6+0x60] ;  /* 0x00006006ff107984 */ /* 0x001e220008000c00 */
[----:B-1----:R-:W-:Y:S01]  /*162d0*/  FADD.FTZ R7, R68, R32 ;  /* 0x0000002044077221 */ /* 0x002fe20000010000 */
[----:B------:R-:W-:-:S02]  /*162e0*/  FADD.FTZ R36, R69, R33 ;  /* 0x0000002145247221 */ /* 0x000fc40000010000 */
        /* <DEDUP_REMOVED lines=25> */
.L_x_2747:
[----:B------:R-:W-:Y:S05]  /*16480*/  BSYNC B0 ;  /* 0x0000000000007941 */ /* 0x000fea0003800000 */
.L_x_2746:
[----:B------:R-:W-:Y:S06]  /*16490*/  BAR.SYNC.DEFER_BLOCKING 0x0 ;  /* 0x0000000000007b1d */ /* 0x000fec0000010000 */
[----:B------:R-:W-:Y:S04]  /*164a0*/  BSSY B0, `(.L_x_2748) ;  /* 0x0000025000007945 */ /* 0x000fe80003800000 */
[----:B------:R-:W-:Y:S05]  /*164b0*/  @P3 BRA `(.L_x_2749) ;  /* 0x00000000008c3947 */ /* 0x000fea0003800000 */
[----:B------:R-:W1:Y:S04]  /*164c0*/  LDS.128 R32, [R0+0x380] ;  /* 0x0003800000207984 */ /* 0x000e680000000c00 */
[----:B------:R-:W2:Y:S04]  /*164d0*/  LDS.128 R28, [R0+0x700] ;  /* 0x00070000001c7984 */ /* 0x000ea80000000c00 */
[----:B------:R-:W3:Y:S04]  /*164e0*/  LDS.128 R24, [R0+0xa80] ;  /* 0x000a800000187984 */ /* 0x000ee80000000c00 */
[----:B------:R-:W4:Y:S04]  /*164f0*/  LDS.128 R20, [R0+0xe00] ;  /* 0x000e000000147984 */ /* 0x000f280000000c00 */
[----:B0-----:R-:W0:Y:S04]  /*16500*/  LDS.128 R16, [R0+0x1180] ;  /* 0x0011800000107984 */ /* 0x001e280000000c00 */
[----:B------:R-:W0:Y:S04]  /*16510*/  LDS.128 R8, [R0+0x1500] ;  /* 0x0015000000087984 */ /* 0x000e280000000c00 */
        /* <DEDUP_REMOVED lines=29> */
.L_x_2749:
[----:B------:R-:W-:Y:S05]  /*166f0*/  BSYNC B0 ;  /* 0x0000000000007941 */ /* 0x000fea0003800000 */
.L_x_2748:
        /* <DEDUP_REMOVED lines=8> */
[----:B0-----:R-:W-:-:S02]  /*16780*/  LEA R17, R9, R9, 0x1 ;  /* 0x0000000909117211 */ /* 0x001fc400078e08ff */
        /* <DEDUP_REMOVED lines=20> */
.L_x_2751:
[----:B------:R-:W-:Y:S05]  /*168d0*/  BSYNC B0 ;  /* 0x0000000000007941 */ /* 0x000fea0003800000 */
.L_x_2750:
[----:B------:R-:W-:-:S06]  /*168e0*/  UISETP.GE.U32.AND UP0, UPT, UR7, 0x2, UPT ;  /* 0x000000020700788c */ /* 0x000fcc000bf06070 */
[----:B------:R-:W-:-:S13]  /*168f0*/  PLOP3.LUT P1, PT, PT, PT, UP0, 0x80, 0x0 ;  /* 0x000000000000781c */ /* 0x000fda0003f2f008 */
[----:B------:R-:W-:Y:S05]  /*16900*/  @!P1 BRA `(.L_x_2752) ;  /* 0x0000001000b49947 */ /* 0x000fea0003800000 */
[----:B--2---:R-:W0:Y:S01]  /*16910*/  LDC R8, c[0x0][0x10] ;  /* 0x00000400ff087b82 */ /* 0x004e220000000800 */
        /* <DEDUP_REMOVED lines=36> */
.L_x_2755:
[----:B------:R-:W2:Y:S04]  /*16b60*/  LDG.E.STRONG.GPU R0, desc[UR10][R12.64] ;  /* 0x0000000a0c007981 */ /* 0x000ea8000c1ef900 */
[----:B--2---:R-:W-:Y:S04]  /*16b70*/  CCTL.IVALL ;  /* 0x00000000ff00798f */ /* 0x004fe80002000000 */
[----:B------:R0:W-:Y:S01]  /*16b80*/  STL [R1], R0 ;  /* 0x0000000001007387 */ /* 0x0001e20000100800 */
[----:B------:R-:W-:-:S13]  /*16b90*/  ISETP.NE.AND P1, PT, R0, UR6, PT ;  /* 0x0000000600007c0c */ /* 0x000fda000bf25270 */
[----:B0-----:R-:W-:Y:S05]  /*16ba0*/  @P1 BRA `(.L_x_2755) ;  /* 0xfffffffc00ec1947 */ /* 0x001fea000383ffff */
.L_x_2754:
[----:B------:R-:W-:Y:S05]  /*16bb0*/  BSYNC B0 ;  /* 0x0000000000007941 */ /* 0x000fea0003800000 */
.L_x_2753:
        /* <DEDUP_REMOVED lines=18> */
.L_x_2759:
        /* <DEDUP_REMOVED lines=115> */
.L_x_2758:
        /* <DEDUP_REMOVED lines=61> */
.L_x_2760:
[----:B------:R-:W-:-:S13]  /*177e0*/  ISETP.NE.OR P1, PT, R0, RZ, P1 ;  /* 0x000000ff0000720c */ /* 0x000fda0000f25670 */
[----:B------:R-:W-:Y:S05]  /*177f0*/  @!P1 BRA `(.L_x_2756) ;  /* 0x00000000007c9947 */ /* 0x000fea0003800000 */
.L_x_2757:
        /* <DEDUP_REMOVED lines=31> */
.L_x_2756:
        /* <DEDUP_REMOVED lines=11> */
.L_x_2762:
[----:B------:R-:W-:Y:S05]  /*17aa0*/  BSYNC B0 ;  /* 0x0000000000007941 */ /* 0x000fea0003800000 */
.L_x_2761:
        /* <DEDUP_REMOVED lines=19> */
.L_x_2752:
[----:B------:R-:W1:Y:S01]  /*17be0*/  S2UR UR7, SR_CgaCtaId ;  /* 0x00000000000779c3 */ /* 0x000e620000008800 */
[----:B------:R-:W-:Y:S01]  /*17bf0*/  UMOV UR6, 0x400 ;  /* 0x0000040000067882 */ /* 0x000fe20000000000 */
[----:B0-----:R-:W-:Y:S01]  /*17c00*/  HFMA2.MMA R17, -RZ, RZ, 0, 0 ;  /* 0x00000000ff117435 */ /* 0x001fe200000001ff */
[----:B------:R-:W-:Y:S01]  /*17c10*/  ISETP.NE.AND P3, PT, RZ, UR15, PT ;  /* 0x0000000fff007c0c */ /* 0x000fe2000bf65270 */
[----:B------:R-:W-:Y:S01]  /*17c20*/  ULDC.64 UR18, c[0x0][0x288] ;  /* 0x0000a20000127ab9 */ /* 0x000fe20000000a00 */
[----:B------:R-:W-:Y:S01]  /*17c30*/  ULDC.64 UR8, c[0x0][0x290] ;  /* 0x0000a40000087ab9 */ /* 0x000fe20000000a00 */
[----:B-1----:R-:W-:-:S09]  /*17c40*/  ULEA UR6, UR7, UR6, 0x18 ;  /* 0x0000000607067291 */ /* 0x002fd2000f8ec03f */
[----:B------:R-:W-:Y:S01]  /*17c50*/  @!P2 STS.64 [UR6+0x88], R68 ;  /* 0x00008844ff00a988 */ /* 0x000fe20008000a06 */
[----:B------:R-:W-:Y:S06]  /*17c60*/  BAR.SYNC.DEFER_BLOCKING 0x0 ;  /* 0x0000000000007b1d */ /* 0x000fec0000010000 */
[----:B--2---:R-:W0:Y:S01]  /*17c70*/  LDS.64 R6, [UR6+0x88] ;  /* 0x00008806ff067984 */ /* 0x004e220008000a00 */
[----:B------:R-:W-:Y:S02]  /*17c80*/  ULDC UR6, c[0x0][0x2bc] ;  /* 0x0000af0000067ab9 */ /* 0x000fe40000000800 */
[----:B0-----:R-:W-:Y:S01]  /*17c90*/  FMUL.FTZ R0, R6, UR6 ;  /* 0x0000000606007c20 */ /* 0x001fe20008410000 */
[----:B------:R-:W-:Y:S01]  /*17ca0*/  FMUL.FTZ R7, R7, UR6 ;  /* 0x0000000607077c20 */ /* 0x000fe20008410000 */
[----:B------:R-:W-:-:S06]  /*17cb0*/  ULDC.64 UR6, c[0x0][0x210] ;  /* 0x0000840000067ab9 */ /* 0x000fcc0000000a00 */
.L_x_2768:
[----:B------:R-:W-:-:S05]  /*17cc0*/  LEA R16, R17, UR14, 0x3 ;  /* 0x0000000e11107c11 */ /* 0x000fca000f8e18ff */
[----:B0-----:R-:W2:Y:S04]  /*17cd0*/  LDL.128 R12, [R16+0x10] ;  /* 0x00001000100c7983 */ /* 0x001ea80000100c00 */
[----:B-1----:R0:W3:Y:S01]  /*17ce0*/  LDL.128 R8, [R16+0x210] ;  /* 0x0002100010087983 */ /* 0x0020e20000100c00 */
[----:B------:R-:W-:Y:S01]  /*17cf0*/  BSSY B0, `(.L_x_2763) ;  /* 0x0000037000007945 */ /* 0x000fe20003800000 */
[----:B--2---:R-:W-:Y:S01]  /*17d00*/  FADD.FTZ R12, R12, -UR16 ;  /* 0x800000100c0c7e21 */ /* 0x004fe20008010000 */
[----:B------:R-:W-:Y:S01]  /*17d10*/  FADD.FTZ R13, R13, -UR16 ;  /* 0x800000100d0d7e21 */ /* 0x000fe20008010000 */
[----:B------:R-:W-:Y:S01]  /*17d20*/  FADD.FTZ R14, R14, -UR16 ;  /* 0x800000100e0e7e21 */ /* 0x000fe20008010000 */
[----:B------:R-:W-:Y:S01]  /*17d30*/  FADD.FTZ R15, R15, -UR16 ;  /* 0x800000100f0f7e21 */ /* 0x000fe20008010000 */
[----:B------:R-:W-:Y:S01]  /*17d40*/  FMUL.FTZ R23, R12, UR12 ;  /* 0x0000000c0c177c20 */ /* 0x000fe20008410000 */
[----:B------:R-:W-:Y:S01]  /*17d50*/  FMUL.FTZ R22, R13, UR12 ;  /* 0x0000000c0d167c20 */ /* 0x000fe20008410000 */
[----:B------:R-:W-:-:S02]  /*17d60*/  FMUL.FTZ R25, R14, UR12 ;  /* 0x0000000c0e197c20 */ /* 0x000fc40008410000 */
[----:B-----5:R-:W-:Y:S01]  /*17d70*/  @P3 FFMA.FTZ R6, R23, R4, R2 ;  /* 0x0000000417063223 */ /* 0x020fe20000010002 */
[----:B------:R-:W-:-:S03]  /*17d80*/  @P3 FFMA.FTZ R12, R22, R5, R3 ;  /* 0x00000005160c3223 */ /* 0x000fc60000010003 */
[----:B------:R-:W-:Y:S01]  /*17d90*/  @P3 FMUL.FTZ R13, R6, -1.4426950216293334961 ;  /* 0xbfb8aa3b060d3820 */ /* 0x000fe20000410000 */
[----:B------:R-:W-:-:S05]  /*17da0*/  @P3 FMUL.FTZ R18, R12, -1.4426950216293334961 ;  /* 0xbfb8aa3b0c123820 */ /* 0x000fca0000410000 */
[----:B------:R-:W0:Y:S08]  /*17db0*/  @P3 MUFU.EX2 R13, R13 ;  /* 0x0000000d000d3308 */ /* 0x000e300000000800 */
[----:B------:R-:W1:Y:S01]  /*17dc0*/  @P3 MUFU.EX2 R18, R18 ;  /* 0x0000001200123308 */ /* 0x000e620000000800 */
[----:B0-----:R-:W-:-:S07]  /*17dd0*/  @P3 FADD.FTZ R16, R13, 1 ;  /* 0x3f8000000d103421 */ /* 0x001fce0000010000 */
[----:B------:R-:W0:Y:S01]  /*17de0*/  @P3 MUFU.RCP R19, R16 ;  /* 0x0000001000133308 */ /* 0x000e220000001000 */
[----:B-1----:R-:W-:Y:S01]  /*17df0*/  @P3 FADD.FTZ R20, R18, 1 ;  /* 0x3f80000012143421 */ /* 0x002fe20000010000 */
[----:B------:R-:W-:-:S06]  /*17e00*/  FMUL.FTZ R18, R15, UR12 ;  /* 0x0000000c0f127c20 */ /* 0x000fcc0008410000 */
[----:B------:R-:W1:Y:S01]  /*17e10*/  @P3 MUFU.RCP R20, R20 ;  /* 0x0000001400143308 */ /* 0x000e620000001000 */
[----:B0-----:R-:W-:Y:S01]  /*17e20*/  @P3 FADD.FTZ R21, -R19, 1 ;  /* 0x3f80000013153421 */ /* 0x001fe20000010100 */
[----:B---3--:R-:W-:-:S03]  /*17e30*/  @P3 FMUL.FTZ R19, R8, R19 ;  /* 0x0000001308133220 */ /* 0x008fc60000410000 */
[----:B------:R-:W-:Y:S01]  /*17e40*/  @P3 FFMA.FTZ R6, R6, R21, 1 ;  /* 0x3f80000006063423 */ /* 0x000fe20000010015 */
[----:B------:R-:W-:-:S03]  /*17e50*/  LEA R21, R17, R64, 0x3 ;  /* 0x0000004011157211 */ /* 0x000fc600078e18ff */
[----:B------:R-:W-:Y:S01]  /*17e60*/  @P3 FMUL.FTZ R8, R19, R6 ;  /* 0x0000000613083220 */ /* 0x000fe20000410000 */
[C---:B------:R-:W-:Y:S01]  /*17e70*/  ISETP.GE.U32.AND P1, PT, R21.reuse, UR8, PT ;  /* 0x0000000815007c0c */ /* 0x040fe2000bf26070 */
[----:B-1----:R-:W-:Y:S01]  /*17e80*/  @P3 FADD.FTZ R13, -R20, 1 ;  /* 0x3f800000140d3421 */ /* 0x002fe20000010100 */
[----:B------:R-:W-:Y:S01]  /*17e90*/  SHF.R.S32.HI R16, RZ, 0x1f, R21 ;  /* 0x0000001fff107819 */ /* 0x000fe20000011415 */
[----:B------:R-:W-:Y:S01]  /*17ea0*/  FFMA.FTZ R19, R0, R23, R7 ;  /* 0x0000001700137223 */ /* 0x000fe20000010007 */
[----:B------:R-:W-:Y:S01]  /*17eb0*/  IADD3 R6, R21, 0x8, RZ ;  /* 0x0000000815067810 */ /* 0x000fe20007ffe0ff */
[----:B------:R-:W-:Y:S01]  /*17ec0*/  @P3 FFMA.FTZ R13, R12, R13, 1 ;  /* 0x3f8000000c0d3423 */ /* 0x000fe2000001000d */
[----:B------:R-:W-:Y:S01]  /*17ed0*/  ISETP.GE.OR.EX P1, PT, R16, UR9, P0, P1 ;  /* 0x0000000910007c0c */ /* 0x000fe20008726710 */
[----:B------:R-:W-:Y:S01]  /*17ee0*/  @P3 FMUL.FTZ R20, R9, R20 ;  /* 0x0000001409143220 */ /* 0x000fe20000410000 */
[----:B------:R-:W-:Y:S01]  /*17ef0*/  FFMA.FTZ R19, R8, R4, -R19 ;  /* 0x0000000408137223 */ /* 0x000fe20000010813 */
[----:B------:R-:W-:Y:S01]  /*17f00*/  ISETP.GE.U32.AND P2, PT, R6, UR8, PT ;  /* 0x0000000806007c0c */ /* 0x000fe2000bf46070 */
[--C-:B------:R-:W-:Y:S01]  /*17f10*/  FFMA.FTZ R8, R0, R22, R7.reuse ;  /* 0x0000001600087223 */ /* 0x100fe20000010007 */
[----:B------:R-:W-:Y:S01]  /*17f20*/  SHF.R.S32.HI R24, RZ, 0x1f, R6 ;  /* 0x0000001fff187819 */ /* 0x000fe20000011406 */
[----:B------:R-:W-:Y:S01]  /*17f30*/  @P3 FMUL.FTZ R9, R20, R13 ;  /* 0x0000000d14093220 */ /* 0x000fe20000410000 */
[----:B------:R-:W-:Y:S01]  /*17f40*/  MOV R13, R10 ;  /* 0x0000000a000d7202 */ /* 0x000fe20000000f00 */
[--C-:B------:R-:W-:Y:S01]  /*17f50*/  FFMA.FTZ R20, R0, R25, R7.reuse ;  /* 0x0000001900147223 */ /* 0x100fe20000010007 */
[----:B------:R-:W-:Y:S01]  /*17f60*/  ISETP.GE.OR.EX P2, PT, R24, UR9, P0, P2 ;  /* 0x0000000918007c0c */ /* 0x000fe20008746720 */
[----:B------:R-:W-:Y:S01]  /*17f70*/  FFMA.FTZ R23, R0, R18, R7 ;  /* 0x0000001200177223 */ /* 0x000fe20000010007 */
[----:B------:R-:W-:Y:S01]  /*17f80*/  MOV R12, R11 ;  /* 0x0000000b000c7202 */ /* 0x000fe20000000f00 */
[----:B------:R-:W-:Y:S01]  /*17f90*/  FFMA.FTZ R15, R9, R5, -R8 ;  /* 0x00000005090f7223 */ /* 0x000fe20000010808 */
[----:B------:R-:W-:Y:S09]  /*17fa0*/  @P1 BRA `(.L_x_2764) ;  /* 0x00000000002c1947 */ /* 0x000ff20003800000 */
        /* <DEDUP_REMOVED lines=9> */
[----:B------:R-:W-:-:S05]  /*18040*/  LEA.HI.X R11, R8, UR7, R9, 0x2, P1 ;  /* 0x00000007080b7c11 */ /* 0x000fca00088f1409 */
[----:B------:R0:W-:Y:S04]  /*18050*/  STG.E.64 desc[UR10][R10.64], R14 ;  /* 0x0000000e0a007986 */ /* 0x0001e8000c101b0a */
.L_x_2764:
[----:B------:R-:W-:Y:S05]  /*18060*/  BSYNC B0 ;  /* 0x0000000000007941 */ /* 0x000fea0003800000 */
.L_x_2763:
        /* <DEDUP_REMOVED lines=19> */
.L_x_2765:
[----:B------:R-:W-:Y:S01]  /*181a0*/  BSSY B0, `(.L_x_2766) ;  /* 0x000000f000007945 */ /* 0x000fe20003800000 */
[----:B------:R-:W-:Y:S01]  /*181b0*/  FFMA.FTZ R20, R13, R4, -R20 ;  /* 0x000000040d147223 */ /* 0x000fe20000010814 */
[----:B------:R-:W-:Y:S02]  /*181c0*/  FFMA.FTZ R21, R12, R5, -R23 ;  /* 0x000000050c157223 */ /* 0x000fe40000010817 */
[----:B------:R-:W-:Y:S05]  /*181d0*/  @P2 BRA `(.L_x_2767) ;  /* 0x00000000002c2947 */ /* 0x000fea0003800000 */
[----:B------:R-:W-:Y:S01]  /*181e0*/  MOV R8, R52 ;  /* 0x0000003400087202 */ /* 0x000fe20000000f00 */
[----:B0-----:R-:W-:Y:S01]  /*181f0*/  IMAD R11, R24, UR18, RZ ;  /* 0x00000012180b7c24 */ /* 0x001fe2000f8e02ff */
        /* <DEDUP_REMOVED lines=9> */
.L_x_2767:
[----:B------:R-:W-:Y:S05]  /*18290*/  BSYNC B0 ;  /* 0x0000000000007941 */ /* 0x000fea0003800000 */
.L_x_2766:
[----:B------:R-:W-:-:S04]  /*182a0*/  IADD3 R17, R17, 0x2, RZ ;  /* 0x0000000211117810 */ /* 0x000fc80007ffe0ff */
[----:B------:R-:W-:-:S13]  /*182b0*/  ISETP.NE.AND P1, PT, R17, 0x40, PT ;  /* 0x000000401100780c */ /* 0x000fda0003f25270 */
        /* <DEDUP_REMOVED lines=10> */
.L_x_2679:
[----:B------:R-:W2:Y:S01]  /*18360*/  LDL R8, [R1+0x7c0] ;  /* 0x0007c00001087983 */ /* 0x000ea20000100800 */
[----:B------:R-:W3:Y:S01]  /*18370*/  LDC R6, c[0x0][0xc] ;  /* 0x00000300ff067b82 */ /* 0x000ee20000000800 */
[----:B------:R-:W-:Y:S01]  /*18380*/  BSSY B0, `(.L_x_2770) ;  /* 0x0000017000007945 */ /* 0x000fe20003800000 */
[----:B------:R-:W4:Y:S06]  /*18390*/  S2R R5, SR_CTAID.Y ;  /* 0x0000000000057919 */ /* 0x000f2c0000002600 */
[----:B------:R-:W5:Y:S08]  /*183a0*/  LDC R7, c[0x0][0x10] ;  /* 0x00000400ff077b82 */ /* 0x000f700000000800 */
[----:B------:R-:W0:Y:S01]  /*183b0*/  LDC.64 R2, c[0x0][0x258] ;  /* 0x00009600ff027b82 */ /* 0x000e220000000a00 */
[----:B---3--:R-:W-:-:S02]  /*183c0*/  IADD3 R0, R6, -0x1, RZ ;  /* 0xffffffff06007810 */ /* 0x008fc40007ffe0ff */
[----:B------:R-:W-:Y:S02]  /*183d0*/  ISETP.NE.AND P1, PT, R6, 0x1, PT ;  /* 0x000000010600780c */ /* 0x000fe40003f25270 */
[----:B------:R-:W-:Y:S02]  /*183e0*/  ISETP.NE.AND P0, PT, R0, UR13, PT ;  /* 0x0000000d00007c0c */ /* 0x000fe4000bf05270 */
[C---:B-----5:R-:W-:Y:S02]  /*183f0*/  IADD3 R4, R7.reuse, -0x1, RZ ;  /* 0xffffffff07047810 */ /* 0x060fe40007ffe0ff */
[----:B------:R-:W-:Y:S02]  /*18400*/  SHF.L.U32 R0, R7, 0x1, RZ ;  /* 0x0000000107007819 */ /* 0x000fe400000006ff */
[----:B----4-:R-:W-:Y:S02]  /*18410*/  ISETP.NE.OR P0, PT, R5, R4, P0 ;  /* 0x000000040500720c */ /* 0x010fe40000705670 */
[----:B------:R-:W-:-:S05]  /*18420*/  SEL R5, R0, RZ, P1 ;  /* 0x000000ff00057207 */ /* 0x000fca0000800000 */
[----:B0-----:R-:W-:Y:S01]  /*18430*/  IMAD.WIDE.U32 R2, R5, 0x4, R2 ;  /* 0x0000000405027825 */ /* 0x001fe200078e0002 */
[----:B--2---:R-:W-:-:S13]  /*18440*/  ISETP.NE.AND P2, PT, R8, RZ, PT ;  /* 0x000000ff0800720c */ /* 0x004fda0003f45270 */
[----:B------:R-:W-:Y:S05]  /*18450*/  @P2 BRA `(.L_x_2771) ;  /* 0x0000000000242947 */ /* 0x000fea0003800000 */
[----:B------:R-:W0:Y:S01]  /*18460*/  S2R R0, SR_LANEID ;  /* 0x0000000000007919 */ /* 0x000e220000000000 */
[----:B------:R-:W-:Y:S02]  /*18470*/  VOTEU.ANY UR4, UPT, PT ;  /* 0x0000000000047886 */ /* 0x000fe400038e0100 */
[----:B------:R-:W-:Y:S02]  /*18480*/  UFLO.U32 UR5, UR4 ;  /* 0x00000004000572bd */ /* 0x000fe400080e0000 */
[----:B------:R-:W2:Y:S04]  /*18490*/  POPC R5, UR4 ;  /* 0x0000000400057d09 */ /* 0x000ea80008000000 */
[----:B0-----:R-:W-:-:S13]  /*184a0*/  ISETP.EQ.U32.AND P1, PT, R0, UR5, PT ;  /* 0x0000000500007c0c */ /* 0x001fda000bf22070 */
[----:B------:R-:W-:Y:S06]  /*184b0*/  @P1 MEMBAR.ALL.GPU ;  /* 0x0000000000001992 */ /* 0x000fec000000a000 */
[----:B------:R-:W-:-:S00]  /*184c0*/  @P1 ERRBAR ;  /* 0x00000000000019ab */ /* 0x000fc00000000000 */
[----:B------:R-:W-:Y:S06]  /*184d0*/  @P1 CGAERRBAR ;  /* 0x00000000000015ab */ /* 0x000fec0000000000 */
[----:B--2---:R0:W-:Y:S02]  /*184e0*/  @P1 REDG.E.ADD.S32.STRONG.GPU desc[UR10][R2.64], R5 ;  /* 0x000000050200198e */ /* 0x0041e4000c10e38a */
.L_x_2771:
[----:B------:R-:W-:Y:S05]  /*184f0*/  BSYNC B0 ;  /* 0x0000000000007941 */ /* 0x000fea0003800000 */
.L_x_2770:
[----:B------:R-:W-:Y:S05]  /*18500*/  @P0 EXIT ;  /* 0x000000000000094d */ /* 0x000fea0003800000 */
[----:B------:R-:W-:Y:S05]  /*18510*/  @P2 BRA `(.L_x_2772) ;  /* 0x0000000000202947 */ /* 0x000fea0003800000 */
[----:B------:R-:W-:-:S05]  /*18520*/  IMAD R0, R6, R7, RZ ;  /* 0x0000000706007224 */ /* 0x000fca00078e02ff */
[----:B------:R-:W-:-:S13]  /*18530*/  ISETP.NE.AND P0, PT, R0, -0x1, PT ;  /* 0xffffffff0000780c */ /* 0x000fda0003f05270 */
[----:B------:R-:W-:Y:S05]  /*18540*/  @!P0 BRA `(.L_x_2772) ;  /* 0x0000000000148947 */ /* 0x000fea0003800000 */
.L_x_2773:
[----:B0-----:R-:W2:Y:S04]  /*18550*/  LDG.E.STRONG.GPU R5, desc[UR10][R2.64] ;  /* 0x0000000a02057981 */ /* 0x001ea8000c1ef900 */
[----:B--2---:R-:W-:Y:S01]  /*18560*/  CCTL.IVALL ;  /* 0x00000000ff00798f */ /* 0x004fe20002000000 */
[----:B------:R-:W-:Y:S05]  /*18570*/  YIELD ;  /* 0x0000000000007946 */ /* 0x000fea0003800000 */
[----:B------:R-:W-:-:S13]  /*18580*/  ISETP.NE.AND P0, PT, R5, R0, PT ;  /* 0x000000000500720c */ /* 0x000fda0003f05270 */
[----:B------:R-:W-:Y:S05]  /*18590*/  @P0 BRA `(.L_x_2773) ;  /* 0xfffffffc00ec0947 */ /* 0x000fea000383ffff */
.L_x_2772:
[----:B------:R-:W-:Y:S05]  /*185a0*/  WARPSYNC.ALL ;  /* 0x0000000000007948 */ /* 0x000fea0003800000 */
[----:B------:R-:W2:Y:S01]  /*185b0*/  LDL R4, [R1+0x7c0] ;  /* 0x0007c00001047983 */ /* 0x000ea20000100800 */
[----:B------:R-:W3:Y:S08]  /*185c0*/  LDC.64 R22, c[0x0][0x288] ;  /* 0x0000a200ff167b82 */ /* 0x000ef00000000a00 */
[----:B------:R-:W-:Y:S01]  /*185d0*/  BAR.SYNC.DEFER_BLOCKING 0x0 ;  /* 0x0000000000007b1d */ /* 0x000fe20000010000 */
[----:B---3--:R-:W-:-:S04]  /*185e0*/  LEA.HI R0, P0, R23, R22, RZ, 0x1 ;  /* 0x0000001617007211 */ /* 0x008fc800078108ff */
        /* <DEDUP_REMOVED lines=15> */
[----:B------:R-:W2:Y:S01]  /*186e0*/  LDC.64 R16, c[0x0][0x220] ;  /* 0x00008800ff107b82 */ /* 0x000ea20000000a00 */
[----:B------:R-:W-:-:S02]  /*186f0*/  MOV R0, R4 ;  /* 0x0000000400007202 */ /* 0x000fc40000000f00 */
[----:B------:R-:W-:Y:S02]  /*18700*/  IADD3.X R5, RZ, R5, RZ, P0, !PT ;  /* 0x00000005ff057210 */ /* 0x000fe400007fe4ff */
[----:B------:R-:W-:Y:S02]  /*18710*/  SHF.L.U64.HI R31, R25, 0x2, R24 ;  /* 0x00000002191f7819 */ /* 0x000fe40000010218 */
[--C-:B------:R-:W-:Y:S02]  /*18720*/  SHF.R.S64 R27, R2, 0x1, R5.reuse ;  /* 0x00000001021b7819 */ /* 0x100fe40000001005 */
[----:B------:R-:W-:-:S04]  /*18730*/  SHF.R.S32.HI R2, RZ, 0x1, R5 ;  /* 0x00000001ff027819 */ /* 0x000fc80000011405 */
[----:B------:R-:W-:-:S07]  /*18740*/  SHF.L.U64.HI R29, R27, 0x2, R2 ;  /* 0x000000021b1d7819 */ /* 0x000fce0000010202 */
.L_x_2774:
[C---:B------:R-:W-:Y:S01]  /*18750*/  LEA R6, P0, R0.reuse, UR4, 0x2 ;  /* 0x0000000400067c11 */ /* 0x040fe2000f8010ff */
[----:B---3--:R-:W3:Y:S03]  /*18760*/  LDL.LU R26, [R1+0x7c0] ;  /* 0x0007c000011a7983 */ /* 0x008ee60000300800 */
[----:B------:R-:W-:Y:S02]  /*18770*/  LEA.HI.X R7, R0, UR5, R7, 0x2, P0 ;  /* 0x0000000500077c11 */ /* 0x000fe400080f1407 */
[-C--:B------:R-:W-:Y:S02]  /*18780*/  LEA R8, P0, R25, R6.reuse, 0x2 ;  /* 0x0000000619087211 */ /* 0x080fe400078010ff */
[-C--:B------:R-:W-:Y:S01]  /*18790*/  LEA R12, P1, R22, R6.reuse, 0x2 ;  /* 0x00000006160c7211 */ /* 0x080fe200078210ff */
[----:B------:R4:W5:Y:S01]  /*187a0*/  LDG.E R18, desc[UR10][R6.64] ;  /* 0x0000000a06127981 */ /* 0x000962000c1e1900 */
[----:B-1----:R-:W-:-:S02]  /*187b0*/  LEA R10, P2, R27, R6, 0x2 ;  /* 0x000000061b0a7211 */ /* 0x002fc400078410ff */
[----:B------:R-:W-:Y:S02]  /*187c0*/  IADD3.X R9, R7, R31, RZ, P0, !PT ;  /* 0x0000001f07097210 */ /* 0x000fe400007fe4ff */
[----:B------:R-:W-:Y:S02]  /*187d0*/  IADD3.X R13, R23, R7, RZ, P1, !PT ;  /* 0x00000007170d7210 */ /* 0x000fe40000ffe4ff */
[----:B------:R-:W-:Y:S01]  /*187e0*/  IADD3.X R11, R7, R29, RZ, P2, !PT ;  /* 0x0000001d070b7210 */ /* 0x000fe200017fe4ff */
[----:B------:R-:W5:Y:S04]  /*187f0*/  LDG.E R19, desc[UR10][R8.64] ;  /* 0x0000000a08137981 */ /* 0x000f68000c1e1900 */
[----:B------:R-:W5:Y:S04]  /*18800*/  LDG.E R20, desc[UR10][R12.64] ;  /* 0x0000000a0c147981 */ /* 0x000f68000c1e1900 */
[----:B------:R-:W5:Y:S01]  /*18810*/  LDG.E R21, desc[UR10][R10.64] ;  /* 0x0000000a0a157981 */ /* 0x000f62000c1e1900 */
[----:B---3--:R-:W-:-:S02]  /*18820*/  SHF.L.U32 R5, R26, 0x1, RZ ;  /* 0x000000011a057819 */ /* 0x008fc400000006ff */
[----:B------:R-:W-:-:S03]  /*18830*/  IADD3 R0, R26, 0x1c0, RZ ;  /* 0x000001c01a007810 */ /* 0x000fc60007ffe0ff */
[----:B0-----:R-:W-:-:S04]  /*18840*/  IMAD.WIDE R2, R5, 0x4, R14 ;  /* 0x0000000405027825 */ /* 0x001fc800078e020e */
[----:B--2---:R-:W-:Y:S01]  /*18850*/  IMAD.WIDE R4, R5, 0x4, R16 ;  /* 0x0000000405047825 */ /* 0x004fe200078e0210 */
[----:B------:R3:W-:Y:S01]  /*18860*/  STL [R1+0x7c0], R0 ;  /* 0x0007c00001007387 */ /* 0x0007e20000100800 */
[----:B------:R-:W-:Y:S02]  /*18870*/  ISETP.GT.U32.AND P0, PT, R25, R0, PT ;  /* 0x000000001900720c */ /* 0x000fe40003f04070 */
[----:B----4-:R-:W-:Y:S01]  /*18880*/  SHF.R.S32.HI R7, RZ, 0x1f, R0 ;  /* 0x0000001fff077819 */ /* 0x010fe20000011400 */
[----:B-----5:R3:W-:Y:S03]  /*18890*/  STG.E.64 desc[UR10][R2.64], R18 ;  /* 0x0000001202007986 */ /* 0x0207e6000c101b0a */
[----:B------:R-:W-:Y:S01]  /*188a0*/  ISETP.GT.AND.EX P0, PT, R24, R7, PT, P0 ;  /* 0x000000071800720c */ /* 0x000fe20003f04300 */
[----:B------:R3:W-:-:S12]  /*188b0*/  STG.E.64 desc[UR10][R4.64], R20 ;  /* 0x0000001404007986 */ /* 0x0007d8000c101b0a */
[----:B------:R-:W-:Y:S05]  /*188c0*/  @P0 BRA `(.L_x_2774) ;  /* 0xfffffffc00a00947 */ /* 0x000fea000383ffff */
[----:B------:R-:W-:Y:S05]  /*188d0*/  EXIT ;  /* 0x000000000000794d */ /* 0x000fea0003800000 */
.L_x_2775:
        /* <DEDUP_REMOVED lines=10> */
.L_x_5621:


//--------------------- .text._Z35group_norm_nhwc_bwd_one_pass_kernelI11Fp32IOBf16WLi64ELi112ELi448EEv26Group_norm_nhwc_bwd_params --------------------------
	.section	.text._Z35group_norm_nhwc_bwd_one_pass_kernelI11Fp32IOBf16WLi64ELi112ELi448EEv26Group_norm_nhwc_bwd_params,"ax",@progbits
	.align	128
        .global         _Z35group_norm_nhwc_bwd_one_pass_kernelI11Fp32IOBf16WLi64ELi112ELi448EEv26Group_norm_nhwc_bwd_params
        .type           _Z35group_norm_nhwc_bwd_one_pass_kernelI11Fp32IOBf16WLi64ELi112ELi448EEv26Group_norm_nhwc_bwd_params,@function
        .size           _Z35group_norm_nhwc_bwd_one_pass_kernelI11Fp32IOBf16WLi64ELi112ELi448EEv26Group_norm_nhwc_bwd_params,(.L_x_5622 - _Z35group_norm_nhwc_bwd_one_pass_kernelI11Fp32IOBf16WLi64ELi112ELi448EEv26Group_norm_nhwc_bwd_params)
        .other          _Z35group_norm_nhwc_bwd_one_pass_kernelI11Fp32IOBf16WLi64ELi112ELi448EEv26Group_norm_nhwc_bwd_params,@"STO_CUDA_ENTRY STV_DEFAULT"
_Z35group_norm_nhwc_bwd_one_pass_kernelI11Fp32IOBf16WLi64ELi112ELi448EEv26Group_norm_nhwc_bwd_params:
.text._Z35group_norm_nhwc_bwd_one_pass_kernelI11Fp32IOBf16WLi64ELi112ELi448EEv26Group_norm_nhwc_bwd_params:
        /* <DEDUP_REMOVED lines=46> */
.L_x_2827:
[----:B01--4-:R-:W0:Y:S01]  /*02e0*/  LDC R6, c[0x0][0x2a0] ;  /* 0x0000a800ff067b82 */ /* 0x013e220000000800 */
[C---:B------:R-:W-:Y:S01]  /*02f0*/  IADD3 R23, R58.reuse, 0x20, RZ ;  /* 0x000000203a177810 */ /* 0x040fe20007ffe0ff */
[----:B------:R-:W-:Y:S01]  /*0300*/  ULDC.64 UR18, c[0x0][0x290] ;  /* 0x0000a40000127ab9 */ /* 0x000fe20000000a00 */
[----:B------:R-:W-:Y:S01]  /*0310*/  ISETP.LE.AND P4, PT, RZ, UR9, PT ;  /* 0x00000009ff007c0c */ /* 0x000fe2000bf83270 */
[----:B------:R-:W-:Y:S01]  /*0320*/  ULDC.64 UR10, c[0x0][0x298] ;  /* 0x0000a600000a7ab9 */ /* 0x000fe20000000a00 */
[----:B------:R-:W-:Y:S02]  /*0330*/  ISETP.GE.U32.AND P0, PT, R23, UR18, PT ;  /* 0x0000001217007c0c */ /* 0x000fe4000bf06070 */
[C---:B------:R-:W-:Y:S01]  /*0340*/  IADD3 R16, R58.reuse, 0x8, RZ ;  /* 0x000000083a107810 */ /* 0x040fe20007ffe0ff */
[----:B------:R-:W1:Y:S01]  /*0350*/  @P1 LDC.64 R18, c[0x0][0x288] ;  /* 0x0000a200ff121b82 */ /* 0x000e620000000a00 */
[----:B------:R-:W-:Y:S02]  /*0360*/  IADD3 R29, R58, 0x28, RZ ;  /* 0x000000283a1d7810 */ /* 0x000fe40007ffe0ff */
[----:B------:R-:W-:-:S02]  /*0370*/  SHF.R.S32.HI R21, RZ, 0x1f, R16 ;  /* 0x0000001fff157819 */ /* 0x000fc40000011410 */
[----:B------:R-:W-:-:S03]  /*0380*/  SHF.R.S32.HI R37, RZ, 0x1f, R29 ;  /* 0x0000001fff257819 */ /* 0x000fc6000001141d */
[----:B--2---:R-:W2:Y:S01]  /*0390*/  @P1 LDC.64 R26, c[0x0][0x230] ;  /* 0x00008c00ff1a1b82 */ /* 0x004ea20000000a00 */
[----:B0-----:R-:W-:-:S04]  /*03a0*/  IABS R5, R6 ;  /* 0x0000000600057213 */ /* 0x001fc80000000000 */
[----:B------:R-:W0:Y:S08]  /*03b0*/  I2F.RP R0, R5 ;  /* 0x0000000500007306 */ /* 0x000e300000209400 */
[----:B0-----:R-:W0:Y:S02]  /*03c0*/  MUFU.RCP R0, R0 ;  /* 0x0000000000007308 */ /* 0x001e240000001000 */
[----:B0-----:R-:W-:-:S06]  /*03d0*/  IADD3 R2, R0, 0xffffffe, RZ ;  /* 0x0ffffffe00027810 */ /* 0x001fcc0007ffe0ff */
[----:B---3--:R0:W3:Y:S02]  /*03e0*/  F2I.FTZ.U32.TRUNC.NTZ R3, R2 ;  /* 0x0000000200037305 */ /* 0x0080e4000021f000 */
[----:B0-----:R-:W-:Y:S01]  /*03f0*/  HFMA2.MMA R2, -RZ, RZ, 0, 0 ;  /* 0x00000000ff027435 */ /* 0x001fe200000001ff */
[----:B---3--:R-:W-:-:S05]  /*0400*/  IADD3 R4, RZ, -R3, RZ ;  /* 0x80000003ff047210 */ /* 0x008fca0007ffe0ff */
[----:B------:R-:W-:Y:S01]  /*0410*/  IMAD R7, R4, R5, RZ ;  /* 0x0000000504077224 */ /* 0x000fe200078e02ff */
[----:B------:R-:W-:-:S03]  /*0420*/  IABS R4, UR9 ;  /* 0x0000000900047c13 */ /* 0x000fc60008000000 */
[----:B------:R-:W-:Y:S01]  /*0430*/  IMAD.HI.U32 R3, R3, R7, R2 ;  /* 0x0000000703037227 */ /* 0x000fe200078e0002 */
[----:B------:R-:W-:Y:S02]  /*0440*/  LOP3.LUT R2, R6, UR9, RZ, 0x3c, !PT ;  /* 0x0000000906027c12 */ /* 0x000fe4000f8e3cff */
[----:B------:R-:W-:Y:S02]  /*0450*/  SHF.R.S32.HI R7, RZ, 0x1f, R23 ;  /* 0x0000001fff077819 */ /* 0x000fe40000011417 */
[----:B------:R-:W-:Y:S01]  /*0460*/  ISETP.GE.AND P2, PT, R2, RZ, PT ;  /* 0x000000ff0200720c */ /* 0x000fe20003f46270 */
[----:B------:R-:W-:Y:S01]  /*0470*/  IMAD.HI.U32 R3, R3, R4, RZ ;  /* 0x0000000403037227 */ /* 0x000fe200078e00ff */
[----:B------:R-:W-:Y:S02]  /*0480*/  ISETP.GE.AND.EX P0, PT, R7, UR19, PT, P0 ;  /* 0x0000001307007c0c */ /* 0x000fe4000bf06300 */
[----:B------:R-:W-:Y:S02]  /*0490*/  SHF.R.S32.HI R2, RZ, 0x1f, R60 ;  /* 0x0000001fff027819 */ /* 0x000fe4000001143c */
[----:B------:R-:W-:-:S02]  /*04a0*/  IADD3 R0, -R3, RZ, RZ ;  /* 0x000000ff03007210 */ /* 0x000fc40007ffe1ff */
[----:B------:R-:W-:-:S03]  /*04b0*/  ISETP.GT.U32.OR P0, PT, R59, 0x1bf, P0 ;  /* 0x000001bf3b00780c */ /* 0x000fc60000704470 */
[----:B------:R-:W-:-:S05]  /*04c0*/  IMAD R0, R5, R0, R4 ;  /* 0x0000000005007224 */ /* 0x000fca00078e0204 */
[----:B------:R-:W-:-:S05]  /*04d0*/  ISETP.GT.U32.AND P3, PT, R5, R0, PT ;  /* 0x000000000500720c */ /* 0x000fca0003f64070 */
[----:B------:R-:W0:Y:S08]  /*04e0*/  @!P0 LDC.64 R12, c[0x0][0x228] ;  /* 0x00008a00ff0c8b82 */ /* 0x000e300000000a00 */
[----:B------:R-:W-:Y:S01]  /*04f0*/  @!P3 IADD3 R0, R0, -R5, RZ ;  /* 0x800000050000b210 */ /* 0x000fe20007ffe0ff */
[----:B------:R-:W3:Y:S01]  /*0500*/  @!P0 LDC.64 R8, c[0x0][0x230] ;  /* 0x00008c00ff088b82 */ /* 0x000ee20000000a00 */
[----:B------:R-:W-:-:S02]  /*0510*/  @!P3 IADD3 R3, R3, 0x1, RZ ;  /* 0x000000010303b810 */ /* 0x000fc40007ffe0ff */
[CC--:B------:R-:W-:Y:S02]  /*0520*/  ISETP.GE.U32.AND P5, PT, R0.reuse, R5.reuse, PT ;  /* 0x000000050000720c */ /* 0x0c0fe40003fa6070 */
[-C--:B------:R-:W-:Y:S02]  /*0530*/  ISETP.GT.U32.AND P6, PT, R5, R0.reuse, PT ;  /* 0x000000000500720c */ /* 0x080fe40003fc4070 */
[----:B------:R-:W-:Y:S02]  /*0540*/  IADD3 R5, R0, -R5, RZ ;  /* 0x8000000500057210 */ /* 0x000fe40007ffe0ff */
[----:B------:R-:W-:Y:S02]  /*0550*/  ISETP.NE.AND P3, PT, R6, RZ, PT ;  /* 0x000000ff0600720c */ /* 0x000fe40003f65270 */
[----:B------:R-:W-:Y:S02]  /*0560*/  SEL R0, R5, R0, !P6 ;  /* 0x0000000005007207 */ /* 0x000fe40007000000 */
[----:B------:R-:W-:Y:S01]  /*0570*/  LOP3.LUT R5, RZ, R6, RZ, 0x33, !PT ;  /* 0x00000006ff057212 */ /* 0x000fe200078e33ff */
[----:B-1----:R-:W-:Y:S01]  /*0580*/  @P1 IMAD R6, R53, R18, RZ ;  /* 0x0000001235061224 */ /* 0x002fe200078e02ff */
[----:B------:R-:W-:-:S02]  /*0590*/  @!P4 IADD3 R0, -R0, RZ, RZ ;  /* 0x000000ff0000c210 */ /* 0x000fc40007ffe1ff */
[----:B------:R-:W-:Y:S01]  /*05a0*/  @P5 IADD3 R3, R3, 0x1, RZ ;  /* 0x0000000103035810 */ /* 0x000fe20007ffe0ff */
[----:B------:R-:W-:Y:S01]  /*05b0*/  @P1 IMAD R11, R58, R19, R6 ;  /* 0x000000133a0b1224 */ /* 0x000fe200078e0206 */
[----:B------:R-:W-:Y:S02]  /*05c0*/  ISETP.GE.U32.AND P5, PT, R16, UR18, PT ;  /* 0x0000001210007c0c */ /* 0x000fe4000bfa6070 */
[----:B------:R-:W-:Y:S02]  /*05d0*/  @!P2 IADD3 R3, -R3, RZ, RZ ;  /* 0x000000ff0303a210 */ /* 0x000fe40007ffe1ff */
[----:B------:R-:W-:Y:S02]  /*05e0*/  SEL R62, R5, R0, !P3 ;  /* 0x00000000053e7207 */ /* 0x000fe40005800000 */
[----:B------:R-:W-:Y:S02]  /*05f0*/  ISETP.GE.AND.EX P5, PT, R21, UR19, PT, P5 ;  /* 0x0000001315007c0c */ /* 0x000fe4000bfa6350 */
[----:B------:R-:W-:Y:S01]  /*0600*/  SEL R3, R5, R3, !P3 ;  /* 0x0000000305037207 */ /* 0x000fe20005800000 */
[----:B------:R-:W-:Y:S01]  /*0610*/  IMAD R43, R62, 0x70, RZ ;  /* 0x000000703e2b7824 */ /* 0x000fe200078e02ff */
[----:B------:R-:W1:Y:S01]  /*0620*/  @!P0 LDC.64 R4, c[0x0][0x288] ;  /* 0x0000a200ff048b82 */ /* 0x000e620000000a00 */
[----:B------:R-:W-:-:S02]  /*0630*/  ISETP.GT.U32.OR P5, PT, R59, 0x1bf, P5 ;  /* 0x000001bf3b00780c */ /* 0x000fc40002fa4470 */
[----:B------:R-:W-:Y:S02]  /*0640*/  SHF.R.S32.HI R0, RZ, 0x1f, R3 ;  /* 0x0000001fff007819 */ /* 0x000fe40000011403 */
[----:B------:R-:W-:-:S04]  /*0650*/  IADD3 R64, P2, R60, R43, RZ ;  /* 0x0000002b3c407210 */ /* 0x000fc80007f5e0ff */
[----:B------:R-:W-:Y:S01]  /*0660*/  LEA.HI.X.SX32 R65, R43, R2, 0x1, P2 ;  /* 0x000000022b417211 */ /* 0x000fe200010f0eff */
[----:B------:R-:W-:Y:S01]  /*0670*/  IMAD R2, R0, UR10, RZ ;  /* 0x0000000a00027c24 */ /* 0x000fe2000f8e02ff */
[----:B------:R-:W-:-:S03]  /*0680*/  IADD3 R0, R58, 0x10, RZ ;  /* 0x000000103a007810 */ /* 0x000fc60007ffe0ff */
[C---:B------:R-:W-:Y:S01]  /*0690*/  IMAD R67, R3.reuse, UR11, R2 ;  /* 0x0000000b03437c24 */ /* 0x040fe2000f8e0202 */
[----:B------:R-:W4:Y:S01]  /*06a0*/  @!P5 LDC.64 R14, c[0x0][0x288] ;  /* 0x0000a200ff0edb82 */ /* 0x000f220000000a00 */
[----:B------:R-:W-:Y:S01]  /*06b0*/  IMAD.WIDE.U32 R64, R3, UR10, R64 ;  /* 0x0000000a03407c25 */ /* 0x000fe2000f8e0040 */
[----:B------:R-:W-:Y:S02]  /*06c0*/  ISETP.GE.U32.AND P4, PT, R0, UR18, PT ;  /* 0x0000001200007c0c */ /* 0x000fe4000bf86070 */
[----:B------:R-:W-:Y:S02]  /*06d0*/  IADD3 R28, R58, 0x30, RZ ;  /* 0x000000303a1c7810 */ /* 0x000fe40007ffe0ff */
[----:B------:R-:W-:Y:S02]  /*06e0*/  CS2R R32, SRZ ;  /* 0x0000000000207805 */ /* 0x000fe4000001ff00 */
[----:B------:R-:W-:Y:S01]  /*06f0*/  IADD3 R67, R65, R67, RZ ;  /* 0x0000004341437210 */ /* 0x000fe20007ffe0ff */
[----:B------:R-:W-:Y:S01]  /*0700*/  ULDC.64 UR10, c[0x0][0x248] ;  /* 0x00009200000a7ab9 */ /* 0x000fe20000000a00 */
[----:B------:R-:W0:Y:S01]  /*0710*/  @P1 LDC.64 R2, c[0x0][0x228] ;  /* 0x00008a00ff021b82 */ /* 0x000e220000000a00 */
[----:B------:R-:W-:Y:S01]  /*0720*/  @P1 MOV R66, R64 ;  /* 0x0000004000421202 */ /* 0x000fe20000000f00 */
[----:B-1----:R-:W-:Y:S01]  /*0730*/  @!P0 IMAD R10, R7, R4, RZ ;  /* 0x00000004070a8224 */ /* 0x002fe200078e02ff */
[----:B------:R-:W-:-:S02]  /*0740*/  SHF.R.S32.HI R17, RZ, 0x1f, R0 ;  /* 0x0000001fff117819 */ /* 0x000fc40000011400 */
[----:B------:R-:W-:Y:S01]  /*0750*/  @!P0 MOV R19, R67 ;  /* 0x0000004300138202 */ /* 0x000fe20000000f00 */
[----:B------:R-:W-:Y:S01]  /*0760*/  @P1 IMAD.WIDE.U32 R6, R58, R18, R66 ;  /* 0x000000123a061225 */ /* 0x000fe200078e0042 */
[----:B------:R-:W-:Y:S02]  /*0770*/  @!P0 MOV R18, R64 ;  /* 0x0000004000128202 */ /* 0x000fe40000000f00 */
[----:B------:R-:W-:Y:S01]  /*0780*/  ISETP.GE.AND.EX P4, PT, R17, UR19, PT, P4 ;  /* 0x0000001311007c0c */ /* 0x000fe2000bf86340 */
[----:B------:R-:W-:Y:S01]  /*0790*/  @!P0 IMAD R25, R23, R5, R10 ;  /* 0x0000000517198224 */ /* 0x000fe200078e020a */
[----:B------:R-:W-:Y:S01]  /*07a0*/  @P1 IADD3 R7, R7, R11, RZ ;  /* 0x0000000b07071210 */ /* 0x000fe20007ffe0ff */
[----:B------:R-:W-:Y:S01]  /*07b0*/  @!P0 IMAD.WIDE.U32 R18, R23, R4, R18 ;  /* 0x0000000417128225 */ /* 0x000fe200078e0012 */
[----:B------:R-:W1:Y:S01]  /*07c0*/  @!P5 LDC.64 R10, c[0x0][0x230] ;  /* 0x00008c00ff0adb82 */ /* 0x000e620000000a00 */
[----:B------:R-:W-:Y:S02]  /*07d0*/  ISETP.GT.U32.OR P4, PT, R59, 0x1bf, P4 ;  /* 0x000001bf3b00780c */ /* 0x000fe40002784470 */
[----:B------:R-:W-:Y:S01]  /*07e0*/  @P1 SHF.L.U32 R23, R6, 0x2, RZ ;  /* 0x0000000206171819 */ /* 0x000fe200000006ff */
[----:B----4-:R-:W-:Y:S01]  /*07f0*/  @!P5 IMAD R24, R21, R14, RZ ;  /* 0x0000000e1518d224 */ /* 0x010fe200078e02ff */
[----:B------:R-:W-:-:S02]  /*0800*/  @!P0 IADD3 R19, R19, R25, RZ ;  /* 0x0000001913138210 */ /* 0x000fc40007ffe0ff */
[----:B------:R-:W-:Y:S01]  /*0810*/  @P1 SHF.L.U64.HI R22, R6, 0x2, R7 ;  /* 0x0000000206161819 */ /* 0x000fe20000010207 */
[----:B------:R-:W4:Y:S01]  /*0820*/  @!P5 LDC.64 R4, c[0x0][0x228] ;  /* 0x00008a00ff04db82 */ /* 0x000f220000000a00 */
[----:B--2---:R-:W-:Y:S02]  /*0830*/  @P1 IADD3 R26, P3, R23, R26, RZ ;  /* 0x0000001a171a1210 */ /* 0x004fe40007f7e0ff */
[C---:B------:R-:W-:Y:S02]  /*0840*/  @!P0 SHF.L.U32 R21, R18.reuse, 0x2, RZ ;  /* 0x0000000212158819 */ /* 0x040fe400000006ff */
[----:B------:R-:W-:Y:S02]  /*0850*/  @!P0 SHF.L.U64.HI R20, R18, 0x2, R19 ;  /* 0x0000000212148819 */ /* 0x000fe40000010213 */
[----:B------:R-:W-:Y:S01]  /*0860*/  @!P5 MOV R18, R64 ;  /* 0x000000400012d202 */ /* 0x000fe20000000f00 */
[----:B------:R-:W2:Y:S01]  /*0870*/  @!P4 LDC.64 R6, c[0x0][0x288] ;  /* 0x0000a200ff06cb82 */ /* 0x000ea20000000a00 */
[----:B------:R-:W-:-:S02]  /*0880*/  @!P5 MOV R19, R67 ;  /* 0x000000430013d202 */ /* 0x000fc40000000f00 */
[----:B0-----:R-:W-:Y:S01]  /*0890*/  @P1 IADD3 R2, P6, R23, R2, RZ ;  /* 0x0000000217021210 */ /* 0x001fe20007fde0ff */
[----:B------:R-:W-:Y:S01]  /*08a0*/  @!P5 IMAD R23, R16, R15, R24 ;  /* 0x0000000f1017d224 */ /* 0x000fe200078e0218 */
[----:B------:R-:W-:Y:S01]  /*08b0*/  @P1 IADD3.X R27, R22, R27, RZ, P3, !PT ;  /* 0x0000001b161b1210 */ /* 0x000fe20001ffe4ff */
[----:B------:R-:W-:Y:S01]  /*08c0*/  @!P5 IMAD.WIDE.U32 R14, R16, R14, R18 ;  /* 0x0000000e100ed225 */ /* 0x000fe200078e0012 */
[C---:B------:R-:W-:Y:S02]  /*08d0*/  @!P0 IADD3 R12, P3, R21.reuse, R12, RZ ;  /* 0x0000000c150c8210 */ /* 0x040fe40007f7e0ff */
[----:B------:R-:W-:Y:S02]  /*08e0*/  CS2R R24, SRZ ;  /* 0x0000000000187805 */ /* 0x000fe4000001ff00 */
[----:B---3--:R-:W-:Y:S02]  /*08f0*/  @!P0 IADD3 R8, P2, R21, R8, RZ ;  /* 0x0000000815088210 */ /* 0x008fe40007f5e0ff */
[----:B------:R-:W-:-:S02]  /*0900*/  @!P0 IADD3.X R13, R20, R13, RZ, P3, !PT ;  /* 0x0000000d140d8210 */ /* 0x000fc40001ffe4ff */
[----:B------:R-:W-:Y:S02]  /*0910*/  ISETP.GE.U32.AND P3, PT, R29, UR18, PT ;  /* 0x000000121d007c0c */ /* 0x000fe4000bf66070 */
[----:B------:R-:W-:Y:S02]  /*0920*/  @!P5 IADD3 R19, R15, R23, RZ ;  /* 0x000000170f13d210 */ /* 0x000fe40007ffe0ff */
[----:B------:R-:W-:Y:S02]  /*0930*/  @!P5 SHF.L.U32 R15, R14, 0x2, RZ ;  /* 0x000000020e0fd819 */ /* 0x000fe400000006ff */
[----:B------:R-:W-:Y:S02]  /*0940*/  ISETP.GE.AND.EX P3, PT, R37, UR19, PT, P3 ;  /* 0x0000001325007c0c */ /* 0x000fe4000bf66330 */
[----:B------:R-:W-:Y:S02]  /*0950*/  @!P0 IADD3.X R9, R20, R9, RZ, P2, !PT ;  /* 0x0000000914098210 */ /* 0x000fe400017fe4ff */
[----:B------:R-:W-:Y:S01]  /*0960*/  @!P5 SHF.L.U64.HI R14, R14, 0x2, R19 ;  /* 0x000000020e0ed819 */ /* 0x000fe20000010213 */
[----:B--2---:R-:W-:Y:S01]  /*0970*/  @!P4 IMAD R17, R17, R6, RZ ;  /* 0x000000061111c224 */ /* 0x004fe200078e02ff */
[----:B-1----:R-:W-:Y:S01]  /*0980*/  @!P5 IADD3 R10, P2, R15, R10, RZ ;  /* 0x0000000a0f0ad210 */ /* 0x002fe20007f5e0ff */
[----:B------:R0:W5:Y:S01]  /*0990*/  @!P0 LDG.E.64 R24, desc[UR12][R8.64] ;  /* 0x0000000c08188981 */ /* 0x000162000c1e1b00 */
[----:B------:R-:W-:-:S02]  /*09a0*/  ISETP.GT.U32.OR P3, PT, R59, 0x1bf, P3 ;  /* 0x000001bf3b00780c */ /* 0x000fc40001f64470 */
[----:B------:R-:W-:Y:S02]  /*09b0*/  @!P5 IADD3.X R11, R14, R11, RZ, P2, !PT ;  /* 0x0000000b0e0bd210 */ /* 0x000fe400017fe4ff */
[----:B------:R-:W-:Y:S02]  /*09c0*/  ISETP.GE.U32.AND P2, PT, R28, UR18, PT ;  /* 0x000000121c007c0c */ /* 0x000fe4000bf46070 */
[----:B------:R-:W-:Y:S01]  /*09d0*/  SHF.R.S32.HI R35, RZ, 0x1f, R28 ;  /* 0x0000001fff237819 */ /* 0x000fe2000001141c */
[----:B------:R-:W5:Y:S01]  /*09e0*/  @!P5 LDG.E.64 R32, desc[UR12][R10.64] ;  /* 0x0000000c0a20d981 */ /* 0x000f62000c1e1b00 */
[----:B------:R-:W-:Y:S02]  /*09f0*/  @!P4 MOV R18, R64 ;  /* 0x000000400012c202 */ /* 0x000fe40000000f00 */
[----:B------:R-:W-:Y:S02]  /*0a00*/  ISETP.GE.AND.EX P2, PT, R35, UR19, PT, P2 ;  /* 0x0000001323007c0c */ /* 0x000fe4000bf46320 */
[----:B------:R-:W-:Y:S01]  /*0a10*/  @!P4 MOV R19, R67 ;  /* 0x000000430013c202 */ /* 0x000fe20000000f00 */
[----:B------:R-:W1:Y:S01]  /*0a20*/  @!P3 LDC.64 R30, c[0x0][0x288] ;  /* 0x0000a200ff1ebb82 */ /* 0x000e620000000a00 */
[----:B------:R-:W-:-:S02]  /*0a30*/  ISETP.GT.U32.OR P2, PT, R59, 0x1bf, P2 ;  /* 0x000001bf3b00780c */ /* 0x000fc40001744470 */
[----:B------:R-:W-:Y:S01]  /*0a40*/  @P1 IADD3.X R3, R22, R3, RZ, P6, !PT ;  /* 0x0000000316031210 */ /* 0x000fe200037fe4ff */
[----:B------:R-:W-:Y:S01]  /*0a50*/  @!P4 IMAD.WIDE.U32 R18, R0, R6, R18 ;  /* 0x000000060012c225 */ /* 0x000fe200078e0012 */
[----:B----4-:R-:W-:-:S03]  /*0a60*/  @!P5 IADD3 R4, P6, R15, R4, RZ ;  /* 0x000000040f04d210 */ /* 0x010fc60007fde0ff */
[----:B------:R-:W-:Y:S01]  /*0a70*/  @!P4 IMAD R15, R0, R7, R17 ;  /* 0x00000007000fc224 */ /* 0x000fe200078e0211 */
[----:B------:R-:W-:Y:S01]  /*0a80*/  CS2R R6, SRZ ;  /* 0x0000000000067805 */ /* 0x000fe2000001ff00 */
[----:B------:R-:W2:Y:S01]  /*0a90*/  @!P4 LDC.64 R16, c[0x0][0x230] ;  /* 0x00008c00ff10cb82 */ /* 0x000ea20000000a00 */
[----:B------:R-:W-:Y:S02]  /*0aa0*/  IADD3 R0, R58, 0x38, RZ ;  /* 0x000000383a007810 */ /* 0x000fe40007ffe0ff */
[----:B0-----:R-:W-:Y:S02]  /*0ab0*/  @!P4 IADD3 R9, R19, R15, RZ ;  /* 0x0000000f1309c210 */ /* 0x001fe40007ffe0ff */
[----:B------:R0:W5:Y:S01]  /*0ac0*/  @!P0 LDG.E.64 R6, desc[UR12][R12.64] ;  /* 0x0000000c0c068981 */ /* 0x000162000c1e1b00 */
[----:B------:R-:W-:Y:S02]  /*0ad0*/  ISETP.GE.U32.AND P0, PT, R0, UR18, PT ;  /* 0x0000001200007c0c */ /* 0x000fe4000bf06070 */
[----:B------:R-:W3:Y:S01]  /*0ae0*/  @!P4 LDC.64 R22, c[0x0][0x228] ;  /* 0x00008a00ff16cb82 */ /* 0x000ee20000000a00 */
[----:B------:R-:W-:-:S02]  /*0af0*/  SHF.R.S32.HI R8, RZ, 0x1f, R0 ;  /* 0x0000001fff087819 */ /* 0x000fc40000011400 */
[----:B------:R-:W-:Y:S02]  /*0b00*/  @!P4 SHF.L.U64.HI R34, R18, 0x2, R9 ;  /* 0x000000021222c819 */ /* 0x000fe40000010209 */
[----:B------:R-:W-:-:S03]  /*0b10*/  @!P5 IADD3.X R5, R14, R5, RZ, P6, !PT ;  /* 0x000000050e05d210 */ /* 0x000fc600037fe4ff */
[----:B0-----:R-:W0:Y:S01]  /*0b20*/  @!P2 LDC.64 R12, c[0x0][0x288] ;  /* 0x0000a200ff0cab82 */ /* 0x001e220000000a00 */
[----:B------:R-:W-:Y:S02]  /*0b30*/  ISETP.GE.AND.EX P0, PT, R8, UR19, PT, P0 ;  /* 0x0000001308007c0c */ /* 0x000fe4000bf06300 */
[----:B------:R-:W-:Y:S01]  /*0b40*/  CS2R R8, SRZ ;  /* 0x0000000000087805 */ /* 0x000fe2000001ff00 */
[----:B-1----:R-:W-:Y:S01]  /*0b50*/  @!P3 IMAD R36, R37, R30, RZ ;  /* 0x0000001e2524b224 */ /* 0x002fe200078e02ff */
[----:B------:R-:W-:-:S04]  /*0b60*/  @!P4 SHF.L.U32 R39, R18, 0x2, RZ ;  /* 0x000000021227c819 */ /* 0x000fc800000006ff */
[----:B------:R1:W5:Y:S01]  /*0b70*/  @!P5 LDG.E.64 R8, desc[UR12][R4.64] ;  /* 0x0000000c0408d981 */ /* 0x000362000c1e1b00 */
[----:B------:R-:W-:Y:S01]  /*0b80*/  @!P3 IMAD R37, R29, R31, R36 ;  /* 0x0000001f1d25b224 */ /* 0x000fe200078e0224 */
[----:B--2---:R-:W-:Y:S01]  /*0b90*/  @!P4 IADD3 R16, P5, R39, R16, RZ ;  /* 0x000000102710c210 */ /* 0x004fe20007fbe0ff */
[----:B------:R-:W-:Y:S01]  /*0ba0*/  UIMAD.WIDE UR10, UR9, 0x8, UR10 ;  /* 0x00000008090a78a5 */ /* 0x000fe2000f8e020a */
[----:B------:R-:W-:Y:S01]  /*0bb0*/  IADD3 R14, R58, 0x18, RZ ;  /* 0x000000183a0e7810 */ /* 0x000fe20007ffe0ff */
[----:B------:R-:W2:Y:S01]  /*0bc0*/  @!P3 LDC.64 R18, c[0x0][0x230] ;  /* 0x00008c00ff12bb82 */ /* 0x000ea20000000a00 */
[----:B-1----:R-:W-:Y:S02]  /*0bd0*/  @!P3 MOV R4, R64 ;  /* 0x000000400004b202 */ /* 0x002fe40000000f00 */
[----:B------:R-:W-:-:S05]  /*0be0*/  @!P3 MOV R5, R67 ;  /* 0x000000430005b202 */ /* 0x000fca0000000f00 */
[----:B------:R-:W1:Y:S01]  /*0bf0*/  @!P3 LDC.64 R20, c[0x0][0x228] ;  /* 0x00008a00ff14bb82 */ /* 0x000e620000000a00 */
[----:B------:R-:W-:Y:S01]  /*0c00*/  @!P3 IMAD.WIDE.U32 R30, R29, R30, R4 ;  /* 0x0000001e1d1eb225 */ /* 0x000fe200078e0004 */
[----:B------:R-:W-:Y:S02]  /*0c10*/  @!P4 IADD3.X R17, R34, R17, RZ, P5, !PT ;  /* 0x000000112211c210 */ /* 0x000fe40002ffe4ff */
[----:B---3--:R-:W-:Y:S01]  /*0c20*/  @!P4 IADD3 R22, P5, R39, R22, RZ ;  /* 0x000000162716c210 */ /* 0x008fe20007fbe0ff */
[----:B0-----:R-:W-:Y:S01]  /*0c30*/  @!P2 IMAD R35, R35, R12, RZ ;  /* 0x0000000c2323a224 */ /* 0x001fe200078e02ff */
[----:B------:R-:W-:Y:S02]  /*0c40*/  @!P3 IADD3 R29, R31, R37, RZ ;  /* 0x000000251f1db210 */ /* 0x000fe40007ffe0ff */
[----:B------:R-:W0:Y:S01]  /*0c50*/  @!P2 LDC.64 R44, c[0x0][0x230] ;  /* 0x00008c00ff2cab82 */ /* 0x000e220000000a00 */
[----:B------:R-:W-:Y:S02]  /*0c60*/  ISETP.GE.U32.AND P6, PT, R14, UR18, PT ;  /* 0x000000120e007c0c */ /* 0x000fe4000bfc6070 */
[----:B------:R-:W-:Y:S01]  /*0c70*/  @!P3 SHF.L.U64.HI R36, R30, 0x2, R29 ;  /* 0x000000021e24b819 */ /* 0x000fe2000001021d */
[----:B------:R-:W-:Y:S01]  /*0c80*/  @!P2 IMAD R29, R28, R13, R35 ;  /* 0x0000000d1c1da224 */ /* 0x000fe200078e0223 */
[----:B------:R-:W-:-:S02]  /*0c90*/  SHF.R.S32.HI R15, RZ, 0x1f, R14 ;  /* 0x0000001fff0f7819 */ /* 0x000fc4000001140e */
[----:B------:R-:W-:Y:S01]  /*0ca0*/  @!P4 IADD3.X R23, R34, R23, RZ, P5, !PT ;  /* 0x000000172217c210 */ /* 0x000fe20002ffe4ff */
[----:B------:R-:W3:Y:S01]  /*0cb0*/  @!P2 LDC.64 R46, c[0x0][0x228] ;  /* 0x00008a00ff2eab82 */ /* 0x000ee20000000a00 */
[----:B------:R-:W-:Y:S02]  /*0cc0*/  MOV R34, UR10 ;  /* 0x0000000a00227c02 */ /* 0x000fe40008000f00 */
[----:B------:R-:W-:Y:S02]  /*0cd0*/  MOV R35, UR11 ;  /* 0x0000000b00237c02 */ /* 0x000fe40008000f00 */
[----:B------:R-:W-:-:S04]  /*0ce0*/  ISETP.GE.AND.EX P6, PT, R15, UR19, PT, P6 ;  /* 0x000000130f007c0c */ /* 0x000fc8000bfc6360 */
[----:B------:R-:W4:Y:S01]  /*0cf0*/  LDG.E.64 R34, desc[UR12][R34.64] ;  /* 0x0000000c22227981 */ /* 0x000f22000c1e1b00 */
[C---:B------:R-:W-:Y:S02]  /*0d00*/  ISETP.GT.U32.OR P6, PT, R59.reuse, 0x1bf, P6 ;  /* 0x000001bf3b00780c */ /* 0x040fe400037c4470 */
[----:B------:R-:W-:Y:S02]  /*0d10*/  ISETP.GT.U32.OR P0, PT, R59, 0x1bf, P0 ;  /* 0x000001bf3b00780c */ /* 0x000fe40000704470 */
[----:B------:R-:W-:-:S09]  /*0d20*/  @!P3 SHF.L.U32 R5, R30, 0x2, RZ ;  /* 0x000000021e05b819 */ /* 0x000fd200000006ff */
[----:B------:R-:W0:Y:S01]  /*0d30*/  @!P6 LDC.64 R10, c[0x0][0x288] ;  /* 0x0000a200ff0aeb82 */ /* 0x000e220000000a00 */
[C---:B--2---:R-:W-:Y:S02]  /*0d40*/  @!P3 IADD3 R18, P5, R5.reuse, R18, RZ ;  /* 0x000000120512b210 */ /* 0x044fe40007fbe0ff */
[----:B------:R-:W-:Y:S02]  /*0d50*/  @!P2 MOV R30, R64 ;  /* 0x00000040001ea202 */ /* 0x000fe40000000f00 */
[----:B------:R-:W-:Y:S02]  /*0d60*/  @!P2 MOV R31, R67 ;  /* 0x00000043001fa202 */ /* 0x000fe40000000f00 */
[----:B------:R-:W-:Y:S01]  /*0d70*/  @!P3 IADD3.X R19, R36, R19, RZ, P5, !PT ;  /* 0x000000132413b210 */ /* 0x000fe20002ffe4ff */
[----:B------:R-:W2:Y:S01]  /*0d80*/  @!P6 LDC.64 R48, c[0x0][0x230] ;  /* 0x00008c00ff30eb82 */ /* 0x000ea20000000a00 */
[----:B-1----:R-:W-:Y:S01]  /*0d90*/  @!P3 IADD3 R20, P5, R5, R20, RZ ;  /* 0x000000140514b210 */ /* 0x002fe20007fbe0ff */
[----:B------:R-:W-:-:S06]  /*0da0*/  @!P2 IMAD.WIDE.U32 R12, R28, R12, R30 ;  /* 0x0000000c1c0ca225 */ /* 0x000fcc00078e001e */
[----:B------:R-:W1:Y:S01]  /*0db0*/  @!P0 LDC.64 R4, c[0x0][0x288] ;  /* 0x0000a200ff048b82 */ /* 0x000e620000000a00 */
[----:B------:R-:W-:Y:S02]  /*0dc0*/  @!P2 IADD3 R13, R13, R29, RZ ;  /* 0x0000001d0d0da210 */ /* 0x000fe40007ffe0ff */
[----:B------:R-:W-:Y:S02]  /*0dd0*/  @!P3 IADD3.X R21, R36, R21, RZ, P5, !PT ;  /* 0x000000152415b210 */ /* 0x000fe40002ffe4ff */
[C---:B------:R-:W-:Y:S01]  /*0de0*/  @!P2 SHF.L.U64.HI R28, R12.reuse, 0x2, R13 ;  /* 0x000000020c1ca819 */ /* 0x040fe2000001020d */
[----:B0-----:R-:W-:Y:S01]  /*0df0*/  @!P6 IMAD R29, R15, R10, RZ ;  /* 0x0000000a0f1de224 */ /* 0x001fe200078e02ff */
[----:B------:R-:W-:Y:S01]  /*0e00*/  @!P2 SHF.L.U32 R15, R12, 0x2, RZ ;  /* 0x000000020c0fa819 */ /* 0x000fe200000006ff */
[----:B------:R-:W0:Y:S01]  /*0e10*/  @!P6 LDC.64 R36, c[0x0][0x228] ;  /* 0x00008a00ff24eb82 */ /* 0x000e220000000a00 */
[----:B------:R-:W-:Y:S02]  /*0e20*/  @!P6 MOV R12, R64 ;  /* 0x00000040000ce202 */ /* 0x000fe40000000f00 */
[----:B------:R-:W-:Y:S01]  /*0e30*/  @!P6 MOV R13, R67 ;  /* 0x00000043000de202 */ /* 0x000fe20000000f00 */
[----:B------:R-:W-:-:S02]  /*0e40*/  @!P6 IMAD R29, R14, R11, R29 ;  /* 0x0000000b0e1de224 */ /* 0x000fc400078e021d */
[----:B------:R-:W-:Y:S02]  /*0e50*/  @!P6 IMAD.WIDE.U32 R10, R14, R10, R12 ;  /* 0x0000000a0e0ae225 */ /* 0x000fe400078e000c */
[----:B------:R-:W0:Y:S01]  /*0e60*/  @!P0 LDC.64 R38, c[0x0][0x230] ;  /* 0x00008c00ff268b82 */ /* 0x000e220000000a00 */
[----:B------:R-:W-:Y:S02]  /*0e70*/  SHF.R.S32.HI R13, RZ, 0x1f, R0 ;  /* 0x0000001fff0d7819 */ /* 0x000fe40000011400 */
[----:B------:R-:W-:Y:S02]  /*0e80*/  @!P2 IADD3 R44, P5, R15, R44, RZ ;  /* 0x0000002c0f2ca210 */ /* 0x000fe40007fbe0ff */
[----:B------:R-:W-:Y:S01]  /*0e90*/  @!P6 IADD3 R11, R11, R29, RZ ;  /* 0x0000001d0b0be210 */ /* 0x000fe20007ffe0ff */
[----:B-1----:R-:W-:Y:S02]  /*0ea0*/  @!P0 IMAD R14, R13, R4, RZ ;  /* 0x000000040d0e8224 */ /* 0x002fe400078e02ff */
[----:B------:R-:W1:Y:S01]  /*0eb0*/  @!P0 LDC.64 R40, c[0x0][0x228] ;  /* 0x00008a00ff288b82 */ /* 0x000e620000000a00 */
[----:B------:R-:W-:-:S02]  /*0ec0*/  @!P2 IADD3.X R45, R28, R45, RZ, P5, !PT ;  /* 0x0000002d1c2da210 */ /* 0x000fc40002ffe4ff */
[C---:B------:R-:W-:Y:S02]  /*0ed0*/  @!P6 SHF.L.U32 R13, R10.reuse, 0x2, RZ ;  /* 0x000000020a0de819 */ /* 0x040fe400000006ff */
[----:B------:R-:W-:Y:S02]  /*0ee0*/  @!P6 SHF.L.U64.HI R12, R10, 0x2, R11 ;  /* 0x000000020a0ce819 */ /* 0x000fe4000001020b */
[----:B---3--:R-:W-:Y:S02]  /*0ef0*/  @!P2 IADD3 R46, P5, R15, R46, RZ ;  /* 0x0000002e0f2ea210 */ /* 0x008fe40007fbe0ff */
[----:B------:R-:W-:Y:S02]  /*0f00*/  @!P0 MOV R10, R64 ;  /* 0x00000040000a8202 */ /* 0x000fe40000000f00 */
[----:B------:R-:W-:Y:S01]  /*0f10*/  @!P0 MOV R11, R67 ;  /* 0x00000043000b8202 */ /* 0x000fe20000000f00 */
[----:B------:R-:W-:Y:S01]  /*0f20*/  @!P0 IMAD R15, R0, R5, R14 ;  /* 0x00000005000f8224 */ /* 0x000fe200078e020e */
[----:B------:R-:W-:-:S02]  /*0f30*/  @!P2 IADD3.X R47, R28, R47, RZ, P5, !PT ;  /* 0x0000002f1c2fa210 */ /* 0x000fc40002ffe4ff */
[----:B--2---:R-:W-:Y:S01]  /*0f40*/  @!P6 IADD3 R48, P5, R13, R48, RZ ;  /* 0x000000300d30e210 */ /* 0x004fe20007fbe0ff */
[----:B------:R-:W-:-:S03]  /*0f50*/  @!P0 IMAD.WIDE.U32 R4, R0, R4, R10 ;  /* 0x0000000400048225 */ /* 0x000fc600078e000a */
[----:B------:R-:W-:Y:S02]  /*0f60*/  @!P6 IADD3.X R49, R12, R49, RZ, P5, !PT ;  /* 0x000000310c31e210 */ /* 0x000fe40002ffe4ff */
[----:B0-----:R-:W-:Y:S02]  /*0f70*/  @!P6 IADD3 R36, P5, R13, R36, RZ ;  /* 0x000000240d24e210 */ /* 0x001fe40007fbe0ff */
[----:B------:R-:W-:Y:S02]  /*0f80*/  @!P0 IADD3 R11, R5, R15, RZ ;  /* 0x0000000f050b8210 */ /* 0x000fe40007ffe0ff */
[----:B------:R-:W-:Y:S02]  /*0f90*/  @!P0 SHF.L.U32 R5, R4, 0x2, RZ ;  /* 0x0000000204058819 */ /* 0x000fe400000006ff */
[----:B------:R-:W-:Y:S02]  /*0fa0*/  @!P6 IADD3.X R37, R12, R37, RZ, P5, !PT ;  /* 0x000000250c25e210 */ /* 0x000fe40002ffe4ff */
[----:B------:R-:W-:-:S02]  /*0fb0*/  @!P0 SHF.L.U64.HI R4, R4, 0x2, R11 ;  /* 0x0000000204048819 */ /* 0x000fc4000001020b */
[C---:B------:R-:W-:Y:S02]  /*0fc0*/  @!P0 IADD3 R38, P5, R5.reuse, R38, RZ ;  /* 0x0000002605268210 */ /* 0x040fe40007fbe0ff */
[----:B------:R-:W-:Y:S02]  /*0fd0*/  CS2R R10, SRZ ;  /* 0x00000000000a7805 */ /* 0x000fe4000001ff00 */
[C---:B------:R-:W-:Y:S02]  /*0fe0*/  @!P0 IADD3.X R39, R4.reuse, R39, RZ, P5, !PT ;  /* 0x0000002704278210 */ /* 0x040fe40002ffe4ff */
[----:B-1----:R-:W-:Y:S02]  /*0ff0*/  @!P0 IADD3 R40, P5, R5, R40, RZ ;  /* 0x0000002805288210 */ /* 0x002fe40007fbe0ff */
[----:B------:R-:W-:Y:S02]  /*1000*/  CS2R R30, SRZ ;  /* 0x00000000001e7805 */ /* 0x000fe4000001ff00 */
[----:B------:R-:W-:Y:S01]  /*1010*/  CS2R R28, SRZ ;  /* 0x00000000001c7805 */ /* 0x000fe2000001ff00 */
[----:B------:R0:W5:Y:S01]  /*1020*/  @P1 LDG.E.64 R10, desc[UR12][R2.64] ;  /* 0x0000000c020a1981 */ /* 0x000162000c1e1b00 */
[----:B------:R-:W-:-:S02]  /*1030*/  @!P0 IADD3.X R41, R4, R41, RZ, P5, !PT ;  /* 0x0000002904298210 */ /* 0x000fc40002ffe4ff */
[----:B------:R-:W-:Y:S01]  /*1040*/  CS2R R4, SRZ ;  /* 0x0000000000047805 */ /* 0x000fe2000001ff00 */
[----:B------:R1:W5:Y:S04]  /*1050*/  @P1 LDG.E.64 R30, desc[UR12][R26.64] ;  /* 0x0000000c1a1e1981 */ /* 0x000368000c1e1b00 */
[----:B------:R2:W5:Y:S01]  /*1060*/  @!P4 LDG.E.64 R28, desc[UR12][R16.64] ;  /* 0x0000000c101cc981 */ /* 0x000562000c1e1b00 */
[----:B0-----:R-:W-:Y:S01]  /*1070*/  HFMA2.MMA R3, -RZ, RZ, 0, 0 ;  /* 0x00000000ff037435 */ /* 0x001fe200000001ff */
[----:B------:R-:W-:Y:S02]  /*1080*/  MOV R2, RZ ;  /* 0x000000ff00027202 */ /* 0x000fe40000000f00 */
[----:B------:R0:W5:Y:S01]  /*1090*/  @!P3 LDG.E.64 R4, desc[UR12][R18.64] ;  /* 0x0000000c1204b981 */ /* 0x000162000c1e1b00 */
[----:B-1----:R-:W-:-:S02]  /*10a0*/  CS2R R26, SRZ ;  /* 0x00000000001a7805 */ /* 0x002fc4000001ff00 */
[----:B--2---:R-:W-:-:S04]  /*10b0*/  CS2R R16, SRZ ;  /* 0x0000000000107805 */ /* 0x004fc8000001ff00 */
[----:B------:R-:W5:Y:S01]  /*10c0*/  @!P2 LDG.E.64 R2, desc[UR12][R44.64] ;  /* 0x0000000c2c02a981 */ /* 0x000f62000c1e1b00 */
[----:B0-----:R-:W-:-:S03]  /*10d0*/  CS2R R18, SRZ ;  /* 0x0000000000127805 */ /* 0x001fc6000001ff00 */
        /* <DEDUP_REMOVED lines=9> */
[----:B------:R0:W5:Y:S04]  /*1170*/  @!P0 LDG.E.64 R22, desc[UR12][R38.64] ;  /* 0x0000000c26168981 */ /* 0x000168000c1e1b00 */
[----:B------:R0:W5:Y:S01]  /*1180*/  @!P0 LDG.E.64 R20, desc[UR12][R40.64] ;  /* 0x0000000c28148981 */ /* 0x000162000c1e1b00 */
[----:B------:R-:W-:Y:S01]  /*1190*/  UMOV UR14, 0x3f800000 ;  /* 0x3f800000000e7882 */ /* 0x000fe20000000000 */
[----:B------:R-:W-:Y:S01]  /*11a0*/  BSSY B0, `(.L_x_2777) ;  /* 0x0000020000007945 */ /* 0x000fe20003800000 */
[----:B------:R-:W-:Y:S02]  /*11b0*/  CS2R R56, SRZ ;  /* 0x0000000000387805 */ /* 0x000fe4000001ff00 */
[----:B------:R-:W-:Y:S02]  /*11c0*/  CS2R R54, SRZ ;  /* 0x0000000000367805 */ /* 0x000fe4000001ff00 */
[----:B----4-:R-:W-:-:S13]  /*11d0*/  R2UR UR11, R34 ;  /* 0x00000000220b72ca */ /* 0x010fda00000e0000 */
[----:B------:R-:W-:-:S05]  /*11e0*/  MOV R0, UR11 ;  /* 0x0000000b00007c02 */ /* 0x000fca0008000f00 */
[----:B------:R-:W-:-:S05]  /*11f0*/  FFMA.FTZ R35, -R0, UR11, R35 ;  /* 0x0000000b00237c23 */ /* 0x000fca0008010123 */
[----:B------:R-:W-:-:S13]  /*1200*/  FSETP.GTU.FTZ.AND P0, PT, R35, RZ, PT ;  /* 0x000000ff2300720b */ /* 0x000fda0003f1c000 */
[----:B------:R-:W-:Y:S01]  /*1210*/  VOTEU.ANY UP0, P0 ;  /* 0x00000000003f7886 */ /* 0x000fe20000000100 */
[----:B------:R-:W-:-:S04]  /*1220*/  PLOP3.LUT P0, PT, PT, PT, UP0, 0x80, 0x0 ;  /* 0x000000000000781c */ /* 0x000fc80003f0f008 */
[----:B------:R-:W-:-:S09]  /*1230*/  @UP0 ULDC UR10, c[0x0][0x250] ;  /* 0x00009400000a0ab9 */ /* 0x000fd20000000800 */
[----:B------:R-:W-:-:S06]  /*1240*/  @P0 FADD.FTZ R0, R35, UR10 ;  /* 0x0000000a23000e21 */ /* 0x000fcc0008010000 */
[----:B------:R-:W1:Y:S02]  /*1250*/  @P0 MUFU.RSQ R0, R0 ;  /* 0x0000000000000308 */ /* 0x000e640000001400 */
[----:B-1----:R-:W-:Y:S02]  /*1260*/  @P0 R2UR UR10, R0 ;  /* 0x00000000000a02ca */ /* 0x002fe400000e0000 */
[----:B------:R-:W-:-:S11]  /*1270*/  ISETP.GT.U32.AND P0, PT, R59, 0x1bf, PT ;  /* 0x000001bf3b00780c */ /* 0x000fd60003f04070 */
[----:B------:R-:W-:Y:S02]  /*1280*/  @UP0 UMOV UR14, UR10 ;  /* 0x0000000a000e0c82 */ /* 0x000fe40008000000 */
[----:B0-----:R-:W-:Y:S05]  /*1290*/  @P0 BRA `(.L_x_2778) ;  /* 0x0000000000400947 */ /* 0x001fea0003800000 */
[----:B------:R-:W-:Y:S01]  /*12a0*/  ISETP.NE.AND P0, PT, RZ, UR15, PT ;  /* 0x0000000fff007c0c */ /* 0x000fe2000bf05270 */
[----:B------:R-:W0:Y:S01]  /*12b0*/  LDC.64 R34, c[0x0][0x238] ;  /* 0x00008e00ff227b82 */ /* 0x000e220000000a00 */
[----:B------:R-:W-:-:S04]  /*12c0*/  IADD3 R43, R60, R43, RZ ;  /* 0x0000002b3c2b7210 */ /* 0x000fc80007ffe0ff */
[----:B------:R-:W-:-:S07]  /*12d0*/  SHF.R.S32.HI R0, RZ, 0x1f, R43 ;  /* 0x0000001fff007819 */ /* 0x000fce000001142b */
[----:B------:R-:W1:Y:S01]  /*12e0*/  @P0 LDC.64 R36, c[0x0][0x240] ;  /* 0x00009000ff240b82 */ /* 0x000e620000000a00 */
[----:B0-----:R-:W-:-:S05]  /*12f0*/  IMAD.WIDE R34, R43, 0x2, R34 ;  /* 0x000000022b227825 */ /* 0x001fca00078e0222 */
[----:B------:R-:W2:Y:S04]  /*1300*/  LDG.E.U16 R57, desc[UR12][R34.64] ;  /* 0x0000000c22397981 */ /* 0x000ea8000c1e1500 */
[----:B------:R-:W3:Y:S01]  /*1310*/  LDG.E.U16 R54, desc[UR12][R34.64+0x2] ;  /* 0x0000020c22367981 */ /* 0x000ee2000c1e1500 */
[----:B-1----:R-:W-:-:S04]  /*1320*/  @P0 LEA R36, P2, R43, R36, 0x1 ;  /* 0x000000242b240211 */ /* 0x002fc800078408ff */
[----:B------:R-:W-:-:S05]  /*1330*/  @P0 LEA.HI.X R37, R43, R37, R0, 0x1, P2 ;  /* 0x000000252b250211 */ /* 0x000fca00010f0c00 */
[----:B------:R-:W4:Y:S04]  /*1340*/  @P0 LDG.E.U16 R38, desc[UR12][R36.64] ;  /* 0x0000000c24260981 */ /* 0x000f28000c1e1500 */
[----:B------:R-:W4:Y:S01]  /*1350*/  @P0 LDG.E.U16 R0, desc[UR12][R36.64+0x2] ;  /* 0x0000020c24000981 */ /* 0x000f22000c1e1500 */
[----:B--2---:R-:W-:Y:S02]  /*1360*/  SHF.L.U32 R57, R57, 0x10, RZ ;  /* 0x0000001039397819 */ /* 0x004fe400000006ff */
[----:B---3--:R-:W-:Y:S02]  /*1370*/  SHF.L.U32 R54, R54, 0x10, RZ ;  /* 0x0000001036367819 */ /* 0x008fe400000006ff */
[----:B----4-:R-:W-:Y:S02]  /*1380*/  @P0 SHF.L.U32 R55, R38, 0x10, RZ ;  /* 0x0000001026370819 */ /* 0x010fe400000006ff */
[----:B------:R-:W-:-:S07]  /*1390*/  @P0 SHF.L.U32 R56, R0, 0x10, RZ ;  /* 0x0000001000380819 */ /* 0x000fce00000006ff */
.L_x_2778:
[----:B------:R-:W-:Y:S05]  /*13a0*/  BSYNC B0 ;  /* 0x0000000000007941 */ /* 0x000fea0003800000 */
.L_x_2777:
        /* <DEDUP_REMOVED lines=25> */
[----:B------:R-:W-:Y:S02]  /*1540*/  FMUL.FTZ R35, R10, R35 ;  /* 0x000000230a237220 */ /* 0x000fe40000410000 */
[----:B------:R-:W-:Y:S01]  /*1550*/  FMUL.FTZ R30, R30, R41 ;  /* 0x000000291e1e7220 */ /* 0x000fe20000410000 */
[----:B------:R-:W-:-:S04]  /*1560*/  FFMA.FTZ R0, R0, R39, 1 ;  /* 0x3f80000000007423 */ /* 0x000fc80000010027 */
[----:B------:R-:W-:-:S07]  /*1570*/  FMUL.FTZ R32, R35, R0 ;  /* 0x0000000023207220 */ /* 0x000fce0000410000 */
.L_x_2779:
[----:B------:R-:W-:Y:S01]  /*1580*/  FMUL.FTZ R35, R32, R57 ;  /* 0x0000003920237220 */ /* 0x000fe20000410000 */
[----:B------:R-:W-:Y:S01]  /*1590*/  MOV R0, R9 ;  /* 0x0000000900007202 */ /* 0x000fe20000000f00 */
[----:B------:R-:W-:Y:S01]  /*15a0*/  FMUL.FTZ R48, R48, UR14 ;  /* 0x0000000e30307c20 */ /* 0x000fe20008410000 */
        /* <DEDUP_REMOVED lines=23> */
.L_x_2780:
        /* <DEDUP_REMOVED lines=31> */
.L_x_2781:
        /* <DEDUP_REMOVED lines=31> */
.L_x_2782:
        /* <DEDUP_REMOVED lines=11> */
[----:B------:R-:W-:Y:S01]  /*1bb0*/  FFMA.FTZ R35, R50, R32, RZ ;  /* 0x0000002032237223 */ /* 0x000fe200000100ff */
[----:B------:R-:W-:Y:S01]  /*1bc0*/  MOV R25, R7 ;  /* 0x0000000700197202 */ /* 0x000fe20000000f00 */
[----:B------:R-:W-:Y:S01]  /*1bd0*/  FMUL.FTZ R42, R42, UR14 ;  /* 0x0000000e2a2a7c20 */ /* 0x000fe20008410000 */
        /* <DEDUP_REMOVED lines=21> */
.L_x_2783:
[----:B------:R-:W-:Y:S01]  /*1d30*/  FMUL.FTZ R36, R24, R57 ;  /* 0x0000003918247220 */ /* 0x000fe20000410000 */
[----:B------:R-:W-:Y:S01]  /*1d40*/  FFMA.FTZ R35, R48, R31, R35 ;  /* 0x0000001f30237223 */ /* 0x000fe20000010023 */
[----:B------:R-:W-:Y:S01]  /*1d50*/  FADD.FTZ R31, R32, R31 ;  /* 0x0000001f201f7221 */ /* 0x000fe20000010000 */
[----:B------:R-:W-:Y:S01]  /*1d60*/  FFMA.FTZ R38, R49, R30, RZ ;  /* 0x0000001e31267223 */ /* 0x000fe200000100ff */
[----:B------:R-:W-:Y:S01]  /*1d70*/  FFMA.FTZ R32, R42, R36, R29 ;  /* 0x000000242a207223 */ /* 0x000fe2000001001d */
[----:B------:R-:W-:Y:S01]  /*1d80*/  FADD.FTZ R36, R33, R36 ;  /* 0x0000002421247221 */ /* 0x000fe20000010000 */
[----:B------:R-:W-:Y:S01]  /*1d90*/  FADD.FTZ R29, RZ, R30 ;  /* 0x0000001eff1d7221 */ /* 0x000fe20000010000 */
        /* <DEDUP_REMOVED lines=30> */
.L_x_2784:
        /* <DEDUP_REMOVED lines=8> */
[----:B------:R-:W-:Y:S02]  /*2000*/  MOV R34, R16 ;  /* 0x0000001000227202 */ /* 0x000fe40000000f00 */
[----:B------:R-:W-:Y:S01]  /*2010*/  FFMA.FTZ R3, R5, R0, R4 ;  /* 0x0000000005037223 */ /* 0x000fe20000010004 */
[----:B------:R-:W-:Y:S01]  /*2020*/  FADD.FTZ R4, R0, R39 ;  /* 0x0000002700047221 */ /* 0x000fe20000010000 */
[----:B------:R-:W-:Y:S01]  /*2030*/  FMUL.FTZ R0, R2, UR14 ;  /* 0x0000000e02007c20 */ /* 0x000fe20008410000 */
        /* <DEDUP_REMOVED lines=21> */
.L_x_2785:
[----:B------:R-:W-:Y:S01]  /*2190*/  FMUL.FTZ R39, R34, R57 ;  /* 0x0000003922277220 */ /* 0x000fe20000410000 */
[----:B------:R-:W-:-:S03]  /*21a0*/  FMUL.FTZ R38, R37, R54 ;  /* 0x0000003625267220 */ /* 0x000fc60000410000 */
[----:B------:R-:W-:Y:S01]  /*21b0*/  FFMA.FTZ R3, R0, R39, R3 ;  /* 0x0000002700037223 */ /* 0x000fe20000010003 */
[----:B------:R-:W-:Y:S01]  /*21c0*/  FADD.FTZ R39, R4, R39 ;  /* 0x0000002704277221 */ /* 0x000fe20000010000 */
[----:B------:R-:W-:Y:S02]  /*21d0*/  FADD.FTZ R4, R23, -UR11 ;  /* 0x8000000b17047e21 */ /* 0x000fe40008010000 */
[----:B------:R-:W-:Y:S01]  /*21e0*/  FFMA.FTZ R36, R2, R38, R3 ;  /* 0x0000002602247223 */ /* 0x000fe20000010003 */
[----:B------:R-:W-:Y:S01]  /*21f0*/  FADD.FTZ R3, R22, -UR11 ;  /* 0x8000000b16037e21 */ /* 0x000fe20008010000 */
[----:B------:R-:W-:Y:S01]  /*2200*/  FADD.FTZ R38, R38, R39 ;  /* 0x0000002726267221 */ /* 0x000fe20000010000 */
[----:B------:R-:W-:Y:S01]  /*2210*/  FMUL.FTZ R4, R4, UR14 ;  /* 0x0000000e04047c20 */ /* 0x000fe20008410000 */
[----:B------:R-:W-:Y:S01]  /*2220*/  MOV R22, R20 ;  /* 0x0000001400167202 */ /* 0x000fe20000000f00 */
        /* <DEDUP_REMOVED lines=21> */
.L_x_2786:
[----:B------:R-:W-:Y:S01]  /*2380*/  FMUL.FTZ R23, R22, R57 ;  /* 0x0000003916177220 */ /* 0x000fe20000410000 */
[----:B------:R-:W-:Y:S01]  /*2390*/  ISETP.GT.AND P0, PT, R52, 0x1e, PT ;  /* 0x0000001e3400780c */ /* 0x000fe20003f04270 */
[----:B------:R-:W-:Y:S01]  /*23a0*/  FADD.FTZ R31, R31, R26 ;  /* 0x0000001a1f1f7221 */ /* 0x000fe20000010000 */
[----:B------:R-:W-:Y:S01]  /*23b0*/  FFMA.FTZ R35, R44, R26, R35 ;  /* 0x0000001a2c237223 */ /* 0x000fe20000010023 */
[----:B------:R-:W-:Y:S01]  /*23c0*/  FFMA.FTZ R61, R3, R23, R36 ;  /* 0x00000017033d7223 */ /* 0x000fe20000010024 */
[----:B------:R-:W-:Y:S01]  /*23d0*/  FADD.FTZ R38, R38, R23 ;  /* 0x0000001726267221 */ /* 0x000fe20000010000 */
[----:B------:R-:W-:Y:S01]  /*23e0*/  FMUL.FTZ R23, R39, R54 ;  /* 0x0000003627177220 */ /* 0x000fe20000410000 */
[----:B------:R-:W0:Y:S01]  /*23f0*/  S2UR UR17, SR_CgaCtaId ;  /* 0x00000000001179c3 */ /* 0x000e220000008800 */
[----:B------:R-:W-:Y:S01]  /*2400*/  FFMA.FTZ R30, R45, R28, R30 ;  /* 0x0000001c2d1e7223 */ /* 0x000fe2000001001e */
[----:B------:R-:W-:Y:S01]  /*2410*/  FFMA.FTZ R35, R42, R24, R35 ;  /* 0x000000182a237223 */ /* 0x000fe20000010023 */
[----:B------:R-:W-:Y:S01]  /*2420*/  FFMA.FTZ R36, R4, R23, R61 ;  /* 0x0000001704247223 */ /* 0x000fe2000001003d */
[----:B------:R-:W-:Y:S01]  /*2430*/  FADD.FTZ R23, R23, R38 ;  /* 0x0000002617177221 */ /* 0x000fe20000010000 */
[----:B------:R-:W-:Y:S01]  /*2440*/  FFMA.FTZ R30, R43, R27, R30 ;  /* 0x0000001b2b1e7223 */ /* 0x000fe2000001001e */
[----:B------:R-:W-:Y:S01]  /*2450*/  UMOV UR11, 0x400 ;  /* 0x00000400000b7882 */ /* 0x000fe20000000000 */
[----:B------:R-:W-:Y:S01]  /*2460*/  FFMA.FTZ R35, R40, R33, R35 ;  /* 0x0000002128237223 */ /* 0x000fe20000010023 */
[----:B------:R-:W1:Y:S01]  /*2470*/  SHFL.DOWN PT, R61, R36, 0x1, 0x1f ;  /* 0x08201f00243d7f89 */ /* 0x000e6200000e0000 */
[----:B------:R-:W-:Y:S01]  /*2480*/  FFMA.FTZ R30, R41, R25, R30 ;  /* 0x00000019291e7223 */ /* 0x000fe2000001001e */
[----:B------:R-:W-:Y:S01]  /*2490*/  UIADD3 UR10, UR11, 0x90, URZ ;  /* 0x000000900b0a7890 */ /* 0x000fe2000fffe03f */
[C---:B------:R-:W-:Y:S01]  /*24a0*/  ISETP.NE.AND P2, PT, R59.reuse, RZ, PT ;  /* 0x000000ff3b00720c */ /* 0x040fe20003f45270 */
[----:B------:R-:W2:Y:S01]  /*24b0*/  SHFL.DOWN PT, R38, R23, 0x1, 0x1f ;  /* 0x08201f0017267f89 */ /* 0x000ea200000e0000 */
[----:B------:R-:W-:Y:S01]  /*24c0*/  BSSY B0, `(.L_x_2787) ;  /* 0x0000051000007945 */ /* 0x000fe20003800000 */
[----:B------:R-:W-:Y:S01]  /*24d0*/  ISETP.GT.U32.AND P3, PT, R59, 0x37, PT ;  /* 0x000000373b00780c */ /* 0x000fe20003f64070 */
        /* <DEDUP_REMOVED lines=18> */
[----:B------:R-:W-:-:S04]  /*2600*/  FADD.FTZ R38, R38, R27 ;  /* 0x0000001b26267221 */ /* 0x000fc80000010000 */
[----:B------:R-:W-:Y:S01]  /*2610*/  FADD.FTZ R27, R38, R25 ;  /* 0x00000019261b7221 */ /* 0x000fe20000010000 */
[----:B------:R-:W-:-:S03]  /*2620*/  FADD.FTZ R25, R28, R33 ;  /* 0x000000211c197221 */ /* 0x000fc60000010000 */
[----:B------:R-:W-:Y:S01]  /*2630*/  FADD.FTZ R24, R27, R32 ;  /* 0x000000201b187221 */ /* 0x000fe20000010000 */
[----:B------:R-:W-:Y:S01]  /*2640*/  FFMA.FTZ R27, R5, R32, R30 ;  /* 0x00000020051b7223 */ /* 0x000fe2000001001e */
[----:B------:R-:W-:Y:S01]  /*2650*/  FADD.FTZ R25, R25, R34 ;  /* 0x0000002219197221 */ /* 0x000fe20000010000 */
[----:B------:R-:W-:Y:S01]  /*2660*/  FFMA.FTZ R30, R0, R34, R35 ;  /* 0x00000022001e7223 */ /* 0x000fe20000010023 */
[----:B------:R-:W-:Y:S01]  /*2670*/  FADD.FTZ R28, R24, R37 ;  /* 0x00000025181c7221 */ /* 0x000fe20000010000 */
[----:B------:R-:W-:Y:S02]  /*2680*/  FFMA.FTZ R27, R2, R37, R27 ;  /* 0x00000025021b7223 */ /* 0x000fe4000001001b */
[----:B------:R-:W-:Y:S01]  /*2690*/  FFMA.FTZ R24, R3, R22, R30 ;  /* 0x0000001603187223 */ /* 0x000fe2000001001e */
[----:B0-----:R-:W-:Y:S01]  /*26a0*/  @!P0 FADD.FTZ R36, R36, R61 ;  /* 0x0000003d24248221 */ /* 0x001fe20000010000 */
[----:B------:R-:W-:Y:S01]  /*26b0*/  LEA R61, R59, UR10, 0x4 ;  /* 0x0000000a3b3d7c11 */ /* 0x000fe2000f8e20ff */
[----:B-1----:R-:W-:-:S03]  /*26c0*/  @!P0 FADD.FTZ R23, R23, R68 ;  /* 0x0000004417178221 */ /* 0x002fc60000010000 */
[----:B------:R-:W0:Y:S01]  /*26d0*/  SHFL.DOWN PT, R29, R36, 0x10, 0x1f ;  /* 0x0a001f00241d7f89 */ /* 0x000e2200000e0000 */
[----:B------:R-:W-:-:S03]  /*26e0*/  ISETP.GT.AND P0, PT, R52, 0xf, PT ;  /* 0x0000000f3400780c */ /* 0x000fc60003f04270 */
[----:B------:R-:W1:Y:S10]  /*26f0*/  SHFL.DOWN PT, R26, R23, 0x10, 0x1f ;  /* 0x0a001f00171a7f89 */ /* 0x000e7400000e0000 */
[----:B0-----:R-:W-:Y:S01]  /*2700*/  @!P0 FADD.FTZ R36, R36, R29 ;  /* 0x0000001d24248221 */ /* 0x001fe20000010000 */
[----:B-1----:R-:W-:Y:S01]  /*2710*/  @!P0 FADD.FTZ R23, R23, R26 ;  /* 0x0000001a17178221 */ /* 0x002fe20000010000 */
[----:B------:R-:W-:Y:S01]  /*2720*/  ISETP.NE.AND P0, PT, R52, RZ, PT ;  /* 0x000000ff3400720c */ /* 0x000fe20003f05270 */
[----:B------:R-:W-:Y:S01]  /*2730*/  FADD.FTZ R26, R25, R22 ;  /* 0x00000016191a7221 */ /* 0x000fe20000010000 */
[----:B------:R-:W-:Y:S01]  /*2740*/  FFMA.FTZ R25, R4, R39, R27 ;  /* 0x0000002704197223 */ /* 0x000fe2000001001b */
[----:B------:R-:W-:Y:S01]  /*2750*/  FADD.FTZ R27, R28, R39 ;  /* 0x000000271c1b7221 */ /* 0x000fe20000010000 */
[----:B------:R-:W-:-:S04]  /*2760*/  MOV R22, R36 ;  /* 0x0000002400167202 */ /* 0x000fc80000000f00 */
[----:B------:R0:W-:Y:S05]  /*2770*/  STS.128 [R61], R24 ;  /* 0x000000183d007388 */ /* 0x0001ea0000000c00 */
        /* <DEDUP_REMOVED lines=37> */
.L_x_2788:
[----:B------:R-:W-:Y:S05]  /*29d0*/  BSYNC B0 ;  /* 0x0000000000007941 */ /* 0x000fea0003800000 */
.L_x_2787:
        /* <DEDUP_REMOVED lines=38> */
.L_x_2790:
[----:B------:R-:W-:Y:S05]  /*2c40*/  BSYNC B0 ;  /* 0x0000000000007941 */ /* 0x000fea0003800000 */
.L_x_2789:
        /* <DEDUP_REMOVED lines=20> */
.L_x_2792:
[----:B------:R-:W-:Y:S05]  /*2d90*/  BSYNC B0 ;  /* 0x0000000000007941 */ /* 0x000fea0003800000 */
.L_x_2791:
        /* <DEDUP_REMOVED lines=34> */
.L_x_2795:
[----:B------:R-:W2:Y:S04]  /*2fc0*/  LDG.E.STRONG.GPU R26, desc[UR12][R24.64] ;  /* 0x0000000c181a7981 */ /* 0x000ea8000c1ef900 */
[----:B--2---:R-:W-:Y:S01]  /*2fd0*/  CCTL.IVALL ;  /* 0x00000000ff00798f */ /* 0x004fe20002000000 */
[----:B------:R-:W-:Y:S05]  /*2fe0*/  YIELD ;  /* 0x0000000000007946 */ /* 0x000fea0003800000 */
[----:B------:R-:W-:-:S13]  /*2ff0*/  ISETP.NE.AND P0, PT, R26, R29, PT ;  /* 0x0000001d1a00720c */ /* 0x000fda0003f05270 */
[----:B------:R-:W-:Y:S05]  /*3000*/  @P0 BRA `(.L_x_2795) ;  /* 0xfffffffc00ec0947 */ /* 0x000fea000383ffff */
.L_x_2794:
        /* <DEDUP_REMOVED lines=17> */
.L_x_2799:
        /* <DEDUP_REMOVED lines=115> */
.L_x_2798:
        /* <DEDUP_REMOVED lines=61> */
.L_x_2800:
[----:B------:R-:W-:-:S13]  /*3c20*/  ISETP.NE.OR P0, PT, R35, RZ, P0 ;  /* 0x000000ff2300720c */ /* 0x000fda0000705670 */
[----:B------:R-:W-:Y:S05]  /*3c30*/  @!P0 BRA `(.L_x_2796) ;  /* 0x00000000007c8947 */ /* 0x000fea0003800000 */
.L_x_2797:
        /* <DEDUP_REMOVED lines=31> */
.L_x_2796:
        /* <DEDUP_REMOVED lines=11> */
.L_x_2802:
[----:B------:R-:W-:Y:S05]  /*3ee0*/  BSYNC B0 ;  /* 0x0000000000007941 */ /* 0x000fea0003800000 */
.L_x_2801:
        /* <DEDUP_REMOVED lines=16> */
.L_x_2793:
[----:B------:R-:W1:Y:S01]  /*3ff0*/  S2UR UR11, SR_CgaCtaId ;  /* 0x00000000000b79c3 */ /* 0x000e620000008800 */
[----:B------:R-:W-:Y:S01]  /*4000*/  UMOV UR10, 0x400 ;  /* 0x00000400000a7882 */ /* 0x000fe20000000000 */
[C---:B------:R-:W-:Y:S01]  /*4010*/  IADD3 R33, R58.reuse, 0x8, RZ ;  /* 0x000000083a217810 */ /* 0x040fe20007ffe0ff */
[----:B------:R-:W-:Y:S01]  /*4020*/  ULDC.64 UR18, c[0x0][0x290] ;  /* 0x0000a40000127ab9 */ /* 0x000fe20000000a00 */
[----:B------:R-:W-:Y:S02]  /*4030*/  IADD3 R29, R58, 0x10, RZ ;  /* 0x000000103a1d7810 */ /* 0x000fe40007ffe0ff */
[----:B------:R-:W-:Y:S02]  /*4040*/  ISETP.GE.U32.AND P0, PT, R33, UR18, PT ;  /* 0x0000001221007c0c */ /* 0x000fe4000bf06070 */
[----:B------:R-:W-:Y:S02]  /*4050*/  SHF.R.S32.HI R32, RZ, 0x1f, R33 ;  /* 0x0000001fff207819 */ /* 0x000fe40000011421 */
[----:B------:R-:W-:-:S02]  /*4060*/  SHF.R.S32.HI R28, RZ, 0x1f, R29 ;  /* 0x0000001fff1c7819 */ /* 0x000fc4000001141d */
[----:B------:R-:W-:Y:S02]  /*4070*/  ISETP.GE.AND.EX P0, PT, R32, UR19, PT, P0 ;  /* 0x0000001320007c0c */ /* 0x000fe4000bf06300 */
[C---:B0-2---:R-:W-:Y:S02]  /*4080*/  IADD3 R27, R58.reuse, 0x18, RZ ;  /* 0x000000183a1b7810 */ /* 0x045fe40007ffe0ff */
        /* <DEDUP_REMOVED lines=8> */
[----:B------:R-:W0:Y:S01]  /*4110*/  LDS.64 R24, [UR10+0x88] ;  /* 0x0000880aff187984 */ /* 0x000e220008000a00 */
        /* <DEDUP_REMOVED lines=22> */
.L_x_2803:
        /* <DEDUP_REMOVED lines=19> */
.L_x_2805:
[----:B------:R-:W-:Y:S05]  /*43b0*/  BSYNC B0 ;  /* 0x0000000000007941 */ /* 0x000fea0003800000 */
.L_x_2804:
        /* <DEDUP_REMOVED lines=19> */
.L_x_2806:
        /* <DEDUP_REMOVED lines=19> */
.L_x_2808:
[----:B------:R-:W-:Y:S05]  /*4620*/  BSYNC B0 ;  /* 0x0000000000007941 */ /* 0x000fea0003800000 */
.L_x_2807:
        /* <DEDUP_REMOVED lines=19> */
.L_x_2809:
        /* <DEDUP_REMOVED lines=19> */
.L_x_2811:
[----:B------:R-:W-:Y:S05]  /*4890*/  BSYNC B0 ;  /* 0x0000000000007941 */ /* 0x000fea0003800000 */
.L_x_2810:
[C---:B------:R-:W-:Y:S02]  /*48a0*/  IADD3 R28, R58.reuse, 0x28, RZ ;  /* 0x000000283a1c7810 */ /* 0x040fe40007ffe0ff */
[C---:B0-----:R-:W-:Y:S02]  /*48b0*/  IADD3 R24, R58.reuse, 0x30, RZ ;  /* 0x000000303a187810 */ /* 0x041fe40007ffe0ff */
[----:B-1----:R-:W-:Y:S02]  /*48c0*/  IADD3 R22, R58, 0x38, RZ ;  /* 0x000000383a167810 */ /* 0x002fe40007ffe0ff */
        /* <DEDUP_REMOVED lines=23> */
[----:B--2---:R-:W-:Y:S01]  /*4a40*/  FMUL.FTZ R10, R8, -1.4426950216293334961 ;  /* 0xbfb8aa3b080a7820 */ /* 0x004fe20000410000 */
        /* <DEDUP_REMOVED lines=15> */
.L_x_2812:
[----:B------:R-:W-:Y:S04]  /*4b40*/  BSSY B0, `(.L_x_2813) ;  /* 0x0000013000007945 */ /* 0x000fe80003800000 */
[----:B------:R-:W-:Y:S05]  /*4b50*/  @P6 BRA `(.L_x_2814) ;  /* 0x0000000000446947 */ /* 0x000fea0003800000 */
[----:B------:R-:W-:Y:S01]  /*4b60*/  ULDC.64 UR10, c[0x0][0x288] ;  /* 0x0000a200000a7ab9 */ /* 0x000fe20000000a00 */
[----:B------:R-:W-:Y:S01]  /*4b70*/  MOV R8, R64 ;  /* 0x0000004000087202 */ /* 0x000fe20000000f00 */
[----:B--2---:R-:W-:Y:S01]  /*4b80*/  IMAD R10, R35, UR10, RZ ;  /* 0x0000000a230a7c24 */ /* 0x004fe2000f8e02ff */
        /* <DEDUP_REMOVED lines=14> */
.L_x_2814:
[----:B------:R-:W-:Y:S05]  /*4c70*/  BSYNC B0 ;  /* 0x0000000000007941 */ /* 0x000fea0003800000 */
.L_x_2813:
[----:B------:R-:W-:Y:S05]  /*4c80*/  @!P5 BRA `(.L_x_2815) ;  /* 0x000000000048d947 */ /* 0x000fea0003800000 */
[----:B------:R-:W-:Y:S01]  /*4c90*/  FFMA.FTZ R8, R42, R57, R55 ;  /* 0x000000392a087223 */ /* 0x000fe20000010037 */
[----:B------:R-:W-:-:S03]  /*4ca0*/  FFMA.FTZ R9, R41, R54, R56 ;  /* 0x0000003629097223 */ /* 0x000fc60000010038 */
[----:B0-2---:R-:W-:Y:S01]  /*4cb0*/  FMUL.FTZ R10, R8, -1.4426950216293334961 ;  /* 0xbfb8aa3b080a7820 */ /* 0x005fe20000410000 */
        /* <DEDUP_REMOVED lines=15> */
.L_x_2815:
[----:B------:R-:W-:Y:S04]  /*4db0*/  BSSY B0, `(.L_x_2816) ;  /* 0x0000013000007945 */ /* 0x000fe80003800000 */
[----:B------:R-:W-:Y:S05]  /*4dc0*/  @P0 BRA `(.L_x_2817) ;  /* 0x0000000000440947 */ /* 0x000fea0003800000 */
[----:B------:R-:W-:Y:S01]  /*4dd0*/  ULDC.64 UR10, c[0x0][0x288] ;  /* 0x0000a200000a7ab9 */ /* 0x000fe20000000a00 */
[----:B------:R-:W-:Y:S01]  /*4de0*/  MOV R8, R64 ;  /* 0x0000004000087202 */ /* 0x000fe20000000f00 */
[----:B0-2---:R-:W-:Y:S01]  /*4df0*/  IMAD R11, R32, UR10, RZ ;  /* 0x0000000a200b7c24 */ /* 0x005fe2000f8e02ff */
        /* <DEDUP_REMOVED lines=14> */
.L_x_2817:
[----:B------:R-:W-:Y:S05]  /*4ee0*/  BSYNC B0 ;  /* 0x0000000000007941 */ /* 0x000fea0003800000 */
.L_x_2816:
[----:B------:R-:W-:Y:S05]  /*4ef0*/  @!P5 BRA `(.L_x_2818) ;  /* 0x000000000048d947 */ /* 0x000fea0003800000 */
[----:B-1----:R-:W-:Y:S01]  /*4f00*/  FFMA.FTZ R6, R40, R57, R55 ;  /* 0x0000003928067223 */ /* 0x002fe20000010037 */
[----:B------:R-:W-:-:S03]  /*4f10*/  FFMA.FTZ R7, R5, R54, R56 ;  /* 0x0000003605077223 */ /* 0x000fc60000010038 */
[----:B------:R-:W-:Y:S01]  /*4f20*/  FMUL.FTZ R8, R6, -1.4426950216293334961 ;  /* 0xbfb8aa3b06087820 */ /* 0x000fe20000410000 */
[----:B0-2---:R-:W-:-:S05]  /*4f30*/  FMUL.FTZ R10, R7, -1.4426950216293334961 ;  /* 0xbfb8aa3b070a7820 */ /* 0x005fca0000410000 */
        /* <DEDUP_REMOVED lines=14> */
.L_x_2818:
        /* <DEDUP_REMOVED lines=19> */
.L_x_2820:
[----:B------:R-:W-:Y:S05]  /*5150*/  BSYNC B0 ;  /* 0x0000000000007941 */ /* 0x000fea0003800000 */
.L_x_2819:
[----:B------:R-:W-:Y:S05]  /*5160*/  @!P5 BRA `(.L_x_2821) ;  /* 0x000000000048d947 */ /* 0x000fea0003800000 */
[----:B------:R-:W-:Y:S01]  /*5170*/  FFMA.FTZ R5, R0, R57, R55 ;  /* 0x0000003900057223 */ /* 0x000fe20000010037 */
[----:B-1----:R-:W-:-:S03]  /*5180*/  FFMA.FTZ R6, R2, R54, R56 ;  /* 0x0000003602067223 */ /* 0x002fc60000010038 */
[----:B------:R-:W-:Y:S01]  /*5190*/  FMUL.FTZ R7, R5, -1.4426950216293334961 ;  /* 0xbfb8aa3b05077820 */ /* 0x000fe20000410000 */
[----:B0-2---:R-:W-:-:S05]  /*51a0*/  FMUL.FTZ R10, R6, -1.4426950216293334961 ;  /* 0xbfb8aa3b060a7820 */ /* 0x005fca0000410000 */
[----:B------:R-:W3:Y:S08]  /*51b0*/  MUFU.EX2 R7, R7 ;  /* 0x0000000700077308 */ /* 0x000ef00000000800 */
[----:B------:R-:W0:Y:S01]  /*51c0*/  MUFU.EX2 R10, R10 ;  /* 0x0000000a000a7308 */ /* 0x000e220000000800 */
[----:B---3--:R-:W-:-:S07]  /*51d0*/  FADD.FTZ R8, R7, 1 ;  /* 0x3f80000007087421 */ /* 0x008fce0000010000 */
        /* <DEDUP_REMOVED lines=11> */
.L_x_2821:
        /* <DEDUP_REMOVED lines=9> */
[----:B---3--:R-:W-:Y:S01]  /*5320*/  IMAD.WIDE.U32 R8, R24, UR10, R6 ;  /* 0x0000000a18087c25 */ /* 0x008fe2000f8e0006 */
[----:B------:R-:W-:-:S03]  /*5330*/  ULDC.64 UR10, c[0x0][0x210] ;  /* 0x00008400000a7ab9 */ /* 0x000fc60000000a00 */
[----:B------:R-:W-:Y:S01]  /*5340*/  FFMA.FTZ R0, R57, R16, -R0 ;  /* 0x0000001039007223 */ /* 0x000fe20000010800 */
[----:B------:R-:W-:Y:S01]  /*5350*/  FFMA.FTZ R5, R54, R17, -R5 ;  /* 0x0000001136057223 */ /* 0x000fe20000010805 */
[----:B------:R-:W-:Y:S02]  /*5360*/  LEA R6, P0, R8, UR10, 0x2 ;  /* 0x0000000a08067c11 */ /* 0x000fe4000f8010ff */
[----:B0-2---:R-:W-:Y:S01]  /*5370*/  FMUL.FTZ R10, R0, UR14 ;  /* 0x0000000e000a7c20 */ /* 0x005fe20008410000 */
[----:B------:R-:W-:Y:S01]  /*5380*/  IADD3 R25, R9, R25, RZ ;  /* 0x0000001909197210 */ /* 0x000fe20007ffe0ff */
[----:B------:R-:W-:-:S03]  /*5390*/  FMUL.FTZ R11, R5, UR14 ;  /* 0x0000000e050b7c20 */ /* 0x000fc60008410000 */
[----:B------:R-:W-:-:S05]  /*53a0*/  LEA.HI.X R7, R8, UR11, R25, 0x2, P0 ;  /* 0x0000000b08077c11 */ /* 0x000fca00080f1419 */
[----:B------:R4:W-:Y:S02]  /*53b0*/  STG.E.64 desc[UR12][R6.64], R10 ;  /* 0x0000000a06007986 */ /* 0x0009e4000c101b0c */
.L_x_2823:
[----:B------:R-:W-:Y:S05]  /*53c0*/  BSYNC B0 ;  /* 0x0000000000007941 */ /* 0x000fea0003800000 */
.L_x_2822:
[----:B------:R-:W-:Y:S05]  /*53d0*/  @!P5 BRA `(.L_x_2824) ;  /* 0x000000000048d947 */ /* 0x000fea0003800000 */
[----:B------:R-:W-:Y:S01]  /*53e0*/  FFMA.FTZ R55, R3, R57, R55 ;  /* 0x0000003903377223 */ /* 0x000fe20000010037 */
[----:B------:R-:W-:-:S03]  /*53f0*/  FFMA.FTZ R56, R4, R54, R56 ;  /* 0x0000003604387223 */ /* 0x000fc60000010038 */
[----:B------:R-:W-:Y:S01]  /*5400*/  FMUL.FTZ R0, R55, -1.4426950216293334961 ;  /* 0xbfb8aa3b37007820 */ /* 0x000fe20000410000 */
[----:B-1--4-:R-:W-:-:S05]  /*5410*/  FMUL.FTZ R6, R56, -1.4426950216293334961 ;  /* 0xbfb8aa3b38067820 */ /* 0x012fca0000410000 */
[----:B------:R-:W1:Y:S08]  /*5420*/  MUFU.EX2 R0, R0 ;  /* 0x0000000000007308 */ /* 0x000e700000000800 */
[----:B------:R-:W4:Y:S01]  /*5430*/  MUFU.EX2 R6, R6 ;  /* 0x0000000600067308 */ /* 0x000f220000000800 */
[----:B-1----:R-:W-:-:S07]  /*5440*/  FADD.FTZ R2, R0, 1 ;  /* 0x3f80000000027421 */ /* 0x002fce0000010000 */
[----:B------:R-:W0:Y:S01]  /*5450*/  MUFU.RCP R5, R2 ;  /* 0x0000000200057308 */ /* 0x000e220000001000 */
[----:B----4-:R-:W-:-:S07]  /*5460*/  FADD.FTZ R7, R6, 1 ;  /* 0x3f80000006077421 */ /* 0x010fce0000010000 */
[----:B---3--:R-:W1:Y:S01]  /*5470*/  MUFU.RCP R8, R7 ;  /* 0x0000000700087308 */ /* 0x008e620000001000 */
[----:B0-2---:R-:W-:Y:S01]  /*5480*/  FADD.FTZ R10, -R5, 1 ;  /* 0x3f800000050a7421 */ /* 0x005fe20000010100 */
[----:B------:R-:W-:-:S03]  /*5490*/  FMUL.FTZ R20, R20, R5 ;  /* 0x0000000514147220 */ /* 0x000fc60000410000 */
[----:B------:R-:W-:Y:S01]  /*54a0*/  FFMA.FTZ R55, R55, R10, 1 ;  /* 0x3f80000037377423 */ /* 0x000fe2000001000a */
[----:B-1----:R-:W-:Y:S01]  /*54b0*/  FADD.FTZ R9, -R8, 1 ;  /* 0x3f80000008097421 */ /* 0x002fe20000010100 */
[----:B------:R-:W-:Y:S02]  /*54c0*/  FMUL.FTZ R21, R21, R8 ;  /* 0x0000000815157220 */ /* 0x000fe40000410000 */
[----:B------:R-:W-:Y:S01]  /*54d0*/  FMUL.FTZ R20, R20, R55 ;  /* 0x0000003714147220 */ /* 0x000fe20000410000 */
[----:B------:R-:W-:-:S04]  /*54e0*/  FFMA.FTZ R56, R56, R9, 1 ;  /* 0x3f80000038387423 */ /* 0x000fc80000010009 */
[----:B------:R-:W-:-:S07]  /*54f0*/  FMUL.FTZ R21, R21, R56 ;  /* 0x0000003815157220 */ /* 0x000fce0000410000 */
.L_x_2824:
        /* <DEDUP_REMOVED lines=18> */
.L_x_2826:
[----:B------:R-:W-:Y:S05]  /*5620*/  BSYNC B0 ;  /* 0x0000000000007941 */ /* 0x000fea0003800000 */
.L_x_2825:
        /* <DEDUP_REMOVED lines=9> */
.L_x_2776:
[----:B------:R-:W5:Y:S01]  /*56c0*/  LDC R4, c[0x0][0xc] ;  /* 0x00000300ff047b82 */ /* 0x000f620000000800 */
[----:B------:R-:W-:Y:S01]  /*56d0*/  ISETP.NE.AND P1, PT, R59, RZ, PT ;  /* 0x000000ff3b00720c */ /* 0x000fe20003f25270 */
[----:B------:R-:W-:Y:S06]  /*56e0*/  BSSY B0, `(.L_x_2828) ;  /* 0x0000011000007945 */ /* 0x000fec0003800000 */
[----:B-1--4-:R-:W1:Y:S08]  /*56f0*/  LDC R7, c[0x0][0x10] ;  /* 0x00000400ff077b82 */ /* 0x012e700000000800 */
[----:B0-----:R-:W0:Y:S01]  /*5700*/  LDC.64 R2, c[0x0][0x258] ;  /* 0x00009600ff027b82 */ /* 0x001e220000000a00 */
[----:B-----5:R-:W-:-:S02]  /*5710*/  ISETP.NE.AND P0, PT, R4, 0x1, PT ;  /* 0x000000010400780c */ /* 0x020fc40003f05270 */
[----:B-1----:R-:W-:-:S04]  /*5720*/  SHF.L.U32 R0, R7, 0x1, RZ ;  /* 0x0000000107007819 */ /* 0x002fc800000006ff */
        /* <DEDUP_REMOVED lines=12> */
.L_x_2829:
[----:B------:R-:W-:Y:S05]  /*57f0*/  BSYNC B0 ;  /* 0x0000000000007941 */ /* 0x000fea0003800000 */
.L_x_2828:
        /* <DEDUP_REMOVED lines=11> */
.L_x_2831:
[----:B------:R-:W4:Y:S04]  /*58b0*/  LDG.E.STRONG.GPU R5, desc[UR12][R2.64] ;  /* 0x0000000c02057981 */ /* 0x000f28000c1ef900 */
[----:B----4-:R-:W-:Y:S01]  /*58c0*/  CCTL.IVALL ;  /* 0x00000000ff00798f */ /* 0x010fe20002000000 */
[----:B------:R-:W-:Y:S05]  /*58d0*/  YIELD ;  /* 0x0000000000007946 */ /* 0x000fea0003800000 */
[----:B------:R-:W-:-:S13]  /*58e0*/  ISETP.NE.AND P0, PT, R5, R0, PT ;  /* 0x000000000500720c */ /* 0x000fda0003f05270 */
[----:B------:R-:W-:Y:S05]  /*58f0*/  @P0 BRA `(.L_x_2831) ;  /* 0xfffffffc00ec0947 */ /* 0x000fea000383ffff */
.L_x_2830:
        /* <DEDUP_REMOVED lines=24> */
.L_x_2832:
[----:B------:R-:W-:-:S04]  /*5a80*/  LEA R6, P0, R59, UR4, 0x2 ;  /* 0x000000043b067c11 */ /* 0x000fc8000f8010ff */
[----:B------:R-:W-:Y:S02]  /*5a90*/  LEA.HI.X R7, R59, UR5, R0, 0x2, P0 ;  /* 0x000000053b077c11 */ /* 0x000fe400080f1400 */
[-C--:B---3--:R-:W-:Y:S02]  /*5aa0*/  LEA R8, P0, R18, R6.reuse, 0x2 ;  /* 0x0000000612087211 */ /* 0x088fe400078010ff */
[-C--:B--2---:R-:W-:Y:S01]  /*5ab0*/  LEA R12, P2, R27, R6.reuse, 0x2 ;  /* 0x000000061b0c7211 */ /* 0x084fe200078410ff */
        /* <DEDUP_REMOVED lines=19> */
[----:B----4-:R-:W-:Y:S05]  /*5bf0*/  @P0 BRA `(.L_x_2832) ;  /* 0xfffffffc00a00947 */ /* 0x010fea000383ffff */
[----:B------:R-:W-:Y:S05]  /*5c00*/  EXIT ;  /* 0x000000000000794d */ /* 0x000fea0003800000 */
.L_x_2833:
        /* <DEDUP_REMOVED lines=15> */
.L_x_5622:


//--------------------- .text._Z35group_norm_nhwc_bwd_one_pass_kernelI11Fp32IOBf16WLi128ELi112ELi448EEv26Group_norm_nhwc_bwd_params --------------------------
	.section	.text._Z35group_norm_nhwc_bwd_one_pass_kernelI11Fp32IOBf16WLi128ELi112ELi448EEv26Group_norm_nhwc_bwd_params,"ax",@progbits
	.align	128
        .global         _Z35group_norm_nhwc_bwd_one_pass_kernelI11Fp32IOBf16WLi128ELi112ELi448EEv26Group_norm_nhwc_bwd_params
        .type           _Z35group_norm_nhwc_bwd_one_pass_kernelI11Fp32IOBf16WLi128ELi112ELi448EEv26Group_norm_nhwc_bwd_params,@function
        .size           _Z35group_norm_nhwc_bwd_one_pass_kernelI11Fp32IOBf16WLi128ELi112ELi448EEv26Group_norm_nhwc_bwd_params,(.L_x_5623 - _Z35group_norm_nhwc_bwd_one_pass_kernelI11Fp32IOBf16WLi128ELi112ELi448EEv26Group_norm_nhwc_bwd_params)
        .other          _Z35group_norm_nhwc_bwd_one_pass_kernelI11Fp32IOBf16WLi128ELi112ELi448EEv26Group_norm_nhwc_bwd_params,@"STO_CUDA_ENTRY STV_DEFAULT"
_Z35group_norm_nhwc_bwd_one_pass_kernelI11Fp32IOBf16WLi128ELi112ELi448EEv26Group_norm_nhwc_bwd_params:
.text._Z35group_norm_nhwc_bwd_one_pass_kernelI11Fp32IOBf16WLi128ELi112ELi448EEv26Group_norm_nhwc_bwd_params:
        /* <DEDUP_REMOVED lines=60> */
[C---:B------:R-:W-:Y:S02]  /*03c0*/  IADD3 R2, R79.reuse, 0x48, RZ ;  /* 0x000000484f027810 */ /* 0x040fe40007ffe0ff */
[----:B------:R-:W-:Y:S02]  /*03d0*/  @P1 LOP3.LUT R0, R0, 0x10, RZ, 0xfc, !PT ;  /* 0x0000001000001812 */ /* 0x000fe400078efcff */
[----:B------:R-:W-:Y:S02]  /*03e0*/  SHF.R.S32.HI R4, RZ, 0x1f, R2 ;  /* 0x0000001fff047819 */ /* 0x000fe40000011402 */
[----:B------:R-:W-:Y:S02]  /*03f0*/  LOP3.LUT R0, R0, 0xfffffff7, RZ, 0xc0, !PT ;  /* 0xfffffff700007812 */ /* 0x000fe400078ec0ff */
[----:B------:R-:W-:-:S02]  /*0400*/  IADD3 R3, R79, 0x50, RZ ;  /* 0x000000504f037810 */ /* 0x000fc40007ffe0ff */
[----:B------:R-:W-:Y:S02]  /*0410*/  @P0 LOP3.LUT R0, R0, 0x8, RZ, 0xfc, !PT ;  /* 0x0000000800000812 */ /* 0x000fe400078efcff */
[----:B------:R-:W-:Y:S02]  /*0420*/  ISETP.LT.U32.AND P0, PT, R2, UR10, PT ;  /* 0x0000000a02007c0c */ /* 0x000fe4000bf01070 */
[----:B------:R-:W-:Y:S02]  /*0430*/  IADD3 R2, R79, 0x58, RZ ;  /* 0x000000584f027810 */ /* 0x000fe40007ffe0ff */
[----:B------:R-:W-:Y:S02]  /*0440*/  ISETP.LT.AND.EX P0, PT, R4, UR11, !P4, P0 ;  /* 0x0000000b04007c0c */ /* 0x000fe4000e701300 */
[----:B------:R-:W-:Y:S02]  /*0450*/  SHF.R.S32.HI R4, RZ, 0x1f, R3 ;  /* 0x0000001fff047819 */ /* 0x000fe40000011403 */
[----:B------:R-:W-:-:S02]  /*0460*/  ISETP.LT.U32.AND P1, PT, R3, UR10, PT ;  /* 0x0000000a03007c0c */ /* 0x000fc4000bf21070 */
[----:B------:R-:W-:Y:S02]  /*0470*/  SHF.R.S32.HI R3, RZ, 0x1f, R2 ;  /* 0x0000001fff037819 */ /* 0x000fe40000011402 */
[----:B------:R-:W-:Y:S02]  /*0480*/  ISETP.LT.U32.AND P2, PT, R2, UR10, PT ;  /* 0x0000000a02007c0c */ /* 0x000fe4000bf41070 */
[----:B------:R-:W-:Y:S02]  /*0490*/  SHF.R.S32.HI R78, RZ, 0x1f, R79 ;  /* 0x0000001fff4e7819 */ /* 0x000fe4000001144f */
[----:B------:R-:W-:Y:S02]  /*04a0*/  ISETP.LT.AND.EX P2, PT, R3, UR11, !P4, P2 ;  /* 0x0000000b03007c0c */ /* 0x000fe4000e741320 */
[----:B------:R-:W-:Y:S01]  /*04b0*/  ISETP.LT.U32.AND P3, PT, R79, UR10, PT ;  /* 0x0000000a4f007c0c */ /* 0x000fe2000bf61070 */
[----:B------:R-:W2:Y:S01]  /*04c0*/  LDC.64 R2, c[0x0][0x288] ;  /* 0x0000a200ff027b82 */ /* 0x000ea20000000a00 */
[----:B------:R-:W-:-:S02]  /*04d0*/  LOP3.LUT R0, R0, 0xfffffdff, RZ, 0xc0, !PT ;  /* 0xfffffdff00007812 */ /* 0x000fc400078ec0ff */
[----:B------:R-:W-:Y:S02]  /*04e0*/  ISETP.LT.AND.EX P3, PT, R78, UR11, !P4, P3 ;  /* 0x0000000b4e007c0c */ /* 0x000fe4000e761330 */
[C---:B------:R-:W-:Y:S02]  /*04f0*/  IADD3 R77, R79.reuse, 0x8, RZ ;  /* 0x000000084f4d7810 */ /* 0x040fe40007ffe0ff */
[----:B------:R-:W-:Y:S02]  /*0500*/  IADD3 R76, R79, 0x10, RZ ;  /* 0x000000104f4c7810 */ /* 0x000fe40007ffe0ff */
[----:B------:R-:W-:Y:S02]  /*0510*/  SHF.R.S32.HI R19, RZ, 0x1f, R77 ;  /* 0x0000001fff137819 */ /* 0x000fe4000001144d */
[----:B------:R-:W-:Y:S02]  /*0520*/  SHF.R.S32.HI R18, RZ, 0x1f, R76 ;  /* 0x0000001fff127819 */ /* 0x000fe4000001144c */
[----:B------:R-:W-:-:S02]  /*0530*/  ISETP.LT.U32.AND P5, PT, R76, UR10, PT ;  /* 0x0000000a4c007c0c */ /* 0x000fc4000bfa1070 */
[----:B------:R-:W-:Y:S02]  /*0540*/  ISETP.LT.AND.EX P1, PT, R4, UR11, !P4, P1 ;  /* 0x0000000b04007c0c */ /* 0x000fe4000e721310 */
[----:B------:R-:W-:Y:S02]  /*0550*/  @P3 LOP3.LUT R0, R0, 0x200, RZ, 0xfc, !PT ;  /* 0x0000020000003812 */ /* 0x000fe400078efcff */
[----:B------:R-:W-:Y:S01]  /*0560*/  ISETP.LT.U32.AND P3, PT, R77, UR10, PT ;  /* 0x0000000a4d007c0c */ /* 0x000fe2000bf61070 */
[----:B------:R-:W-:Y:S01]  /*0570*/  ULDC.U8 UR10, c[0x0][0x2a4] ;  /* 0x0000a900000a7ab9 */ /* 0x000fe20000000000 */
[----:B0-----:R-:W-:Y:S02]  /*0580*/  LOP3.LUT R11, R16, 0x3, RZ, 0xc0, !PT ;  /* 0x00000003100b7812 */ /* 0x001fe400078ec0ff */
[----:B------:R-:W-:Y:S02]  /*0590*/  ISETP.LT.AND.EX P3, PT, R19, UR11, !P4, P3 ;  /* 0x0000000b13007c0c */ /* 0x000fe4000e761330 */
[----:B------:R-:W-:-:S02]  /*05a0*/  ISETP.LT.AND.EX P4, PT, R18, UR11, !P4, P5 ;  /* 0x0000000b12007c0c */ /* 0x000fc4000e781350 */
[C---:B--2---:R-:W-:Y:S02]  /*05b0*/  LEA.HI R7, P5, R3.reuse, R2, RZ, 0x1 ;  /* 0x0000000203077211 */ /* 0x044fe400078b08ff */
[-C--:B------:R-:W-:Y:S02]  /*05c0*/  LEA R21, R3, R3.reuse, 0x1 ;  /* 0x0000000303157211 */ /* 0x080fe400078e08ff */
[----:B------:R-:W-:Y:S01]  /*05d0*/  IADD3.X R4, RZ, R3, RZ, P5, !PT ;  /* 0x00000003ff047210 */ /* 0x000fe20002ffe4ff */
[----:B------:R-:W-:Y:S01]  /*05e0*/  IMAD.WIDE.U32 R2, R2, 0x3, RZ ;  /* 0x0000000302027825 */ /* 0x000fe200078e00ff */
[----:B------:R-:W-:Y:S02]  /*05f0*/  IADD3 R8, R79, 0x78, RZ ;  /* 0x000000784f087810 */ /* 0x000fe40007ffe0ff */
[----:B------:R-:W-:Y:S02]  /*0600*/  SHF.R.S64 R7, R7, 0x1, R4 ;  /* 0x0000000107077819 */ /* 0x000fe40000001004 */
[----:B------:R-:W-:-:S02]  /*0610*/  IADD3 R21, R3, R21, RZ ;  /* 0x0000001503157210 */ /* 0x000fc40007ffe0ff */
[----:B------:R-:W-:Y:S02]  /*0620*/  SHF.R.S32.HI R3, RZ, 0x1f, R80 ;  /* 0x0000001fff037819 */ /* 0x000fe40000011450 */
[----:B------:R-:W-:Y:S02]  /*0630*/  LEA.HI R6, P5, R21, R2, RZ, 0x1 ;  /* 0x0000000215067211 */ /* 0x000fe400078b08ff */
[----:B------:R-:W-:Y:S02]  /*0640*/  LEA.HI R3, R3, R80, RZ, 0x5 ;  /* 0x0000005003037211 */ /* 0x000fe400078f28ff */
[----:B------:R-:W-:Y:S02]  /*0650*/  IADD3.X R21, RZ, R21, RZ, P5, !PT ;  /* 0x00000015ff157210 */ /* 0x000fe40002ffe4ff */
[----:B------:R-:W-:Y:S02]  /*0660*/  SHF.R.S32.HI R3, RZ, 0x5, R3 ;  /* 0x00000005ff037819 */ /* 0x000fe40000011403 */
[----:B------:R-:W-:-:S02]  /*0670*/  SHF.R.S32.HI R2, RZ, 0x1, R4 ;  /* 0x00000001ff027819 */ /* 0x000fc40000011404 */
[--C-:B------:R-:W-:Y:S02]  /*0680*/  SHF.R.S64 R6, R6, 0x1, R21.reuse ;  /* 0x0000000106067819 */ /* 0x100fe40000001015 */
[----:B------:R-:W-:Y:S02]  /*0690*/  SHF.R.S32.HI R21, RZ, 0x1, R21 ;  /* 0x00000001ff157819 */ /* 0x000fe40000011415 */
[----:B------:R-:W-:Y:S02]  /*06a0*/  LEA R9, R3, UR5, 0x3 ;  /* 0x0000000503097c11 */ /* 0x000fe4000f8e18ff */
[----:B------:R-:W-:Y:S02]  /*06b0*/  SHF.L.U64.HI R3, R7, 0x2, R2 ;  /* 0x0000000207037819 */ /* 0x000fe40000010202 */
[----:B------:R-:W-:Y:S02]  /*06c0*/  IADD3 R5, -R11, R16, RZ ;  /* 0x000000100b057210 */ /* 0x000fe40007ffe1ff */
[----:B------:R-:W-:-:S02]  /*06d0*/  SHF.R.S32.HI R4, RZ, 0x1f, R8 ;  /* 0x0000001fff047819 */ /* 0x000fc40000011408 */
[----:B-1----:R-:W-:-:S07]  /*06e0*/  SHF.L.U64.HI R2, R6, 0x2, R21 ;  /* 0x0000000206027819 */ /* 0x002fce0000010215 */
.L_x_2917:
[----:B0-2---:R-:W0:Y:S01]  /*06f0*/  LDC R26, c[0x0][0x2a0] ;  /* 0x0000a800ff1a7b82 */ /* 0x005e220000000800 */
[----:B------:R-:W-:Y:S01]  /*0700*/  LOP3.LUT P6, RZ, R0, 0x200, RZ, 0xc0, !PT ;  /* 0x0000020000ff7812 */ /* 0x000fe200078cc0ff */
[----:B------:R-:W-:Y:S01]  /*0710*/  ULDC.64 UR12, c[0x0][0x298] ;  /* 0x0000a600000c7ab9 */ /* 0x000fe20000000a00 */
[----:B------:R-:W-:Y:S02]  /*0720*/  P2R R34, PR, RZ, 0x8 ;  /* 0x00000008ff227803 */ /* 0x000fe40000000000 */
[----:B------:R-:W-:Y:S02]  /*0730*/  SHF.R.U32.HI R28, RZ, 0x3, R80 ;  /* 0x00000003ff1c7819 */ /* 0x000fe40000011650 */
[----:B------:R-:W-:Y:S01]  /*0740*/  P2R R102, PR, RZ, 0x4 ;  /* 0x00000004ff667803 */ /* 0x000fe20000000000 */
[----:B-1----:R-:W1:Y:S01]  /*0750*/  @P3 LDC.64 R30, c[0x0][0x230] ;  /* 0x00008c00ff1e3b82 */ /* 0x002e620000000a00 */
[----:B------:R-:W-:Y:S01]  /*0760*/  IADD3 R27, R79, 0x60, RZ ;  /* 0x000000604f1b7810 */ /* 0x000fe20007ffe0ff */
[----:B------:R-:W-:Y:S01]  /*0770*/  IMAD.WIDE.U32 R28, R28, 0x24924925, RZ ;  /* 0x249249251c1c7825 */ /* 0x000fe200078e00ff */
[----:B------:R-:W-:-:S02]  /*0780*/  P2R R101, PR, RZ, 0x2 ;  /* 0x00000002ff657803 */ /* 0x000fc40000000000 */
[----:B------:R-:W-:Y:S02]  /*0790*/  P2R R100, PR, RZ, 0x1 ;  /* 0x00000001ff647803 */ /* 0x000fe40000000000 */
[----:B------:R-:W-:Y:S01]  /*07a0*/  IADD3 R35, R79, 0x38, RZ ;  /* 0x000000384f237810 */ /* 0x000fe20007ffe0ff */
[----:B------:R-:W2:Y:S03]  /*07b0*/  @P6 LDC.64 R56, c[0x0][0x230] ;  /* 0x00008c00ff386b82 */ /* 0x000ea60000000a00 */
[----:B------:R-:W-:Y:S02]  /*07c0*/  SHF.R.S32.HI R33, RZ, 0x1f, R35 ;  /* 0x0000001fff217819 */ /* 0x000fe40000011423 */
[----:B0-----:R-:W-:-:S03]  /*07d0*/  IABS R25, R26 ;  /* 0x0000001a00197213 */ /* 0x001fc60000000000 */
        /* <DEDUP_REMOVED lines=206> */
[----:B------:R-:W-:Y:S02]  /*14c0*/  @P1 IADD3 R94, P5, R75, R94, RZ ;  /* 0x0000005e4b5e1210 */ /* 0x000fe40007fbe0ff */
        /* <DEDUP_REMOVED lines=9> */
[----:B------:R-:W-:-:S05]  /*1560*/  @P2 IMAD.WIDE.U32 R20, R25, R22, R20 ;  /* 0x0000001619142225 */ /* 0x000fca00078e0014 */
[----:B------:R-:W-:Y:S02]  /*1570*/  @P2 IADD3 R21, R21, R23, RZ ;  /* 0x0000001715152210 */ /* 0x000fe40007ffe0ff */
[C---:B------:R-:W-:Y:S01]  /*1580*/  @P2 SHF.L.U32 R83, R20.reuse, 0x2, RZ ;  /* 0x0000000214532819 */ /* 0x040fe200000006ff */
[----:B------:R-:W0:Y:S01]  /*1590*/  @P2 LDC.64 R22, c[0x0][0x228] ;  /* 0x00008a00ff162b82 */ /* 0x000e220000000a00 */
[----:B------:R-:W-:Y:S02]  /*15a0*/  @P2 SHF.L.U64.HI R20, R20, 0x2, R21 ;  /* 0x0000000214142819 */ /* 0x000fe40000010215 */
[----:B------:R-:W-:-:S04]  /*15b0*/  @P2 IADD3 R72, P5, R83, R72, RZ ;  /* 0x0000004853482210 */ /* 0x000fc80007fbe0ff */
[----:B------:R-:W-:Y:S01]  /*15c0*/  @P2 IADD3.X R73, R20, R73, RZ, P5, !PT ;  /* 0x0000004914492210 */ /* 0x000fe20002ffe4ff */
[----:B------:R-:W3:Y:S01]  /*15d0*/  LDC R21, c[0x0][0x2ac] ;  /* 0x0000ab00ff157b82 */ /* 0x000ee20000000800 */
[----:B0-----:R-:W-:-:S04]  /*15e0*/  @P2 IADD3 R82, P5, R83, R22, RZ ;  /* 0x0000001653522210 */ /* 0x001fc80007fbe0ff */
[----:B------:R-:W-:Y:S02]  /*15f0*/  @P2 IADD3.X R83, R20, R23, RZ, P5, !PT ;  /* 0x0000001714532210 */ /* 0x000fe40002ffe4ff */
[----:B------:R-:W-:Y:S01]  /*1600*/  SHF.R.S32.HI R23, RZ, 0x1f, R27 ;  /* 0x0000001fff177819 */ /* 0x000fe2000001141b */
[----:B---3--:R-:W-:Y:S01]  /*1610*/  IMAD R28, R21, UR7, R29 ;  /* 0x00000007151c7c24 */ /* 0x008fe2000f8e021d */
[----:B------:R-:W-:-:S04]  /*1620*/  IADD3 R29, R79, 0x68, RZ ;  /* 0x000000684f1d7810 */ /* 0x000fc80007ffe0ff */
[----:B------:R-:W-:-:S04]  /*1630*/  IADD3 R20, R28, 0x60, RZ ;  /* 0x000000601c147810 */ /* 0x000fc80007ffe0ff */
[----:B------:R-:W-:Y:S02]  /*1640*/  SHF.R.S32.HI R21, RZ, 0x1f, R20 ;  /* 0x0000001fff157819 */ /* 0x000fe40000011414 */
[----:B------:R-:W-:-:S04]  /*1650*/  ISETP.GE.U32.AND P5, PT, R20, UR12, PT ;  /* 0x0000000c14007c0c */ /* 0x000fc8000bfa6070 */
[----:B------:R-:W-:-:S04]  /*1660*/  ISETP.GE.AND.EX P5, PT, R21, UR13, PT, P5 ;  /* 0x0000000d15007c0c */ /* 0x000fc8000bfa6350 */
[----:B------:R-:W-:-:S13]  /*1670*/  ISETP.LT.U32.AND P2, PT, R80, 0x1c0, !P5 ;  /* 0x000001c05000780c */ /* 0x000fda0006f41070 */
[----:B------:R-:W0:Y:S08]  /*1680*/  @P2 LDC.64 R20, c[0x0][0x288] ;  /* 0x0000a200ff142b82 */ /* 0x000e300000000a00 */
[----:B------:R-:W3:Y:S01]  /*1690*/  @P2 LDC.64 R36, c[0x0][0x230] ;  /* 0x00008c00ff242b82 */ /* 0x000ee20000000a00 */
[----:B0-----:R-:W-:Y:S01]  /*16a0*/  @P2 IMAD R22, R23, R20, RZ ;  /* 0x0000001417162224 */ /* 0x001fe200078e02ff */
[----:B------:R-:W-:-:S03]  /*16b0*/  @P2 MOV R23, R123 ;  /* 0x0000007b00172202 */ /* 0x000fc60000000f00 */
[----:B------:R-:W-:Y:S01]  /*16c0*/  @P2 IMAD R25, R27, R21, R22 ;  /* 0x000000151b192224 */ /* 0x000fe200078e0216 */
[----:B------:R-:W-:-:S05]  /*16d0*/  @P2 MOV R22, R120 ;  /* 0x0000007800162202 */ /* 0x000fca0000000f00 */
[----:B------:R-:W-:-:S05]  /*16e0*/  @P2 IMAD.WIDE.U32 R20, R27, R20, R22 ;  /* 0x000000141b142225 */ /* 0x000fca00078e0016 */
[----:B------:R-:W-:Y:S02]  /*16f0*/  @P2 IADD3 R21, R21, R25, RZ ;  /* 0x0000001915152210 */ /* 0x000fe40007ffe0ff */
[----:B------:R-:W0:Y:S01]  /*1700*/  @P2 LDC.64 R24, c[0x0][0x228] ;  /* 0x00008a00ff182b82 */ /* 0x000e220000000a00 */
[C---:B------:R-:W-:Y:S02]  /*1710*/  @P2 SHF.L.U32 R23, R20.reuse, 0x2, RZ ;  /* 0x0000000214172819 */ /* 0x040fe400000006ff */
[----:B------:R-:W-:Y:S02]  /*1720*/  @P2 SHF.L.U64.HI R20, R20, 0x2, R21 ;  /* 0x0000000214142819 */ /* 0x000fe40000010215 */
[----:B---3--:R-:W-:-:S04]  /*1730*/  @P2 IADD3 R36, P5, R23, R36, RZ ;  /* 0x0000002417242210 */ /* 0x008fc80007fbe0ff */
[----:B------:R-:W-:Y:S02]  /*1740*/  @P2 IADD3.X R37, R20, R37, RZ, P5, !PT ;  /* 0x0000002514252210 */ /* 0x000fe40002ffe4ff */
[----:B0-----:R-:W-:-:S04]  /*1750*/  @P2 IADD3 R22, P5, R23, R24, RZ ;  /* 0x0000001817162210 */ /* 0x001fc80007fbe0ff */
[----:B------:R-:W-:Y:S02]  /*1760*/  @P2 IADD3.X R23, R20, R25, RZ, P5, !PT ;  /* 0x0000001914172210 */ /* 0x000fe40002ffe4ff */
[----:B------:R-:W-:Y:S02]  /*1770*/  IADD3 R20, R28, 0x68, RZ ;  /* 0x000000681c147810 */ /* 0x000fe40007ffe0ff */
[----:B------:R-:W-:Y:S02]  /*1780*/  SHF.R.S32.HI R25, RZ, 0x1f, R29 ;  /* 0x0000001fff197819 */ /* 0x000fe4000001141d */
        /* <DEDUP_REMOVED lines=15> */
[----:B------:R-:W0:Y:S01]  /*1880*/  @P1 LDC.64 R24, c[0x0][0x228] ;  /* 0x00008a00ff181b82 */ /* 0x000e220000000a00 */
[----:B---3--:R-:W-:Y:S02]  /*1890*/  @P1 IADD3 R38, P5, R21, R38, RZ ;  /* 0x0000002615261210 */ /* 0x008fe40007fbe0ff */
[----:B------:R-:W-:Y:S02]  /*18a0*/  SHF.R.S32.HI R27, RZ, 0x1f, R29 ;  /* 0x0000001fff1b7819 */ /* 0x000fe4000001141d */
[----:B------:R-:W-:-:S02]  /*18b0*/  @P1 IADD3.X R39, R20, R39, RZ, P5, !PT ;  /* 0x0000002714271210 */ /* 0x000fc40002ffe4ff */
[----:B0-----:R-:W-:-:S04]  /*18c0*/  @P1 IADD3 R24, P5, R21, R24, RZ ;  /* 0x0000001815181210 */ /* 0x001fc80007fbe0ff */
[----:B------:R-:W-:Y:S02]  /*18d0*/  @P1 IADD3.X R25, R20, R25, RZ, P5, !PT ;  /* 0x0000001914191210 */ /* 0x000fe40002ffe4ff */
[C---:B------:R-:W-:Y:S02]  /*18e0*/  IADD3 R20, R28.reuse, 0x70, RZ ;  /* 0x000000701c147810 */ /* 0x040fe40007ffe0ff */
[----:B------:R-:W-:Y:S02]  /*18f0*/  IADD3 R28, R28, 0x78, RZ ;  /* 0x000000781c1c7810 */ /* 0x000fe40007ffe0ff */
        /* <DEDUP_REMOVED lines=19> */
[----:B------:R-:W-:Y:S02]  /*1a30*/  SHF.R.S32.HI R20, RZ, 0x1f, R28 ;  /* 0x0000001fff147819 */ /* 0x000fe4000001141c */
[----:B------:R-:W-:-:S04]  /*1a40*/  ISETP.GE.U32.AND P6, PT, R28, UR12, PT ;  /* 0x0000000c1c007c0c */ /* 0x000fc8000bfc6070 */
[----:B------:R-:W-:-:S04]  /*1a50*/  ISETP.GE.AND.EX P6, PT, R20, UR13, PT, P6 ;  /* 0x0000000d14007c0c */ /* 0x000fc8000bfc6360 */
[----:B------:R-:W-:-:S13]  /*1a60*/  ISETP.LT.U32.AND P6, PT, R80, 0x1c0, !P6 ;  /* 0x000001c05000780c */ /* 0x000fda00077c1070 */
[----:B------:R-:W0:Y:S01]  /*1a70*/  @P6 LDC.64 R20, c[0x0][0x288] ;  /* 0x0000a200ff146b82 */ /* 0x000e220000000a00 */
[----:B------:R-:W-:-:S07]  /*1a80*/  @P6 MOV R29, R123 ;  /* 0x0000007b001d6202 */ /* 0x000fce0000000f00 */
[----:B------:R-:W3:Y:S01]  /*1a90*/  @P6 LDC.64 R42, c[0x0][0x230] ;  /* 0x00008c00ff2a6b82 */ /* 0x000ee20000000a00 */
        /* <DEDUP_REMOVED lines=22> */
[C---:B------:R-:W-:Y:S02]  /*1c00*/  @P3 IADD3.X R99, R32.reuse, R99, RZ, P0, !PT ;  /* 0x0000006320633210 */ /* 0x040fe400007fe4ff */
[----:B--2---:R-:W-:Y:S02]  /*1c10*/  @P3 IADD3 R84, P0, R21, R84, RZ ;  /* 0x0000005415543210 */ /* 0x004fe40007f1e0ff */
[----:B------:R-:W0:Y:S02]  /*1c20*/  LDC.64 R20, c[0x0][0x248] ;  /* 0x00009200ff147b82 */ /* 0x000e240000000a00 */
[----:B------:R-:W-:Y:S02]  /*1c30*/  @P3 IADD3.X R85, R32, R85, RZ, P0, !PT ;  /* 0x0000005520553210 */ /* 0x000fe400007fe4ff */
[----:B------:R-:W-:Y:S01]  /*1c40*/  ISETP.NE.AND P3, PT, R34, RZ, PT ;  /* 0x000000ff2200720c */ /* 0x000fe20003f65270 */
[----:B0-----:R-:W-:-:S05]  /*1c50*/  IMAD.WIDE R20, R13, 0x8, R20 ;  /* 0x000000080d147825 */ /* 0x001fca00078e0214 */
[----:B------:R0:W2:Y:S01]  /*1c60*/  LDG.E.64 R32, desc[UR8][R20.64] ;  /* 0x0000000814207981 */ /* 0x0000a2000c1e1b00 */
[----:B------:R-:W-:Y:S02]  /*1c70*/  MOV R96, 0x3f800000 ;  /* 0x3f80000000607802 */ /* 0x000fe40000000f00 */
[----:B0-----:R-:W-:Y:S02]  /*1c80*/  MOV R21, RZ ;  /* 0x000000ff00157202 */ /* 0x001fe40000000f00 */
[----:B------:R-:W-:-:S06]  /*1c90*/  MOV R20, RZ ;  /* 0x000000ff00147202 */ /* 0x000fcc0000000f00 */
[----:B------:R0:W5:Y:S02]  /*1ca0*/  @P2 LDG.E.64 R20, desc[UR8][R22.64] ;  /* 0x0000000816142981 */ /* 0x000164000c1e1b00 */
[----:B0-----:R-:W-:-:S06]  /*1cb0*/  CS2R R22, SRZ ;  /* 0x0000000000167805 */ /* 0x001fcc000001ff00 */
[----:B------:R0:W5:Y:S02]  /*1cc0*/  @P1 LDG.E.64 R22, desc[UR8][R24.64] ;  /* 0x0000000818161981 */ /* 0x000164000c1e1b00 */
[----:B0-----:R-:W-:-:S06]  /*1cd0*/  CS2R R24, SRZ ;  /* 0x0000000000187805 */ /* 0x001fcc000001ff00 */
[----:B------:R0:W5:Y:S02]  /*1ce0*/  @P5 LDG.E.64 R24, desc[UR8][R26.64] ;  /* 0x000000081a185981 */ /* 0x000164000c1e1b00 */
[----:B0-----:R-:W-:-:S06]  /*1cf0*/  CS2R R26, SRZ ;  /* 0x00000000001a7805 */ /* 0x001fcc000001ff00 */
[----:B------:R0:W5:Y:S02]  /*1d00*/  @P6 LDG.E.64 R26, desc[UR8][R28.64] ;  /* 0x000000081c1a6981 */ /* 0x000164000c1e1b00 */
[----:B0-----:R-:W-:Y:S02]  /*1d10*/  CS2R R28, SRZ ;  /* 0x00000000001c7805 */ /* 0x001fe4000001ff00 */
[----:B------:R-:W-:-:S06]  /*1d20*/  CS2R R44, SRZ ;  /* 0x00000000002c7805 */ /* 0x000fcc000001ff00 */
[----:B------:R0:W5:Y:S02]  /*1d30*/  @P3 LDG.E.64 R44, desc[UR8][R30.64] ;  /* 0x000000081e2c3981 */ /* 0x000164000c1e1b00 */
[----:B0-----:R-:W-:-:S06]  /*1d40*/  CS2R R30, SRZ ;  /* 0x00000000001e7805 */ /* 0x001fcc000001ff00 */
[----:B------:R0:W5:Y:S02]  /*1d50*/  @P3 LDG.E.64 R30, desc[UR8][R58.64] ;  /* 0x000000083a1e3981 */ /* 0x000164000c1e1b00 */
[----:B0-----:R-:W-:Y:S01]  /*1d60*/  CS2R R58, SRZ ;  /* 0x00000000003a7805 */ /* 0x001fe2000001ff00 */
[----:B------:R-:W-:Y:S01]  /*1d70*/  BSSY B0, `(.L_x_2835) ;  /* 0x0000056000007945 */ /* 0x000fe20003800000 */
[----:B--2---:R-:W-:-:S05]  /*1d80*/  FFMA.FTZ R34, -R32, R32, R33 ;  /* 0x0000002020227223 */ /* 0x004fca0000010121 */
[----:B------:R-:W-:-:S13]  /*1d90*/  FSETP.GTU.FTZ.AND P0, PT, R34, RZ, PT ;  /* 0x000000ff2200720b */ /* 0x000fda0003f1c000 */
[----:B------:R-:W0:Y:S02]  /*1da0*/  @P0 LDC R33, c[0x0][0x250] ;  /* 0x00009400ff210b82 */ /* 0x000e240000000800 */
[----:B0-----:R-:W-:Y:S01]  /*1db0*/  @P0 FADD.FTZ R33, R34, R33 ;  /* 0x0000002122210221 */ /* 0x001fe20000010000 */
[----:B------:R-:W-:-:S03]  /*1dc0*/  CS2R R34, SRZ ;  /* 0x0000000000227805 */ /* 0x000fc6000001ff00 */
[----:B------:R0:W1:Y:S01]  /*1dd0*/  @P0 MUFU.RSQ R96, R33 ;  /* 0x0000002100600308 */ /* 0x0000620000001400 */
[----:B------:R-:W-:Y:S02]  /*1de0*/  LOP3.LUT P0, RZ, R0, 0x200, RZ, 0xc0, !PT ;  /* 0x0000020000ff7812 */ /* 0x000fe4000780c0ff */
[----:B------:R2:W5:Y:S02]  /*1df0*/  @P2 LDG.E.64 R34, desc[UR8][R36.64] ;  /* 0x0000000824222981 */ /* 0x000564000c1e1b00 */
[----:B--2---:R-:W-:-:S09]  /*1e00*/  CS2R R36, SRZ ;  /* 0x0000000000247805 */ /* 0x004fd2000001ff00 */
[----:B------:R-:W5:Y:S04]  /*1e10*/  @P0 LDG.E.64 R28, desc[UR8][R46.64] ;  /* 0x000000082e1c0981 */ /* 0x000f68000c1e1b00 */
[----:B------:R2:W5:Y:S02]  /*1e20*/  @P1 LDG.E.64 R36, desc[UR8][R38.64] ;  /* 0x0000000826241981 */ /* 0x000564000c1e1b00 */
[----:B--2---:R-:W-:-:S06]  /*1e30*/  CS2R R38, SRZ ;  /* 0x0000000000267805 */ /* 0x004fcc000001ff00 */
[----:B------:R2:W5:Y:S02]  /*1e40*/  @P5 LDG.E.64 R38, desc[UR8][R40.64] ;  /* 0x0000000828265981 */ /* 0x000564000c1e1b00 */
[----:B--2---:R-:W-:-:S06]  /*1e50*/  CS2R R40, SRZ ;  /* 0x0000000000287805 */ /* 0x004fcc000001ff00 */
[----:B------:R2:W5:Y:S01]  /*1e60*/  @P6 LDG.E.64 R40, desc[UR8][R42.64] ;  /* 0x000000082a286981 */ /* 0x000562000c1e1b00 */
[C---:B------:R-:W-:Y:S02]  /*1e70*/  LOP3.LUT P2, RZ, R0.reuse, 0x100, RZ, 0xc0, !PT ;  /* 0x0000010000ff7812 */ /* 0x040fe4000784c0ff */
[----:B------:R-:W-:Y:S02]  /*1e80*/  CS2R R46, SRZ ;  /* 0x00000000002e7805 */ /* 0x000fe4000001ff00 */
[C---:B------:R-:W-:Y:S02]  /*1e90*/  LOP3.LUT P1, RZ, R0.reuse, 0x80, RZ, 0xc0, !PT ;  /* 0x0000008000ff7812 */ /* 0x040fe4000782c0ff */
[----:B------:R-:W-:Y:S02]  /*1ea0*/  LOP3.LUT P5, RZ, R0, 0x40, RZ, 0xc0, !PT ;  /* 0x0000004000ff7812 */ /* 0x000fe400078ac0ff */
[----:B------:R3:W5:Y:S01]  /*1eb0*/  @P4 LDG.E.64 R46, desc[UR8][R50.64] ;  /* 0x00000008322e4981 */ /* 0x000762000c1e1b00 */
[----:B--2---:R-:W-:-:S04]  /*1ec0*/  CS2R R42, SRZ ;  /* 0x00000000002a7805 */ /* 0x004fc8000001ff00 */
[----:B------:R-:W5:Y:S04]  /*1ed0*/  @P2 LDG.E.64 R58, desc[UR8][R60.64] ;  /* 0x000000083c3a2981 */ /* 0x000f68000c1e1b00 */
[----:B------:R2:W5:Y:S01]  /*1ee0*/  @P0 LDG.E.64 R42, desc[UR8][R56.64] ;  /* 0x00000008382a0981 */ /* 0x000562000c1e1b00 */
[----:B---3--:R-:W-:Y:S02]  /*1ef0*/  CS2R R50, SRZ ;  /* 0x0000000000327805 */ /* 0x008fe4000001ff00 */
[----:B--2---:R-:W-:-:S04]  /*1f00*/  CS2R R56, SRZ ;  /* 0x0000000000387805 */ /* 0x004fc8000001ff00 */
[----:B------:R-:W5:Y:S04]  /*1f10*/  @P1 LDG.E.64 R50, desc[UR8][R52.64] ;  /* 0x0000000834321981 */ /* 0x000f68000c1e1b00 */
[----:B------:R2:W5:Y:S01]  /*1f20*/  @P4 LDG.E.64 R56, desc[UR8][R48.64] ;  /* 0x0000000830384981 */ /* 0x000562000c1e1b00 */
[----:B------:R-:W-:Y:S02]  /*1f30*/  LOP3.LUT P0, RZ, R0, 0x20, RZ, 0xc0, !PT ;  /* 0x0000002000ff7812 */ /* 0x000fe4000780c0ff */
[----:B--2---:R-:W-:Y:S02]  /*1f40*/  CS2R R48, SRZ ;  /* 0x0000000000307805 */ /* 0x004fe4000001ff00 */
[----:B------:R-:W-:-:S04]  /*1f50*/  CS2R R52, SRZ ;  /* 0x0000000000347805 */ /* 0x000fc8000001ff00 */
[----:B------:R2:W5:Y:S04]  /*1f60*/  @P2 LDG.E.64 R48, desc[UR8][R62.64] ;  /* 0x000000083e302981 */ /* 0x000568000c1e1b00 */
[----:B------:R3:W5:Y:S01]  /*1f70*/  @P5 LDG.E.64 R52, desc[UR8][R64.64] ;  /* 0x0000000840345981 */ /* 0x000762000c1e1b00 */
[----:B--2---:R-:W-:Y:S02]  /*1f80*/  CS2R R62, SRZ ;  /* 0x00000000003e7805 */ /* 0x004fe4000001ff00 */
[----:B---3--:R-:W-:-:S04]  /*1f90*/  CS2R R64, SRZ ;  /* 0x0000000000407805 */ /* 0x008fc8000001ff00 */
[----:B------:R2:W5:Y:S01]  /*1fa0*/  @P5 LDG.E.64 R62, desc[UR8][R54.64] ;  /* 0x00000008363e5981 */ /* 0x000562000c1e1b00 */
[----:B------:R-:W-:-:S03]  /*1fb0*/  CS2R R60, SRZ ;  /* 0x00000000003c7805 */ /* 0x000fc6000001ff00 */
[----:B------:R3:W5:Y:S01]  /*1fc0*/  @P0 LDG.E.64 R64, desc[UR8][R68.64] ;  /* 0x0000000844400981 */ /* 0x000762000c1e1b00 */
[----:B------:R-:W-:-:S03]  /*1fd0*/  LOP3.LUT P6, RZ, R0, 0x8, RZ, 0xc0, !PT ;  /* 0x0000000800ff7812 */ /* 0x000fc600078cc0ff */
[----:B------:R-:W5:Y:S01]  /*1fe0*/  @P1 LDG.E.64 R60, desc[UR8][R86.64] ;  /* 0x00000008563c1981 */ /* 0x000f62000c1e1b00 */
[----:B--2---:R-:W-:-:S06]  /*1ff0*/  CS2R R54, SRZ ;  /* 0x0000000000367805 */ /* 0x004fcc000001ff00 */
[----:B------:R2:W5:Y:S01]  /*2000*/  @P0 LDG.E.64 R54, desc[UR8][R88.64] ;  /* 0x0000000858360981 */ /* 0x000562000c1e1b00 */
[----:B------:R-:W-:Y:S02]  /*2010*/  ISETP.NE.AND P0, PT, R100, RZ, PT ;  /* 0x000000ff6400720c */ /* 0x000fe40003f05270 */
[----:B---3--:R-:W-:Y:S02]  /*2020*/  CS2R R68, SRZ ;  /* 0x0000000000447805 */ /* 0x008fe4000001ff00 */
[----:B------:R-:W-:Y:S02]  /*2030*/  ISETP.NE.AND P1, PT, R101, RZ, PT ;  /* 0x000000ff6500720c */ /* 0x000fe40003f25270 */
[----:B--2---:R-:W-:Y:S02]  /*2040*/  CS2R R88, SRZ ;  /* 0x0000000000587805 */ /* 0x004fe4000001ff00 */
[----:B------:R-:W-:Y:S02]  /*2050*/  LOP3.LUT P5, RZ, R0, 0x10, RZ, 0xc0, !PT ;  /* 0x0000001000ff7812 */ /* 0x000fe400078ac0ff */
[----:B------:R-:W-:-:S03]  /*2060*/  CS2R R86, SRZ ;  /* 0x0000000000567805 */ /* 0x000fc6000001ff00 */
[----:B------:R2:W5:Y:S04]  /*2070*/  @P0 LDG.E.64 R68, desc[UR8][R70.64] ;  /* 0x0000000846440981 */ /* 0x000568000c1e1b00 */
[----:B------:R3:W5:Y:S01]  /*2080*/  @P0 LDG.E.64 R88, desc[UR8][R90.64] ;  /* 0x000000085a580981 */ /* 0x000762000c1e1b00 */
[----:B------:R-:W-:-:S03]  /*2090*/  ISETP.NE.AND P2, PT, R102, RZ, PT ;  /* 0x000000ff6600720c */ /* 0x000fc60003f45270 */
[----:B------:R4:W5:Y:S01]  /*20a0*/  @P6 LDG.E.64 R86, desc[UR8][R66.64] ;  /* 0x0000000842566981 */ /* 0x000962000c1e1b00 */
[----:B--2---:R-:W-:Y:S02]  /*20b0*/  CS2R R70, SRZ ;  /* 0x0000000000467805 */ /* 0x004fe4000001ff00 */
[----:B---3--:R-:W-:-:S04]  /*20c0*/  CS2R R90, SRZ ;  /* 0x00000000005a7805 */ /* 0x008fc8000001ff00 */
[----:B------:R2:W5:Y:S01]  /*20d0*/  @P1 LDG.E.64 R70, desc[UR8][R74.64] ;  /* 0x000000084a461981 */ /* 0x000562000c1e1b00 */
[----:B----4-:R-:W-:-:S03]  /*20e0*/  CS2R R66, SRZ ;  /* 0x0000000000427805 */ /* 0x010fc6000001ff00 */
[----:B------:R3:W5:Y:S04]  /*20f0*/  @P1 LDG.E.64 R90, desc[UR8][R94.64] ;  /* 0x000000085e5a1981 */ /* 0x000768000c1e1b00 */
[----:B------:R4:W5:Y:S01]  /*2100*/  @P6 LDG.E.64 R66, desc[UR8][R92.64] ;  /* 0x000000085c426981 */ /* 0x000962000c1e1b00 */
[----:B--2---:R-:W-:Y:S02]  /*2110*/  CS2R R74, SRZ ;  /* 0x00000000004a7805 */ /* 0x004fe4000001ff00 */
[----:B---3--:R-:W-:-:S04]  /*2120*/  CS2R R94, SRZ ;  /* 0x00000000005e7805 */ /* 0x008fc8000001ff00 */
[----:B------:R2:W5:Y:S01]  /*2130*/  @P5 LDG.E.64 R74, desc[UR8][R84.64] ;  /* 0x00000008544a5981 */ /* 0x000562000c1e1b00 */
[----:B----4-:R-:W-:-:S03]  /*2140*/  CS2R R92, SRZ ;  /* 0x00000000005c7805 */ /* 0x010fc6000001ff00 */
[----:B------:R-:W5:Y:S01]  /*2150*/  @P5 LDG.E.64 R94, desc[UR8][R98.64] ;  /* 0x00000008625e5981 */ /* 0x000f62000c1e1b00 */
[----:B------:R-:W-:-:S03]  /*2160*/  ISETP.GT.U32.AND P5, PT, R80, 0x1bf, PT ;  /* 0x000001bf5000780c */ /* 0x000fc60003fa4070 */
[----:B------:R3:W5:Y:S01]  /*2170*/  @P2 LDG.E.64 R92, desc[UR8][R72.64] ;  /* 0x00000008485c2981 */ /* 0x000762000c1e1b00 */
[----:B--2---:R-:W-:Y:S02]  /*2180*/  CS2R R84, SRZ ;  /* 0x0000000000547805 */ /* 0x004fe4000001ff00 */
[----:B---3--:R-:W-:-:S06]  /*2190*/  CS2R R72, SRZ ;  /* 0x0000000000487805 */ /* 0x008fcc000001ff00 */
[----:B------:R2:W5:Y:S02]  /*21a0*/  @P2 LDG.E.64 R72, desc[UR8][R82.64] ;  /* 0x0000000852482981 */ /* 0x000564000c1e1b00 */
[----:B--2---:R-:W-:Y:S01]  /*21b0*/  CS2R R82, SRZ ;  /* 0x0000000000527805 */ /* 0x004fe2000001ff00 */
[----:B01----:R-:W-:Y:S06]  /*21c0*/  @P5 BRA `(.L_x_2836) ;  /* 0x0000000000405947 */ /* 0x003fec0003800000 */
        /* <DEDUP_REMOVED lines=16> */
.L_x_2836:
[----:B------:R-:W-:Y:S05]  /*22d0*/  BSYNC B0 ;  /* 0x0000000000007941 */ /* 0x000fea0003800000 */
.L_x_2835:
        /* <DEDUP_REMOVED lines=31> */
.L_x_2837:
[----:B------:R-:W-:Y:S01]  /*24d0*/  FMUL.FTZ R33, R109, R82 ;  /* 0x000000526d217220 */ /* 0x000fe20000410000 */
[----:B------:R-:W-:Y:S01]  /*24e0*/  MOV R44, R31 ;  /* 0x0000001f002c7202 */ /* 0x000fe20000000f00 */
        /* <DEDUP_REMOVED lines=24> */
.L_x_2838:
[----:B------:R-:W-:Y:S01]  /*2670*/  FFMA.FTZ R101, R99, R42, R102 ;  /* 0x0000002a63657223 */ /* 0x000fe20000010066 */
[----:B------:R-:W-:Y:S01]  /*2680*/  FMUL.FTZ R43, R108, R82 ;  /* 0x000000526c2b7220 */ /* 0x000fe20000410000 */
[----:B------:R-:W-:Y:S01]  /*2690*/  FADD.FTZ R102, R42, R33 ;  /* 0x000000212a667221 */ /* 0x000fe20000010000 */
[----:B------:R-:W-:Y:S01]  /*26a0*/  FADD.FTZ R47, -R32, R47 ;  /* 0x0000002f202f7221 */ /* 0x000fe20000010100 */
[----:B------:R-:W-:Y:S01]  /*26b0*/  MOV R107, R56 ;  /* 0x00000038006b7202 */ /* 0x000fe20000000f00 */
[----:B------:R-:W-:Y:S01]  /*26c0*/  FFMA.FTZ R42, R98, R43, R101 ;  /* 0x0000002b622a7223 */ /* 0x000fe20000010065 */
[----:B------:R-:W-:Y:S01]  /*26d0*/  FADD.FTZ R101, -R32, R46 ;  /* 0x0000002e20657221 */ /* 0x000fe20000010100 */
[----:B------:R-:W-:Y:S01]  /*26e0*/  FADD.FTZ R33, R102, R43 ;  /* 0x0000002b66217221 */ /* 0x000fe20000010000 */
        /* <DEDUP_REMOVED lines=23> */
.L_x_2839:
[----:B------:R-:W-:Y:S01]  /*2860*/  FFMA.FTZ R103, R97, R46, R42 ;  /* 0x0000002e61677223 */ /* 0x000fe2000001002a */
[----:B------:R-:W-:Y:S01]  /*2870*/  FMUL.FTZ R47, R107, R82 ;  /* 0x000000526b2f7220 */ /* 0x000fe20000410000 */
[----:B------:R-:W-:Y:S01]  /*2880*/  FADD.FTZ R42, R46, R33 ;  /* 0x000000212e2a7221 */ /* 0x000fe20000010000 */
[----:B------:R-:W-:Y:S02]  /*2890*/  FADD.FTZ R49, -R32, R49 ;  /* 0x0000003120317221 */ /* 0x000fe40000010100 */
[----:B------:R-:W-:Y:S01]  /*28a0*/  FFMA.FTZ R46, R102, R47, R103 ;  /* 0x0000002f662e7223 */ /* 0x000fe20000010067 */
[----:B------:R-:W-:Y:S01]  /*28b0*/  FADD.FTZ R103, -R32, R48 ;  /* 0x0000003020677221 */ /* 0x000fe20000010100 */
[----:B------:R-:W-:Y:S01]  /*28c0*/  FADD.FTZ R33, R42, R47 ;  /* 0x0000002f2a217221 */ /* 0x000fe20000010000 */
[----:B------:R-:W-:Y:S01]  /*28d0*/  MOV R47, R58 ;  /* 0x0000003a002f7202 */ /* 0x000fe20000000f00 */
[----:B------:R-:W-:Y:S01]  /*28e0*/  FMUL.FTZ R48, R43, R85 ;  /* 0x000000552b307220 */ /* 0x000fe20000410000 */
        /* <DEDUP_REMOVED lines=22> */
.L_x_2840:
        /* <DEDUP_REMOVED lines=31> */
.L_x_2841:
        /* <DEDUP_REMOVED lines=53> */
.L_x_2842:
        /* <DEDUP_REMOVED lines=10> */
[----:B------:R-:W-:Y:S01]  /*3030*/  FFMA.FTZ R52, R99, R45, RZ ;  /* 0x0000002d63347223 */ /* 0x000fe200000100ff */
[----:B------:R-:W-:Y:S01]  /*3040*/  MOV R51, R64 ;  /* 0x0000004000337202 */ /* 0x000fe20000000f00 */
[-C--:B------:R-:W-:Y:S01]  /*3050*/  FMUL.FTZ R116, R54, R96.reuse ;  /* 0x0000006036747220 */ /* 0x080fe20000410000 */
[----:B------:R-:W-:Y:S01]  /*3060*/  MOV R50, R65 ;  /* 0x0000004100327202 */ /* 0x000fe20000000f00 */
        /* <DEDUP_REMOVED lines=21> */
.L_x_2843:
[----:B------:R-:W-:Y:S01]  /*31c0*/  FMUL.FTZ R55, R51, R82 ;  /* 0x0000005233377220 */ /* 0x000fe20000410000 */
[----:B------:R-:W-:Y:S01]  /*31d0*/  FFMA.FTZ R52, R97, R44, R52 ;  /* 0x0000002c61347223 */ /* 0x000fe20000010034 */
[----:B------:R-:W-:Y:S01]  /*31e0*/  FADD.FTZ R44, R45, R44 ;  /* 0x0000002c2d2c7221 */ /* 0x000fe20000010000 */
[----:B------:R-:W-:Y:S01]  /*31f0*/  FADD.FTZ R54, R32, R107 ;  /* 0x0000006b20367221 */ /* 0x000fe20000010000 */
[----:B------:R-:W-:Y:S01]  /*3200*/  FADD.FTZ R45, R108, R55 ;  /* 0x000000376c2d7221 */ /* 0x000fe20000010000 */
[----:B------:R-:W-:Y:S01]  /*3210*/  FFMA.FTZ R110, R116, R55, R109 ;  /* 0x00000037746e7223 */ /* 0x000fe2000001006d */
        /* <DEDUP_REMOVED lines=21> */
[----:B------:R-:W-:-:S04]  /*3370*/  FFMA.FTZ R112, R45, R112, 1 ;  /* 0x3f8000002d707423 */ /* 0x000fc80000010070 */
[----:B------:R-:W-:Y:S01]  /*3380*/  FMUL.FTZ R53, R53, R112 ;  /* 0x0000007035357220 */ /* 0x000fe20000410000 */
[----:B-1----:R-:W-:-:S04]  /*3390*/  FADD.FTZ R45, -R110, 1 ;  /* 0x3f8000006e2d7421 */ /* 0x002fc80000010100 */
[----:B------:R-:W-:Y:S01]  /*33a0*/  FFMA.FTZ R45, R32, R45, 1 ;  /* 0x3f800000202d7423 */ /* 0x000fe2000001002d */
[----:B------:R-:W-:-:S04]  /*33b0*/  FMUL.FTZ R32, R75, R110 ;  /* 0x0000006e4b207220 */ /* 0x000fc80000410000 */
[----:B------:R-:W-:-:S07]  /*33c0*/  FMUL.FTZ R32, R32, R45 ;  /* 0x0000002d20207220 */ /* 0x000fce0000410000 */
.L_x_2844:
[----:B------:R-:W-:Y:S01]  /*33d0*/  FMUL.FTZ R95, R53, R82 ;  /* 0x00000052355f7220 */ /* 0x000fe20000410000 */
[----:B------:R-:W-:Y:S01]  /*33e0*/  FADD.FTZ R45, R44, R43 ;  /* 0x0000002b2c2d7221 */ /* 0x000fe20000010000 */
[----:B------:R-:W-:Y:S01]  /*33f0*/  FFMA.FTZ R94, R101, R43, R52 ;  /* 0x0000002b655e7223 */ /* 0x000fe20000010034 */
        /* <DEDUP_REMOVED lines=24> */
[----:B-1----:R-:W-:-:S04]  /*3580*/  FADD.FTZ R109, -R87, 1 ;  /* 0x3f800000576d7421 */ /* 0x002fc80000010100 */
[----:B------:R-:W-:Y:S01]  /*3590*/  FFMA.FTZ R44, R44, R109, 1 ;  /* 0x3f8000002c2c7423 */ /* 0x000fe2000001006d */
[----:B------:R-:W-:Y:S01]  /*35a0*/  FFMA.FTZ R109, R43, R110, 1 ;  /* 0x3f8000002b6d7423 */ /* 0x000fe2000001006e */
[----:B------:R-:W-:-:S04]  /*35b0*/  FMUL.FTZ R43, R66, R87 ;  /* 0x00000057422b7220 */ /* 0x000fc80000410000 */
[----:B------:R-:W-:Y:S01]  /*35c0*/  FMUL.FTZ R43, R43, R44 ;  /* 0x0000002c2b2b7220 */ /* 0x000fe20000410000 */
[----:B------:R-:W-:-:S07]  /*35d0*/  FMUL.FTZ R44, R52, R109 ;  /* 0x0000006d342c7220 */ /* 0x000fce0000410000 */
.L_x_2845:
        /* <DEDUP_REMOVED lines=33> */
.L_x_2846:
        /* <DEDUP_REMOVED lines=30> */
[----:B------:R-:W-:-:S04]  /*39d0*/  FFMA.FTZ R46, R46, R91, 1 ;  /* 0x3f8000002e2e7423 */ /* 0x000fc8000001005b */
[----:B------:R-:W-:Y:S01]  /*39e0*/  FMUL.FTZ R33, R33, R46 ;  /* 0x0000002e21217220 */ /* 0x000fe20000410000 */
[----:B------:R-:W-:-:S07]  /*39f0*/  FMUL.FTZ R46, R49, R124 ;  /* 0x0000007c312e7220 */ /* 0x000fce0000410000 */
.L_x_2847:
[----:B------:R-:W-:Y:S01]  /*3a00*/  FMUL.FTZ R89, R33, R82 ;  /* 0x0000005221597220 */ /* 0x000fe20000410000 */
[----:B------:R-:W-:Y:S01]  /*3a10*/  FADD.FTZ R49, R47, R48 ;  /* 0x000000302f317221 */ /* 0x000fe20000010000 */
[----:B------:R-:W-:Y:S01]  /*3a20*/  FMUL.FTZ R47, R46, R85 ;  /* 0x000000552e2f7220 */ /* 0x000fe20000410000 */
[----:B------:R-:W-:Y:S01]  /*3a30*/  FADD.FTZ R54, R54, R51 ;  /* 0x0000003336367221 */ /* 0x000fe20000010000 */
[----:B------:R-:W-:Y:S01]  /*3a40*/  FFMA.FTZ R88, R108, R89, R87 ;  /* 0x000000596c587223 */ /* 0x000fe20000010057 */
[----:B------:R-:W-:Y:S01]  /*3a50*/  FADD.FTZ R52, R52, R89 ;  /* 0x0000005934347221 */ /* 0x000fe20000010000 */
[----:B------:R-:W-:Y:S01]  /*3a60*/  FFMA.FTZ R55, R116, R51, R55 ;  /* 0x0000003374377223 */ /* 0x000fe20000010037 */
        /* <DEDUP_REMOVED lines=26> */
.L_x_2848:
[----:B------:R-:W-:Y:S01]  /*3c10*/  FMUL.FTZ R90, R48, R82 ;  /* 0x00000052305a7220 */ /* 0x000fe20000410000 */
[----:B------:R-:W-:Y:S01]  /*3c20*/  FFMA.FTZ R52, R115, R50, R86 ;  /* 0x0000003273347223 */ /* 0x000fe20000010056 */
[----:B------:R-:W-:Y:S01]  /*3c30*/  FMUL.FTZ R86, R47, R85 ;  /* 0x000000552f567220 */ /* 0x000fe20000410000 */
[----:B------:R-:W-:Y:S01]  /*3c40*/  FADD.FTZ R49, R49, R50 ;  /* 0x0000003231317221 */ /* 0x000fe20000010000 */
        /* <DEDUP_REMOVED lines=29> */
.L_x_2849:
[----:B------:R-:W-:Y:S01]  /*3e20*/  FMUL.FTZ R35, R53, R82 ;  /* 0x0000005235237220 */ /* 0x000fe20000410000 */
[-C--:B------:R-:W-:Y:S01]  /*3e30*/  FMUL.FTZ R91, R36, R96.reuse ;  /* 0x00000060245b7220 */ /* 0x080fe20000410000 */
[----:B------:R-:W-:Y:S01]  /*3e40*/  FMUL.FTZ R90, R37, R96 ;  /* 0x00000060255a7220 */ /* 0x000fe20000410000 */
[----:B------:R-:W-:Y:S01]  /*3e50*/  MOV R34, R23 ;  /* 0x0000001700227202 */ /* 0x000fe20000000f00 */
[----:B------:R-:W-:Y:S01]  /*3e60*/  FFMA.FTZ R87, R93, R35, R54 ;  /* 0x000000235d577223 */ /* 0x000fe20000010036 */
[----:B------:R-:W-:Y:S01]  /*3e70*/  FADD.FTZ R35, R86, R35 ;  /* 0x0000002356237221 */ /* 0x000fe20000010000 */
[----:B------:R-:W-:-:S04]  /*3e80*/  FMUL.FTZ R86, R51, R85 ;  /* 0x0000005533567220 */ /* 0x000fc80000410000 */
        /* <DEDUP_REMOVED lines=22> */
.L_x_2850:
[----:B------:R-:W-:Y:S01]  /*3ff0*/  FMUL.FTZ R37, R35, R82 ;  /* 0x0000005223257220 */ /* 0x000fe20000410000 */
[-C--:B------:R-:W-:Y:S01]  /*4000*/  FMUL.FTZ R89, R38, R96.reuse ;  /* 0x0000006026597220 */ /* 0x080fe20000410000 */
[----:B------:R-:W-:Y:S01]  /*4010*/  FMUL.FTZ R88, R39, R96 ;  /* 0x0000006027587220 */ /* 0x000fe20000410000 */
[----:B------:R-:W-:Y:S01]  /*4020*/  MOV R38, R24 ;  /* 0x0000001800267202 */ /* 0x000fe20000000f00 */
[----:B------:R-:W-:Y:S01]  /*4030*/  FFMA.FTZ R87, R91, R37, R54 ;  /* 0x000000255b577223 */ /* 0x000fe20000010036 */
[----:B------:R-:W-:Y:S01]  /*4040*/  FMUL.FTZ R54, R34, R85 ;  /* 0x0000005522367220 */ /* 0x000fe20000410000 */
[----:B------:R-:W-:-:S03]  /*4050*/  FADD.FTZ R37, R86, R37 ;  /* 0x0000002556257221 */ /* 0x000fc60000010000 */
        /* <DEDUP_REMOVED lines=22> */
.L_x_2851:
[----:B------:R-:W-:Y:S01]  /*41c0*/  FMUL.FTZ R39, R38, R82 ;  /* 0x0000005226277220 */ /* 0x000fe20000410000 */
[----:B------:R-:W-:-:S03]  /*41d0*/  FMUL.FTZ R86, R41, R96 ;  /* 0x0000006029567220 */ /* 0x000fc60000410000 */
[----:B------:R-:W-:Y:S01]  /*41e0*/  FFMA.FTZ R87, R89, R39, R36 ;  /* 0x0000002759577223 */ /* 0x000fe20000010024 */
[----:B------:R-:W-:Y:S01]  /*41f0*/  FADD.FTZ R39, R54, R39 ;  /* 0x0000002736277221 */ /* 0x000fe20000010000 */
[----:B------:R-:W-:-:S04]  /*4200*/  FMUL.FTZ R54, R37, R85 ;  /* 0x0000005525367220 */ /* 0x000fc80000410000 */
[----:B------:R-:W-:Y:S01]  /*4210*/  FFMA.FTZ R36, R88, R54, R87 ;  /* 0x0000003658247223 */ /* 0x000fe20000010057 */
[----:B------:R-:W-:Y:S01]  /*4220*/  FADD.FTZ R54, R54, R39 ;  /* 0x0000002736367221 */ /* 0x000fe20000010000 */
[----:B------:R-:W-:Y:S01]  /*4230*/  FMUL.FTZ R87, R40, R96 ;  /* 0x0000006028577220 */ /* 0x000fe20000410000 */
[----:B------:R-:W-:Y:S02]  /*4240*/  MOV R40, R26 ;  /* 0x0000001a00287202 */ /* 0x000fe40000000f00 */
        /* <DEDUP_REMOVED lines=20> */
.L_x_2852:
[----:B------:R-:W-:Y:S01]  /*4390*/  FMUL.FTZ R41, R40, R82 ;  /* 0x0000005228297220 */ /* 0x000fe20000410000 */
[----:B------:R-:W-:Y:S01]  /*43a0*/  ISETP.GT.AND P5, PT, R15, 0x1e, PT ;  /* 0x0000001e0f00780c */ /* 0x000fe20003fa4270 */
[----:B------:R-:W-:Y:S01]  /*43b0*/  FADD.FTZ R49, R49, R32 ;  /* 0x0000002031317221 */ /* 0x000fe20000010000 */
[----:B------:R-:W-:Y:S01]  /*43c0*/  FFMA.FTZ R52, R113, R32, R52 ;  /* 0x0000002071347223 */ /* 0x000fe20000010034 */
[----:B------:R-:W-:Y:S01]  /*43d0*/  FFMA.FTZ R125, R87, R41, R36 ;  /* 0x00000029577d7223 */ /* 0x000fe20000010024 */
[----:B------:R-:W-:Y:S01]  /*43e0*/  FMUL.FTZ R36, R39, R85 ;  /* 0x0000005527247220 */ /* 0x000fe20000410000 */
[----:B------:R-:W-:Y:S01]  /*43f0*/  FADD.FTZ R41, R54, R41 ;  /* 0x0000002936297221 */ /* 0x000fe20000010000 */
[----:B------:R-:W0:Y:S01]  /*4400*/  S2UR UR11, SR_CgaCtaId ;  /* 0x00000000000b79c3 */ /* 0x000e220000008800 */
        /* <DEDUP_REMOVED lines=9> */
[----:B------:R-:W-:Y:S01]  /*44a0*/  FADD.FTZ R49, R49, R42 ;  /* 0x0000002a31317221 */ /* 0x000fe20000010000 */
[----:B------:R-:W2:Y:S01]  /*44b0*/  SHFL.DOWN PT, R125, R36, 0x1, 0x1f ;  /* 0x08201f00247d7f89 */ /* 0x000ea200000e0000 */
[----:B------:R-:W-:Y:S01]  /*44c0*/  FFMA.FTZ R52, R109, R42, R52 ;  /* 0x0000002a6d347223 */ /* 0x000fe20000010034 */
[----:B------:R-:W-:Y:S01]  /*44d0*/  FFMA.FTZ R42, R108, R33, R55 ;  /* 0x000000216c2a7223 */ /* 0x000fe20000010037 */
[----:B------:R-:W-:Y:S01]  /*44e0*/  FADD.FTZ R32, R49, R46 ;  /* 0x0000002e31207221 */ /* 0x000fe20000010000 */
[----:B------:R-:W-:Y:S01]  /*44f0*/  UMOV UR6, 0x400 ;  /* 0x0000040000067882 */ /* 0x000fe20000000000 */
[----:B------:R-:W-:Y:S01]  /*4500*/  BSSY B0, `(.L_x_2853) ;  /* 0x0000059000007945 */ /* 0x000fe20003800000 */
[----:B------:R-:W-:Y:S01]  /*4510*/  FFMA.FTZ R42, R95, R48, R42 ;  /* 0x000000305f2a7223 */ /* 0x000fe2000001002a */
[----:B------:R-:W-:Y:S01]  /*4520*/  FADD.FTZ R32, R32, R47 ;  /* 0x0000002f20207221 */ /* 0x000fe20000010000 */
[----:B------:R-:W-:-:S02]  /*4530*/  UIADD3 UR5, UR6, 0x90, URZ ;  /* 0x0000009006057890 */ /* 0x000fc4000fffe03f */
[----:B------:R-:W-:Y:S02]  /*4540*/  FFMA.FTZ R42, R93, R53, R42 ;  /* 0x000000355d2a7223 */ /* 0x000fe4000001002a */
[----:B0-----:R-:W-:Y:S02]  /*4550*/  ULEA UR5, UR11, UR5, 0x18 ;  /* 0x000000050b057291 */ /* 0x001fe4000f8ec03f */
[----:B------:R-:W-:-:S04]  /*4560*/  FFMA.FTZ R42, R91, R35, R42 ;  /* 0x000000235b2a7223 */ /* 0x000fc8000001002a */
[----:B------:R-:W-:Y:S01]  /*4570*/  FFMA.FTZ R42, R89, R38, R42 ;  /* 0x00000026592a7223 */ /* 0x000fe2000001002a */
        /* <DEDUP_REMOVED lines=22> */
[----:B------:R-:W-:Y:S01]  /*46e0*/  FADD.FTZ R41, R50, R33 ;  /* 0x0000002132297221 */ /* 0x000fe20000010000 */
[----:B------:R-:W-:Y:S01]  /*46f0*/  FFMA.FTZ R33, R107, R46, R52 ;  /* 0x0000002e6b217223 */ /* 0x000fe20000010034 */
[----:B-1----:R-:W-:-:S02]  /*4700*/  @!P5 FADD.FTZ R36, R36, R125 ;  /* 0x0000007d2424d221 */ /* 0x002fc40000010000 */
[----:B------:R-:W-:Y:S01]  /*4710*/  FADD.FTZ R44, R41, R48 ;  /* 0x00000030292c7221 */ /* 0x000fe20000010000 */
[----:B------:R-:W-:Y:S01]  /*4720*/  FFMA.FTZ R33, R94, R47, R33 ;  /* 0x0000002f5e217223 */ /* 0x000fe20000010021 */
[----:B------:R-:W-:Y:S01]  /*4730*/  FADD.FTZ R41, R32, R51 ;  /* 0x0000003320297221 */ /* 0x000fe20000010000 */
[----:B------:R-:W-:Y:S01]  /*4740*/  ISETP.NE.AND P5, PT, R15, RZ, PT ;  /* 0x000000ff0f00720c */ /* 0x000fe20003fa5270 */
[----:B------:R-:W-:Y:S01]  /*4750*/  FADD.FTZ R44, R44, R53 ;  /* 0x000000352c2c7221 */ /* 0x000fe20000010000 */
[----:B------:R-:W-:Y:S01]  /*4760*/  FFMA.FTZ R33, R92, R51, R33 ;  /* 0x000000335c217223 */ /* 0x000fe20000010021 */
[----:B------:R-:W-:Y:S01]  /*4770*/  FADD.FTZ R32, R41, R34 ;  /* 0x0000002229207221 */ /* 0x000fe20000010000 */
[----:B------:R-:W-:Y:S01]  /*4780*/  MOV R55, R36 ;  /* 0x0000002400377202 */ /* 0x000fe20000000f00 */
[----:B------:R-:W-:Y:S01]  /*4790*/  FADD.FTZ R43, R44, R35 ;  /* 0x000000232c2b7221 */ /* 0x000fe20000010000 */
[----:B------:R-:W-:-:S03]  /*47a0*/  FFMA.FTZ R33, R90, R34, R33 ;  /* 0x000000225a217223 */ /* 0x000fc60000010021 */
[----:B------:R-:W-:Y:S01]  /*47b0*/  FADD.FTZ R43, R43, R38 ;  /* 0x000000262b2b7221 */ /* 0x000fe20000010000 */
[----:B------:R-:W-:Y:S01]  /*47c0*/  FFMA.FTZ R33, R88, R37, R33 ;  /* 0x0000002558217223 */ /* 0x000fe20000010021 */
[----:B------:R-:W-:Y:S01]  /*47d0*/  FADD.FTZ R38, R32, R37 ;  /* 0x0000002520267221 */ /* 0x000fe20000010000 */
[----:B------:R-:W-:Y:S01]  /*47e0*/  FFMA.FTZ R32, R87, R40, R42 ;  /* 0x0000002857207223 */ /* 0x000fe2000001002a */
[----:B------:R-:W-:Y:S01]  /*47f0*/  FADD.FTZ R34, R43, R40 ;  /* 0x000000282b227221 */ /* 0x000fe20000010000 */
[----:B------:R-:W-:Y:S01]  /*4800*/  FFMA.FTZ R33, R86, R39, R33 ;  /* 0x0000002756217223 */ /* 0x000fe20000010021 */
        /* <DEDUP_REMOVED lines=40> */
.L_x_2854:
[----:B------:R-:W-:Y:S05]  /*4a90*/  BSYNC B0 ;  /* 0x0000000000007941 */ /* 0x000fea0003800000 */
.L_x_2853:
        /* <DEDUP_REMOVED lines=41> */
.L_x_2856:
[----:B------:R-:W-:Y:S05]  /*4d30*/  BSYNC B0 ;  /* 0x0000000000007941 */ /* 0x000fea0003800000 */
.L_x_2855:
        /* <DEDUP_REMOVED lines=16> */
.L_x_2858:
[----:B------:R-:W-:Y:S05]  /*4e40*/  BSYNC B0 ;  /* 0x0000000000007941 */ /* 0x000fea0003800000 */
.L_x_2857:
        /* <DEDUP_REMOVED lines=33> */
.L_x_2861:
[----:B-1----:R-:W2:Y:S04]  /*5060*/  LDG.E.STRONG.GPU R34, desc[UR8][R32.64] ;  /* 0x0000000820227981 */ /* 0x002ea8000c1ef900 */
[----:B--2---:R-:W-:Y:S01]  /*5070*/  CCTL.IVALL ;  /* 0x00000000ff00798f */ /* 0x004fe20002000000 */
[----:B------:R-:W-:Y:S05]  /*5080*/  YIELD ;  /* 0x0000000000007946 */ /* 0x000fea0003800000 */
[----:B------:R-:W-:-:S13]  /*5090*/  ISETP.NE.AND P6, PT, R34, R41, PT ;  /* 0x000000292200720c */ /* 0x000fda0003fc5270 */
[----:B------:R-:W-:Y:S05]  /*50a0*/  @P6 BRA `(.L_x_2861) ;  /* 0xfffffffc00ec6947 */ /* 0x000fea000383ffff */
.L_x_2860:
        /* <DEDUP_REMOVED lines=22> */
.L_x_2865:
        /* <DEDUP_REMOVED lines=115> */
.L_x_2864:
        /* <DEDUP_REMOVED lines=63> */
.L_x_2866:
[----:B------:R-:W-:-:S04]  /*5d30*/  LOP3.LUT P6, RZ, R0, 0x1, RZ, 0xc0, !PT ;  /* 0x0000000100ff7812 */ /* 0x000fc800078cc0ff */
[----:B------:R-:W-:-:S13]  /*5d40*/  ISETP.NE.OR P6, PT, R34, RZ, P6 ;  /* 0x000000ff2200720c */ /* 0x000fda00037c5670 */
[----:B------:R-:W-:Y:S05]  /*5d50*/  @!P6 BRA `(.L_x_2862) ;  /* 0x00000000007ce947 */ /* 0x000fea0003800000 */
.L_x_2863:
        /* <DEDUP_REMOVED lines=31> */
.L_x_2862:
        /* <DEDUP_REMOVED lines=10> */
.L_x_2868:
[----:B------:R-:W-:Y:S05]  /*5ff0*/  BSYNC B0 ;  /* 0x0000000000007941 */ /* 0x000fea0003800000 */
.L_x_2867:
        /* <DEDUP_REMOVED lines=17> */
.L_x_2859:
[----:B------:R-:W0:Y:S01]  /*6110*/  S2UR UR6, SR_CgaCtaId ;  /* 0x00000000000679c3 */ /* 0x000e220000008800 */
[----:B------:R-:W-:Y:S01]  /*6120*/  UMOV UR5, 0x400 ;  /* 0x0000040000057882 */ /* 0x000fe20000000000 */
[----:B-1----:R-:W-:Y:S01]  /*6130*/  SHF.R.U32.HI R38, RZ, 0x3, R80 ;  /* 0x00000003ff267819 */ /* 0x002fe20000011650 */
[----:B------:R-:W-:Y:S01]  /*6140*/  ULDC.64 UR12, c[0x0][0x290] ;  /* 0x0000a400000c7ab9 */ /* 0x000fe20000000a00 */
[----:B------:R-:W-:-:S03]  /*6150*/  ISETP.NE.AND P6, PT, RZ, UR10, PT ;  /* 0x0000000aff007c0c */ /* 0x000fc6000bfc5270 */
[----:B------:R-:W-:Y:S01]  /*6160*/  IMAD.WIDE.U32 R38, R38, 0x24924925, RZ ;  /* 0x2492492526267825 */ /* 0x000fe200078e00ff */
[----:B------:R-:W1:Y:S01]  /*6170*/  LDC R35, c[0x0][0x2ac] ;  /* 0x0000ab00ff237b82 */ /* 0x000e620000000800 */
        /* <DEDUP_REMOVED lines=29> */
.L_x_2869:
        /* <DEDUP_REMOVED lines=19> */
[----:B------:R0:W-:Y:S02]  /*6480*/  STG.E.64 desc[UR8][R32.64], R28 ;  /* 0x0000001c20007986 */ /* 0x0001e4000c101b08 */
.L_x_2871:
[----:B------:R-:W-:Y:S05]  /*6490*/  BSYNC B0 ;  /* 0x0000000000007941 */ /* 0x000fea0003800000 */
.L_x_2870:
[----:B------:R-:W-:-:S13]  /*64a0*/  ISETP.NE.AND P6, PT, RZ, UR10, PT ;  /* 0x0000000aff007c0c */ /* 0x000fda000bfc5270 */
        /* <DEDUP_REMOVED lines=19> */
.L_x_2872:
[----:B------:R-:W-:Y:S04]  /*65e0*/  BSSY B0, `(.L_x_2873) ;  /* 0x0000013000007945 */ /* 0x000fe80003800000 */
[----:B------:R-:W-:Y:S05]  /*65f0*/  @!P3 BRA `(.L_x_2874) ;  /* 0x000000000044b947 */ /* 0x000fea0003800000 */
[----:B------:R-:W-:Y:S01]  /*6600*/  ULDC.64 UR14, c[0x0][0x288] ;  /* 0x0000a200000e7ab9 */ /* 0x000fe20000000a00 */
[----:B0-----:R-:W-:Y:S01]  /*6610*/  MOV R28, R120 ;  /* 0x00000078001c7202 */ /* 0x001fe20000000f00 */
        /* <DEDUP_REMOVED lines=14> */
[----:B------:R1:W-:Y:S02]  /*6700*/  STG.E.64 desc[UR8][R32.64], R28 ;  /* 0x0000001c20007986 */ /* 0x0003e4000c101b08 */
.L_x_2874:
[----:B------:R-:W-:Y:S05]  /*6710*/  BSYNC B0 ;  /* 0x0000000000007941 */ /* 0x000fea0003800000 */
.L_x_2873:
[----:B------:R-:W-:Y:S05]  /*6720*/  @!P6 BRA `(.L_x_2875) ;  /* 0x000000000048e947 */ /* 0x000fea0003800000 */
        /* <DEDUP_REMOVED lines=18> */
.L_x_2875:
[----:B------:R-:W-:Y:S04]  /*6850*/  BSSY B0, `(.L_x_2876) ;  /* 0x0000013000007945 */ /* 0x000fe80003800000 */
[----:B------:R-:W-:Y:S05]  /*6860*/  @!P4 BRA `(.L_x_2877) ;  /* 0x000000000044c947 */ /* 0x000fea0003800000 */
[----:B------:R-:W-:Y:S01]  /*6870*/  ULDC.64 UR14, c[0x0][0x288] ;  /* 0x0000a200000e7ab9 */ /* 0x000fe20000000a00 */
[----:B01----:R-:W-:Y:S01]  /*6880*/  MOV R28, R120 ;  /* 0x00000078001c7202 */ /* 0x003fe20000000f00 */
        /* <DEDUP_REMOVED lines=15> */
.L_x_2877:
[----:B------:R-:W-:Y:S05]  /*6980*/  BSYNC B0 ;  /* 0x0000000000007941 */ /* 0x000fea0003800000 */
.L_x_2876:
[----:B------:R-:W-:Y:S05]  /*6990*/  @!P6 BRA `(.L_x_2878) ;  /* 0x000000000048e947 */ /* 0x000fea0003800000 */
        /* <DEDUP_REMOVED lines=18> */
.L_x_2878:
[----:B------:R-:W-:Y:S01]  /*6ac0*/  LOP3.LUT P5, RZ, R0, 0x100, RZ, 0xc0, !PT ;  /* 0x0000010000ff7812 */ /* 0x000fe200078ac0ff */
[----:B------:R-:W-:-:S12]  /*6ad0*/  BSSY B0, `(.L_x_2879) ;  /* 0x0000015000007945 */ /* 0x000fd80003800000 */
[----:B------:R-:W-:Y:S05]  /*6ae0*/  @!P5 BRA `(.L_x_2880) ;  /* 0x00000000004cd947 */ /* 0x000fea0003800000 */
[----:B--2---:R-:W-:Y:S01]  /*6af0*/  IADD3 R31, R79, 0x18, RZ ;  /* 0x000000184f1f7810 */ /* 0x004fe20007ffe0ff */
[----:B------:R-:W-:Y:S01]  /*6b00*/  ULDC.64 UR14, c[0x0][0x288] ;  /* 0x0000a200000e7ab9 */ /* 0x000fe20000000a00 */
[----:B01----:R-:W-:Y:S02]  /*6b10*/  MOV R28, R120 ;  /* 0x00000078001c7202 */ /* 0x003fe40000000f00 */
        /* <DEDUP_REMOVED lines=15> */
[----:B------:R3:W-:Y:S02]  /*6c10*/  STG.E.64 desc[UR8][R30.64], R28 ;  /* 0x0000001c1e007986 */ /* 0x0007e4000c101b08 */
.L_x_2880:
[----:B------:R-:W-:Y:S05]  /*6c20*/  BSYNC B0 ;  /* 0x0000000000007941 */ /* 0x000fea0003800000 */
.L_x_2879:
[----:B------:R-:W-:-:S13]  /*6c30*/  ISETP.NE.AND P5, PT, RZ, UR10, PT ;  /* 0x0000000aff007c0c */ /* 0x000fda000bfa5270 */
[----:B------:R-:W-:Y:S05]  /*6c40*/  @!P5 BRA `(.L_x_2881) ;  /* 0x000000000048d947 */ /* 0x000fea0003800000 */
        /* <DEDUP_REMOVED lines=18> */
.L_x_2881:
[----:B------:R-:W-:Y:S01]  /*6d70*/  LOP3.LUT P5, RZ, R0, 0x80, RZ, 0xc0, !PT ;  /* 0x0000008000ff7812 */ /* 0x000fe200078ac0ff */
[----:B------:R-:W-:-:S12]  /*6d80*/  BSSY B0, `(.L_x_2882) ;  /* 0x0000015000007945 */ /* 0x000fd80003800000 */
[----:B------:R-:W-:Y:S05]  /*6d90*/  @!P5 BRA `(.L_x_2883) ;  /* 0x00000000004cd947 */ /* 0x000fea0003800000 */
[----:B--23--:R-:W-:Y:S01]  /*6da0*/  IADD3 R31, R79, 0x20, RZ ;  /* 0x000000204f1f7810 */ /* 0x00cfe20007ffe0ff */
        /* <DEDUP_REMOVED lines=18> */
.L_x_2883:
[----:B------:R-:W-:Y:S05]  /*6ed0*/  BSYNC B0 ;  /* 0x0000000000007941 */ /* 0x000fea0003800000 */
.L_x_2882:
[----:B------:R-:W-:-:S13]  /*6ee0*/  ISETP.NE.AND P5, PT, RZ, UR10, PT ;  /* 0x0000000aff007c0c */ /* 0x000fda000bfa5270 */
[----:B------:R-:W-:Y:S05]  /*6ef0*/  @!P5 BRA `(.L_x_2884) ;  /* 0x000000000048d947 */ /* 0x000fea0003800000 */
        /* <DEDUP_REMOVED lines=18> */
.L_x_2884:
[----:B------:R-:W-:Y:S01]  /*7020*/  LOP3.LUT P5, RZ, R0, 0x40, RZ, 0xc0, !PT ;  /* 0x0000004000ff7812 */ /* 0x000fe200078ac0ff */
[----:B------:R-:W-:-:S12]  /*7030*/  BSSY B0, `(.L_x_2885) ;  /* 0x0000015000007945 */ /* 0x000fd80003800000 */
[----:B------:R-:W-:Y:S05]  /*7040*/  @!P5 BRA `(.L_x_2886) ;  /* 0x00000000004cd947 */ /* 0x000fea0003800000 */
[----:B--234-:R-:W-:Y:S01]  /*7050*/  IADD3 R31, R79, 0x28, RZ ;  /* 0x000000284f1f7810 */ /* 0x01cfe20007ffe0ff */
        /* <DEDUP_REMOVED lines=18> */
.L_x_2886:
[----:B------:R-:W-:Y:S05]  /*7180*/  BSYNC B0 ;  /* 0x0000000000007941 */ /* 0x000fea0003800000 */
.L_x_2885:
        /* <DEDUP_REMOVED lines=20> */
.L_x_2887:
[----:B------:R-:W-:Y:S01]  /*72d0*/  LOP3.LUT P5, RZ, R0, 0x20, RZ, 0xc0, !PT ;  /* 0x0000002000ff7812 */ /* 0x000fe200078ac0ff */
[----:B------:R-:W-:-:S12]  /*72e0*/  BSSY B0, `(.L_x_2888) ;  /* 0x0000015000007945 */ /* 0x000fd80003800000 */
[----:B------:R-:W-:Y:S05]  /*72f0*/  @!P5 BRA `(.L_x_2889) ;  /* 0x00000000004cd947 */ /* 0x000fea0003800000 */
[----:B0-234-:R-:W-:Y:S01]  /*7300*/  IADD3 R31, R79, 0x30, RZ ;  /* 0x000000304f1f7810 */ /* 0x01dfe20007ffe0ff */
[----:B------:R-:W-:Y:S01]  /*7310*/  ULDC.64 UR14, c[0x0][0x288] ;  /* 0x0000a200000e7ab9 */ /* 0x000fe20000000a00 */
[----:B-1----:R-:W-:Y:S02]  /*7320*/  MOV R28, R120 ;  /* 0x00000078001c7202 */ /* 0x002fe40000000f00 */
        /* <DEDUP_REMOVED lines=16> */
.L_x_2889:
[----:B------:R-:W-:Y:S05]  /*7430*/  BSYNC B0 ;  /* 0x0000000000007941 */ /* 0x000fea0003800000 */
.L_x_2888:
        /* <DEDUP_REMOVED lines=20> */
.L_x_2890:
        /* <DEDUP_REMOVED lines=22> */
.L_x_2892:
[----:B------:R-:W-:Y:S05]  /*76e0*/  BSYNC B0 ;  /* 0x0000000000007941 */ /* 0x000fea0003800000 */
.L_x_2891:
        /* <DEDUP_REMOVED lines=20> */
.L_x_2893:
        /* <DEDUP_REMOVED lines=22> */
.L_x_2895:
[----:B------:R-:W-:Y:S05]  /*7990*/  BSYNC B0 ;  /* 0x0000000000007941 */ /* 0x000fea0003800000 */
.L_x_2894:
        /* <DEDUP_REMOVED lines=20> */
.L_x_2896:
[----:B------:R-:W-:Y:S04]  /*7ae0*/  BSSY B0, `(.L_x_2897) ;  /* 0x0000015000007945 */ /* 0x000fe80003800000 */
        /* <DEDUP_REMOVED lines=20> */
.L_x_2898:
[----:B------:R-:W-:Y:S05]  /*7c30*/  BSYNC B0 ;  /* 0x0000000000007941 */ /* 0x000fea0003800000 */
.L_x_2897:
        /* <DEDUP_REMOVED lines=19> */
.L_x_2899:
[----:B------:R-:W-:Y:S04]  /*7d70*/  BSSY B0, `(.L_x_2900) ;  /* 0x0000015000007945 */ /* 0x000fe80003800000 */
[----:B------:R-:W-:Y:S05]  /*7d80*/  @!P1 BRA `(.L_x_2901) ;  /* 0x00000000004c9947 */ /* 0x000fea0003800000 */
[----:B01----:R-:W-:Y:S01]  /*7d90*/  IADD3 R33, R79, 0x50, RZ ;  /* 0x000000504f217810 */ /* 0x003fe20007ffe0ff */
[----:B------:R-:W-:Y:S01]  /*7da0*/  ULDC.64 UR14, c[0x0][0x288] ;  /* 0x0000a200000e7ab9 */ /* 0x000fe20000000a00 */
[----:B--234-:R-:W-:Y:S02]  /*7db0*/  MOV R28, R120 ;  /* 0x00000078001c7202 */ /* 0x01cfe40000000f00 */
        /* <DEDUP_REMOVED lines=16> */
.L_x_2901:
[----:B------:R-:W-:Y:S05]  /*7ec0*/  BSYNC B0 ;  /* 0x0000000000007941 */ /* 0x000fea0003800000 */
.L_x_2900:
        /* <DEDUP_REMOVED lines=19> */
.L_x_2902:
[----:B------:R-:W-:Y:S04]  /*8000*/  BSSY B0, `(.L_x_2903) ;  /* 0x0000015000007945 */ /* 0x000fe80003800000 */
[----:B------:R-:W-:Y:S05]  /*8010*/  @!P2 BRA `(.L_x_2904) ;  /* 0x00000000004ca947 */ /* 0x000fea0003800000 */
[----:B01----:R-:W-:Y:S01]  /*8020*/  IADD3 R33, R79, 0x58, RZ ;  /* 0x000000584f217810 */ /* 0x003fe20007ffe0ff */
[----:B------:R-:W-:Y:S01]  /*8030*/  ULDC.64 UR14, c[0x0][0x288] ;  /* 0x0000a200000e7ab9 */ /* 0x000fe20000000a00 */
[----:B--234-:R-:W-:Y:S01]  /*8040*/  MOV R28, R120 ;  /* 0x00000078001c7202 */ /* 0x01cfe20000000f00 */
        /* <DEDUP_REMOVED lines=16> */
.L_x_2904:
[----:B------:R-:W-:Y:S05]  /*8150*/  BSYNC B0 ;  /* 0x0000000000007941 */ /* 0x000fea0003800000 */
.L_x_2903:
        /* <DEDUP_REMOVED lines=19> */
.L_x_2905:
[----:B------:R-:W-:Y:S01]  /*8290*/  ISETP.GE.U32.AND P5, PT, R37, UR12, PT ;  /* 0x0000000c25007c0c */ /* 0x000fe2000bfa6070 */
[----:B------:R-:W-:Y:S01]  /*82a0*/  BSSY B0, `(.L_x_2906) ;  /* 0x0000019000007945 */ /* 0x000fe20003800000 */
[----:B------:R-:W-:Y:S02]  /*82b0*/  IADD3 R35, R38, 0x68, RZ ;  /* 0x0000006826237810 */ /* 0x000fe40007ffe0ff */
[----:B------:R-:W-:Y:S02]  /*82c0*/  ISETP.GE.AND.EX P5, PT, R36, UR13, PT, P5 ;  /* 0x0000000d24007c0c */ /* 0x000fe4000bfa6350 */
[----:B------:R-:W-:Y:S02]  /*82d0*/  SHF.R.S32.HI R36, RZ, 0x1f, R35 ;  /* 0x0000001fff247819 */ /* 0x000fe40000011423 */
[----:B------:R-:W-:-:S13]  /*82e0*/  ISETP.LT.U32.AND P5, PT, R80, 0x1c0, !P5 ;  /* 0x000001c05000780c */ /* 0x000fda0006fa1070 */
        /* <DEDUP_REMOVED lines=20> */
.L_x_2907:
[----:B------:R-:W-:Y:S05]  /*8430*/  BSYNC B0 ;  /* 0x0000000000007941 */ /* 0x000fea0003800000 */
.L_x_2906:
[----:B------:R-:W-:Y:S05]  /*8440*/  @!P6 BRA `(.L_x_2908) ;  /* 0x000000000048e947 */ /* 0x000fea0003800000 */
[----:B0-----:R-:W-:Y:S01]  /*8450*/  FFMA.FTZ R20, R91, R82, R83 ;  /* 0x000000525b147223 */ /* 0x001fe20000010053 */
[----:B------:R-:W-:-:S03]  /*8460*/  FFMA.FTZ R21, R90, R85, R84 ;  /* 0x000000555a157223 */ /* 0x000fc60000010054 */
[----:B-1234-:R-:W-:Y:S01]  /*8470*/  FMUL.FTZ R28, R20, -1.4426950216293334961 ;  /* 0xbfb8aa3b141c7820 */ /* 0x01efe20000410000 */
        /* <DEDUP_REMOVED lines=15> */
.L_x_2908:
[----:B------:R-:W-:Y:S01]  /*8570*/  ISETP.GE.U32.AND P5, PT, R35, UR12, PT ;  /* 0x0000000c23007c0c */ /* 0x000fe2000bfa6070 */
[----:B------:R-:W-:Y:S01]  /*8580*/  BSSY B0, `(.L_x_2909) ;  /* 0x0000019000007945 */ /* 0x000fe20003800000 */
[----:B01----:R-:W-:Y:S02]  /*8590*/  IADD3 R33, R38, 0x70, RZ ;  /* 0x0000007026217810 */ /* 0x003fe40007ffe0ff */
[----:B------:R-:W-:Y:S02]  /*85a0*/  ISETP.GE.AND.EX P5, PT, R36, UR13, PT, P5 ;  /* 0x0000000d24007c0c */ /* 0x000fe4000bfa6350 */
[----:B------:R-:W-:Y:S02]  /*85b0*/  SHF.R.S32.HI R34, RZ, 0x1f, R33 ;  /* 0x0000001fff227819 */ /* 0x000fe40000011421 */
[----:B------:R-:W-:-:S13]  /*85c0*/  ISETP.LT.U32.AND P5, PT, R80, 0x1c0, !P5 ;  /* 0x000001c05000780c */ /* 0x000fda0006fa1070 */
[----:B------:R-:W-:Y:S05]  /*85d0*/  @!P5 BRA `(.L_x_2910) ;  /* 0x00000000004cd947 */ /* 0x000fea0003800000 */
[----:B--234-:R-:W-:Y:S01]  /*85e0*/  IADD3 R31, R79, 0x68, RZ ;  /* 0x000000684f1f7810 */ /* 0x01cfe20007ffe0ff */
        /* <DEDUP_REMOVED lines=18> */
.L_x_2910:
[----:B------:R-:W-:Y:S05]  /*8710*/  BSYNC B0 ;  /* 0x0000000000007941 */ /* 0x000fea0003800000 */
.L_x_2909:
[----:B------:R-:W-:Y:S05]  /*8720*/  @!P6 BRA `(.L_x_2911) ;  /* 0x000000000048e947 */ /* 0x000fea0003800000 */
[----:B0-----:R-:W-:Y:S01]  /*8730*/  FFMA.FTZ R20, R89, R82, R83 ;  /* 0x0000005259147223 */ /* 0x001fe20000010053 */
[----:B------:R-:W-:-:S03]  /*8740*/  FFMA.FTZ R21, R88, R85, R84 ;  /* 0x0000005558157223 */ /* 0x000fc60000010054 */
[----:B------:R-:W-:Y:S01]  /*8750*/  FMUL.FTZ R22, R20, -1.4426950216293334961 ;  /* 0xbfb8aa3b14167820 */ /* 0x000fe20000410000 */
        /* <DEDUP_REMOVED lines=15> */
.L_x_2911:
[----:B------:R-:W-:Y:S01]  /*8850*/  ISETP.GE.U32.AND P5, PT, R33, UR12, PT ;  /* 0x0000000c21007c0c */ /* 0x000fe2000bfa6070 */
[----:B------:R-:W-:Y:S01]  /*8860*/  BSSY B0, `(.L_x_2912) ;  /* 0x0000019000007945 */ /* 0x000fe20003800000 */
[----:B------:R-:W-:Y:S02]  /*8870*/  IADD3 R38, R38, 0x78, RZ ;  /* 0x0000007826267810 */ /* 0x000fe40007ffe0ff */
[----:B------:R-:W-:Y:S02]  /*8880*/  ISETP.GE.AND.EX P5, PT, R34, UR13, PT, P5 ;  /* 0x0000000d22007c0c */ /* 0x000fe4000bfa6350 */
[----:B--234-:R-:W-:Y:S02]  /*8890*/  SHF.R.S32.HI R30, RZ, 0x1f, R38 ;  /* 0x0000001fff1e7819 */ /* 0x01cfe40000011426 */
        /* <DEDUP_REMOVED lines=21> */
.L_x_2913:
[----:B------:R-:W-:Y:S05]  /*89f0*/  BSYNC B0 ;  /* 0x0000000000007941 */ /* 0x000fea0003800000 */
.L_x_2912:
        /* <DEDUP_REMOVED lines=19> */
.L_x_2914:
[----:B------:R-:W-:Y:S01]  /*8b30*/  ISETP.GE.U32.AND P5, PT, R38, UR12, PT ;  /* 0x0000000c26007c0c */ /* 0x000fe2000bfa6070 */
[----:B------:R-:W-:Y:S03]  /*8b40*/  BSSY B0, `(.L_x_2915) ;  /* 0x0000014000007945 */ /* 0x000fe60003800000 */
[----:B------:R-:W-:-:S04]  /*8b50*/  ISETP.GE.AND.EX P5, PT, R30, UR13, PT, P5 ;  /* 0x0000000d1e007c0c */ /* 0x000fc8000bfa6350 */
[----:B------:R-:W-:-:S13]  /*8b60*/  ISETP.LT.U32.AND P5, PT, R80, 0x1c0, !P5 ;  /* 0x000001c05000780c */ /* 0x000fda0006fa1070 */
[----:B------:R-:W-:Y:S05]  /*8b70*/  @!P5 BRA `(.L_x_2916) ;  /* 0x000000000040d947 */ /* 0x000fea0003800000 */
[----:B------:R-:W-:Y:S01]  /*8b80*/  ULDC.64 UR12, c[0x0][0x288] ;  /* 0x0000a200000c7ab9 */ /* 0x000fe20000000a00 */
[----:B------:R-:W-:Y:S01]  /*8b90*/  MOV R121, R123 ;  /* 0x0000007b00797202 */ /* 0x000fe20000000f00 */
[----:B01----:R-:W-:Y:S02]  /*8ba0*/  IMAD R21, R4, UR12, RZ ;  /* 0x0000000c04157c24 */ /* 0x003fe4000f8e02ff */
        /* <DEDUP_REMOVED lines=8> */
[----:B------:R-:W-:Y:S01]  /*8c30*/  LEA R20, P5, R120, UR12, 0x2 ;  /* 0x0000000c78147c11 */ /* 0x000fe2000f8a10ff */
[----:B------:R-:W-:Y:S01]  /*8c40*/  FMUL.FTZ R27, R27, R96 ;  /* 0x000000601b1b7220 */ /* 0x000fe20000410000 */
[----:B------:R-:W-:-:S04]  /*8c50*/  IADD3 R21, R121, R21, RZ ;  /* 0x0000001579157210 */ /* 0x000fc80007ffe0ff */
[----:B------:R-:W-:-:S05]  /*8c60*/  LEA.HI.X R21, R120, UR13, R21, 0x2, P5 ;  /* 0x0000000d78157c11 */ /* 0x000fca000a8f1415 */
[----:B------:R2:W-:Y:S02]  /*8c70*/  STG.E.64 desc[UR8][R20.64], R26 ;  /* 0x0000001a14007986 */ /* 0x0005e4000c101b08 */
.L_x_2916:
[----:B------:R-:W-:Y:S05]  /*8c80*/  BSYNC B0 ;  /* 0x0000000000007941 */ /* 0x000fea0003800000 */
.L_x_2915:
[----:B------:R-:W-:Y:S02]  /*8c90*/  IADD3 R13, R17, R13, RZ ;  /* 0x0000000d110d7210 */ /* 0x000fe40007ffe0ff */
[----:B------:R-:W-:Y:S02]  /*8ca0*/  IADD3 R14, R14, 0x1, RZ ;  /* 0x000000010e0e7810 */ /* 0x000fe40007ffe0ff */
[----:B------:R-:W-:-:S13]  /*8cb0*/  ISETP.GE.AND P5, PT, R13, UR4, PT ;  /* 0x000000040d007c0c */ /* 0x000fda000bfa6270 */
[----:B------:R-:W-:Y:S05]  /*8cc0*/  @!P5 BRA `(.L_x_2917) ;  /* 0xffffff780088d947 */ /* 0x000fea000383ffff */
.L_x_2834:
        /* <DEDUP_REMOVED lines=23> */
.L_x_2919:
[----:B------:R-:W-:Y:S05]  /*8e40*/  BSYNC B0 ;  /* 0x0000000000007941 */ /* 0x000fea0003800000 */
.L_x_2918:
[----:B------:R-:W-:Y:S05]  /*8e50*/  @P0 EXIT ;  /* 0x000000000000094d */ /* 0x000fea0003800000 */
[----:B------:R-:W-:Y:S05]  /*8e60*/  @P2 BRA `(.L_x_2920) ;  /* 0x0000000000202947 */ /* 0x000fea0003800000 */
[----:B------:R-:W-:-:S05]  /*8e70*/  IMAD R0, R6, R7, RZ ;  /* 0x0000000706007224 */ /* 0x000fca00078e02ff */
[----:B------:R-:W-:-:S13]  /*8e80*/  ISETP.NE.AND P0, PT, R0, -0x1, PT ;  /* 0xffffffff0000780c */ /* 0x000fda0003f05270 */
[----:B------:R-:W-:Y:S05]  /*8e90*/  @!P0 BRA `(.L_x_2920) ;  /* 0x0000000000148947 */ /* 0x000fea0003800000 */
.L_x_2921:
[----:B---3--:R-:W3:Y:S04]  /*8ea0*/  LDG.E.STRONG.GPU R5, desc[UR8][R2.64] ;  /* 0x0000000802057981 */ /* 0x008ee8000c1ef900 */
[----:B---3--:R-:W-:Y:S01]  /*8eb0*/  CCTL.IVALL ;  /* 0x00000000ff00798f */ /* 0x008fe20002000000 */
[----:B------:R-:W-:Y:S05]  /*8ec0*/  YIELD ;  /* 0x0000000000007946 */ /* 0x000fea0003800000 */
[----:B------:R-:W-:-:S13]  /*8ed0*/  ISETP.NE.AND P0, PT, R5, R0, PT ;  /* 0x000000000500720c */ /* 0x000fda0003f05270 */
[----:B------:R-:W-:Y:S05]  /*8ee0*/  @P0 BRA `(.L_x_2921) ;  /* 0xfffffffc00ec0947 */ /* 0x000fea000383ffff */
.L_x_2920:
[----:B------:R-:W-:Y:S05]  /*8ef0*/  WARPSYNC.ALL ;  /* 0x0000000000007948 */ /* 0x000fea0003800000 */
[----:B01----:R-:W0:Y:S08]  /*8f00*/  LDC.64 R22, c[0x0][0x288] ;  /* 0x0000a200ff167b82 */ /* 0x003e300000000a00 */
[----:B------:R-:W-:Y:S01]  /*8f10*/  BAR.SYNC.DEFER_BLOCKING 0x0 ;  /* 0x0000000000007b1d */ /* 0x000fe20000010000 */
[----:B0-----:R-:W-:-:S04]  /*8f20*/  LEA.HI R0, P0, R23, R22, RZ, 0x1 ;  /* 0x0000001617007211 */ /* 0x001fc800078108ff */
[----:B---3--:R-:W-:-:S04]  /*8f30*/  IADD3.X R3, RZ, R23, RZ, P0, !PT ;  /* 0x00000017ff037210 */ /* 0x008fc800007fe4ff */
        /* <DEDUP_REMOVED lines=19> */
.L_x_2922:
        /* <DEDUP_REMOVED lines=25> */
.L_x_2923:
        /* <DEDUP_REMOVED lines=16> */
.L_x_5623:


//--------------------- .text._Z35group_norm_nhwc_bwd_one_pass_kernelI11Fp32IOBf16WLi256ELi112ELi448EEv26Group_norm_nhwc_bwd_params --------------------------
	.section	.text._Z35group_norm_nhwc_bwd_one_pass_kernelI11Fp32IOBf16WLi256ELi112ELi448EEv26Group_norm_nhwc_bwd_params,"ax",@progbits
	.align	128
        .global         _Z35group_norm_nhwc_bwd_one_pass_kernelI11Fp32IOBf16WLi256ELi112ELi448EEv26Group_norm_nhwc_bwd_params
        .type           _Z35group_norm_nhwc_bwd_one_pass_kernelI11Fp32IOBf16WLi256ELi112ELi448EEv26Group_norm_nhwc_bwd_params,@function
        .size           _Z35group_norm_nhwc_bwd_one_pass_kernelI11Fp32IOBf16WLi256ELi112ELi448EEv26Group_norm_nhwc_bwd_params,(.L_x_5624 - _Z35group_norm_nhwc_bwd_one_pass_kernelI11Fp32IOBf16WLi256ELi112ELi448EEv26Group_norm_nhwc_bwd_params)
        .other          _Z35group_norm_nhwc_bwd_one_pass_kernelI11Fp32IOBf16WLi256ELi112ELi448EEv26Group_norm_nhwc_bwd_params,@"STO_CUDA_ENTRY STV_DEFAULT"
_Z35group_norm_nhwc_bwd_one_pass_kernelI11Fp32IOBf16WLi256ELi112ELi448EEv26Group_norm_nhwc_bwd_params:
.text._Z35group_norm_nhwc_bwd_one_pass_kernelI11Fp32IOBf16WLi256ELi112ELi448EEv26Group_norm_nhwc_bwd_params:
        /* <DEDUP_REMOVED lines=59> */
.L_x_3071:
[----:B--2-4-:R-:W2:Y:S01]  /*03b0*/  LDL R6, [R1+0x84] ;  /* 0x0000840001067983 */ /* 0x014ea20000100800 */
[----:B------:R-:W-:Y:S01]  /*03c0*/  ULDC UR14, c[0x0][0x2a0] ;  /* 0x0000a800000e7ab9 */ /* 0x000fe20000000800 */
[----:B------:R-:W-:Y:S01]  /*03d0*/  IABS R5, UR8 ;  /* 0x0000000800057c13 */ /* 0x000fe20008000000 */
[----:B------:R-:W-:Y:S01]  /*03e0*/  UMOV UR6, URZ ;  /* 0x0000003f00067c82 */ /* 0x000fe20008000000 */
[----:B------:R-:W-:Y:S01]  /*03f0*/  MOV R3, UR14 ;  /* 0x0000000e00037c02 */ /* 0x000fe20008000f00 */
[----:B------:R-:W-:Y:S01]  /*0400*/  UISETP.GE.AND UP4, UPT, UR8, URZ, UPT ;  /* 0x0000003f0800728c */ /* 0x000fe2000bf86270 */
[----:B------:R-:W-:Y:S01]  /*0410*/  R2UR UR13, R5 ;  /* 0x00000000050d72ca */ /* 0x000fe200000e0000 */
[----:B------:R-:W-:Y:S01]  /*0420*/  ULOP3.LUT UR15, UR8, UR14, URZ, 0x3c, !UPT ;  /* 0x0000000e080f7292 */ /* 0x000fe2000f8e3c3f */
[----:B------:R-:W-:Y:S01]  /*0430*/  IABS R3, R3 ;  /* 0x0000000300037213 */ /* 0x000fe20000000000 */
[----:B------:R-:W-:Y:S01]  /*0440*/  ULDC.64 UR18, c[0x0][0x290] ;  /* 0x0000a40000127ab9 */ /* 0x000fe20000000a00 */
[C---:B01----:R-:W-:Y:S01]  /*0450*/  IADD3 R19, R2.reuse, 0xa0, RZ ;  /* 0x000000a002137810 */ /* 0x043fe20007ffe0ff */
[----:B------:R-:W-:Y:S01]  /*0460*/  UISETP.GE.AND UP5, UPT, UR15, URZ, UPT ;  /* 0x0000003f0f00728c */ /* 0x000fe2000bfa6270 */
[----:B------:R-:W-:Y:S01]  /*0470*/  R2UR UR16, R3 ;  /* 0x00000000031072ca */ /* 0x000fe200000e0000 */
[----:B------:R-:W-:Y:S01]  /*0480*/  UISETP.NE.AND UP0, UPT, UR14, URZ, UPT ;  /* 0x0000003f0e00728c */ /* 0x000fe2000bf05270 */
[----:B------:R-:W-:Y:S01]  /*0490*/  ISETP.GE.U32.AND P3, PT, R19, UR18, PT ;  /* 0x0000001213007c0c */ /* 0x000fe2000bf66070 */
[----:B------:R-:W0:Y:S01]  /*04a0*/  @P1 LDC.64 R8, c[0x0][0x288] ;  /* 0x0000a200ff081b82 */ /* 0x000e220000000a00 */
[----:B------:R-:W-:-:S02]  /*04b0*/  IADD3 R29, R2, 0x60, RZ ;  /* 0x00000060021d7810 */ /* 0x000fc40007ffe0ff */
[----:B------:R-:W-:Y:S02]  /*04c0*/  CS2R R104, SRZ ;  /* 0x0000000000687805 */ /* 0x000fe4000001ff00 */
[----:B------:R-:W-:Y:S02]  /*04d0*/  IADD3 R31, R2, 0x68, RZ ;  /* 0x00000068021f7810 */ /* 0x000fe40007ffe0ff */
[----:B------:R-:W-:Y:S02]  /*04e0*/  CS2R R76, SRZ ;  /* 0x00000000004c7805 */ /* 0x000fe4000001ff00 */
[----:B------:R-:W-:Y:S02]  /*04f0*/  ISETP.GE.U32.AND P2, PT, R29, UR18, PT ;  /* 0x000000121d007c0c */ /* 0x000fe4000bf46070 */
[----:B------:R-:W-:Y:S01]  /*0500*/  SHF.R.S32.HI R7, RZ, 0x1f, R29 ;  /* 0x0000001fff077819 */ /* 0x000fe2000001141d */
[----:B---3--:R-:W1:Y:S01]  /*0510*/  @P1 LDC.64 R10, c[0x0][0x230] ;  /* 0x00008c00ff0a1b82 */ /* 0x008e620000000a00 */
[----:B------:R-:W-:Y:S01]  /*0520*/  ISETP.GE.U32.AND P4, PT, R31, UR18, PT ;  /* 0x000000121f007c0c */ /* 0x000fe2000bf86070 */
[----:B------:R-:W3:Y:S01]  /*0530*/  I2F.RP R3, UR16 ;  /* 0x0000001000037d06 */ /* 0x000ee20008209400 */
[----:B------:R-:W-:-:S02]  /*0540*/  ISETP.GE.AND.EX P2, PT, R7, UR19, PT, P2 ;  /* 0x0000001307007c0c */ /* 0x000fc4000bf46320 */
[----:B------:R-:W-:Y:S02]  /*0550*/  SHF.R.S32.HI R21, RZ, 0x1f, R19 ;  /* 0x0000001fff157819 */ /* 0x000fe40000011413 */
[----:B------:R-:W-:Y:S01]  /*0560*/  ISETP.GT.U32.OR P2, PT, R0, 0x1bf, P2 ;  /* 0x000001bf0000780c */ /* 0x000fe20001744470 */
[----:B------:R-:W4:Y:S01]  /*0570*/  @P1 LDC.64 R12, c[0x0][0x228] ;  /* 0x00008a00ff0c1b82 */ /* 0x000f220000000a00 */
[----:B------:R-:W-:Y:S01]  /*0580*/  IADD3 R35, R2, 0x78, RZ ;  /* 0x0000007802237810 */ /* 0x000fe20007ffe0ff */
[----:B---3--:R-:W3:Y:S10]  /*0590*/  MUFU.RCP R3, R3 ;  /* 0x0000000300037308 */ /* 0x008ef40000001000 */
[----:B------:R-:W1:Y:S01]  /*05a0*/  @!P2 LDC.64 R16, c[0x0][0x288] ;  /* 0x0000a200ff10ab82 */ /* 0x000e620000000a00 */
        /* <DEDUP_REMOVED lines=35> */
[----:B------:R-:W-:Y:S02]  /*07e0*/  CS2R R74, SRZ ;  /* 0x00000000004a7805 */ /* 0x000fe4000001ff00 */
[----:B--2---:R-:W-:Y:S02]  /*07f0*/  SHF.R.S32.HI R3, RZ, 0x1f, R6 ;  /* 0x0000001fff037819 */ /* 0x004fe40000011406 */
[----:B------:R-:W-:Y:S02]  /*0800*/  IADD3 R80, P0, R6, UR17, RZ ;  /* 0x0000001106507c10 */ /* 0x000fe4000ff1e0ff */
[----:B------:R-:W-:Y:S02]  /*0810*/  SHF.R.S32.HI R6, RZ, 0x1f, R2 ;  /* 0x0000001fff067819 */ /* 0x000fe40000011402 */
[----:B------:R-:W-:-:S02]  /*0820*/  LEA.HI.X.SX32 R81, R4, R3, 0x1, P0 ;  /* 0x0000000304517211 */ /* 0x000fc400000f0eff */
[----:B------:R-:W-:Y:S01]  /*0830*/  MOV R3, UR14 ;  /* 0x0000000e00037c02 */ /* 0x000fe20008000f00 */
[----:B0-----:R-:W-:-:S04]  /*0840*/  @P1 IMAD R4, R6, R8, RZ ;  /* 0x0000000806041224 */ /* 0x001fc800078e02ff */
[----:B------:R-:W-:Y:S01]  /*0850*/  IMAD.WIDE.U32 R80, R3, UR7, R80 ;  /* 0x0000000703507c25 */ /* 0x000fe2000f8e0050 */
[----:B------:R-:W-:Y:S02]  /*0860*/  SHF.R.S32.HI R3, RZ, 0x1f, R31 ;  /* 0x0000001fff037819 */ /* 0x000fe4000001141f */
[----:B------:R-:W-:Y:S02]  /*0870*/  CS2R R100, SRZ ;  /* 0x0000000000647805 */ /* 0x000fe4000001ff00 */
[----:B------:R-:W-:Y:S01]  /*0880*/  CS2R R72, SRZ ;  /* 0x0000000000487805 */ /* 0x000fe2000001ff00 */
[----:B------:R-:W-:Y:S01]  /*0890*/  @P1 IMAD R9, R2, R9, R4 ;  /* 0x0000000902091224 */ /* 0x000fe200078e0204 */
[----:B------:R-:W-:Y:S02]  /*08a0*/  IADD3 R79, R81, UR5, RZ ;  /* 0x00000005514f7c10 */ /* 0x000fe4000fffe0ff */
[----:B------:R-:W-:Y:S02]  /*08b0*/  CS2R R98, SRZ ;  /* 0x0000000000627805 */ /* 0x000fe4000001ff00 */
[----:B------:R-:W-:-:S02]  /*08c0*/  @P1 MOV R78, R80 ;  /* 0x00000050004e1202 */ /* 0x000fc40000000f00 */
[----:B------:R-:W-:Y:S02]  /*08d0*/  CS2R R70, SRZ ;  /* 0x0000000000467805 */ /* 0x000fe4000001ff00 */
[----:B------:R-:W-:Y:S02]  /*08e0*/  ISETP.GE.AND.EX P4, PT, R3, UR19, PT, P4 ;  /* 0x0000001303007c0c */ /* 0x000fe4000bf86340 */
[----:B------:R-:W-:Y:S02]  /*08f0*/  CS2R R96, SRZ ;  /* 0x0000000000607805 */ /* 0x000fe4000001ff00 */
[----:B------:R-:W-:Y:S01]  /*0900*/  CS2R R68, SRZ ;  /* 0x0000000000447805 */ /* 0x000fe2000001ff00 */
[----:B------:R-:W-:Y:S01]  /*0910*/  @P1 IMAD.WIDE.U32 R4, R2, R8, R78 ;  /* 0x0000000802041225 */ /* 0x000fe200078e004e */
[----:B------:R-:W-:Y:S02]  /*0920*/  ISETP.GT.U32.OR P4, PT, R0, 0x1bf, P4 ;  /* 0x000001bf0000780c */ /* 0x000fe40002784470 */
[----:B------:R-:W-:-:S02]  /*0930*/  CS2R R94, SRZ ;  /* 0x00000000005e7805 */ /* 0x000fc4000001ff00 */
[----:B------:R-:W-:Y:S01]  /*0940*/  CS2R R66, SRZ ;  /* 0x0000000000427805 */ /* 0x000fe2000001ff00 */
[----:B---3--:R-:W-:Y:S01]  /*0950*/  @!P3 IMAD R8, R21, R14, RZ ;  /* 0x0000000e1508b224 */ /* 0x008fe200078e02ff */
[----:B------:R-:W-:Y:S01]  /*0960*/  @P1 IADD3 R5, R5, R9, RZ ;  /* 0x0000000905051210 */ /* 0x000fe20007ffe0ff */
[----:B------:R-:W0:Y:S01]  /*0970*/  @!P2 LDC.64 R20, c[0x0][0x228] ;  /* 0x00008a00ff14ab82 */ /* 0x000e220000000a00 */
[C---:B------:R-:W-:Y:S01]  /*0980*/  @P1 SHF.L.U32 R117, R4.reuse, 0x2, RZ ;  /* 0x0000000204751819 */ /* 0x040fe200000006ff */
[----:B------:R-:W-:Y:S01]  /*0990*/  @!P3 IMAD R9, R19, R15, R8 ;  /* 0x0000000f1309b224 */ /* 0x000fe200078e0208 */
[----:B------:R-:W-:Y:S01]  /*09a0*/  @P1 SHF.L.U64.HI R6, R4, 0x2, R5 ;  /* 0x0000000204061819 */ /* 0x000fe20000010205 */
[----:B-1----:R-:W-:Y:S01]  /*09b0*/  @!P2 IMAD R8, R7, R16, RZ ;  /* 0x000000100708a224 */ /* 0x002fe200078e02ff */
[----:B------:R-:W-:Y:S02]  /*09c0*/  @!P3 MOV R4, R80 ;  /* 0x000000500004b202 */ /* 0x000fe40000000f00 */
[----:B------:R-:W-:-:S02]  /*09d0*/  CS2R R92, SRZ ;  /* 0x00000000005c7805 */ /* 0x000fc4000001ff00 */
[----:B------:R-:W-:Y:S01]  /*09e0*/  @!P3 MOV R5, R79 ;  /* 0x0000004f0005b202 */ /* 0x000fe20000000f00 */
[----:B------:R-:W1:Y:S01]  /*09f0*/  @!P4 LDC.64 R22, c[0x0][0x288] ;  /* 0x0000a200ff16cb82 */ /* 0x000e620000000a00 */
[C---:B------:R-:W-:Y:S02]  /*0a00*/  @P1 IADD3 R32, P0, R117.reuse, R10, RZ ;  /* 0x0000000a75201210 */ /* 0x040fe40007f1e0ff */
[----:B------:R-:W-:Y:S02]  /*0a10*/  CS2R R64, SRZ ;  /* 0x0000000000407805 */ /* 0x000fe4000001ff00 */
[----:B----4-:R-:W-:Y:S01]  /*0a20*/  @P1 IADD3 R116, P5, R117, R12, RZ ;  /* 0x0000000c75741210 */ /* 0x010fe20007fbe0ff */
[----:B------:R-:W-:Y:S01]  /*0a30*/  @!P3 IMAD.WIDE.U32 R4, R19, R14, R4 ;  /* 0x0000000e1304b225 */ /* 0x000fe200078e0004 */
[----:B------:R-:W-:Y:S02]  /*0a40*/  @P1 IADD3.X R33, R6, R11, RZ, P0, !PT ;  /* 0x0000000b06211210 */ /* 0x000fe400007fe4ff */
[----:B------:R-:W-:-:S02]  /*0a50*/  CS2R R88, SRZ ;  /* 0x0000000000587805 */ /* 0x000fc4000001ff00 */
[----:B------:R-:W-:Y:S01]  /*0a60*/  @P1 IADD3.X R117, R6, R13, RZ, P5, !PT ;  /* 0x0000000d06751210 */ /* 0x000fe20002ffe4ff */
[----:B------:R-:W2:Y:S01]  /*0a70*/  @!P2 LDC.64 R18, c[0x0][0x230] ;  /* 0x00008c00ff12ab82 */ /* 0x000ea20000000a00 */
[----:B------:R-:W-:Y:S01]  /*0a80*/  @!P3 IADD3 R5, R5, R9, RZ ;  /* 0x000000090505b210 */ /* 0x000fe20007ffe0ff */
[----:B------:R-:W-:Y:S01]  /*0a90*/  @!P2 IMAD R9, R29, R17, R8 ;  /* 0x000000111d09a224 */ /* 0x000fe200078e0208 */
[C---:B------:R-:W-:Y:S01]  /*0aa0*/  @!P3 SHF.L.U32 R15, R4.reuse, 0x2, RZ ;  /* 0x00000002040fb819 */ /* 0x040fe200000006ff */
[----:B------:R3:W-:Y:S01]  /*0ab0*/  @P1 STL.64 [R1+0x28], R32 ;  /* 0x0000282001001387 */ /* 0x0007e20000100a00 */
[----:B------:R-:W-:Y:S02]  /*0ac0*/  @!P3 SHF.L.U64.HI R6, R4, 0x2, R5 ;  /* 0x000000020406b819 */ /* 0x000fe40000010205 */
[----:B------:R-:W-:Y:S02]  /*0ad0*/  CS2R R52, SRZ ;  /* 0x0000000000347805 */ /* 0x000fe4000001ff00 */
[----:B------:R-:W-:-:S02]  /*0ae0*/  @!P2 MOV R4, R80 ;  /* 0x000000500004a202 */ /* 0x000fc40000000f00 */
[----:B------:R-:W-:Y:S02]  /*0af0*/  CS2R R90, SRZ ;  /* 0x00000000005a7805 */ /* 0x000fe4000001ff00 */
[----:B------:R-:W-:Y:S02]  /*0b00*/  @!P2 MOV R5, R79 ;  /* 0x0000004f0005a202 */ /* 0x000fe40000000f00 */
[----:B------:R-:W-:Y:S02]  /*0b10*/  CS2R R54, SRZ ;  /* 0x0000000000367805 */ /* 0x000fe4000001ff00 */
[C---:B------:R-:W-:Y:S02]  /*0b20*/  @!P3 IADD3 R12, P5, R15.reuse, R24, RZ ;  /* 0x000000180f0cb210 */ /* 0x040fe40007fbe0ff */
[----:B------:R-:W-:Y:S02]  /*0b30*/  CS2R R50, SRZ ;  /* 0x0000000000327805 */ /* 0x000fe4000001ff00 */
[----:B------:R-:W-:Y:S01]  /*0b40*/  @!P3 IADD3 R14, P6, R15, R26, RZ ;  /* 0x0000001a0f0eb210 */ /* 0x000fe20007fde0ff */
[----:B------:R-:W-:Y:S01]  /*0b50*/  @!P2 IMAD.WIDE.U32 R4, R29, R16, R4 ;  /* 0x000000101d04a225 */ /* 0x000fe200078e0004 */
[----:B------:R-:W-:-:S02]  /*0b60*/  @!P3 IADD3.X R13, R6, R25, RZ, P5, !PT ;  /* 0x00000019060db210 */ /* 0x000fc40002ffe4ff */
[----:B------:R-:W-:Y:S02]  /*0b70*/  CS2R R86, SRZ ;  /* 0x0000000000567805 */ /* 0x000fe4000001ff00 */
[----:B---3--:R-:W-:Y:S01]  /*0b80*/  IADD3 R33, R2, 0x70, RZ ;  /* 0x0000007002217810 */ /* 0x008fe20007ffe0ff */
[----:B------:R-:W3:Y:S01]  /*0b90*/  @!P4 LDC.64 R24, c[0x0][0x230] ;  /* 0x00008c00ff18cb82 */ /* 0x000ee20000000a00 */
[----:B------:R-:W-:Y:S01]  /*0ba0*/  @!P2 IADD3 R5, R5, R9, RZ ;  /* 0x000000090505a210 */ /* 0x000fe20007ffe0ff */
[----:B------:R-:W4:Y:S01]  /*0bb0*/  @!P3 LDG.E.64 R104, desc[UR22][R12.64] ;  /* 0x000000160c68b981 */ /* 0x000f22000c1e1b00 */
[----:B------:R-:W-:Y:S02]  /*0bc0*/  ISETP.GE.U32.AND P0, PT, R33, UR18, PT ;  /* 0x0000001221007c0c */ /* 0x000fe4000bf06070 */
[----:B------:R-:W-:Y:S02]  /*0bd0*/  CS2R R46, SRZ ;  /* 0x00000000002e7805 */ /* 0x000fe4000001ff00 */
[----:B------:R-:W-:-:S02]  /*0be0*/  SHF.R.S32.HI R7, RZ, 0x1f, R33 ;  /* 0x0000001fff077819 */ /* 0x000fc40000011421 */
[----:B------:R-:W-:Y:S02]  /*0bf0*/  CS2R R84, SRZ ;  /* 0x0000000000547805 */ /* 0x000fe4000001ff00 */
[----:B------:R-:W-:Y:S02]  /*0c00*/  @!P3 IADD3.X R15, R6, R27, RZ, P6, !PT ;  /* 0x0000001b060fb210 */ /* 0x000fe400037fe4ff */
[----:B------:R-:W-:Y:S02]  /*0c10*/  CS2R R58, SRZ ;  /* 0x00000000003a7805 */ /* 0x000fe4000001ff00 */
[C---:B------:R-:W-:Y:S02]  /*0c20*/  @!P2 SHF.L.U32 R11, R4.reuse, 0x2, RZ ;  /* 0x00000002040ba819 */ /* 0x040fe400000006ff */
[----:B------:R-:W-:Y:S02]  /*0c30*/  CS2R R42, SRZ ;  /* 0x00000000002a7805 */ /* 0x000fe4000001ff00 */
[----:B------:R-:W-:Y:S01]  /*0c40*/  @!P2 SHF.L.U64.HI R6, R4, 0x2, R5 ;  /* 0x000000020406a819 */ /* 0x000fe20000010205 */
[----:B-1----:R-:W-:Y:S01]  /*0c50*/  @!P4 IMAD R4, R3, R22, RZ ;  /* 0x000000160304c224 */ /* 0x002fe200078e02ff */
[----:B------:R-:W-:Y:S01]  /*0c60*/  ISETP.GE.AND.EX P0, PT, R7, UR19, PT, P0 ;  /* 0x0000001307007c0c */ /* 0x000fe2000bf06300 */
[----:B------:R1:W4:Y:S01]  /*0c70*/  @!P3 LDG.E.64 R76, desc[UR22][R14.64] ;  /* 0x000000160e4cb981 */ /* 0x000322000c1e1b00 */
[----:B------:R-:W-:Y:S01]  /*0c80*/  @!P4 MOV R5, R79 ;  /* 0x0000004f0005c202 */ /* 0x000fe20000000f00 */
[----:B------:R-:W-:Y:S01]  /*0c90*/  @!P4 IMAD R3, R31, R23, R4 ;  /* 0x000000171f03c224 */ /* 0x000fe200078e0204 */
[----:B------:R-:W-:-:S02]  /*0ca0*/  @!P4 MOV R4, R80 ;  /* 0x000000500004c202 */ /* 0x000fc40000000f00 */
[----:B------:R-:W-:Y:S02]  /*0cb0*/  CS2R R48, SRZ ;  /* 0x0000000000307805 */ /* 0x000fe4000001ff00 */
[----:B------:R-:W-:Y:S02]  /*0cc0*/  ISETP.GT.U32.OR P0, PT, R0, 0x1bf, P0 ;  /* 0x000001bf0000780c */ /* 0x000fe40000704470 */
[----:B------:R-:W-:Y:S02]  /*0cd0*/  CS2R R62, SRZ ;  /* 0x00000000003e7805 */ /* 0x000fe4000001ff00 */
[----:B--2---:R-:W-:Y:S01]  /*0ce0*/  @!P2 IADD3 R8, P5, R11, R18, RZ ;  /* 0x000000120b08a210 */ /* 0x004fe20007fbe0ff */
[----:B------:R-:W-:Y:S01]  /*0cf0*/  @!P4 IMAD.WIDE.U32 R4, R31, R22, R4 ;  /* 0x000000161f04c225 */ /* 0x000fe200078e0004 */
[----:B0-----:R-:W-:Y:S02]  /*0d00*/  @!P2 IADD3 R10, P6, R11, R20, RZ ;  /* 0x000000140b0aa210 */ /* 0x001fe40007fde0ff */
[----:B------:R-:W-:-:S02]  /*0d10*/  CS2R R60, SRZ ;  /* 0x00000000003c7805 */ /* 0x000fc4000001ff00 */
[C---:B------:R-:W-:Y:S02]  /*0d20*/  @!P2 IADD3.X R9, R6.reuse, R19, RZ, P5, !PT ;  /* 0x000000130609a210 */ /* 0x040fe40002ffe4ff */
[----:B------:R-:W-:Y:S02]  /*0d30*/  CS2R R44, SRZ ;  /* 0x00000000002c7805 */ /* 0x000fe4000001ff00 */
[----:B------:R-:W-:Y:S02]  /*0d40*/  @!P4 IADD3 R5, R5, R3, RZ ;  /* 0x000000030505c210 */ /* 0x000fe40007ffe0ff */
[----:B------:R-:W-:Y:S02]  /*0d50*/  CS2R R40, SRZ ;  /* 0x0000000000287805 */ /* 0x000fe4000001ff00 */
[----:B------:R-:W-:Y:S01]  /*0d60*/  ISETP.GE.U32.AND P5, PT, R35, UR18, PT ;  /* 0x0000001223007c0c */ /* 0x000fe2000bfa6070 */
[----:B------:R-:W2:Y:S01]  /*0d70*/  @!P2 LDG.E.64 R102, desc[UR22][R8.64] ;  /* 0x000000160866a981 */ /* 0x000ea2000c1e1b00 */
[----:B------:R-:W-:Y:S01]  /*0d80*/  SHF.R.S32.HI R3, RZ, 0x1f, R35 ;  /* 0x0000001fff037819 */ /* 0x000fe20000011423 */
[----:B------:R-:W0:Y:S01]  /*0d90*/  @!P0 LDC.64 R22, c[0x0][0x288] ;  /* 0x0000a200ff168b82 */ /* 0x000e220000000a00 */
[----:B------:R-:W-:-:S02]  /*0da0*/  @!P2 IADD3.X R11, R6, R21, RZ, P6, !PT ;  /* 0x00000015060ba210 */ /* 0x000fc400037fe4ff */
[----:B------:R-:W-:Y:S02]  /*0db0*/  CS2R R38, SRZ ;  /* 0x0000000000267805 */ /* 0x000fe4000001ff00 */
[----:B------:R-:W-:Y:S02]  /*0dc0*/  ISETP.GE.AND.EX P5, PT, R3, UR19, PT, P5 ;  /* 0x0000001303007c0c */ /* 0x000fe4000bfa6350 */
[----:B------:R-:W-:Y:S02]  /*0dd0*/  CS2R R36, SRZ ;  /* 0x0000000000247805 */ /* 0x000fe4000001ff00 */
[----:B------:R-:W-:Y:S01]  /*0de0*/  IADD3 R31, R2, 0x80, RZ ;  /* 0x00000080021f7810 */ /* 0x000fe20007ffe0ff */
[----:B------:R1:W2:Y:S01]  /*0df0*/  @!P2 LDG.E.64 R74, desc[UR22][R10.64] ;  /* 0x000000160a4aa981 */ /* 0x0002a2000c1e1b00 */
[----:B------:R-:W-:Y:S01]  /*0e00*/  ISETP.GT.U32.OR P5, PT, R0, 0x1bf, P5 ;  /* 0x000001bf0000780c */ /* 0x000fe20002fa4470 */
[----:B------:R-:W1:Y:S01]  /*0e10*/  @!P4 LDC.64 R20, c[0x0][0x228] ;  /* 0x00008a00ff14cb82 */ /* 0x000e620000000a00 */
[----:B------:R-:W-:-:S02]  /*0e20*/  ISETP.GE.U32.AND P3, PT, R31, UR18, PT ;  /* 0x000000121f007c0c */ /* 0x000fc4000bf66070 */
[----:B------:R-:W-:Y:S02]  /*0e30*/  CS2R R56, SRZ ;  /* 0x0000000000387805 */ /* 0x000fe4000001ff00 */
[----:B------:R-:W-:Y:S02]  /*0e40*/  SHF.R.S32.HI R17, RZ, 0x1f, R31 ;  /* 0x0000001fff117819 */ /* 0x000fe4000001141f */
[----:B------:R-:W-:Y:S02]  /*0e50*/  IADD3 R83, R2, 0x30, RZ ;  /* 0x0000003002537810 */ /* 0x000fe40007ffe0ff */
[----:B------:R-:W-:Y:S02]  /*0e60*/  CS2R R124, SRZ ;  /* 0x00000000007c7805 */ /* 0x000fe4000001ff00 */
[----:B------:R-:W-:Y:S02]  /*0e70*/  @!P4 SHF.L.U32 R19, R4, 0x2, RZ ;  /* 0x000000020413c819 */ /* 0x000fe400000006ff */
[----:B------:R-:W-:-:S02]  /*0e80*/  CS2R R122, SRZ ;  /* 0x00000000007a7805 */ /* 0x000fc4000001ff00 */
[----:B------:R-:W-:Y:S02]  /*0e90*/  @!P4 SHF.L.U64.HI R16, R4, 0x2, R5 ;  /* 0x000000020410c819 */ /* 0x000fe40000010205 */
[----:B------:R-:W-:Y:S02]  /*0ea0*/  CS2R R120, SRZ ;  /* 0x0000000000787805 */ /* 0x000fe4000001ff00 */
[----:B------:R-:W-:Y:S01]  /*0eb0*/  ISETP.GE.AND.EX P3, PT, R17, UR19, PT, P3 ;  /* 0x0000001311007c0c */ /* 0x000fe2000bf66330 */
[----:B------:R-:W1:Y:S01]  /*0ec0*/  @!P5 LDC.64 R26, c[0x0][0x288] ;  /* 0x0000a200ff1adb82 */ /* 0x000e620000000a00 */
[----:B---3--:R-:W-:Y:S02]  /*0ed0*/  @!P4 IADD3 R4, P6, R19, R24, RZ ;  /* 0x000000181304c210 */ /* 0x008fe40007fde0ff */
[----:B------:R-:W-:Y:S02]  /*0ee0*/  CS2R R106, SRZ ;  /* 0x00000000006a7805 */ /* 0x000fe4000001ff00 */
[----:B------:R-:W-:Y:S01]  /*0ef0*/  ISETP.GT.U32.OR P3, PT, R0, 0x1bf, P3 ;  /* 0x000001bf0000780c */ /* 0x000fe20001f64470 */
[----:B0-----:R-:W-:Y:S01]  /*0f00*/  @!P0 IMAD R18, R7, R22, RZ ;  /* 0x0000001607128224 */ /* 0x001fe200078e02ff */
[----:B------:R-:W-:-:S02]  /*0f10*/  @!P4 IADD3.X R5, R16, R25, RZ, P6, !PT ;  /* 0x000000191005c210 */ /* 0x000fc400037fe4ff */
[----:B------:R-:W-:Y:S02]  /*0f20*/  CS2R R108, SRZ ;  /* 0x00000000006c7805 */ /* 0x000fe4000001ff00 */
[----:B------:R-:W-:Y:S01]  /*0f30*/  CS2R R110, SRZ ;  /* 0x00000000006e7805 */ /* 0x000fe2000001ff00 */
[----:B------:R-:W0:Y:S01]  /*0f40*/  @!P0 LDC.64 R24, c[0x0][0x230] ;  /* 0x00008c00ff188b82 */ /* 0x000e220000000a00 */
[----:B-1----:R-:W-:Y:S01]  /*0f50*/  @!P0 IMAD R15, R33, R23, R18 ;  /* 0x00000017210f8224 */ /* 0x002fe200078e0212 */
[----:B------:R-:W-:Y:S01]  /*0f60*/  @!P0 MOV R12, R80 ;  /* 0x00000050000c8202 */ /* 0x000fe20000000f00 */
[----:B------:R-:W5:Y:S01]  /*0f70*/  @!P4 LDG.E.64 R100, desc[UR22][R4.64] ;  /* 0x000000160464c981 */ /* 0x000f62000c1e1b00 */
[----:B------:R-:W-:Y:S01]  /*0f80*/  @!P4 IADD3 R6, P6, R19, R20, RZ ;  /* 0x000000141306c210 */ /* 0x000fe20007fde0ff */
[----:B------:R-:W-:Y:S01]  /*0f90*/  ULDC.64 UR6, c[0x0][0x248] ;  /* 0x0000920000067ab9 */ /* 0x000fe20000000a00 */
[----:B------:R-:W-:Y:S02]  /*0fa0*/  @!P0 MOV R13, R79 ;  /* 0x0000004f000d8202 */ /* 0x000fe40000000f00 */
[----:B------:R-:W1:Y:S01]  /*0fb0*/  @!P0 LDC.64 R18, c[0x0][0x228] ;  /* 0x00008a00ff128b82 */ /* 0x000e620000000a00 */
[----:B------:R-:W-:Y:S01]  /*0fc0*/  @!P0 IMAD.WIDE.U32 R12, R33, R22, R12 ;  /* 0x00000016210c8225 */ /* 0x000fe200078e000c */
[----:B------:R-:W-:-:S06]  /*0fd0*/  IADD3 R33, R2, 0x88, RZ ;  /* 0x0000008802217810 */ /* 0x000fcc0007ffe0ff */
[----:B------:R-:W3:Y:S01]  /*0fe0*/  @!P3 LDC.64 R28, c[0x0][0x288] ;  /* 0x0000a200ff1cbb82 */ /* 0x000ee20000000a00 */
[----:B------:R-:W-:-:S07]  /*0ff0*/  @!P4 IADD3.X R7, R16, R21, RZ, P6, !PT ;  /* 0x000000151007c210 */ /* 0x000fce00037fe4ff */
[----:B------:R-:W3:Y:S01]  /*1000*/  @!P5 LDC.64 R22, c[0x0][0x230] ;  /* 0x00008c00ff16db82 */ /* 0x000ee20000000a00 */
[----:B------:R-:W-:Y:S01]  /*1010*/  @!P5 IMAD R16, R3, R26, RZ ;  /* 0x0000001a0310d224 */ /* 0x000fe200078e02ff */
[----:B------:R-:W-:Y:S01]  /*1020*/  ISETP.GE.U32.AND P2, PT, R33, UR18, PT ;  /* 0x0000001221007c0c */ /* 0x000fe2000bf46070 */
[----:B------:R3:W5:Y:S01]  /*1030*/  @!P4 LDG.E.64 R72, desc[UR22][R6.64] ;  /* 0x000000160648c981 */ /* 0x000762000c1e1b00 */
[----:B------:R-:W-:Y:S02]  /*1040*/  @!P0 IADD3 R15, R13, R15, RZ ;  /* 0x0000000f0d0f8210 */ /* 0x000fe40007ffe0ff */
[----:B------:R-:W-:Y:S02]  /*1050*/  SHF.R.S32.HI R3, RZ, 0x1f, R33 ;  /* 0x0000001fff037819 */ /* 0x000fe40000011421 */
[----:B------:R-:W-:Y:S02]  /*1060*/  @!P5 MOV R10, R80 ;  /* 0x00000050000ad202 */ /* 0x000fe40000000f00 */
[----:B------:R-:W-:-:S02]  /*1070*/  @!P5 MOV R11, R79 ;  /* 0x0000004f000bd202 */ /* 0x000fc40000000f00 */
[C---:B------:R-:W-:Y:S02]  /*1080*/  @!P0 SHF.L.U32 R13, R12.reuse, 0x2, RZ ;  /* 0x000000020c0d8819 */ /* 0x040fe400000006ff */
[----:B------:R-:W-:Y:S01]  /*1090*/  @!P0 SHF.L.U64.HI R14, R12, 0x2, R15 ;  /* 0x000000020c0e8819 */ /* 0x000fe2000001020f */
[----:B------:R-:W-:Y:S01]  /*10a0*/  @!P5 IMAD R15, R35, R27, R16 ;  /* 0x0000001b230fd224 */ /* 0x000fe200078e0210 */
[----:B------:R-:W-:Y:S01]  /*10b0*/  ISETP.GE.AND.EX P2, PT, R3, UR19, PT, P2 ;  /* 0x0000001303007c0c */ /* 0x000fe2000bf46320 */
[----:B------:R-:W-:Y:S01]  /*10c0*/  @!P5 IMAD.WIDE.U32 R10, R35, R26, R10 ;  /* 0x0000001a230ad225 */ /* 0x000fe200078e000a */
[----:B0-----:R-:W-:Y:S01]  /*10d0*/  @!P0 IADD3 R8, P6, R13, R24, RZ ;  /* 0x000000180d088210 */ /* 0x001fe20007fde0ff */
[----:B------:R-:W0:Y:S01]  /*10e0*/  @!P3 LDC.64 R26, c[0x0][0x230] ;  /* 0x00008c00ff1abb82 */ /* 0x000e220000000a00 */
[----:B------:R-:W-:Y:S02]  /*10f0*/  ISETP.GT.U32.OR P2, PT, R0, 0x1bf, P2 ;  /* 0x000001bf0000780c */ /* 0x000fe40001744470 */
[----:B------:R-:W-:-:S02]  /*1100*/  @!P0 IADD3.X R9, R14, R25, RZ, P6, !PT ;  /* 0x000000190e098210 */ /* 0x000fc400037fe4ff */
[----:B------:R-:W-:Y:S02]  /*1110*/  @!P5 IADD3 R11, R11, R15, RZ ;  /* 0x0000000f0b0bd210 */ /* 0x000fe40007ffe0ff */
[----:B-1----:R-:W-:Y:S01]  /*1120*/  @!P0 IADD3 R12, P6, R13, R18, RZ ;  /* 0x000000120d0c8210 */ /* 0x002fe20007fde0ff */
[----:B------:R-:W1:Y:S01]  /*1130*/  @!P5 LDC.64 R24, c[0x0][0x228] ;  /* 0x00008a00ff18db82 */ /* 0x000e620000000a00 */
[C---:B------:R-:W-:Y:S01]  /*1140*/  @!P5 SHF.L.U32 R21, R10.reuse, 0x2, RZ ;  /* 0x000000020a15d819 */ /* 0x040fe200000006ff */
[----:B---3--:R-:W-:Y:S01]  /*1150*/  @!P3 IMAD R16, R17, R28, RZ ;  /* 0x0000001c1110b224 */ /* 0x008fe200078e02ff */
[----:B------:R-:W-:Y:S01]  /*1160*/  @!P5 SHF.L.U64.HI R18, R10, 0x2, R11 ;  /* 0x000000020a12d819 */ /* 0x000fe2000001020b */
[----:B------:R-:W5:Y:S01]  /*1170*/  @!P0 LDG.E.64 R98, desc[UR22][R8.64] ;  /* 0x0000001608628981 */ /* 0x000f62000c1e1b00 */
[----:B------:R-:W-:Y:S02]  /*1180*/  @!P0 IADD3.X R13, R14, R19, RZ, P6, !PT ;  /* 0x000000130e0d8210 */ /* 0x000fe400037fe4ff */
[----:B------:R-:W-:-:S02]  /*1190*/  @!P3 MOV R10, R80 ;  /* 0x00000050000ab202 */ /* 0x000fc40000000f00 */
[----:B------:R-:W-:Y:S01]  /*11a0*/  @!P3 MOV R11, R79 ;  /* 0x0000004f000bb202 */ /* 0x000fe20000000f00 */
[----:B------:R-:W-:Y:S01]  /*11b0*/  @!P3 IMAD R17, R31, R29, R16 ;  /* 0x0000001d1f11b224 */ /* 0x000fe200078e0210 */
[----:B------:R-:W-:Y:S01]  /*11c0*/  @!P5 IADD3 R14, P6, R21, R22, RZ ;  /* 0x00000016150ed210 */ /* 0x000fe20007fde0ff */
[----:B------:R3:W5:Y:S01]  /*11d0*/  @!P0 LDG.E.64 R70, desc[UR22][R12.64] ;  /* 0x000000160c468981 */ /* 0x000762000c1e1b00 */
[----:B------:R-:W-:Y:S02]  /*11e0*/  @!P3 IMAD.WIDE.U32 R10, R31, R28, R10 ;  /* 0x0000001c1f0ab225 */ /* 0x000fe400078e000a */
[----:B------:R-:W-:Y:S01]  /*11f0*/  @!P5 IADD3.X R15, R18, R23, RZ, P6, !PT ;  /* 0x00000017120fd210 */ /* 0x000fe200037fe4ff */
[----:B------:R-:W3:Y:S01]  /*1200*/  @!P2 LDC.64 R28, c[0x0][0x288] ;  /* 0x0000a200ff1cab82 */ /* 0x000ee20000000a00 */
[----:B------:R-:W-:Y:S02]  /*1210*/  IADD3 R31, R2, 0x90, RZ ;  /* 0x00000090021f7810 */ /* 0x000fe40007ffe0ff */
[----:B------:R-:W-:Y:S01]  /*1220*/  @!P3 IADD3 R11, R11, R17, RZ ;  /* 0x000000110b0bb210 */ /* 0x000fe20007ffe0ff */
[----:B------:R0:W5:Y:S04]  /*1230*/  @!P5 LDG.E.64 R96, desc[UR22][R14.64] ;  /* 0x000000160e60d981 */ /* 0x000168000c1e1b00 */
[----:B------:R-:W0:Y:S01]  /*1240*/  @!P3 LDC.64 R22, c[0x0][0x228] ;  /* 0x00008a00ff16bb82 */ /* 0x000e220000000a00 */
[----:B------:R-:W-:-:S02]  /*1250*/  ISETP.GE.U32.AND P4, PT, R31, UR18, PT ;  /* 0x000000121f007c0c */ /* 0x000fc4000bf86070 */
[----:B------:R-:W-:-:S04]  /*1260*/  SHF.R.S32.HI R19, RZ, 0x1f, R31 ;  /* 0x0000001fff137819 */ /* 0x000fc8000001141f */
[----:B------:R-:W-:Y:S02]  /*1270*/  ISETP.GE.AND.EX P4, PT, R19, UR19, PT, P4 ;  /* 0x0000001313007c0c */ /* 0x000fe4000bf86340 */
[----:B-1----:R-:W-:Y:S02]  /*1280*/  @!P5 IADD3 R16, P6, R21, R24, RZ ;  /* 0x000000181510d210 */ /* 0x002fe40007fde0ff */
[----:B------:R-:W-:Y:S02]  /*1290*/  ISETP.GT.U32.OR P4, PT, R0, 0x1bf, P4 ;  /* 0x000001bf0000780c */ /* 0x000fe40002784470 */
[----:B------:R-:W-:Y:S02]  /*12a0*/  @!P3 SHF.L.U32 R21, R10, 0x2, RZ ;  /* 0x000000020a15b819 */ /* 0x000fe400000006ff */
[----:B------:R-:W-:Y:S02]  /*12b0*/  @!P5 IADD3.X R17, R18, R25, RZ, P6, !PT ;  /* 0x000000191211d210 */ /* 0x000fe400037fe4ff */
[----:B------:R-:W-:Y:S01]  /*12c0*/  @!P3 SHF.L.U64.HI R18, R10, 0x2, R11 ;  /* 0x000000020a12b819 */ /* 0x000fe2000001020b */
[----:B---3--:R-:W-:Y:S01]  /*12d0*/  @!P2 IMAD R6, R3, R28, RZ ;  /* 0x0000001c0306a224 */ /* 0x008fe200078e02ff */
[----:B0-----:R-:W-:Y:S01]  /*12e0*/  @!P3 IADD3 R10, P6, R21, R26, RZ ;  /* 0x0000001a150ab210 */ /* 0x001fe20007fde0ff */
[----:B------:R-:W0:Y:S01]  /*12f0*/  @!P2 LDC.64 R24, c[0x0][0x228] ;  /* 0x00008a00ff18ab82 */ /* 0x000e220000000a00 */
[----:B------:R-:W-:Y:S01]  /*1300*/  @!P2 MOV R7, R79 ;  /* 0x0000004f0007a202 */ /* 0x000fe20000000f00 */
[----:B------:R1:W5:Y:S01]  /*1310*/  @!P5 LDG.E.64 R68, desc[UR22][R16.64] ;  /* 0x000000161044d981 */ /* 0x000362000c1e1b00 */
[----:B------:R-:W-:-:S02]  /*1320*/  @!P3 IADD3.X R11, R18, R27, RZ, P6, !PT ;  /* 0x0000001b120bb210 */ /* 0x000fc400037fe4ff */
[----:B------:R-:W-:-:S03]  /*1330*/  @!P3 IADD3 R4, P6, R21, R22, RZ ;  /* 0x000000161504b210 */ /* 0x000fc60007fde0ff */
[----:B------:R-:W3:Y:S01]  /*1340*/  @!P4 LDC.64 R26, c[0x0][0x288] ;  /* 0x0000a200ff1acb82 */ /* 0x000ee20000000a00 */
[----:B------:R-:W-:Y:S01]  /*1350*/  @!P3 IADD3.X R5, R18, R23, RZ, P6, !PT ;  /* 0x000000171205b210 */ /* 0x000fe200037fe4ff */
[C---:B------:R-:W-:Y:S01]  /*1360*/  @!P2 IMAD R21, R33.reuse, R29, R6 ;  /* 0x0000001d2115a224 */ /* 0x040fe200078e0206 */
[----:B------:R-:W-:Y:S01]  /*1370*/  @!P2 MOV R6, R80 ;  /* 0x000000500006a202 */ /* 0x000fe20000000f00 */
[----:B------:R-:W5:Y:S04]  /*1380*/  @!P3 LDG.E.64 R94, desc[UR22][R10.64] ;  /* 0x000000160a5eb981 */ /* 0x000f68000c1e1b00 */
[----:B------:R-:W1:Y:S01]  /*1390*/  @!P2 LDC.64 R22, c[0x0][0x230] ;  /* 0x00008c00ff16ab82 */ /* 0x000e620000000a00 */
[----:B------:R-:W-:Y:S01]  /*13a0*/  @!P2 IMAD.WIDE.U32 R6, R33, R28, R6 ;  /* 0x0000001c2106a225 */ /* 0x000fe200078e0006 */
[----:B------:R-:W-:Y:S01]  /*13b0*/  IADD3 R33, R2, 0x98, RZ ;  /* 0x0000009802217810 */ /* 0x000fe20007ffe0ff */
[----:B------:R4:W5:Y:S03]  /*13c0*/  @!P3 LDG.E.64 R66, desc[UR22][R4.64] ;  /* 0x000000160442b981 */ /* 0x000966000c1e1b00 */
[----:B------:R-:W-:-:S02]  /*13d0*/  ISETP.GE.U32.AND P0, PT, R33, UR18, PT ;  /* 0x0000001221007c0c */ /* 0x000fc4000bf06070 */
[----:B------:R-:W-:Y:S01]  /*13e0*/  SHF.R.S32.HI R3, RZ, 0x1f, R33 ;  /* 0x0000001fff037819 */ /* 0x000fe20000011421 */
[----:B------:R-:W4:Y:S01]  /*13f0*/  @!P4 LDC.64 R28, c[0x0][0x228] ;  /* 0x00008a00ff1ccb82 */ /* 0x000f220000000a00 */
[----:B------:R-:W-:Y:S02]  /*1400*/  @!P2 IADD3 R21, R7, R21, RZ ;  /* 0x000000150715a210 */ /* 0x000fe40007ffe0ff */
[----:B------:R-:W-:Y:S02]  /*1410*/  ISETP.GE.AND.EX P0, PT, R3, UR19, PT, P0 ;  /* 0x0000001303007c0c */ /* 0x000fe4000bf06300 */
[----:B------:R-:W-:Y:S02]  /*1420*/  @!P2 SHF.L.U32 R7, R6, 0x2, RZ ;  /* 0x000000020607a819 */ /* 0x000fe400000006ff */
[----:B------:R-:W-:Y:S02]  /*1430*/  ISETP.GT.U32.OR P0, PT, R0, 0x1bf, P0 ;  /* 0x000001bf0000780c */ /* 0x000fe40000704470 */
[----:B------:R-:W-:Y:S01]  /*1440*/  @!P2 SHF.L.U64.HI R18, R6, 0x2, R21 ;  /* 0x000000020612a819 */ /* 0x000fe20000010215 */
[----:B---3--:R-:W-:Y:S01]  /*1450*/  @!P4 IMAD R6, R19, R26, RZ ;  /* 0x0000001a1306c224 */ /* 0x008fe200078e02ff */
[----:B0-----:R-:W-:Y:S01]  /*1460*/  @!P2 IADD3 R12, P6, R7, R24, RZ ;  /* 0x00000018070ca210 */ /* 0x001fe20007fde0ff */
[----:B------:R-:W0:Y:S02]  /*1470*/  @!P4 LDC.64 R20, c[0x0][0x230] ;  /* 0x00008c00ff14cb82 */ /* 0x000e240000000a00 */
[----:B------:R-:W-:Y:S01]  /*1480*/  @!P4 IMAD R13, R31, R27, R6 ;  /* 0x0000001b1f0dc224 */ /* 0x000fe200078e0206 */
[----:B-1----:R-:W-:-:S02]  /*1490*/  @!P2 IADD3 R8, P5, R7, R22, RZ ;  /* 0x000000160708a210 */ /* 0x002fc40007fbe0ff */
[----:B------:R-:W-:Y:S02]  /*14a0*/  @!P4 MOV R6, R80 ;  /* 0x000000500006c202 */ /* 0x000fe40000000f00 */
[----:B------:R-:W-:Y:S01]  /*14b0*/  @!P4 MOV R7, R79 ;  /* 0x0000004f0007c202 */ /* 0x000fe20000000f00 */
[----:B------:R-:W1:Y:S01]  /*14c0*/  @!P0 LDC.64 R14, c[0x0][0x228] ;  /* 0x00008a00ff0e8b82 */ /* 0x000e620000000a00 */
[----:B------:R-:W-:Y:S01]  /*14d0*/  IADD3 R35, R2, 0xa8, RZ ;  /* 0x000000a802237810 */ /* 0x000fe20007ffe0ff */
[----:B------:R-:W-:Y:S01]  /*14e0*/  @!P4 IMAD.WIDE.U32 R6, R31, R26, R6 ;  /* 0x0000001a1f06c225 */ /* 0x000fe200078e0006 */
[----:B------:R-:W-:-:S05]  /*14f0*/  @!P2 IADD3.X R9, R18, R23, RZ, P5, !PT ;  /* 0x000000171209a210 */ /* 0x000fca0002ffe4ff */
[----:B------:R-:W3:Y:S01]  /*1500*/  @!P0 LDC.64 R30, c[0x0][0x288] ;  /* 0x0000a200ff1e8b82 */ /* 0x000ee20000000a00 */
[----:B------:R-:W-:Y:S01]  /*1510*/  ISETP.GE.U32.AND P5, PT, R35, UR18, PT ;  /* 0x0000001223007c0c */ /* 0x000fe2000bfa6070 */
[----:B------:R-:W5:Y:S01]  /*1520*/  @!P2 LDG.E.64 R92, desc[UR22][R8.64] ;  /* 0x00000016085ca981 */ /* 0x000f62000c1e1b00 */
[----:B------:R-:W-:Y:S02]  /*1530*/  SHF.R.S32.HI R27, RZ, 0x1f, R35 ;  /* 0x0000001fff1b7819 */ /* 0x000fe40000011423 */
[----:B------:R-:W-:Y:S02]  /*1540*/  IADD3 R17, R2, 0xb8, RZ ;  /* 0x000000b802117810 */ /* 0x000fe40007ffe0ff */
[----:B------:R-:W-:Y:S02]  /*1550*/  ISETP.GE.AND.EX P5, PT, R27, UR19, PT, P5 ;  /* 0x000000131b007c0c */ /* 0x000fe4000bfa6350 */
[----:B------:R-:W-:Y:S02]  /*1560*/  @!P4 IADD3 R7, R7, R13, RZ ;  /* 0x0000000d0707c210 */ /* 0x000fe40007ffe0ff */
[----:B------:R-:W-:-:S02]  /*1570*/  ISETP.GT.U32.OR P5, PT, R0, 0x1bf, P5 ;  /* 0x000001bf0000780c */ /* 0x000fc40002fa4470 */
[----:B------:R-:W-:Y:S02]  /*1580*/  @!P2 IADD3.X R13, R18, R25, RZ, P6, !PT ;  /* 0x00000019120da210 */ /* 0x000fe400037fe4ff */
[----:B------:R-:W-:Y:S01]  /*1590*/  ISETP.GE.U32.AND P3, PT, R17, UR18, PT ;  /* 0x0000001211007c0c */ /* 0x000fe2000bf66070 */
[----:B------:R-:W1:Y:S01]  /*15a0*/  @!P0 LDC.64 R18, c[0x0][0x230] ;  /* 0x00008c00ff128b82 */ /* 0x000e620000000a00 */
[----:B------:R-:W-:Y:S01]  /*15b0*/  SHF.R.S32.HI R34, RZ, 0x1f, R17 ;  /* 0x0000001fff227819 */ /* 0x000fe20000011411 */
[----:B------:R-:W5:Y:S03]  /*15c0*/  @!P2 LDG.E.64 R64, desc[UR22][R12.64] ;  /* 0x000000160c40a981 */ /* 0x000f66000c1e1b00 */
[----:B------:R-:W-:Y:S02]  /*15d0*/  ISETP.GE.AND.EX P3, PT, R34, UR19, PT, P3 ;  /* 0x0000001322007c0c */ /* 0x000fe4000bf66330 */
[----:B------:R-:W-:Y:S01]  /*15e0*/  @!P4 SHF.L.U32 R23, R6, 0x2, RZ ;  /* 0x000000020617c819 */ /* 0x000fe200000006ff */
[----:B------:R-:W2:Y:S01]  /*15f0*/  @!P5 LDC.64 R24, c[0x0][0x288] ;  /* 0x0000a200ff18db82 */ /* 0x000ea20000000a00 */
[----:B------:R-:W-:Y:S01]  /*1600*/  ISETP.GT.U32.OR P3, PT, R0, 0x1bf, P3 ;  /* 0x000001bf0000780c */ /* 0x000fe20001f64470 */
[----:B---3--:R-:W-:Y:S01]  /*1610*/  @!P0 IMAD R16, R3, R30, RZ ;  /* 0x0000001e03108224 */ /* 0x008fe200078e02ff */
[----:B----4-:R-:W-:-:S02]  /*1620*/  @!P0 MOV R4, R80 ;  /* 0x0000005000048202 */ /* 0x010fc40000000f00 */
[----:B------:R-:W-:Y:S02]  /*1630*/  @!P0 MOV R5, R79 ;  /* 0x0000004f00058202 */ /* 0x000fe40000000f00 */
[----:B------:R-:W-:Y:S01]  /*1640*/  @!P4 SHF.L.U64.HI R6, R6, 0x2, R7 ;  /* 0x000000020606c819 */ /* 0x000fe20000010207 */
[----:B------:R-:W3:Y:S01]  /*1650*/  @!P5 LDC.64 R10, c[0x0][0x228] ;  /* 0x00008a00ff0adb82 */ /* 0x000ee20000000a00 */
[----:B0-----:R-:W-:Y:S01]  /*1660*/  @!P4 IADD3 R20, P6, R23, R20, RZ ;  /* 0x000000141714c210 */ /* 0x001fe20007fde0ff */
[C---:B------:R-:W-:Y:S02]  /*1670*/  @!P0 IMAD R3, R33.reuse, R31, R16 ;  /* 0x0000001f21038224 */ /* 0x040fe400078e0210 */
[----:B------:R-:W-:Y:S01]  /*1680*/  @!P0 IMAD.WIDE.U32 R4, R33, R30, R4 ;  /* 0x0000001e21048225 */ /* 0x000fe200078e0004 */
[----:B------:R-:W-:Y:S02]  /*1690*/  @!P4 IADD3.X R21, R6, R21, RZ, P6, !PT ;  /* 0x000000150615c210 */ /* 0x000fe400037fe4ff */
[----:B------:R-:W-:-:S02]  /*16a0*/  @!P4 IADD3 R22, P6, R23, R28, RZ ;  /* 0x0000001c1716c210 */ /* 0x000fc40007fde0ff */
[----:B------:R-:W-:Y:S01]  /*16b0*/  @!P0 IADD3 R5, R5, R3, RZ ;  /* 0x0000000305058210 */ /* 0x000fe20007ffe0ff */
[----:B------:R-:W5:Y:S01]  /*16c0*/  @!P4 LDG.E.64 R90, desc[UR22][R20.64] ;  /* 0x00000016145ac981 */ /* 0x000f62000c1e1b00 */
[----:B------:R-:W-:Y:S02]  /*16d0*/  @!P4 IADD3.X R23, R6, R29, RZ, P6, !PT ;  /* 0x0000001d0617c210 */ /* 0x000fe400037fe4ff */
[C---:B------:R-:W-:Y:S01]  /*16e0*/  @!P0 SHF.L.U32 R3, R4.reuse, 0x2, RZ ;  /* 0x0000000204038819 */ /* 0x040fe200000006ff */
[----:B------:R-:W0:Y:S01]  /*16f0*/  @!P3 LDC.64 R6, c[0x0][0x288] ;  /* 0x0000a200ff06bb82 */ /* 0x000e220000000a00 */
[----:B------:R-:W-:Y:S02]  /*1700*/  @!P0 SHF.L.U64.HI R26, R4, 0x2, R5 ;  /* 0x00000002041a8819 */ /* 0x000fe40000010205 */
[----:B------:R-:W-:Y:S01]  /*1710*/  IADD3 R16, R2, 0xc0, RZ ;  /* 0x000000c002107810 */ /* 0x000fe20007ffe0ff */
[----:B--2---:R-:W-:Y:S01]  /*1720*/  @!P5 IMAD R28, R27, R24, RZ ;  /* 0x000000181b1cd224 */ /* 0x004fe200078e02ff */
[----:B-1----:R-:W-:Y:S01]  /*1730*/  @!P0 IADD3 R18, P2, R3, R18, RZ ;  /* 0x0000001203128210 */ /* 0x002fe20007f5e0ff */
[----:B------:R1:W5:Y:S02]  /*1740*/  @!P4 LDG.E.64 R54, desc[UR22][R22.64] ;  /* 0x000000161636c981 */ /* 0x000364000c1e1b00 */
[----:B------:R-:W2:Y:S01]  /*1750*/  @!P5 LDC.64 R4, c[0x0][0x230] ;  /* 0x00008c00ff04db82 */ /* 0x000ea20000000a00 */
[----:B------:R-:W-:-:S02]  /*1760*/  @!P0 IADD3.X R19, R26, R19, RZ, P2, !PT ;  /* 0x000000131a138210 */ /* 0x000fc400017fe4ff */
[----:B------:R-:W-:Y:S02]  /*1770*/  @!P0 IADD3 R14, P6, R3, R14, RZ ;  /* 0x0000000e030e8210 */ /* 0x000fe40007fde0ff */
[----:B------:R-:W-:Y:S01]  /*1780*/  ISETP.GE.U32.AND P2, PT, R16, UR18, PT ;  /* 0x0000001210007c0c */ /* 0x000fe2000bf46070 */
[----:B------:R-:W5:Y:S01]  /*1790*/  @!P0 LDG.E.64 R88, desc[UR22][R18.64] ;  /* 0x0000001612588981 */ /* 0x000f62000c1e1b00 */
[----:B------:R-:W-:Y:S01]  /*17a0*/  SHF.R.S32.HI R32, RZ, 0x1f, R16 ;  /* 0x0000001fff207819 */ /* 0x000fe20000011410 */
[----:B-1----:R-:W1:Y:S01]  /*17b0*/  @!P3 LDC.64 R22, c[0x0][0x230] ;  /* 0x00008c00ff16bb82 */ /* 0x002e620000000a00 */
[----:B------:R-:W-:Y:S02]  /*17c0*/  @!P0 IADD3.X R15, R26, R15, RZ, P6, !PT ;  /* 0x0000000f1a0f8210 */ /* 0x000fe400037fe4ff */
[----:B------:R-:W-:Y:S02]  /*17d0*/  ISETP.GE.AND.EX P2, PT, R32, UR19, PT, P2 ;  /* 0x0000001320007c0c */ /* 0x000fe4000bf46320 */
[----:B------:R-:W-:-:S02]  /*17e0*/  @!P5 MOV R8, R80 ;  /* 0x000000500008d202 */ /* 0x000fc40000000f00 */
[----:B------:R-:W-:Y:S01]  /*17f0*/  @!P5 MOV R9, R79 ;  /* 0x0000004f0009d202 */ /* 0x000fe20000000f00 */
[C---:B------:R-:W-:Y:S01]  /*1800*/  @!P5 IMAD R3, R35.reuse, R25, R28 ;  /* 0x000000192303d224 */ /* 0x040fe200078e021c */
[----:B------:R-:W-:Y:S01]  /*1810*/  IADD3 R26, R2, 0xc8, RZ ;  /* 0x000000c8021a7810 */ /* 0x000fe20007ffe0ff */
[----:B------:R4:W5:Y:S01]  /*1820*/  @!P0 LDG.E.64 R52, desc[UR22][R14.64] ;  /* 0x000000160e348981 */ /* 0x000962000c1e1b00 */
[----:B------:R-:W-:Y:S01]  /*1830*/  ISETP.GT.U32.OR P2, PT, R0, 0x1bf, P2 ;  /* 0x000001bf0000780c */ /* 0x000fe20001744470 */
[----:B------:R-:W-:Y:S01]  /*1840*/  @!P5 IMAD.WIDE.U32 R24, R35, R24, R8 ;  /* 0x000000182318d225 */ /* 0x000fe200078e0008 */
[----:B------:R-:W-:Y:S01]  /*1850*/  ISETP.GE.U32.AND P0, PT, R26, UR18, PT ;  /* 0x000000121a007c0c */ /* 0x000fe2000bf06070 */
[----:B------:R-:W1:Y:S01]  /*1860*/  @!P3 LDC.64 R20, c[0x0][0x228] ;  /* 0x00008a00ff14bb82 */ /* 0x000e620000000a00 */
[----:B------:R-:W-:Y:S01]  /*1870*/  SHF.R.S32.HI R27, RZ, 0x1f, R26 ;  /* 0x0000001fff1b7819 */ /* 0x000fe2000001141a */
[----:B0-----:R-:W-:Y:S01]  /*1880*/  @!P3 IMAD R8, R34, R6, RZ ;  /* 0x000000062208b224 */ /* 0x001fe200078e02ff */
[----:B------:R-:W-:-:S02]  /*1890*/  @!P5 IADD3 R9, R25, R3, RZ ;  /* 0x000000031909d210 */ /* 0x000fc40007ffe0ff */
[----:B------:R-:W-:Y:S02]  /*18a0*/  ISETP.GE.AND.EX P0, PT, R27, UR19, PT, P0 ;  /* 0x000000131b007c0c */ /* 0x000fe4000bf06300 */
[----:B----4-:R-:W-:Y:S02]  /*18b0*/  @!P3 MOV R14, R80 ;  /* 0x00000050000eb202 */ /* 0x010fe40000000f00 */
[----:B------:R-:W-:Y:S01]  /*18c0*/  @!P3 MOV R15, R79 ;  /* 0x0000004f000fb202 */ /* 0x000fe20000000f00 */
[----:B------:R-:W0:Y:S01]  /*18d0*/  @!P2 LDC.64 R18, c[0x0][0x230] ;  /* 0x00008c00ff12ab82 */ /* 0x000e220000000a00 */
[----:B------:R-:W-:Y:S02]  /*18e0*/  @!P5 SHF.L.U32 R3, R24, 0x2, RZ ;  /* 0x000000021803d819 */ /* 0x000fe400000006ff */
[----:B------:R-:W-:Y:S01]  /*18f0*/  ISETP.GT.U32.OR P0, PT, R0, 0x1bf, P0 ;  /* 0x000001bf0000780c */ /* 0x000fe20000704470 */
[C---:B------:R-:W-:Y:S01]  /*1900*/  @!P3 IMAD R25, R17.reuse, R7, R8 ;  /* 0x000000071119b224 */ /* 0x040fe200078e0208 */
[----:B------:R-:W-:Y:S01]  /*1910*/  @!P5 SHF.L.U64.HI R24, R24, 0x2, R9 ;  /* 0x000000021818d819 */ /* 0x000fe20000010209 */
[----:B------:R-:W-:Y:S01]  /*1920*/  @!P3 IMAD.WIDE.U32 R6, R17, R6, R14 ;  /* 0x000000061106b225 */ /* 0x000fe200078e000e */
[C---:B--2---:R-:W-:Y:S01]  /*1930*/  @!P5 IADD3 R12, P4, R3.reuse, R4, RZ ;  /* 0x00000004030cd210 */ /* 0x044fe20007f9e0ff */
[----:B------:R-:W2:Y:S01]  /*1940*/  @!P2 LDC.64 R8, c[0x0][0x288] ;  /* 0x0000a200ff08ab82 */ /* 0x000ea20000000a00 */
[----:B---3--:R-:W-:-:S02]  /*1950*/  @!P5 IADD3 R10, P6, R3, R10, RZ ;  /* 0x0000000a030ad210 */ /* 0x008fc40007fde0ff */
[----:B------:R-:W-:Y:S02]  /*1960*/  @!P5 IADD3.X R13, R24, R5, RZ, P4, !PT ;  /* 0x00000005180dd210 */ /* 0x000fe400027fe4ff */
[----:B------:R-:W-:Y:S02]  /*1970*/  IADD3 R3, R2, 0xd0, RZ ;  /* 0x000000d002037810 */ /* 0x000fe40007ffe0ff */
[----:B------:R-:W-:Y:S01]  /*1980*/  @!P3 IADD3 R5, R7, R25, RZ ;  /* 0x000000190705b210 */ /* 0x000fe20007ffe0ff */
[----:B------:R-:W3:Y:S01]  /*1990*/  @!P2 LDC.64 R14, c[0x0][0x228] ;  /* 0x00008a00ff0eab82 */ /* 0x000ee20000000a00 */
[----:B------:R-:W-:Y:S01]  /*19a0*/  ISETP.GE.U32.AND P4, PT, R3, UR18, PT ;  /* 0x0000001203007c0c */ /* 0x000fe2000bf86070 */
[----:B------:R4:W5:Y:S01]  /*19b0*/  @!P5 LDG.E.64 R86, desc[UR22][R12.64] ;  /* 0x000000160c56d981 */ /* 0x000962000c1e1b00 */
[----:B------:R-:W-:Y:S02]  /*19c0*/  SHF.R.S32.HI R30, RZ, 0x1f, R3 ;  /* 0x0000001fff1e7819 */ /* 0x000fe40000011403 */
[----:B------:R-:W-:-:S02]  /*19d0*/  @!P3 SHF.L.U32 R17, R6, 0x2, RZ ;  /* 0x000000020611b819 */ /* 0x000fc400000006ff */
[----:B------:R-:W-:Y:S02]  /*19e0*/  @!P3 SHF.L.U64.HI R28, R6, 0x2, R5 ;  /* 0x00000002061cb819 */ /* 0x000fe40000010205 */
[----:B------:R-:W0:Y:S01]  /*19f0*/  @!P0 LDC.64 R6, c[0x0][0x288] ;  /* 0x0000a200ff068b82 */ /* 0x000e220000000a00 */
[----:B------:R-:W-:-:S04]  /*1a00*/  ISETP.GE.AND.EX P4, PT, R30, UR19, PT, P4 ;  /* 0x000000131e007c0c */ /* 0x000fc8000bf86340 */
[----:B------:R-:W-:Y:S02]  /*1a10*/  ISETP.GT.U32.OR P4, PT, R0, 0x1bf, P4 ;  /* 0x000001bf0000780c */ /* 0x000fe40002784470 */
[----:B------:R-:W-:Y:S01]  /*1a20*/  @!P5 IADD3.X R11, R24, R11, RZ, P6, !PT ;  /* 0x0000000b180bd210 */ /* 0x000fe200037fe4ff */
[----:B--2---:R-:W-:Y:S01]  /*1a30*/  @!P2 IMAD R4, R32, R8, RZ ;  /* 0x000000082004a224 */ /* 0x004fe200078e02ff */
[----:B------:R-:W-:Y:S01]  /*1a40*/  IADD3 R24, R2, 0xd8, RZ ;  /* 0x000000d802187810 */ /* 0x000fe20007ffe0ff */
[----:B----4-:R-:W2:Y:S02]  /*1a50*/  @!P0 LDC.64 R12, c[0x0][0x228] ;  /* 0x00008a00ff0c8b82 */ /* 0x010ea40000000a00 */
[----:B------:R4:W5:Y:S01]  /*1a60*/  @!P5 LDG.E.64 R50, desc[UR22][R10.64] ;  /* 0x000000160a32d981 */ /* 0x000962000c1e1b00 */
[----:B------:R-:W-:Y:S01]  /*1a70*/  @!P2 IMAD R25, R16, R9, R4 ;  /* 0x000000091019a224 */ /* 0x000fe200078e0204 */
[----:B-1----:R-:W-:-:S04]  /*1a80*/  @!P3 IADD3 R22, P6, R17, R22, RZ ;  /* 0x000000161116b210 */ /* 0x002fc80007fde0ff */
[----:B------:R-:W1:Y:S01]  /*1a90*/  @!P4 LDC.64 R4, c[0x0][0x288] ;  /* 0x0000a200ff04cb82 */ /* 0x000e620000000a00 */
[----:B----4-:R-:W-:Y:S02]  /*1aa0*/  @!P2 MOV R10, R80 ;  /* 0x00000050000aa202 */ /* 0x010fe40000000f00 */
[----:B------:R-:W-:Y:S02]  /*1ab0*/  @!P2 MOV R11, R79 ;  /* 0x0000004f000ba202 */ /* 0x000fe40000000f00 */
[----:B------:R-:W-:Y:S02]  /*1ac0*/  ISETP.GE.U32.AND P5, PT, R24, UR18, PT ;  /* 0x0000001218007c0c */ /* 0x000fe4000bfa6070 */
[----:B------:R-:W-:Y:S01]  /*1ad0*/  SHF.R.S32.HI R31, RZ, 0x1f, R24 ;  /* 0x0000001fff1f7819 */ /* 0x000fe20000011418 */
[----:B------:R-:W-:Y:S02]  /*1ae0*/  @!P2 IMAD.WIDE.U32 R8, R16, R8, R10 ;  /* 0x000000081008a225 */ /* 0x000fe400078e000a */
[----:B------:R-:W4:Y:S02]  /*1af0*/  @!P0 LDC.64 R10, c[0x0][0x230] ;  /* 0x00008c00ff0a8b82 */ /* 0x000f240000000a00 */
[----:B0-----:R-:W-:Y:S01]  /*1b00*/  @!P0 IMAD R16, R27, R6, RZ ;  /* 0x000000061b108224 */ /* 0x001fe200078e02ff */
[----:B------:R-:W-:-:S02]  /*1b10*/  @!P3 IADD3.X R23, R28, R23, RZ, P6, !PT ;  /* 0x000000171c17b210 */ /* 0x000fc400037fe4ff */
[----:B------:R-:W-:Y:S01]  /*1b20*/  ISETP.GE.AND.EX P5, PT, R31, UR19, PT, P5 ;  /* 0x000000131f007c0c */ /* 0x000fe2000bfa6350 */
[----:B------:R-:W-:Y:S01]  /*1b30*/  @!P0 IMAD R29, R26, R7, R16 ;  /* 0x000000071a1d8224 */ /* 0x000fe200078e0210 */
[----:B------:R-:W-:Y:S01]  /*1b40*/  @!P3 IADD3 R20, P6, R17, R20, RZ ;  /* 0x000000141114b210 */ /* 0x000fe20007fde0ff */
[----:B------:R-:W5:Y:S01]  /*1b50*/  @!P3 LDG.E.64 R84, desc[UR22][R22.64] ;  /* 0x000000161654b981 */ /* 0x000f62000c1e1b00 */
[----:B------:R-:W-:Y:S02]  /*1b60*/  @!P2 IADD3 R9, R9, R25, RZ ;  /* 0x000000190909a210 */ /* 0x000fe40007ffe0ff */
[----:B------:R-:W-:Y:S02]  /*1b70*/  @!P2 SHF.L.U32 R25, R8, 0x2, RZ ;  /* 0x000000020819a819 */ /* 0x000fe400000006ff */
[----:B------:R-:W-:Y:S02]  /*1b80*/  @!P0 MOV R16, R80 ;  /* 0x0000005000108202 */ /* 0x000fe40000000f00 */
[----:B------:R-:W-:-:S02]  /*1b90*/  @!P0 MOV R17, R79 ;  /* 0x0000004f00118202 */ /* 0x000fc40000000f00 */
[----:B------:R-:W-:Y:S02]  /*1ba0*/  ISETP.GT.U32.OR P5, PT, R0, 0x1bf, P5 ;  /* 0x000001bf0000780c */ /* 0x000fe40002fa4470 */
[----:B------:R-:W-:Y:S01]  /*1bb0*/  @!P3 IADD3.X R21, R28, R21, RZ, P6, !PT ;  /* 0x000000151c15b210 */ /* 0x000fe200037fe4ff */
[----:B------:R-:W-:Y:S01]  /*1bc0*/  @!P0 IMAD.WIDE.U32 R26, R26, R6, R16 ;  /* 0x000000061a1a8225 */ /* 0x000fe200078e0010 */
[----:B------:R-:W-:Y:S01]  /*1bd0*/  @!P2 SHF.L.U64.HI R28, R8, 0x2, R9 ;  /* 0x00000002081ca819 */ /* 0x000fe20000010209 */
[----:B------:R-:W0:Y:S01]  /*1be0*/  @!P4 LDC.64 R6, c[0x0][0x228] ;  /* 0x00008a00ff06cb82 */ /* 0x000e220000000a00 */
[----:B------:R-:W-:Y:S01]  /*1bf0*/  @!P2 IADD3 R18, P6, R25, R18, RZ ;  /* 0x000000121912a210 */ /* 0x000fe20007fde0ff */
[----:B-1----:R-:W-:Y:S01]  /*1c00*/  @!P4 IMAD R30, R30, R4, RZ ;  /* 0x000000041e1ec224 */ /* 0x002fe200078e02ff */
[----:B------:R-:W-:Y:S01]  /*1c10*/  @!P0 IADD3 R27, R27, R29, RZ ;  /* 0x0000001d1b1b8210 */ /* 0x000fe20007ffe0ff */
[----:B------:R-:W5:Y:S01]  /*1c20*/  @!P3 LDG.E.64 R48, desc[UR22][R20.64] ;  /* 0x000000161430b981 */ /* 0x000f62000c1e1b00 */
[----:B------:R-:W-:-:S03]  /*1c30*/  @!P2 IADD3.X R19, R28, R19, RZ, P6, !PT ;  /* 0x000000131c13a210 */ /* 0x000fc600037fe4ff */
[----:B------:R-:W1:Y:S01]  /*1c40*/  @!P4 LDC.64 R8, c[0x0][0x230] ;  /* 0x00008c00ff08cb82 */ /* 0x000e620000000a00 */
[----:B---3--:R-:W-:Y:S01]  /*1c50*/  @!P2 IADD3 R14, P6, R25, R14, RZ ;  /* 0x0000000e190ea210 */ /* 0x008fe20007fde0ff */
[----:B------:R-:W-:Y:S01]  /*1c60*/  @!P4 IMAD R29, R3, R5, R30 ;  /* 0x00000005031dc224 */ /* 0x000fe200078e021e */
[----:B------:R-:W-:Y:S01]  /*1c70*/  @!P0 SHF.L.U32 R25, R26, 0x2, RZ ;  /* 0x000000021a198819 */ /* 0x000fe200000006ff */
[----:B------:R3:W5:Y:S01]  /*1c80*/  @!P2 LDG.E.64 R62, desc[UR22][R18.64] ;  /* 0x00000016123ea981 */ /* 0x000762000c1e1b00 */
[----:B------:R-:W-:Y:S02]  /*1c90*/  @!P2 IADD3.X R15, R28, R15, RZ, P6, !PT ;  /* 0x0000000f1c0fa210 */ /* 0x000fe400037fe4ff */
[----:B------:R-:W-:Y:S01]  /*1ca0*/  @!P0 SHF.L.U64.HI R28, R26, 0x2, R27 ;  /* 0x000000021a1c8819 */ /* 0x000fe2000001021b */
[----:B------:R-:W0:Y:S01]  /*1cb0*/  @!P5 LDC.64 R16, c[0x0][0x288] ;  /* 0x0000a200ff10db82 */ /* 0x000e220000000a00 */
[----:B------:R-:W-:Y:S01]  /*1cc0*/  @!P4 MOV R26, R80 ;  /* 0x00000050001ac202 */ /* 0x000fe20000000f00 */
[----:B------:R2:W5:Y:S01]  /*1cd0*/  @!P2 LDG.E.64 R46, desc[UR22][R14.64] ;  /* 0x000000160e2ea981 */ /* 0x000562000c1e1b00 */
[----:B------:R-:W-:-:S02]  /*1ce0*/  @!P4 MOV R27, R79 ;  /* 0x0000004f001bc202 */ /* 0x000fc40000000f00 */
[----:B----4-:R-:W-:Y:S01]  /*1cf0*/  @!P0 IADD3 R10, P6, R25, R10, RZ ;  /* 0x0000000a190a8210 */ /* 0x010fe20007fde0ff */
[----:B------:R-:W-:-:S03]  /*1d00*/  @!P4 IMAD.WIDE.U32 R4, R3, R4, R26 ;  /* 0x000000040304c225 */ /* 0x000fc600078e001a */
[----:B------:R-:W-:Y:S01]  /*1d10*/  @!P0 IADD3.X R11, R28, R11, RZ, P6, !PT ;  /* 0x0000000b1c0b8210 */ /* 0x000fe200037fe4ff */
[----:B---3--:R-:W3:Y:S01]  /*1d20*/  @!P5 LDC.64 R18, c[0x0][0x228] ;  /* 0x00008a00ff12db82 */ /* 0x008ee20000000a00 */
[----:B--2---:R-:W-:Y:S02]  /*1d30*/  @!P0 IADD3 R12, P6, R25, R12, RZ ;  /* 0x0000000c190c8210 */ /* 0x004fe40007fde0ff */
[----:B------:R-:W-:Y:S01]  /*1d40*/  @!P4 IADD3 R5, R5, R29, RZ ;  /* 0x0000001d0505c210 */ /* 0x000fe20007ffe0ff */
[----:B------:R2:W5:Y:S01]  /*1d50*/  @!P0 LDG.E.64 R60, desc[UR22][R10.64] ;  /* 0x000000160a3c8981 */ /* 0x000562000c1e1b00 */
[----:B------:R-:W-:Y:S02]  /*1d60*/  @!P4 SHF.L.U32 R3, R4, 0x2, RZ ;  /* 0x000000020403c819 */ /* 0x000fe400000006ff */
[----:B------:R-:W-:Y:S01]  /*1d70*/  @!P0 IADD3.X R13, R28, R13, RZ, P6, !PT ;  /* 0x0000000d1c0d8210 */ /* 0x000fe200037fe4ff */
[----:B------:R-:W4:Y:S01]  /*1d80*/  @!P5 LDC.64 R14, c[0x0][0x230] ;  /* 0x00008c00ff0edb82 */ /* 0x000f220000000a00 */
[----:B------:R-:W-:-:S02]  /*1d90*/  @!P4 SHF.L.U64.HI R4, R4, 0x2, R5 ;  /* 0x000000020404c819 */ /* 0x000fc40000010205 */
[C---:B-1----:R-:W-:Y:S02]  /*1da0*/  @!P4 IADD3 R8, P6, R3.reuse, R8, RZ ;  /* 0x000000080308c210 */ /* 0x042fe40007fde0ff */
[----:B------:R-:W-:Y:S01]  /*1db0*/  CS2R R28, SRZ ;  /* 0x00000000001c7805 */ /* 0x000fe2000001ff00 */
[----:B------:R-:W5:Y:S01]  /*1dc0*/  @!P0 LDG.E.64 R44, desc[UR22][R12.64] ;  /* 0x000000160c2c8981 */ /* 0x000f62000c1e1b00 */
[C---:B------:R-:W-:Y:S02]  /*1dd0*/  @!P4 IADD3.X R9, R4.reuse, R9, RZ, P6, !PT ;  /* 0x000000090409c210 */ /* 0x040fe400037fe4ff */
[----:B0-----:R-:W-:Y:S01]  /*1de0*/  @!P4 IADD3 R6, P6, R3, R6, RZ ;  /* 0x000000060306c210 */ /* 0x001fe20007fde0ff */
[----:B------:R-:W-:Y:S01]  /*1df0*/  @!P5 IMAD R3, R31, R16, RZ ;  /* 0x000000101f03d224 */ /* 0x000fe200078e02ff */
[----:B------:R-:W-:Y:S01]  /*1e00*/  @!P5 MOV R5, R79 ;  /* 0x0000004f0005d202 */ /* 0x000fe20000000f00 */
[----:B------:R0:W5:Y:S01]  /*1e10*/  @!P4 LDG.E.64 R58, desc[UR22][R8.64] ;  /* 0x00000016083ac981 */ /* 0x000162000c1e1b00 */
[----:B------:R-:W-:-:S02]  /*1e20*/  @!P4 IADD3.X R7, R4, R7, RZ, P6, !PT ;  /* 0x000000070407c210 */ /* 0x000fc400037fe4ff */
[----:B------:R-:W-:Y:S01]  /*1e30*/  @!P5 MOV R4, R80 ;  /* 0x000000500004d202 */ /* 0x000fe20000000f00 */
[C---:B------:R-:W-:Y:S02]  /*1e40*/  @!P5 IMAD R3, R24.reuse, R17, R3 ;  /* 0x000000111803d224 */ /* 0x040fe400078e0203 */
[----:B------:R1:W5:Y:S02]  /*1e50*/  @!P4 LDG.E.64 R42, desc[UR22][R6.64] ;  /* 0x00000016062ac981 */ /* 0x000364000c1e1b00 */
[----:B------:R-:W-:-:S05]  /*1e60*/  @!P5 IMAD.WIDE.U32 R4, R24, R16, R4 ;  /* 0x000000101804d225 */ /* 0x000fca00078e0004 */
[----:B------:R-:W-:Y:S02]  /*1e70*/  @!P5 IADD3 R3, R5, R3, RZ ;  /* 0x000000030503d210 */ /* 0x000fe40007ffe0ff */
[C---:B------:R-:W-:Y:S02]  /*1e80*/  @!P5 SHF.L.U32 R23, R4.reuse, 0x2, RZ ;  /* 0x000000020417d819 */ /* 0x040fe400000006ff */
[----:B------:R-:W-:Y:S02]  /*1e90*/  @!P5 SHF.L.U64.HI R24, R4, 0x2, R3 ;  /* 0x000000020418d819 */ /* 0x000fe40000010203 */
[----:B----4-:R-:W-:-:S04]  /*1ea0*/  @!P5 IADD3 R14, P4, R23, R14, RZ ;  /* 0x0000000e170ed210 */ /* 0x010fc80007f9e0ff */
[----:B------:R-:W-:-:S05]  /*1eb0*/  @!P5 IADD3.X R15, R24, R15, RZ, P4, !PT ;  /* 0x0000000f180fd210 */ /* 0x000fca00027fe4ff */
[----:B------:R-:W4:Y:S01]  /*1ec0*/  @!P5 LDG.E.64 R28, desc[UR22][R14.64] ;  /* 0x000000160e1cd981 */ /* 0x000f22000c1e1b00 */
[----:B------:R-:W-:-:S04]  /*1ed0*/  IADD3 R17, R2, 0xe0, RZ ;  /* 0x000000e002117810 */ /* 0x000fc80007ffe0ff */
[----:B------:R-:W-:Y:S02]  /*1ee0*/  ISETP.GE.U32.AND P3, PT, R17, UR18, PT ;  /* 0x0000001211007c0c */ /* 0x000fe4000bf66070 */
[----:B------:R-:W-:-:S04]  /*1ef0*/  SHF.R.S32.HI R25, RZ, 0x1f, R17 ;  /* 0x0000001fff197819 */ /* 0x000fc80000011411 */
[----:B------:R-:W-:-:S04]  /*1f00*/  ISETP.GE.AND.EX P3, PT, R25, UR19, PT, P3 ;  /* 0x0000001319007c0c */ /* 0x000fc8000bf66330 */
[----:B------:R-:W-:-:S13]  /*1f10*/  ISETP.GT.U32.OR P3, PT, R0, 0x1bf, P3 ;  /* 0x000001bf0000780c */ /* 0x000fda0001f64470 */
[----:B------:R-:W1:Y:S08]  /*1f20*/  @!P3 LDC.64 R4, c[0x0][0x288] ;  /* 0x0000a200ff04bb82 */ /* 0x000e700000000a00 */
[----:B--2---:R-:W2:Y:S01]  /*1f30*/  @!P3 LDC.64 R10, c[0x0][0x230] ;  /* 0x00008c00ff0abb82 */ /* 0x004ea20000000a00 */
[----:B0-----:R-:W-:Y:S02]  /*1f40*/  @!P3 MOV R8, R80 ;  /* 0x000000500008b202 */ /* 0x001fe40000000f00 */
[----:B------:R-:W-:-:S02]  /*1f50*/  @!P3 MOV R9, R79 ;  /* 0x0000004f0009b202 */ /* 0x000fc40000000f00 */
[----:B---3--:R-:W-:Y:S01]  /*1f60*/  @!P5 IADD3 R18, P6, R23, R18, RZ ;  /* 0x000000121712d210 */ /* 0x008fe20007fde0ff */
[----:B------:R-:W-:Y:S01]  /*1f70*/  STL [R1+0xa8], R104 ;  /* 0x0000a86801007387 */ /* 0x000fe20000100800 */
[----:B------:R-:W-:Y:S01]  /*1f80*/  IADD3 R16, R2, 0xe8, RZ ;  /* 0x000000e802107810 */ /* 0x000fe20007ffe0ff */
[----:B-1----:R-:W0:Y:S01]  /*1f90*/  @!P3 LDC.64 R6, c[0x0][0x228] ;  /* 0x00008a00ff06bb82 */ /* 0x002e220000000a00 */
[----:B------:R-:W-:-:S04]  /*1fa0*/  @!P3 IMAD R12, R25, R4, RZ ;  /* 0x00000004190cb224 */ /* 0x000fc800078e02ff */
[C---:B------:R-:W-:Y:S02]  /*1fb0*/  @!P3 IMAD R23, R17.reuse, R5, R12 ;  /* 0x000000051117b224 */ /* 0x040fe400078e020c */
[----:B------:R-:W-:Y:S01]  /*1fc0*/  @!P3 IMAD.WIDE.U32 R4, R17, R4, R8 ;  /* 0x000000041104b225 */ /* 0x000fe200078e0008 */
[----:B------:R-:W-:Y:S01]  /*1fd0*/  STL [R1+0xa4], R105 ;  /* 0x0000a46901007387 */ /* 0x000fe20000100800 */
[----:B------:R-:W-:-:S03]  /*1fe0*/  @!P5 IADD3.X R19, R24, R19, RZ, P6, !PT ;  /* 0x000000131813d210 */ /* 0x000fc600037fe4ff */
[----:B------:R-:W-:Y:S02]  /*1ff0*/  @!P3 IADD3 R5, R5, R23, RZ ;  /* 0x000000170505b210 */ /* 0x000fe40007ffe0ff */
[C---:B------:R-:W-:Y:S01]  /*2000*/  @!P3 SHF.L.U32 R17, R4.reuse, 0x2, RZ ;  /* 0x000000020411b819 */ /* 0x040fe200000006ff */
[----:B------:R-:W-:Y:S01]  /*2010*/  STL.64 [R1+0xb0], R76 ;  /* 0x0000b04c01007387 */ /* 0x000fe20000100a00 */
[----:B------:R-:W-:Y:S02]  /*2020*/  @!P3 SHF.L.U64.HI R24, R4, 0x2, R5 ;  /* 0x000000020418b819 */ /* 0x000fe40000010205 */
[----:B--2---:R-:W-:Y:S01]  /*2030*/  @!P3 IADD3 R10, P6, R17, R10, RZ ;  /* 0x0000000a110ab210 */ /* 0x004fe20007fde0ff */
[----:B------:R-:W-:Y:S04]  /*2040*/  STL.64 [R1+0xb8], R102 ;  /* 0x0000b86601007387 */ /* 0x000fe80000100a00 */
[----:B------:R-:W-:Y:S01]  /*2050*/  STL.64 [R1+0xc0], R74 ;  /* 0x0000c04a01007387 */ /* 0x000fe20000100a00 */
[----:B------:R-:W-:-:S02]  /*2060*/  @!P3 IADD3.X R11, R24, R11, RZ, P6, !PT ;  /* 0x0000000b180bb210 */ /* 0x000fc400037fe4ff */
[----:B------:R-:W-:Y:S01]  /*2070*/  ISETP.GE.U32.AND P2, PT, R16, UR18, PT ;  /* 0x0000001210007c0c */ /* 0x000fe2000bf46070 */
[----:B------:R-:W5:Y:S04]  /*2080*/  @!P5 LDG.E.64 R40, desc[UR22][R18.64] ;  /* 0x000000161228d981 */ /* 0x000f68000c1e1b00 */
[----:B----4-:R1:W-:Y:S02]  /*2090*/  STL.64 [R1+0x50], R28 ;  /* 0x0000501c01007387 */ /* 0x0103e40000100a00 */
[----:B-1----:R-:W-:-:S06]  /*20a0*/  CS2R R28, SRZ ;  /* 0x00000000001c7805 */ /* 0x002fcc000001ff00 */
[----:B------:R-:W2:Y:S01]  /*20b0*/  @!P3 LDG.E.64 R28, desc[UR22][R10.64] ;  /* 0x000000160a1cb981 */ /* 0x000ea2000c1e1b00 */
[----:B------:R-:W-:-:S04]  /*20c0*/  SHF.R.S32.HI R27, RZ, 0x1f, R16 ;  /* 0x0000001fff1b7819 */ /* 0x000fc80000011410 */
[----:B------:R-:W-:-:S04]  /*20d0*/  ISETP.GE.AND.EX P2, PT, R27, UR19, PT, P2 ;  /* 0x000000131b007c0c */ /* 0x000fc8000bf46320 */
[----:B------:R-:W-:-:S13]  /*20e0*/  ISETP.GT.U32.OR P2, PT, R0, 0x1bf, P2 ;  /* 0x000001bf0000780c */ /* 0x000fda0001744470 */
[----:B------:R-:W1:Y:S08]  /*20f0*/  @!P2 LDC.64 R20, c[0x0][0x288] ;  /* 0x0000a200ff14ab82 */ /* 0x000e700000000a00 */
[----:B------:R-:W3:Y:S01]  /*2100*/  @!P2 LDC.64 R4, c[0x0][0x230] ;  /* 0x00008c00ff04ab82 */ /* 0x000ee20000000a00 */
[----:B------:R-:W-:Y:S01]  /*2110*/  @!P2 MOV R9, R79 ;  /* 0x0000004f0009a202 */ /* 0x000fe20000000f00 */
[----:B-1----:R-:W-:-:S04]  /*2120*/  @!P2 IMAD R8, R27, R20, RZ ;  /* 0x000000141b08a224 */ /* 0x002fc800078e02ff */
[----:B------:R-:W-:Y:S01]  /*2130*/  @!P2 IMAD R23, R16, R21, R8 ;  /* 0x000000151017a224 */ /* 0x000fe200078e0208 */
[----:B------:R-:W-:-:S05]  /*2140*/  @!P2 MOV R8, R80 ;  /* 0x000000500008a202 */ /* 0x000fca0000000f00 */
[----:B------:R-:W-:Y:S01]  /*2150*/  @!P2 IMAD.WIDE.U32 R20, R16, R20, R8 ;  /* 0x000000141014a225 */ /* 0x000fe200078e0008 */
[----:B0-----:R-:W-:Y:S01]  /*2160*/  @!P3 IADD3 R6, P6, R17, R6, RZ ;  /* 0x000000061106b210 */ /* 0x001fe20007fde0ff */
[----:B------:R-:W0:Y:S03]  /*2170*/  @!P2 LDC.64 R8, c[0x0][0x228] ;  /* 0x00008a00ff08ab82 */ /* 0x000e260000000a00 */
[----:B------:R-:W-:Y:S02]  /*2180*/  @!P2 IADD3 R23, R21, R23, RZ ;  /* 0x000000171517a210 */ /* 0x000fe40007ffe0ff */
[----:B------:R-:W-:Y:S02]  /*2190*/  @!P2 SHF.L.U32 R21, R20, 0x2, RZ ;  /* 0x000000021415a819 */ /* 0x000fe400000006ff */
[----:B------:R-:W-:Y:S02]  /*21a0*/  @!P3 IADD3.X R7, R24, R7, RZ, P6, !PT ;  /* 0x000000071807b210 */ /* 0x000fe400037fe4ff */
[----:B------:R-:W-:-:S02]  /*21b0*/  @!P2 SHF.L.U64.HI R20, R20, 0x2, R23 ;  /* 0x000000021414a819 */ /* 0x000fc40000010217 */
[----:B---3--:R-:W-:Y:S01]  /*21c0*/  @!P2 IADD3 R4, P6, R21, R4, RZ ;  /* 0x000000041504a210 */ /* 0x008fe20007fde0ff */
[----:B------:R1:W5:Y:S03]  /*21d0*/  @!P3 LDG.E.64 R38, desc[UR22][R6.64] ;  /* 0x000000160626b981 */ /* 0x000366000c1e1b00 */
[----:B------:R-:W-:Y:S02]  /*21e0*/  @!P2 IADD3.X R5, R20, R5, RZ, P6, !PT ;  /* 0x000000051405a210 */ /* 0x000fe400037fe4ff */
[----:B------:R-:W-:-:S04]  /*21f0*/  IADD3 R3, R2, 0xf0, RZ ;  /* 0x000000f002037810 */ /* 0x000fc80007ffe0ff */
[----:B------:R-:W-:Y:S02]  /*2200*/  ISETP.GE.U32.AND P0, PT, R3, UR18, PT ;  /* 0x0000001203007c0c */ /* 0x000fe4000bf06070 */
[----:B------:R-:W-:-:S04]  /*2210*/  SHF.R.S32.HI R26, RZ, 0x1f, R3 ;  /* 0x0000001fff1a7819 */ /* 0x000fc80000011403 */
[----:B------:R-:W-:-:S04]  /*2220*/  ISETP.GE.AND.EX P0, PT, R26, UR19, PT, P0 ;  /* 0x000000131a007c0c */ /* 0x000fc8000bf06300 */
[----:B------:R-:W-:Y:S02]  /*2230*/  ISETP.GT.U32.OR P0, PT, R0, 0x1bf, P0 ;  /* 0x000001bf0000780c */ /* 0x000fe40000704470 */
[----:B------:R-:W-:-:S11]  /*2240*/  IADD3 R22, R2, 0xb0, RZ ;  /* 0x000000b002167810 */ /* 0x000fd60007ffe0ff */
[----:B------:R-:W3:Y:S01]  /*2250*/  @!P0 LDC.64 R12, c[0x0][0x288] ;  /* 0x0000a200ff0c8b82 */ /* 0x000ee20000000a00 */
[----:B--2---:R2:W-:Y:S02]  /*2260*/  STL.64 [R1+0x60], R28 ;  /* 0x0000601c01007387 */ /* 0x0045e40000100a00 */
[----:B--2---:R-:W-:-:S06]  /*2270*/  CS2R R28, SRZ ;  /* 0x00000000001c7805 */ /* 0x004fcc000001ff00 */
[----:B------:R2:W4:Y:S01]  /*2280*/  @!P2 LDG.E.64 R28, desc[UR22][R4.64] ;  /* 0x00000016041ca981 */ /* 0x000522000c1e1b00 */
[----:B------:R-:W-:Y:S02]  /*2290*/  ISETP.GE.U32.AND P4, PT, R22, UR18, PT ;  /* 0x0000001216007c0c */ /* 0x000fe4000bf86070 */
[----:B------:R-:W-:-:S04]  /*22a0*/  SHF.R.S32.HI R25, RZ, 0x1f, R22 ;  /* 0x0000001fff197819 */ /* 0x000fc80000011416 */
[----:B------:R-:W-:-:S04]  /*22b0*/  ISETP.GE.AND.EX P4, PT, R25, UR19, PT, P4 ;  /* 0x0000001319007c0c */ /* 0x000fc8000bf86340 */
[----:B------:R-:W-:Y:S01]  /*22c0*/  ISETP.GT.U32.OR P4, PT, R0, 0x1bf, P4 ;  /* 0x000001bf0000780c */ /* 0x000fe20002784470 */
[----:B---3--:R-:W-:Y:S01]  /*22d0*/  @!P0 IMAD R24, R26, R12, RZ ;  /* 0x0000000c1a188224 */ /* 0x008fe200078e02ff */
[----:B------:R-:W-:-:S04]  /*22e0*/  IADD3 R26, R2, 0x8, RZ ;  /* 0x00000008021a7810 */ /* 0x000fc80007ffe0ff */
[----:B------:R-:W-:Y:S02]  /*22f0*/  SHF.R.S32.HI R27, RZ, 0x1f, R26 ;  /* 0x0000001fff1b7819 */ /* 0x000fe4000001141a */
[----:B------:R-:W-:-:S05]  /*2300*/  ISETP.GE.U32.AND P5, PT, R26, UR18, PT ;  /* 0x000000121a007c0c */ /* 0x000fca000bfa6070 */
[----:B------:R-:W3:Y:S01]  /*2310*/  @!P4 LDC.64 R16, c[0x0][0x288] ;  /* 0x0000a200ff10cb82 */ /* 0x000ee20000000a00 */
[----:B------:R-:W-:Y:S02]  /*2320*/  ISETP.GE.AND.EX P5, PT, R27, UR19, PT, P5 ;  /* 0x000000131b007c0c */ /* 0x000fe4000bfa6350 */
[----:B------:R-:W-:Y:S02]  /*2330*/  @!P0 MOV R14, R80 ;  /* 0x00000050000e8202 */ /* 0x000fe40000000f00 */
[----:B------:R-:W-:Y:S02]  /*2340*/  @!P0 MOV R15, R79 ;  /* 0x0000004f000f8202 */ /* 0x000fe40000000f00 */
[----:B------:R-:W-:Y:S01]  /*2350*/  ISETP.GT.U32.OR P5, PT, R0, 0x1bf, P5 ;  /* 0x000001bf0000780c */ /* 0x000fe20002fa4470 */
[----:B------:R-:W-:Y:S01]  /*2360*/  @!P0 IMAD R23, R3, R13, R24 ;  /* 0x0000000d03178224 */ /* 0x000fe200078e0218 */
[----:B0-----:R-:W-:Y:S01]  /*2370*/  @!P2 IADD3 R8, P6, R21, R8, RZ ;  /* 0x000000081508a210 */ /* 0x001fe20007fde0ff */
[----:B------:R-:W-:Y:S01]  /*2380*/  @!P0 IMAD.WIDE.U32 R12, R3, R12, R14 ;  /* 0x0000000c030c8225 */ /* 0x000fe200078e000e */
[----:B-1----:R-:W-:Y:S01]  /*2390*/  @!P4 MOV R6, R80 ;  /* 0x000000500006c202 */ /* 0x002fe20000000f00 */
[----:B------:R-:W0:Y:S03]  /*23a0*/  @!P0 LDC.64 R14, c[0x0][0x228] ;  /* 0x00008a00ff0e8b82 */ /* 0x000e260000000a00 */
[----:B------:R-:W-:-:S02]  /*23b0*/  @!P0 IADD3 R3, R13, R23, RZ ;  /* 0x000000170d038210 */ /* 0x000fc40007ffe0ff */
[C---:B------:R-:W-:Y:S02]  /*23c0*/  @!P0 SHF.L.U32 R19, R12.reuse, 0x2, RZ ;  /* 0x000000020c138819 */ /* 0x040fe400000006ff */
[----:B------:R-:W-:Y:S01]  /*23d0*/  @!P0 SHF.L.U64.HI R3, R12, 0x2, R3 ;  /* 0x000000020c038819 */ /* 0x000fe20000010203 */
[----:B------:R-:W1:Y:S01]  /*23e0*/  @!P4 LDC.64 R10, c[0x0][0x228] ;  /* 0x00008a00ff0acb82 */ /* 0x000e620000000a00 */
[----:B------:R-:W-:Y:S02]  /*23f0*/  @!P2 IADD3.X R9, R20, R9, RZ, P6, !PT ;  /* 0x000000091409a210 */ /* 0x000fe400037fe4ff */
[----:B------:R-:W-:Y:S01]  /*2400*/  @!P4 MOV R7, R79 ;  /* 0x0000004f0007c202 */ /* 0x000fe20000000f00 */
[----:B---3--:R-:W-:Y:S02]  /*2410*/  @!P4 IMAD R18, R25, R16, RZ ;  /* 0x000000101912c224 */ /* 0x008fe400078e02ff */
[----:B------:R3:W5:Y:S02]  /*2420*/  @!P2 LDG.E.64 R36, desc[UR22][R8.64] ;  /* 0x000000160824a981 */ /* 0x000764000c1e1b00 */
[----:B------:R-:W2:Y:S01]  /*2430*/  @!P5 LDC.64 R12, c[0x0][0x288] ;  /* 0x0000a200ff0cdb82 */ /* 0x000ea20000000a00 */
[----:B------:R-:W-:-:S07]  /*2440*/  @!P4 IMAD R18, R22, R17, R18 ;  /* 0x000000111612c224 */ /* 0x000fce00078e0212 */
[----:B------:R-:W3:Y:S01]  /*2450*/  @!P0 LDC.64 R20, c[0x0][0x230] ;  /* 0x00008c00ff148b82 */ /* 0x000ee20000000a00 */
[----:B------:R-:W-:-:S07]  /*2460*/  @!P4 IMAD.WIDE.U32 R16, R22, R16, R6 ;  /* 0x000000101610c225 */ /* 0x000fce00078e0006 */
[----:B------:R-:W1:Y:S01]  /*2470*/  @!P4 LDC.64 R6, c[0x0][0x230] ;  /* 0x00008c00ff06cb82 */ /* 0x000e620000000a00 */
[----:B------:R-:W-:Y:S02]  /*2480*/  @!P4 IADD3 R18, R17, R18, RZ ;  /* 0x000000121112c210 */ /* 0x000fe40007ffe0ff */
[----:B0-----:R-:W-:Y:S01]  /*2490*/  @!P0 IADD3 R14, P6, R19, R14, RZ ;  /* 0x0000000e130e8210 */ /* 0x001fe20007fde0ff */
[----:B--2---:R-:W-:Y:S01]  /*24a0*/  @!P5 IMAD R17, R27, R12, RZ ;  /* 0x0000000c1b11d224 */ /* 0x004fe200078e02ff */
[----:B------:R-:W-:-:S03]  /*24b0*/  @!P4 SHF.L.U64.HI R18, R16, 0x2, R18 ;  /* 0x000000021012c819 */ /* 0x000fc60000010212 */
[----:B------:R-:W0:Y:S01]  /*24c0*/  @!P5 LDC.64 R4, c[0x0][0x230] ;  /* 0x00008c00ff04db82 */ /* 0x000e220000000a00 */
[----:B------:R-:W-:Y:S01]  /*24d0*/  @!P5 IMAD R13, R26, R13, R17 ;  /* 0x0000000d1a0dd224 */ /* 0x000fe200078e0211 */
[----:B------:R-:W-:Y:S02]  /*24e0*/  @!P5 MOV R17, R79 ;  /* 0x0000004f0011d202 */ /* 0x000fe40000000f00 */
[----:B---3--:R-:W-:Y:S02]  /*24f0*/  @!P0 IADD3 R20, P2, R19, R20, RZ ;  /* 0x0000001413148210 */ /* 0x008fe40007f5e0ff */
[----:B------:R-:W-:Y:S02]  /*2500*/  @!P4 SHF.L.U32 R19, R16, 0x2, RZ ;  /* 0x000000021013c819 */ /* 0x000fe400000006ff */
[----:B------:R-:W2:Y:S01]  /*2510*/  @!P5 LDC.64 R8, c[0x0][0x228] ;  /* 0x00008a00ff08db82 */ /* 0x000ea20000000a00 */
[----:B------:R-:W-:Y:S02]  /*2520*/  @!P5 MOV R16, R80 ;  /* 0x000000500010d202 */ /* 0x000fe40000000f00 */
[----:B------:R-:W-:-:S02]  /*2530*/  @!P0 IADD3.X R21, R3, R21, RZ, P2, !PT ;  /* 0x0000001503158210 */ /* 0x000fc400017fe4ff */
[----:B-1----:R-:W-:Y:S01]  /*2540*/  @!P4 IADD3 R6, P2, R19, R6, RZ ;  /* 0x000000061306c210 */ /* 0x002fe20007f5e0ff */
[----:B------:R-:W-:Y:S01]  /*2550*/  @!P5 IMAD.WIDE.U32 R16, R26, R12, R16 ;  /* 0x0000000c1a10d225 */ /* 0x000fe200078e0010 */
[----:B------:R-:W-:Y:S02]  /*2560*/  IADD3 R26, R2, 0x18, RZ ;  /* 0x00000018021a7810 */ /* 0x000fe40007ffe0ff */
[----:B------:R-:W-:Y:S02]  /*2570*/  @!P4 IADD3.X R7, R18, R7, RZ, P2, !PT ;  /* 0x000000071207c210 */ /* 0x000fe400017fe4ff */
[----:B------:R-:W-:Y:S02]  /*2580*/  SHF.R.S32.HI R27, RZ, 0x1f, R26 ;  /* 0x0000001fff1b7819 */ /* 0x000fe4000001141a */
[----:B------:R-:W-:Y:S01]  /*2590*/  ISETP.GE.U32.AND P2, PT, R26, UR18, PT ;  /* 0x000000121a007c0c */ /* 0x000fe2000bf46070 */
[----:B------:R1:W5:Y:S03]  /*25a0*/  @!P4 LDG.E.64 R56, desc[UR22][R6.64] ;  /* 0x000000160638c981 */ /* 0x000366000c1e1b00 */
[----:B------:R-:W-:-:S04]  /*25b0*/  ISETP.GE.AND.EX P2, PT, R27, UR19, PT, P2 ;  /* 0x000000131b007c0c */ /* 0x000fc8000bf46320 */
[----:B------:R-:W-:Y:S02]  /*25c0*/  ISETP.GT.U32.OR P2, PT, R0, 0x1bf, P2 ;  /* 0x000001bf0000780c */ /* 0x000fe40001744470 */
[----:B------:R-:W-:Y:S02]  /*25d0*/  @!P0 IADD3.X R15, R3, R15, RZ, P6, !PT ;  /* 0x0000000f030f8210 */ /* 0x000fe400037fe4ff */
[----:B------:R-:W-:-:S04]  /*25e0*/  @!P4 IADD3 R10, P6, R19, R10, RZ ;  /* 0x0000000a130ac210 */ /* 0x000fc80007fde0ff */
[----:B------:R-:W-:-:S05]  /*25f0*/  @!P4 IADD3.X R11, R18, R11, RZ, P6, !PT ;  /* 0x0000000b120bc210 */ /* 0x000fca00037fe4ff */
[----:B------:R-:W3:Y:S01]  /*2600*/  @!P2 LDC.64 R18, c[0x0][0x288] ;  /* 0x0000a200ff12ab82 */ /* 0x000ee20000000a00 */
[----:B------:R-:W-:Y:S02]  /*2610*/  @!P5 IADD3 R13, R17, R13, RZ ;  /* 0x0000000d110dd210 */ /* 0x000fe40007ffe0ff */
[C---:B------:R-:W-:Y:S02]  /*2620*/  @!P5 SHF.L.U32 R3, R16.reuse, 0x2, RZ ;  /* 0x000000021003d819 */ /* 0x040fe400000006ff */
[----:B-1----:R-:W-:Y:S02]  /*2630*/  @!P2 MOV R6, R80 ;  /* 0x000000500006a202 */ /* 0x002fe40000000f00 */
[----:B------:R-:W-:Y:S02]  /*2640*/  @!P2 MOV R7, R79 ;  /* 0x0000004f0007a202 */ /* 0x000fe40000000f00 */
[----:B------:R-:W-:Y:S02]  /*2650*/  @!P5 SHF.L.U64.HI R16, R16, 0x2, R13 ;  /* 0x000000021010d819 */ /* 0x000fe4000001020d */
[----:B0-----:R-:W-:-:S04]  /*2660*/  @!P5 IADD3 R4, P6, R3, R4, RZ ;  /* 0x000000040304d210 */ /* 0x001fc80007fde0ff */
[----:B------:R-:W-:Y:S01]  /*2670*/  @!P5 IADD3.X R5, R16, R5, RZ, P6, !PT ;  /* 0x000000051005d210 */ /* 0x000fe200037fe4ff */
[----:B----4-:R0:W-:Y:S02]  /*2680*/  STL.64 [R1+0x90], R28 ;  /* 0x0000901c01007387 */ /* 0x0101e40000100a00 */
[----:B0-----:R-:W-:-:S06]  /*2690*/  CS2R R28, SRZ ;  /* 0x00000000001c7805 */ /* 0x001fcc000001ff00 */
[----:B------:R3:W4:Y:S02]  /*26a0*/  @!P0 LDG.E.64 R28, desc[UR22][R20.64] ;  /* 0x00000016141c8981 */ /* 0x000724000c1e1b00 */
[----:B---3--:R-:W-:-:S04]  /*26b0*/  @!P2 IMAD R20, R27, R18, RZ ;  /* 0x000000121b14a224 */ /* 0x008fc800078e02ff */
[C---:B------:R-:W-:Y:S02]  /*26c0*/  @!P2 IMAD R20, R26.reuse, R19, R20 ;  /* 0x000000131a14a224 */ /* 0x040fe400078e0214 */
[----:B------:R-:W-:Y:S01]  /*26d0*/  @!P2 IMAD.WIDE.U32 R18, R26, R18, R6 ;  /* 0x000000121a12a225 */ /* 0x000fe200078e0006 */
[----:B------:R-:W-:Y:S02]  /*26e0*/  CS2R R26, SRZ ;  /* 0x00000000001a7805 */ /* 0x000fe4000001ff00 */
[----:B------:R-:W-:Y:S02]  /*26f0*/  IADD3 R25, R2, 0x10, RZ ;  /* 0x0000001002197810 */ /* 0x000fe40007ffe0ff */
[----:B------:R-:W-:Y:S02]  /*2700*/  CS2R R34, SRZ ;  /* 0x0000000000227805 */ /* 0x000fe4000001ff00 */
[----:B--2---:R-:W-:Y:S02]  /*2710*/  @!P5 IADD3 R8, P6, R3, R8, RZ ;  /* 0x000000080308d210 */ /* 0x004fe40007fde0ff */
[----:B------:R-:W-:-:S02]  /*2720*/  CS2R R32, SRZ ;  /* 0x0000000000207805 */ /* 0x000fc4000001ff00 */
[----:B------:R-:W-:Y:S01]  /*2730*/  IADD3 R102, R2, 0x28, RZ ;  /* 0x0000002802667810 */ /* 0x000fe20007ffe0ff */
[----:B------:R-:W2:Y:S01]  /*2740*/  @!P5 LDG.E.64 R26, desc[UR22][R4.64] ;  /* 0x00000016041ad981 */ /* 0x000ea2000c1e1b00 */
[----:B------:R-:W-:Y:S01]  /*2750*/  SHF.R.S32.HI R24, RZ, 0x1f, R25 ;  /* 0x0000001fff187819 */ /* 0x000fe20000011419 */
[----:B------:R-:W0:Y:S01]  /*2760*/  @!P2 LDC.64 R6, c[0x0][0x230] ;  /* 0x00008c00ff06ab82 */ /* 0x000e220000000a00 */
[----:B------:R-:W-:Y:S01]  /*2770*/  ISETP.GE.U32.AND P3, PT, R25, UR18, PT ;  /* 0x0000001219007c0c */ /* 0x000fe2000bf66070 */
[----:B------:R1:W5:Y:S03]  /*2780*/  @!P0 LDG.E.64 R34, desc[UR22][R14.64] ;  /* 0x000000160e228981 */ /* 0x000366000c1e1b00 */
[----:B------:R-:W-:Y:S01]  /*2790*/  ISETP.GE.AND.EX P3, PT, R24, UR19, PT, P3 ;  /* 0x0000001318007c0c */ /* 0x000fe2000bf66330 */
[----:B------:R3:W5:Y:S03]  /*27a0*/  @!P4 LDG.E.64 R32, desc[UR22][R10.64] ;  /* 0x000000160a20c981 */ /* 0x000766000c1e1b00 */
[----:B------:R-:W-:-:S02]  /*27b0*/  ISETP.GT.U32.OR P3, PT, R0, 0x1bf, P3 ;  /* 0x000001bf0000780c */ /* 0x000fc40001f64470 */
[----:B------:R-:W-:Y:S01]  /*27c0*/  @!P5 IADD3.X R9, R16, R9, RZ, P6, !PT ;  /* 0x000000091009d210 */ /* 0x000fe200037fe4ff */
[----:B-1----:R-:W1:Y:S10]  /*27d0*/  @!P2 LDC.64 R14, c[0x0][0x228] ;  /* 0x00008a00ff0eab82 */ /* 0x002e740000000a00 */
[----:B------:R-:W3:Y:S01]  /*27e0*/  @!P3 LDC.64 R22, c[0x0][0x288] ;  /* 0x0000a200ff16bb82 */ /* 0x000ee20000000a00 */
[----:B------:R-:W-:-:S07]  /*27f0*/  @!P3 MOV R13, R79 ;  /* 0x0000004f000db202 */ /* 0x000fce0000000f00 */
[----:B------:R-:W0:Y:S01]  /*2800*/  @!P3 LDC.64 R16, c[0x0][0x228] ;  /* 0x00008a00ff10bb82 */ /* 0x000e220000000a00 */
[----:B---3--:R-:W-:Y:S01]  /*2810*/  @!P3 IMAD R12, R24, R22, RZ ;  /* 0x00000016180cb224 */ /* 0x008fe200078e02ff */
[----:B------:R-:W-:-:S03]  /*2820*/  IADD3 R24, R2, 0x20, RZ ;  /* 0x0000002002187810 */ /* 0x000fc60007ffe0ff */
[----:B------:R-:W-:Y:S01]  /*2830*/  @!P3 IMAD R3, R25, R23, R12 ;  /* 0x000000171903b224 */ /* 0x000fe200078e020c */
[----:B------:R-:W-:Y:S02]  /*2840*/  @!P3 MOV R12, R80 ;  /* 0x00000050000cb202 */ /* 0x000fe40000000f00 */
[----:B------:R-:W-:-:S03]  /*2850*/  ISETP.GE.U32.AND P0, PT, R24, UR18, PT ;  /* 0x0000001218007c0c */ /* 0x000fc6000bf06070 */
[----:B------:R-:W-:Y:S01]  /*2860*/  @!P3 IMAD.WIDE.U32 R22, R25, R22, R12 ;  /* 0x000000161916b225 */ /* 0x000fe200078e000c */
[----:B------:R-:W-:Y:S01]  /*2870*/  SHF.R.S32.HI R25, RZ, 0x1f, R24 ;  /* 0x0000001fff197819 */ /* 0x000fe20000011418 */
[----:B------:R-:W3:Y:S03]  /*2880*/  @!P3 LDC.64 R12, c[0x0][0x230] ;  /* 0x00008c00ff0cbb82 */ /* 0x000ee60000000a00 */
[----:B------:R-:W-:-:S04]  /*2890*/  ISETP.GE.AND.EX P0, PT, R25, UR19, PT, P0 ;  /* 0x0000001319007c0c */ /* 0x000fc8000bf06300 */
[----:B------:R-:W-:Y:S02]  /*28a0*/  ISETP.GT.U32.OR P0, PT, R0, 0x1bf, P0 ;  /* 0x000001bf0000780c */ /* 0x000fe40000704470 */
[----:B------:R-:W-:Y:S02]  /*28b0*/  @!P3 IADD3 R3, R23, R3, RZ ;  /* 0x000000031703b210 */ /* 0x000fe40007ffe0ff */
[C---:B------:R-:W-:Y:S02]  /*28c0*/  @!P3 SHF.L.U32 R23, R22.reuse, 0x2, RZ ;  /* 0x000000021617b819 */ /* 0x040fe400000006ff */
[----:B------:R-:W-:Y:S02]  /*28d0*/  @!P3 SHF.L.U64.HI R3, R22, 0x2, R3 ;  /* 0x000000021603b819 */ /* 0x000fe40000010203 */
[----:B------:R-:W-:Y:S02]  /*28e0*/  SHF.R.S32.HI R22, RZ, 0x1f, R102 ;  /* 0x0000001fff167819 */ /* 0x000fe40000011466 */
[----:B------:R-:W-:-:S03]  /*28f0*/  ISETP.GE.U32.AND P4, PT, R102, UR18, PT ;  /* 0x0000001266007c0c */ /* 0x000fc6000bf86070 */
[----:B------:R-:W1:Y:S01]  /*2900*/  @!P0 LDC.64 R10, c[0x0][0x288] ;  /* 0x0000a200ff0a8b82 */ /* 0x000e620000000a00 */
[----:B------:R-:W-:Y:S02]  /*2910*/  ISETP.GE.AND.EX P4, PT, R22, UR19, PT, P4 ;  /* 0x0000001316007c0c */ /* 0x000fe4000bf86340 */
[----:B------:R-:W-:Y:S02]  /*2920*/  CS2R R30, SRZ ;  /* 0x00000000001e7805 */ /* 0x000fe4000001ff00 */
[----:B------:R-:W-:Y:S02]  /*2930*/  ISETP.GT.U32.OR P4, PT, R0, 0x1bf, P4 ;  /* 0x000001bf0000780c */ /* 0x000fe40002784470 */
[----:B---3--:R-:W-:Y:S02]  /*2940*/  @!P3 IADD3 R12, P6, R23, R12, RZ ;  /* 0x0000000c170cb210 */ /* 0x008fe40007fde0ff */
[----:B------:R-:W5:Y:S01]  /*2950*/  @!P5 LDG.E.64 R30, desc[UR22][R8.64] ;  /* 0x00000016081ed981 */ /* 0x000f62000c1e1b00 */
[----:B------:R-:W-:-:S02]  /*2960*/  SHF.R.S32.HI R82, RZ, 0x1f, R83 ;  /* 0x0000001fff527819 */ /* 0x000fc40000011453 */
[----:B------:R-:W-:Y:S02]  /*2970*/  @!P3 IADD3.X R13, R3, R13, RZ, P6, !PT ;  /* 0x0000000d030db210 */ /* 0x000fe400037fe4ff */
[----:B0-----:R-:W-:Y:S02]  /*2980*/  @!P3 IADD3 R16, P6, R23, R16, RZ ;  /* 0x000000101710b210 */ /* 0x001fe40007fde0ff */
[----:B------:R-:W-:Y:S01]  /*2990*/  ISETP.GE.U32.AND P5, PT, R83, UR18, PT ;  /* 0x0000001253007c0c */ /* 0x000fe2000bfa6070 */
[----:B------:R1:W5:Y:S01]  /*29a0*/  @!P3 LDG.E.64 R124, desc[UR22][R12.64] ;  /* 0x000000160c7cb981 */ /* 0x000362000c1e1b00 */
[----:B------:R-:W-:Y:S01]  /*29b0*/  @!P2 IADD3 R20, R19, R20, RZ ;  /* 0x000000141314a210 */ /* 0x000fe20007ffe0ff */
[----:B------:R-:W0:Y:S01]  /*29c0*/  @!P4 LDC.64 R4, c[0x0][0x288] ;  /* 0x0000a200ff04cb82 */ /* 0x000e220000000a00 */
[----:B------:R-:W-:Y:S02]  /*29d0*/  @!P2 SHF.L.U32 R19, R18, 0x2, RZ ;  /* 0x000000021213a819 */ /* 0x000fe400000006ff */
[----:B------:R-:W-:-:S02]  /*29e0*/  @!P3 IADD3.X R17, R3, R17, RZ, P6, !PT ;  /* 0x000000110311b210 */ /* 0x000fc400037fe4ff */
[----:B------:R-:W-:Y:S02]  /*29f0*/  ISETP.GE.AND.EX P5, PT, R82, UR19, PT, P5 ;  /* 0x0000001352007c0c */ /* 0x000fe4000bfa6350 */
[----:B------:R-:W-:Y:S02]  /*2a00*/  @!P2 SHF.L.U64.HI R3, R18, 0x2, R20 ;  /* 0x000000021203a819 */ /* 0x000fe40000010214 */
[----:B------:R-:W-:Y:S01]  /*2a10*/  @!P2 IADD3 R6, P6, R19, R6, RZ ;  /* 0x000000061306a210 */ /* 0x000fe20007fde0ff */
[----:B------:R-:W3:Y:S01]  /*2a20*/  @!P0 LDC.64 R20, c[0x0][0x230] ;  /* 0x00008c00ff148b82 */ /* 0x000ee20000000a00 */
[----:B------:R-:W-:Y:S02]  /*2a30*/  IADD3 R76, R2, 0x38, RZ ;  /* 0x00000038024c7810 */ /* 0x000fe40007ffe0ff */
[----:B------:R-:W-:Y:S01]  /*2a40*/  ISETP.GT.U32.OR P5, PT, R0, 0x1bf, P5 ;  /* 0x000001bf0000780c */ /* 0x000fe20002fa4470 */
[----:B-1----:R-:W-:Y:S01]  /*2a50*/  @!P0 IMAD R12, R25, R10, RZ ;  /* 0x0000000a190c8224 */ /* 0x002fe200078e02ff */
[----:B------:R-:W-:-:S02]  /*2a60*/  @!P2 IADD3.X R7, R3, R7, RZ, P6, !PT ;  /* 0x000000070307a210 */ /* 0x000fc400037fe4ff */
[----:B------:R-:W-:Y:S02]  /*2a70*/  @!P0 MOV R8, R80 ;  /* 0x0000005000088202 */ /* 0x000fe40000000f00 */
[----:B------:R-:W-:Y:S02]  /*2a80*/  @!P0 MOV R9, R79 ;  /* 0x0000004f00098202 */ /* 0x000fe40000000f00 */
[----:B------:R-:W-:Y:S01]  /*2a90*/  SHF.R.S32.HI R77, RZ, 0x1f, R76 ;  /* 0x0000001fff4d7819 */ /* 0x000fe2000001144c */
[----:B------:R-:W-:Y:S01]  /*2aa0*/  @!P0 IMAD R12, R24, R11, R12 ;  /* 0x0000000b180c8224 */ /* 0x000fe200078e020c */
[----:B------:R-:W-:Y:S01]  /*2ab0*/  ISETP.GE.U32.AND P6, PT, R76, UR18, PT ;  /* 0x000000124c007c0c */ /* 0x000fe2000bfc6070 */
[----:B------:R-:W-:Y:S01]  /*2ac0*/  @!P0 IMAD.WIDE.U32 R10, R24, R10, R8 ;  /* 0x0000000a180a8225 */ /* 0x000fe200078e0008 */
[----:B------:R1:W5:Y:S01]  /*2ad0*/  @!P2 LDG.E.64 R122, desc[UR22][R6.64] ;  /* 0x00000016067aa981 */ /* 0x000362000c1e1b00 */
[----:B------:R-:W0:Y:S01]  /*2ae0*/  @!P5 LDC.64 R24, c[0x0][0x288] ;  /* 0x0000a200ff18db82 */ /* 0x000e220000000a00 */
[----:B------:R-:W-:-:S02]  /*2af0*/  @!P0 SHF.L.U32 R8, R10, 0x2, RZ ;  /* 0x000000020a088819 */ /* 0x000fc400000006ff */
[----:B-1----:R-:W-:Y:S02]  /*2b00*/  @!P4 MOV R6, R80 ;  /* 0x000000500006c202 */ /* 0x002fe40000000f00 */
[----:B------:R-:W-:Y:S02]  /*2b10*/  @!P4 MOV R7, R79 ;  /* 0x0000004f0007c202 */ /* 0x000fe40000000f00 */
[----:B------:R-:W-:-:S04]  /*2b20*/  IADD3 R74, R2, 0x40, RZ ;  /* 0x00000040024a7810 */ /* 0x000fc80007ffe0ff */
[----:B------:R-:W-:Y:S01]  /*2b30*/  SHF.R.S32.HI R75, RZ, 0x1f, R74 ;  /* 0x0000001fff4b7819 */ /* 0x000fe2000001144a */
[----:B0-----:R-:W-:-:S04]  /*2b40*/  @!P5 IMAD R82, R82, R24, RZ ;  /* 0x000000185252d224 */ /* 0x001fc800078e02ff */
[----:B------:R-:W-:Y:S01]  /*2b50*/  @!P5 IMAD R82, R83, R25, R82 ;  /* 0x000000195352d224 */ /* 0x000fe200078e0252 */
[----:B------:R-:W-:Y:S01]  /*2b60*/  IADD3 R103, R2, 0x48, RZ ;  /* 0x0000004802677810 */ /* 0x000fe20007ffe0ff */
[----:B----4-:R0:W-:Y:S02]  /*2b70*/  STL.64 [R1+0x98], R28 ;  /* 0x0000981c01007387 */ /* 0x0101e40000100a00 */
[----:B0-----:R-:W-:-:S06]  /*2b80*/  CS2R R28, SRZ ;  /* 0x00000000001c7805 */ /* 0x001fcc000001ff00 */
[----:B------:R0:W5:Y:S01]  /*2b90*/  @!P3 LDG.E.64 R28, desc[UR22][R16.64] ;  /* 0x00000016101cb981 */ /* 0x000162000c1e1b00 */
[----:B------:R-:W-:Y:S02]  /*2ba0*/  @!P2 IADD3 R14, P3, R19, R14, RZ ;  /* 0x0000000e130ea210 */ /* 0x000fe40007f7e0ff */
[----:B------:R-:W1:Y:S02]  /*2bb0*/  @!P0 LDC.64 R18, c[0x0][0x228] ;  /* 0x00008a00ff128b82 */ /* 0x000e640000000a00 */
[----:B------:R-:W-:Y:S02]  /*2bc0*/  @!P2 IADD3.X R15, R3, R15, RZ, P3, !PT ;  /* 0x0000000f030fa210 */ /* 0x000fe40001ffe4ff */
[----:B------:R-:W-:Y:S02]  /*2bd0*/  ISETP.GE.AND.EX P3, PT, R77, UR19, PT, P6 ;  /* 0x000000134d007c0c */ /* 0x000fe4000bf66360 */
[----:B------:R-:W-:Y:S02]  /*2be0*/  @!P0 IADD3 R3, R11, R12, RZ ;  /* 0x0000000c0b038210 */ /* 0x000fe40007ffe0ff */
[----:B------:R-:W-:Y:S01]  /*2bf0*/  ISETP.GT.U32.OR P3, PT, R0, 0x1bf, P3 ;  /* 0x000001bf0000780c */ /* 0x000fe20001f64470 */
[----:B0-----:R-:W0:Y:S01]  /*2c00*/  @!P4 LDC.64 R16, c[0x0][0x228] ;  /* 0x00008a00ff10cb82 */ /* 0x001e220000000a00 */
[----:B------:R-:W-:Y:S01]  /*2c10*/  @!P0 SHF.L.U64.HI R3, R10, 0x2, R3 ;  /* 0x000000020a038819 */ /* 0x000fe20000010203 */
[----:B------:R-:W-:-:S06]  /*2c20*/  @!P4 IMAD R12, R22, R4, RZ ;  /* 0x00000004160cc224 */ /* 0x000fcc00078e02ff */
[----:B------:R-:W4:Y:S01]  /*2c30*/  @!P4 LDC.64 R10, c[0x0][0x230] ;  /* 0x00008c00ff0acb82 */ /* 0x000f220000000a00 */
[----:B--2---:R2:W-:Y:S01]  /*2c40*/  STL.64 [R1], R26 ;  /* 0x0000001a01007387 */ /* 0x0045e20000100a00 */
[----:B------:R-:W-:Y:S01]  /*2c50*/  @!P4 IMAD R12, R102, R5, R12 ;  /* 0x00000005660cc224 */ /* 0x000fe200078e020c */
[----:B---3--:R-:W-:Y:S01]  /*2c60*/  @!P0 IADD3 R20, P6, R8, R20, RZ ;  /* 0x0000001408148210 */ /* 0x008fe20007fde0ff */
[----:B------:R-:W-:-:S04]  /*2c70*/  @!P4 IMAD.WIDE.U32 R4, R102, R4, R6 ;  /* 0x000000046604c225 */ /* 0x000fc800078e0006 */
[----:B------:R-:W3:Y:S01]  /*2c80*/  @!P3 LDC.64 R22, c[0x0][0x288] ;  /* 0x0000a200ff16bb82 */ /* 0x000ee20000000a00 */
[----:B--2---:R-:W-:Y:S02]  /*2c90*/  CS2R R26, SRZ ;  /* 0x00000000001a7805 */ /* 0x004fe4000001ff00 */
[----:B------:R-:W-:Y:S02]  /*2ca0*/  @!P0 IADD3.X R21, R3, R21, RZ, P6, !PT ;  /* 0x0000001503158210 */ /* 0x000fe400037fe4ff */
[----:B-1----:R-:W-:-:S03]  /*2cb0*/  @!P0 IADD3 R18, P6, R8, R18, RZ ;  /* 0x0000001208128210 */ /* 0x002fc60007fde0ff */
[----:B------:R-:W1:Y:S01]  /*2cc0*/  @!P5 LDC.64 R6, c[0x0][0x230] ;  /* 0x00008c00ff06db82 */ /* 0x000e620000000a00 */
[----:B------:R-:W-:Y:S01]  /*2cd0*/  @!P4 IADD3 R12, R5, R12, RZ ;  /* 0x0000000c050cc210 */ /* 0x000fe20007ffe0ff */
[----:B------:R2:W5:Y:S01]  /*2ce0*/  @!P2 LDG.E.64 R26, desc[UR22][R14.64] ;  /* 0x000000160e1aa981 */ /* 0x000562000c1e1b00 */
[----:B------:R-:W-:Y:S02]  /*2cf0*/  ISETP.GE.U32.AND P2, PT, R74, UR18, PT ;  /* 0x000000124a007c0c */ /* 0x000fe4000bf46070 */
[----:B------:R-:W-:Y:S01]  /*2d00*/  @!P0 IADD3.X R19, R3, R19, RZ, P6, !PT ;  /* 0x0000001303138210 */ /* 0x000fe200037fe4ff */
[----:B------:R3:W5:Y:S01]  /*2d10*/  @!P0 LDG.E.64 R120, desc[UR22][R20.64] ;  /* 0x0000001614788981 */ /* 0x000762000c1e1b00 */
[----:B------:R-:W-:Y:S01]  /*2d20*/  ISETP.GE.AND.EX P2, PT, R75, UR19, PT, P2 ;  /* 0x000000134b007c0c */ /* 0x000fe2000bf46320 */
[----:B------:R-:W1:Y:S01]  /*2d30*/  @!P5 LDC.64 R8, c[0x0][0x228] ;  /* 0x00008a00ff08db82 */ /* 0x000e620000000a00 */
[----:B------:R-:W-:Y:S02]  /*2d40*/  @!P4 SHF.L.U64.HI R3, R4, 0x2, R12 ;  /* 0x000000020403c819 */ /* 0x000fe4000001020c */
[----:B------:R-:W-:-:S02]  /*2d50*/  @!P5 MOV R5, R79 ;  /* 0x0000004f0005d202 */ /* 0x000fc40000000f00 */
[----:B--2---:R-:W-:Y:S02]  /*2d60*/  @!P4 SHF.L.U32 R14, R4, 0x2, RZ ;  /* 0x00000002040ec819 */ /* 0x004fe400000006ff */
[----:B------:R-:W-:Y:S01]  /*2d70*/  @!P5 MOV R4, R80 ;  /* 0x000000500004d202 */ /* 0x000fe20000000f00 */
[----:B------:R-:W2:Y:S01]  /*2d80*/  @!P3 LDC.64 R12, c[0x0][0x230] ;  /* 0x00008c00ff0cbb82 */ /* 0x000ea20000000a00 */
[----:B------:R-:W-:Y:S02]  /*2d90*/  ISETP.GT.U32.OR P2, PT, R0, 0x1bf, P2 ;  /* 0x000001bf0000780c */ /* 0x000fe40001744470 */
[----:B----4-:R-:W-:Y:S01]  /*2da0*/  @!P4 IADD3 R10, P6, R14, R10, RZ ;  /* 0x0000000a0e0ac210 */ /* 0x010fe20007fde0ff */
[----:B------:R-:W-:-:S03]  /*2db0*/  @!P5 IMAD.WIDE.U32 R24, R83, R24, R4 ;  /* 0x000000185318d225 */ /* 0x000fc600078e0004 */
[----:B------:R-:W-:Y:S01]  /*2dc0*/  @!P4 IADD3.X R11, R3, R11, RZ, P6, !PT ;  /* 0x0000000b030bc210 */ /* 0x000fe200037fe4ff */
[----:B------:R-:W4:Y:S01]  /*2dd0*/  @!P3 LDC.64 R4, c[0x0][0x228] ;  /* 0x00008a00ff04bb82 */ /* 0x000f220000000a00 */
[----:B0-----:R-:W-:Y:S02]  /*2de0*/  @!P4 IADD3 R16, P6, R14, R16, RZ ;  /* 0x000000100e10c210 */ /* 0x001fe40007fde0ff */
[----:B------:R-:W-:Y:S01]  /*2df0*/  @!P5 IADD3 R83, R25, R82, RZ ;  /* 0x000000521953d210 */ /* 0x000fe20007ffe0ff */
[----:B---3--:R-:W-:Y:S01]  /*2e00*/  @!P3 IMAD R25, R77, R22, RZ ;  /* 0x000000164d19b224 */ /* 0x008fe200078e02ff */
[----:B------:R-:W-:Y:S02]  /*2e10*/  @!P4 IADD3.X R17, R3, R17, RZ, P6, !PT ;  /* 0x000000110311c210 */ /* 0x000fe400037fe4ff */
[----:B------:R-:W-:Y:S02]  /*2e20*/  CS2R R20, SRZ ;  /* 0x0000000000147805 */ /* 0x000fe4000001ff00 */
[----:B------:R-:W-:Y:S01]  /*2e30*/  @!P5 SHF.L.U32 R82, R24, 0x2, RZ ;  /* 0x000000021852d819 */ /* 0x000fe200000006ff */
[----:B------:R-:W-:Y:S01]  /*2e40*/  @!P3 IMAD R23, R76, R23, R25 ;  /* 0x000000174c17b224 */ /* 0x000fe200078e0219 */
[----:B------:R-:W-:Y:S01]  /*2e50*/  @!P5 SHF.L.U64.HI R3, R24, 0x2, R83 ;  /* 0x000000021803d819 */ /* 0x000fe20000010253 */
[----:B------:R-:W0:Y:S01]  /*2e60*/  @!P2 LDC.64 R14, c[0x0][0x288] ;  /* 0x0000a200ff0eab82 */ /* 0x000e220000000a00 */
[----:B------:R-:W-:Y:S01]  /*2e70*/  @!P3 MOV R24, R80 ;  /* 0x000000500018b202 */ /* 0x000fe20000000f00 */
[----:B------:R-:W5:Y:S01]  /*2e80*/  @!P4 LDG.E.64 R106, desc[UR22][R10.64] ;  /* 0x000000160a6ac981 */ /* 0x000f62000c1e1b00 */
[----:B------:R-:W-:-:S02]  /*2e90*/  @!P3 MOV R25, R79 ;  /* 0x0000004f0019b202 */ /* 0x000fc40000000f00 */
[----:B-1----:R-:W-:Y:S01]  /*2ea0*/  @!P5 IADD3 R6, P6, R82, R6, RZ ;  /* 0x000000065206d210 */ /* 0x002fe20007fde0ff */
[----:B------:R-:W-:-:S03]  /*2eb0*/  @!P3 IMAD.WIDE.U32 R24, R76, R22, R24 ;  /* 0x000000164c18b225 */ /* 0x000fc600078e0018 */
[----:B------:R-:W-:Y:S01]  /*2ec0*/  @!P5 IADD3.X R7, R3, R7, RZ, P6, !PT ;  /* 0x000000070307d210 */ /* 0x000fe200037fe4ff */
[----:B------:R-:W1:Y:S01]  /*2ed0*/  @!P2 LDC.64 R114, c[0x0][0x228] ;  /* 0x00008a00ff72ab82 */ /* 0x000e620000000a00 */
[----:B------:R-:W-:Y:S02]  /*2ee0*/  @!P5 IADD3 R8, P6, R82, R8, RZ ;  /* 0x000000085208d210 */ /* 0x000fe40007fde0ff */
[----:B------:R-:W-:Y:S01]  /*2ef0*/  @!P3 IADD3 R23, R25, R23, RZ ;  /* 0x000000171917b210 */ /* 0x000fe20007ffe0ff */
[----:B------:R-:W5:Y:S01]  /*2f00*/  @!P5 LDG.E.64 R108, desc[UR22][R6.64] ;  /* 0x00000016066cd981 */ /* 0x000f62000c1e1b00 */
[C---:B------:R-:W-:Y:S02]  /*2f10*/  @!P3 SHF.L.U32 R22, R24.reuse, 0x2, RZ ;  /* 0x000000021816b819 */ /* 0x040fe400000006ff */
[----:B------:R-:W-:Y:S02]  /*2f20*/  @!P5 IADD3.X R9, R3, R9, RZ, P6, !PT ;  /* 0x000000090309d210 */ /* 0x000fe400037fe4ff */
[----:B------:R-:W-:-:S02]  /*2f30*/  @!P3 SHF.L.U64.HI R23, R24, 0x2, R23 ;  /* 0x000000021817b819 */ /* 0x000fc40000010217 */
[C---:B--2---:R-:W-:Y:S02]  /*2f40*/  @!P3 IADD3 R12, P6, R22.reuse, R12, RZ ;  /* 0x0000000c160cb210 */ /* 0x044fe40007fde0ff */
[----:B------:R-:W-:Y:S02]  /*2f50*/  CS2R R24, SRZ ;  /* 0x0000000000187805 */ /* 0x000fe4000001ff00 */
[----:B------:R-:W-:Y:S01]  /*2f60*/  SHF.R.S32.HI R82, RZ, 0x1f, R103 ;  /* 0x0000001fff527819 */ /* 0x000fe20000011467 */
[----:B0-----:R-:W-:Y:S01]  /*2f70*/  @!P2 IMAD R3, R75, R14, RZ ;  /* 0x0000000e4b03a224 */ /* 0x001fe200078e02ff */
[C---:B------:R-:W-:Y:S01]  /*2f80*/  @!P3 IADD3.X R13, R23.reuse, R13, RZ, P6, !PT ;  /* 0x0000000d170db210 */ /* 0x040fe200037fe4ff */
[----:B------:R0:W5:Y:S01]  /*2f90*/  @!P5 LDG.E.64 R20, desc[UR22][R8.64] ;  /* 0x000000160814d981 */ /* 0x000162000c1e1b00 */
[----:B----4-:R-:W-:Y:S02]  /*2fa0*/  @!P3 IADD3 R4, P6, R22, R4, RZ ;  /* 0x000000041604b210 */ /* 0x010fe40007fde0ff */
[----:B------:R-:W-:Y:S01]  /*2fb0*/  @!P2 MOV R22, R80 ;  /* 0x000000500016a202 */ /* 0x000fe20000000f00 */
[----:B------:R-:W5:Y:S01]  /*2fc0*/  @!P0 LDG.E.64 R24, desc[UR22][R18.64] ;  /* 0x0000001612188981 */ /* 0x000f62000c1e1b00 */
[----:B------:R-:W-:-:S02]  /*2fd0*/  @!P3 IADD3.X R5, R23, R5, RZ, P6, !PT ;  /* 0x000000051705b210 */ /* 0x000fc400037fe4ff */
[----:B------:R-:W-:Y:S01]  /*2fe0*/  @!P2 MOV R23, R79 ;  /* 0x0000004f0017a202 */ /* 0x000fe20000000f00 */
[----:B------:R-:W-:Y:S01]  /*2ff0*/  @!P2 IMAD R3, R74, R15, R3 ;  /* 0x0000000f4a03a224 */ /* 0x000fe200078e0203 */
[----:B------:R-:W-:Y:S01]  /*3000*/  ISETP.GE.U32.AND P0, PT, R103, UR18, PT ;  /* 0x0000001267007c0c */ /* 0x000fe2000bf06070 */
[----:B0-----:R-:W0:Y:S01]  /*3010*/  @!P2 LDC.64 R8, c[0x0][0x230] ;  /* 0x00008c00ff08ab82 */ /* 0x001e220000000a00 */
[----:B------:R-:W-:Y:S01]  /*3020*/  IADD3 R77, R2, 0x50, RZ ;  /* 0x00000050024d7810 */ /* 0x000fe20007ffe0ff */
[----:B------:R-:W-:Y:S01]  /*3030*/  @!P2 IMAD.WIDE.U32 R14, R74, R14, R22 ;  /* 0x0000000e4a0ea225 */ /* 0x000fe200078e0016 */
[----:B------:R-:W-:Y:S02]  /*3040*/  CS2R R22, SRZ ;  /* 0x0000000000167805 */ /* 0x000fe4000001ff00 */
[----:B------:R-:W-:Y:S01]  /*3050*/  ISETP.GE.AND.EX P0, PT, R82, UR19, PT, P0 ;  /* 0x0000001352007c0c */ /* 0x000fe2000bf06300 */
[----:B------:R2:W5:Y:S03]  /*3060*/  @!P3 LDG.E.64 R110, desc[UR22][R12.64] ;  /* 0x000000160c6eb981 */ /* 0x000566000c1e1b00 */
[----:B------:R-:W-:Y:S01]  /*3070*/  ISETP.GT.U32.OR P0, PT, R0, 0x1bf, P0 ;  /* 0x000001bf0000780c */ /* 0x000fe20000704470 */
[----:B------:R-:W5:Y:S01]  /*3080*/  @!P4 LDG.E.64 R22, desc[UR22][R16.64] ;  /* 0x000000161016c981 */ /* 0x000f62000c1e1b00 */
[----:B------:R-:W-:-:S02]  /*3090*/  SHF.R.S32.HI R83, RZ, 0x1f, R77 ;  /* 0x0000001fff537819 */ /* 0x000fc4000001144d */
[----:B------:R-:W-:-:S04]  /*30a0*/  ISETP.GE.U32.AND P4, PT, R77, UR18, PT ;  /* 0x000000124d007c0c */ /* 0x000fc8000bf86070 */
[----:B------:R-:W-:-:S04]  /*30b0*/  ISETP.GE.AND.EX P5, PT, R83, UR19, PT, P4 ;  /* 0x0000001353007c0c */ /* 0x000fc8000bfa6340 */
[----:B------:R-:W-:Y:S01]  /*30c0*/  ISETP.GT.U32.OR P5, PT, R0, 0x1bf, P5 ;  /* 0x000001bf0000780c */ /* 0x000fe20002fa4470 */
[----:B------:R-:W3:Y:S01]  /*30d0*/  @!P0 LDC.64 R10, c[0x0][0x288] ;  /* 0x0000a200ff0a8b82 */ /* 0x000ee20000000a00 */
[----:B------:R-:W-:Y:S02]  /*30e0*/  @!P2 IADD3 R3, R15, R3, RZ ;  /* 0x000000030f03a210 */ /* 0x000fe40007ffe0ff */
[C---:B------:R-:W-:Y:S02]  /*30f0*/  @!P2 SHF.L.U32 R6, R14.reuse, 0x2, RZ ;  /* 0x000000020e06a819 */ /* 0x040fe400000006ff */
[----:B------:R-:W-:-:S07]  /*3100*/  @!P2 SHF.L.U64.HI R3, R14, 0x2, R3 ;  /* 0x000000020e03a819 */ /* 0x000fce0000010203 */
[----:B--2---:R-:W2:Y:S01]  /*3110*/  @!P5 LDC.64 R12, c[0x0][0x288] ;  /* 0x0000a200ff0cdb82 */ /* 0x004ea20000000a00 */
[C---:B0-----:R-:W-:Y:S02]  /*3120*/  @!P2 IADD3 R8, P6, R6.reuse, R8, RZ ;  /* 0x000000080608a210 */ /* 0x041fe40007fde0ff */
[----:B------:R-:W-:Y:S02]  /*3130*/  @!P0 MOV R7, R79 ;  /* 0x0000004f00078202 */ /* 0x000fe40000000f00 */
[----:B------:R-:W-:Y:S02]  /*3140*/  @!P2 IADD3.X R9, R3, R9, RZ, P6, !PT ;  /* 0x000000090309a210 */ /* 0x000fe400037fe4ff */
[----:B-1----:R-:W-:Y:S01]  /*3150*/  @!P2 IADD3 R114, P6, R6, R114, RZ ;  /* 0x000000720672a210 */ /* 0x002fe20007fde0ff */
[----:B------:R-:W-:Y:S01]  /*3160*/  UIMAD.WIDE UR6, UR8, 0x8, UR6 ;  /* 0x00000008080678a5 */ /* 0x000fe2000f8e0206 */
[----:B------:R-:W-:Y:S02]  /*3170*/  @!P0 MOV R6, R80 ;  /* 0x0000005000068202 */ /* 0x000fe40000000f00 */
[----:B------:R-:W-:Y:S01]  /*3180*/  IADD3 R102, R2, 0x58, RZ ;  /* 0x0000005802667810 */ /* 0x000fe20007ffe0ff */
[----:B---3--:R-:W-:Y:S01]  /*3190*/  @!P0 IMAD R82, R82, R10, RZ ;  /* 0x0000000a52528224 */ /* 0x008fe200078e02ff */
[----:B------:R-:W-:Y:S01]  /*31a0*/  CS2R R18, SRZ ;  /* 0x0000000000127805 */ /* 0x000fe2000001ff00 */
[----:B------:R-:W0:Y:S02]  /*31b0*/  @!P0 LDC.64 R14, c[0x0][0x230] ;  /* 0x00008c00ff0e8b82 */ /* 0x000e240000000a00 */
[----:B------:R-:W-:-:S02]  /*31c0*/  @!P0 IMAD R82, R103, R11, R82 ;  /* 0x0000000b67528224 */ /* 0x000fc400078e0252 */
[----:B------:R-:W-:Y:S01]  /*31d0*/  @!P0 IMAD.WIDE.U32 R10, R103, R10, R6 ;  /* 0x0000000a670a8225 */ /* 0x000fe200078e0006 */
[----:B------:R-:W-:Y:S01]  /*31e0*/  @!P2 IADD3.X R115, R3, R115, RZ, P6, !PT ;  /* 0x000000730373a210 */ /* 0x000fe200037fe4ff */
[----:B------:R1:W5:Y:S01]  /*31f0*/  @!P3 LDG.E.64 R18, desc[UR22][R4.64] ;  /* 0x000000160412b981 */ /* 0x000362000c1e1b00 */
[----:B------:R-:W-:Y:S01]  /*3200*/  MOV R104, UR6 ;  /* 0x0000000600687c02 */ /* 0x000fe20008000f00 */
[----:B------:R-:W3:Y:S01]  /*3210*/  @!P5 LDC.64 R112, c[0x0][0x230] ;  /* 0x00008c00ff70db82 */ /* 0x000ee20000000a00 */
[----:B------:R-:W-:Y:S01]  /*3220*/  @!P0 IADD3 R3, R11, R82, RZ ;  /* 0x000000520b038210 */ /* 0x000fe20007ffe0ff */
[----:B--2---:R-:W-:Y:S01]  /*3230*/  @!P5 IMAD R82, R83, R12, RZ ;  /* 0x0000000c5352d224 */ /* 0x004fe200078e02ff */
[----:B------:R-:W-:-:S03]  /*3240*/  @!P5 MOV R83, R79 ;  /* 0x0000004f0053d202 */ /* 0x000fc60000000f00 */
[----:B------:R-:W-:Y:S01]  /*3250*/  @!P5 IMAD R119, R77, R13, R82 ;  /* 0x0000000d4d77d224 */ /* 0x000fe200078e0252 */
[----:B------:R-:W-:Y:S01]  /*3260*/  @!P5 MOV R82, R80 ;  /* 0x000000500052d202 */ /* 0x000fe20000000f00 */
[----:B-1----:R-:W1:Y:S01]  /*3270*/  @!P0 LDC.64 R4, c[0x0][0x228] ;  /* 0x00008a00ff048b82 */ /* 0x002e620000000a00 */
[----:B------:R-:W-:-:S03]  /*3280*/  MOV R105, UR7 ;  /* 0x0000000700697c02 */ /* 0x000fc60008000f00 */
[----:B------:R-:W-:Y:S02]  /*3290*/  @!P5 IMAD.WIDE.U32 R12, R77, R12, R82 ;  /* 0x0000000c4d0cd225 */ /* 0x000fe400078e0052 */
[----:B------:R-:W2:Y:S01]  /*32a0*/  LDG.E.64 R82, desc[UR22][R104.64] ;  /* 0x0000001668527981 */ /* 0x000ea2000c1e1b00 */
[----:B------:R-:W-:Y:S01]  /*32b0*/  SHF.R.S32.HI R76, RZ, 0x1f, R102 ;  /* 0x0000001fff4c7819 */ /* 0x000fe20000011466 */
[----:B------:R-:W4:Y:S01]  /*32c0*/  @!P5 LDC.64 R6, c[0x0][0x228] ;  /* 0x00008a00ff06db82 */ /* 0x000f220000000a00 */
[----:B------:R-:W-:-:S04]  /*32d0*/  ISETP.GE.U32.AND P4, PT, R102, UR18, PT ;  /* 0x0000001266007c0c */ /* 0x000fc8000bf86070 */
[----:B------:R-:W-:-:S04]  /*32e0*/  ISETP.GE.AND.EX P4, PT, R76, UR19, PT, P4 ;  /* 0x000000134c007c0c */ /* 0x000fc8000bf86340 */
[----:B------:R-:W-:Y:S02]  /*32f0*/  ISETP.GT.U32.OR P4, PT, R0, 0x1bf, P4 ;  /* 0x000001bf0000780c */ /* 0x000fe40002784470 */
[----:B------:R-:W-:-:S04]  /*3300*/  IADD3 R74, R2, 0xf8, RZ ;  /* 0x000000f8024a7810 */ /* 0x000fc80007ffe0ff */
[----:B------:R-:W-:Y:S02]  /*3310*/  ISETP.GE.U32.AND P3, PT, R74, UR18, PT ;  /* 0x000000124a007c0c */ /* 0x000fe4000bf66070 */
[----:B------:R-:W-:-:S04]  /*3320*/  SHF.R.S32.HI R75, RZ, 0x1f, R74 ;  /* 0x0000001fff4b7819 */ /* 0x000fc8000001144a */
[----:B------:R-:W-:Y:S01]  /*3330*/  ISETP.GE.AND.EX P3, PT, R75, UR19, PT, P3 ;  /* 0x000000134b007c0c */ /* 0x000fe2000bf66330 */
[----:B------:R-:W2:Y:S03]  /*3340*/  @!P4 LDC.64 R16, c[0x0][0x288] ;  /* 0x0000a200ff10cb82 */ /* 0x000ea60000000a00 */
[----:B------:R-:W-:Y:S02]  /*3350*/  ISETP.GT.U32.OR P3, PT, R0, 0x1bf, P3 ;  /* 0x000001bf0000780c */ /* 0x000fe40001f64470 */
[C---:B------:R-:W-:Y:S02]  /*3360*/  @!P0 SHF.L.U32 R118, R10.reuse, 0x2, RZ ;  /* 0x000000020a768819 */ /* 0x040fe400000006ff */
[----:B------:R-:W-:Y:S02]  /*3370*/  @!P0 SHF.L.U64.HI R3, R10, 0x2, R3 ;  /* 0x000000020a038819 */ /* 0x000fe40000010203 */
[----:B0-----:R-:W-:-:S02]  /*3380*/  @!P0 IADD3 R14, P6, R118, R14, RZ ;  /* 0x0000000e760e8210 */ /* 0x001fc40007fde0ff */
[----:B------:R-:W-:Y:S02]  /*3390*/  @!P5 IADD3 R13, R13, R119, RZ ;  /* 0x000000770d0dd210 */ /* 0x000fe40007ffe0ff */
[----:B------:R-:W-:-:S03]  /*33a0*/  @!P0 IADD3.X R15, R3, R15, RZ, P6, !PT ;  /* 0x0000000f030f8210 */ /* 0x000fc600037fe4ff */
[----:B------:R-:W0:Y:S01]  /*33b0*/  @!P3 LDC.64 R10, c[0x0][0x288] ;  /* 0x0000a200ff0abb82 */ /* 0x000e220000000a00 */
[----:B-1----:R-:W-:Y:S02]  /*33c0*/  @!P0 IADD3 R4, P6, R118, R4, RZ ;  /* 0x0000000476048210 */ /* 0x002fe40007fde0ff */
[C---:B------:R-:W-:Y:S02]  /*33d0*/  @!P5 SHF.L.U32 R77, R12.reuse, 0x2, RZ ;  /* 0x000000020c4dd819 */ /* 0x040fe400000006ff */
[----:B------:R-:W-:Y:S02]  /*33e0*/  @!P0 IADD3.X R5, R3, R5, RZ, P6, !PT ;  /* 0x0000000503058210 */ /* 0x000fe400037fe4ff */
[----:B------:R-:W-:Y:S02]  /*33f0*/  @!P5 SHF.L.U64.HI R3, R12, 0x2, R13 ;  /* 0x000000020c03d819 */ /* 0x000fe4000001020d */
[----:B------:R-:W-:Y:S02]  /*3400*/  @!P4 MOV R12, R80 ;  /* 0x00000050000cc202 */ /* 0x000fe40000000f00 */
[----:B------:R-:W-:-:S02]  /*3410*/  @!P4 MOV R13, R79 ;  /* 0x0000004f000dc202 */ /* 0x000fc40000000f00 */
[----:B---3--:R-:W-:-:S04]  /*3420*/  @!P5 IADD3 R118, P6, R77, R112, RZ ;  /* 0x000000704d76d210 */ /* 0x008fc80007fde0ff */
[----:B------:R-:W-:Y:S02]  /*3430*/  @!P5 IADD3.X R119, R3, R113, RZ, P6, !PT ;  /* 0x000000710377d210 */ /* 0x000fe400037fe4ff */
[----:B----4-:R-:W-:-:S04]  /*3440*/  @!P5 IADD3 R6, P6, R77, R6, RZ ;  /* 0x000000064d06d210 */ /* 0x010fc80007fde0ff */
[----:B------:R-:W-:Y:S01]  /*3450*/  @!P5 IADD3.X R7, R3, R7, RZ, P6, !PT ;  /* 0x000000070307d210 */ /* 0x000fe200037fe4ff */
[----:B0-----:R-:W-:Y:S01]  /*3460*/  @!P3 IMAD R112, R75, R10, RZ ;  /* 0x0000000a4b70b224 */ /* 0x001fe200078e02ff */
[----:B--2---:R-:W-:Y:S01]  /*3470*/  MOV R104, R82 ;  /* 0x0000005200687202 */ /* 0x004fe20000000f00 */
[----:B------:R-:W-:-:S04]  /*3480*/  @!P4 IMAD R82, R76, R16, RZ ;  /* 0x000000104c52c224 */ /* 0x000fc800078e02ff */
[C---:B------:R-:W-:Y:S02]  /*3490*/  @!P4 IMAD R76, R102.reuse, R17, R82 ;  /* 0x00000011664cc224 */ /* 0x040fe400078e0252 */
[----:B------:R-:W-:Y:S01]  /*34a0*/  @!P4 IMAD.WIDE.U32 R16, R102, R16, R12 ;  /* 0x000000106610c225 */ /* 0x000fe200078e000c */
[----:B------:R-:W-:Y:S01]  /*34b0*/  MOV R105, R83 ;  /* 0x0000005300697202 */ /* 0x000fe20000000f00 */
[----:B------:R-:W0:Y:S03]  /*34c0*/  @!P4 LDC.64 R12, c[0x0][0x228] ;  /* 0x00008a00ff0ccb82 */ /* 0x000e260000000a00 */
[----:B------:R-:W-:Y:S02]  /*34d0*/  @!P4 IADD3 R17, R17, R76, RZ ;  /* 0x0000004c1111c210 */ /* 0x000fe40007ffe0ff */
[C---:B------:R-:W-:Y:S02]  /*34e0*/  @!P4 SHF.L.U32 R3, R16.reuse, 0x2, RZ ;  /* 0x000000021003c819 */ /* 0x040fe400000006ff */
[----:B------:R-:W-:Y:S01]  /*34f0*/  @!P4 SHF.L.U64.HI R103, R16, 0x2, R17 ;  /* 0x000000021067c819 */ /* 0x000fe20000010211 */
[----:B------:R-:W-:Y:S01]  /*3500*/  @!P3 IMAD R102, R74, R11, R112 ;  /* 0x0000000b4a66b224 */ /* 0x000fe200078e0270 */
[----:B------:R-:W-:Y:S01]  /*3510*/  @!P3 MOV R16, R80 ;  /* 0x000000500010b202 */ /* 0x000fe20000000f00 */
[----:B------:R-:W1:Y:S01]  /*3520*/  @!P4 LDC.64 R82, c[0x0][0x230] ;  /* 0x00008c00ff52cb82 */ /* 0x000e620000000a00 */
[----:B------:R-:W-:-:S03]  /*3530*/  @!P3 MOV R17, R79 ;  /* 0x0000004f0011b202 */ /* 0x000fc60000000f00 */
[----:B------:R-:W-:-:S04]  /*3540*/  @!P3 IMAD.WIDE.U32 R10, R74, R10, R16 ;  /* 0x0000000a4a0ab225 */ /* 0x000fc800078e0010 */
[----:B------:R-:W2:Y:S01]  /*3550*/  @!P3 LDC.64 R74, c[0x0][0x228] ;  /* 0x00008a00ff4abb82 */ /* 0x000ea20000000a00 */
[----:B------:R-:W-:Y:S02]  /*3560*/  CS2R R112, SRZ ;  /* 0x0000000000707805 */ /* 0x000fe4000001ff00 */
[----:B------:R-:W-:-:S04]  /*3570*/  CS2R R16, SRZ ;  /* 0x0000000000107805 */ /* 0x000fc8000001ff00 */
[----:B------:R3:W5:Y:S04]  /*3580*/  @!P2 LDG.E.64 R112, desc[UR22][R8.64] ;  /* 0x000000160870a981 */ /* 0x000768000c1e1b00 */
[----:B------:R4:W5:Y:S01]  /*3590*/  @!P2 LDG.E.64 R16, desc[UR22][R114.64] ;  /* 0x000000167210a981 */ /* 0x000962000c1e1b00 */
[----:B---3--:R-:W3:Y:S01]  /*35a0*/  @!P3 LDC.64 R8, c[0x0][0x230] ;  /* 0x00008c00ff08bb82 */ /* 0x008ee20000000a00 */
[----:B--2---:R-:W-:Y:S02]  /*35b0*/  MOV R76, R74 ;  /* 0x0000004a004c7202 */ /* 0x004fe40000000f00 */
[----:B----4-:R-:W-:Y:S02]  /*35c0*/  MOV R114, R75 ;  /* 0x0000004b00727202 */ /* 0x010fe40000000f00 */
[----:B-1----:R-:W-:-:S02]  /*35d0*/  @!P4 IADD3 R74, P2, R3, R82, RZ ;  /* 0x00000052034ac210 */ /* 0x002fc40007f5e0ff */
[----:B------:R-:W-:Y:S02]  /*35e0*/  MOV R82, R76 ;  /* 0x0000004c00527202 */ /* 0x000fe40000000f00 */
[----:B0-----:R-:W-:Y:S02]  /*35f0*/  @!P4 IADD3 R76, P6, R3, R12, RZ ;  /* 0x0000000c034cc210 */ /* 0x001fe40007fde0ff */
[----:B------:R-:W-:Y:S02]  /*3600*/  MOV R12, R114 ;  /* 0x00000072000c7202 */ /* 0x000fe40000000f00 */
[----:B------:R-:W-:Y:S02]  /*3610*/  CS2R R114, SRZ ;  /* 0x0000000000727805 */ /* 0x000fe4000001ff00 */
[----:B------:R-:W-:-:S04]  /*3620*/  @!P3 IADD3 R3, R11, R102, RZ ;  /* 0x000000660b03b210 */ /* 0x000fc80007ffe0ff */
[----:B------:R0:W5:Y:S01]  /*3630*/  @!P0 LDG.E.64 R114, desc[UR22][R14.64] ;  /* 0x000000160e728981 */ /* 0x000162000c1e1b00 */
[C---:B------:R-:W-:Y:S02]  /*3640*/  @!P3 SHF.L.U64.HI R3, R10.reuse, 0x2, R3 ;  /* 0x000000020a03b819 */ /* 0x040fe40000010203 */
[----:B------:R-:W-:Y:S02]  /*3650*/  @!P3 SHF.L.U32 R10, R10, 0x2, RZ ;  /* 0x000000020a0ab819 */ /* 0x000fe400000006ff */
[----:B0-----:R-:W-:Y:S02]  /*3660*/  CS2R R14, SRZ ;  /* 0x00000000000e7805 */ /* 0x001fe4000001ff00 */
[----:B------:R-:W-:Y:S02]  /*3670*/  @!P4 IADD3.X R75, R103, R83, RZ, P2, !PT ;  /* 0x00000053674bc210 */ /* 0x000fe400017fe4ff */
[C---:B------:R-:W-:Y:S02]  /*3680*/  @!P3 IADD3 R82, P2, R10.reuse, R82, RZ ;  /* 0x000000520a52b210 */ /* 0x040fe40007f5e0ff */
[----:B------:R0:W5:Y:S01]  /*3690*/  @!P0 LDG.E.64 R14, desc[UR22][R4.64] ;  /* 0x00000016040e8981 */ /* 0x000162000c1e1b00 */
[----:B---3--:R-:W-:-:S03]  /*36a0*/  @!P3 IADD3 R102, P0, R10, R8, RZ ;  /* 0x000000080a66b210 */ /* 0x008fc60007f1e0ff */
[----:B------:R-:W2:Y:S01]  /*36b0*/  LDL.LU.64 R10, [R1+0x28] ;  /* 0x00002800010a7983 */ /* 0x000ea20000300a00 */
[----:B------:R-:W-:Y:S02]  /*36c0*/  MOV R8, R12 ;  /* 0x0000000c00087202 */ /* 0x000fe40000000f00 */
[----:B------:R-:W-:Y:S02]  /*36d0*/  @!P4 IADD3.X R77, R103, R13, RZ, P6, !PT ;  /* 0x0000000d674dc210 */ /* 0x000fe400037fe4ff */
[----:B------:R-:W-:Y:S02]  /*36e0*/  MOV R83, R8 ;  /* 0x0000000800537202 */ /* 0x000fe40000000f00 */
[----:B------:R-:W-:Y:S02]  /*36f0*/  @!P3 IADD3.X R103, R3, R9, RZ, P0, !PT ;  /* 0x000000090367b210 */ /* 0x000fe400007fe4ff */
[----:B------:R-:W-:Y:S02]  /*3700*/  CS2R R8, SRZ ;  /* 0x0000000000087805 */ /* 0x000fe4000001ff00 */
[----:B0-----:R-:W-:-:S04]  /*3710*/  CS2R R4, SRZ ;  /* 0x0000000000047805 */ /* 0x001fc8000001ff00 */
[----:B------:R0:W5:Y:S02]  /*3720*/  @!P4 LDG.E.64 R8, desc[UR22][R76.64] ;  /* 0x000000164c08c981 */ /* 0x000164000c1e1b00 */
[----:B0-----:R-:W-:-:S06]  /*3730*/  CS2R R76, SRZ ;  /* 0x00000000004c7805 */ /* 0x001fcc000001ff00 */
[----:B------:R-:W3:Y:S01]  /*3740*/  @!P3 LDG.E.64 R76, desc[UR22][R102.64] ;  /* 0x00000016664cb981 */ /* 0x000ee2000c1e1b00 */
[----:B------:R-:W-:Y:S02]  /*3750*/  R2UR UR6, R104 ;  /* 0x00000000680672ca */ /* 0x000fe400000e0000 */
[----:B------:R-:W-:-:S11]  /*3760*/  @!P3 IADD3.X R83, R3, R83, RZ, P2, !PT ;  /* 0x000000530353b210 */ /* 0x000fd600017fe4ff */
[----:B------:R-:W-:-:S05]  /*3770*/  MOV R3, UR6 ;  /* 0x0000000600037c02 */ /* 0x000fca0008000f00 */
[----:B------:R-:W-:-:S05]  /*3780*/  FFMA.FTZ R3, -R3, UR6, R105 ;  /* 0x0000000603037c23 */ /* 0x000fca0008010169 */
[----:B------:R-:W-:Y:S01]  /*3790*/  FSETP.GTU.FTZ.AND P0, PT, R3, RZ, PT ;  /* 0x000000ff0300720b */ /* 0x000fe20003f1c000 */
[----:B--2---:R0:W2:-:S12]  /*37a0*/  @P1 LDG.E.64 R4, desc[UR22][R10.64] ;  /* 0x000000160a041981 */ /* 0x004098000c1e1b00 */
[----:B------:R-:W-:Y:S01]  /*37b0*/  VOTEU.ANY UP0, P0 ;  /* 0x00000000003f7886 */ /* 0x000fe20000000100 */
[----:B------:R-:W-:-:S04]  /*37c0*/  PLOP3.LUT P0, PT, PT, PT, UP0, 0x80, 0x0 ;  /* 0x000000000000781c */ /* 0x000fc80003f0f008 */
[----:B------:R-:W-:-:S09]  /*37d0*/  @UP0 ULDC UR5, c[0x0][0x250] ;  /* 0x0000940000050ab9 */ /* 0x000fd20000000800 */
[----:B------:R-:W-:Y:S01]  /*37e0*/  @P0 FADD.FTZ R3, R3, UR5 ;  /* 0x0000000503030e21 */ /* 0x000fe20008010000 */
[----:B------:R-:W-:-:S05]  /*37f0*/  CS2R R12, SRZ ;  /* 0x00000000000c7805 */ /* 0x000fca000001ff00 */
[----:B------:R-:W1:Y:S01]  /*3800*/  @P0 MUFU.RSQ R3, R3 ;  /* 0x0000000300030308 */ /* 0x000e620000001400 */
[----:B------:R4:W5:Y:S01]  /*3810*/  @P1 LDG.E.64 R12, desc[UR22][R116.64] ;  /* 0x00000016740c1981 */ /* 0x000962000c1e1b00 */
[----:B0-----:R-:W-:Y:S01]  /*3820*/  CS2R R10, SRZ ;  /* 0x00000000000a7805 */ /* 0x001fe2000001ff00 */
[----:B------:R-:W-:-:S05]  /*3830*/  UMOV UR26, 0x3f800000 ;  /* 0x3f800000001a7882 */ /* 0x000fca0000000000 */
[----:B------:R-:W5:Y:S01]  /*3840*/  @!P5 LDG.E.64 R10, desc[UR22][R6.64] ;  /* 0x00000016060ad981 */ /* 0x000f62000c1e1b00 */
[----:B----4-:R-:W-:-:S06]  /*3850*/  CS2R R116, SRZ ;  /* 0x0000000000747805 */ /* 0x010fcc000001ff00 */
[----:B------:R0:W5:Y:S01]  /*3860*/  @!P5 LDG.E.64 R116, desc[UR22][R118.64] ;  /* 0x000000167674d981 */ /* 0x000162000c1e1b00 */
[----:B-1----:R-:W-:Y:S02]  /*3870*/  @P0 R2UR UR5, R3 ;  /* 0x00000000030502ca */ /* 0x002fe400000e0000 */
[----:B------:R-:W-:Y:S02]  /*3880*/  ISETP.GT.U32.AND P0, PT, R0, 0x1bf, PT ;  /* 0x000001bf0000780c */ /* 0x000fe40003f04070 */
[----:B0-----:R-:W-:Y:S02]  /*3890*/  CS2R R118, SRZ ;  /* 0x0000000000767805 */ /* 0x001fe4000001ff00 */
[----:B------:R-:W-:-:S04]  /*38a0*/  CS2R R6, SRZ ;  /* 0x0000000000067805 */ /* 0x000fc8000001ff00 */
[----:B------:R-:W5:Y:S03]  /*38b0*/  @!P4 LDG.E.64 R118, desc[UR22][R74.64] ;  /* 0x000000164a76c981 */ /* 0x000f66000c1e1b00 */
[----:B------:R-:W-:Y:S01]  /*38c0*/  @UP0 UMOV UR26, UR5 ;  /* 0x00000005001a0c82 */ /* 0x000fe20008000000 */
[----:B------:R-:W-:Y:S01]  /*38d0*/  BSSY B0, `(.L_x_2925) ;  /* 0x0000026000007945 */ /* 0x000fe20003800000 */
[----:B------:R-:W-:Y:S01]  /*38e0*/  ISETP.NE.AND P5, PT, RZ, UR25, PT ;  /* 0x00000019ff007c0c */ /* 0x000fe2000bfa5270 */
[----:B------:R0:W5:Y:S04]  /*38f0*/  @!P3 LDG.E.64 R6, desc[UR22][R82.64] ;  /* 0x000000165206b981 */ /* 0x000168000c1e1b00 */
[----:B------:R1:W5:Y:S04]  /*3900*/  LDL.LU.64 R74, [R1+0xc0] ;  /* 0x0000c000014a7983 */ /* 0x0003680000300a00 */
[----:B------:R1:W5:Y:S04]  /*3910*/  LDL.LU.64 R102, [R1+0xb8] ;  /* 0x0000b80001667983 */ /* 0x0003680000300a00 */
[----:B---3--:R3:W-:Y:S01]  /*3920*/  STL.64 [R1+0x88], R76 ;  /* 0x0000884c01007387 */ /* 0x0087e20000100a00 */
[----:B0-----:R-:W-:-:S03]  /*3930*/  MOV R82, RZ ;  /* 0x000000ff00527202 */ /* 0x001fc60000000f00 */
[----:B---3--:R1:W5:Y:S04]  /*3940*/  LDL.LU.64 R76, [R1+0xb0] ;  /* 0x0000b000014c7983 */ /* 0x0083680000300a00 */
[----:B------:R1:W5:Y:S04]  /*3950*/  LDL.LU R104, [R1+0xa8] ;  /* 0x0000a80001687983 */ /* 0x0003680000300800 */
[----:B------:R1:W5:Y:S01]  /*3960*/  LDL.LU R105, [R1+0xa4] ;  /* 0x0000a40001697983 */ /* 0x0003620000300800 */
[----:B--2---:R-:W-:Y:S01]  /*3970*/  FADD.FTZ R3, R4, -UR6 ;  /* 0x8000000604037e21 */ /* 0x004fe20008010000 */
[----:B------:R-:W-:-:S04]  /*3980*/  FADD.FTZ R4, R5, -UR6 ;  /* 0x8000000605047e21 */ /* 0x000fc80008010000 */
[----:B------:R0:W-:Y:S04]  /*3990*/  STL [R1+0x14], R3 ;  /* 0x0000140301007387 */ /* 0x0001e80000100800 */
[----:B------:R2:W-:Y:S01]  /*39a0*/  STL [R1+0x10], R4 ;  /* 0x0000100401007387 */ /* 0x0005e20000100800 */
[----:B0-----:R-:W-:Y:S01]  /*39b0*/  HFMA2.MMA R3, -RZ, RZ, 0, 0 ;  /* 0x00000000ff037435 */ /* 0x001fe200000001ff */
[----:B--2---:R-:W-:Y:S01]  /*39c0*/  CS2R R4, SRZ ;  /* 0x0000000000047805 */ /* 0x004fe2000001ff00 */
[----:B-1----:R-:W-:Y:S09]  /*39d0*/  @P0 BRA `(.L_x_2926) ;  /* 0x0000000000540947 */ /* 0x002ff20003800000 */
[----:B------:R-:W2:Y:S01]  /*39e0*/  LDL R3, [R1+0x84] ;  /* 0x0000840001037983 */ /* 0x000ea20000100800 */
[----:B------:R-:W-:-:S03]  /*39f0*/  ISETP.NE.AND P0, PT, RZ, UR25, PT ;  /* 0x00000019ff007c0c */ /* 0x000fc6000bf05270 */
[----:B------:R-:W-:Y:S04]  /*3a00*/  STL [R1+0xa8], R2 ;  /* 0x0000a80201007387 */ /* 0x000fe80000100800 */
[----:B------:R0:W-:Y:S06]  /*3a10*/  STL [R1+0xa4], R0 ;  /* 0x0000a40001007387 */ /* 0x0001ec0000100800 */
[----:B------:R-:W1:Y:S01]  /*3a20*/  @P0 LDC.64 R82, c[0x0][0x240] ;  /* 0x00009000ff520b82 */ /* 0x000e620000000a00 */
[----:B--2---:R-:W-:-:S04]  /*3a30*/  IADD3 R3, R3, UR17, RZ ;  /* 0x0000001103037c10 */ /* 0x004fc8000fffe0ff */
[----:B-1----:R-:W-:Y:S02]  /*3a40*/  @P0 LEA R82, P2, R3, R82, 0x1 ;  /* 0x0000005203520211 */ /* 0x002fe400078408ff */
[----:B0-----:R-:W-:-:S04]  /*3a50*/  SHF.R.S32.HI R0, RZ, 0x1f, R3 ;  /* 0x0000001fff007819 */ /* 0x001fc80000011403 */
[----:B------:R-:W-:-:S05]  /*3a60*/  @P0 LEA.HI.X R83, R3, R83, R0, 0x1, P2 ;  /* 0x0000005303530211 */ /* 0x000fca00010f0c00 */
[----:B------:R-:W2:Y:S04]  /*3a70*/  @P0 LDG.E.U16 R2, desc[UR22][R82.64] ;  /* 0x0000001652020981 */ /* 0x000ea8000c1e1500 */
[----:B------:R0:W3:Y:S02]  /*3a80*/  @P0 LDG.E.U16 R0, desc[UR22][R82.64+0x2] ;  /* 0x0000021652000981 */ /* 0x0000e4000c1e1500 */
[----:B0-----:R-:W0:Y:S02]  /*3a90*/  LDC.64 R82, c[0x0][0x238] ;  /* 0x00008e00ff527b82 */ /* 0x001e240000000a00 */
[----:B0-----:R-:W-:-:S05]  /*3aa0*/  IMAD.WIDE R82, R3, 0x2, R82 ;  /* 0x0000000203527825 */ /* 0x001fca00078e0252 */
[----:B------:R-:W4:Y:S04]  /*3ab0*/  LDG.E.U16 R3, desc[UR22][R82.64] ;  /* 0x0000001652037981 */ /* 0x000f28000c1e1500 */
[----:B------:R-:W4:Y:S01]  /*3ac0*/  LDG.E.U16 R82, desc[UR22][R82.64+0x2] ;  /* 0x0000021652527981 */ /* 0x000f22000c1e1500 */
[----:B--2---:R-:W-:-:S03]  /*3ad0*/  @P0 SHF.L.U32 R4, R2, 0x10, RZ ;  /* 0x0000001002040819 */ /* 0x004fc600000006ff */
[----:B------:R0:W5:Y:S01]  /*3ae0*/  LDL.LU R2, [R1+0xa8] ;  /* 0x0000a80001027983 */ /* 0x0001620000300800 */
[----:B---3--:R-:W-:-:S03]  /*3af0*/  @P0 SHF.L.U32 R5, R0, 0x10, RZ ;  /* 0x0000001000050819 */ /* 0x008fc600000006ff */
[----:B------:R0:W5:Y:S01]  /*3b00*/  LDL.LU R0, [R1+0xa4] ;  /* 0x0000a40001007983 */ /* 0x0001620000300800 */
[----:B----4-:R-:W-:Y:S02]  /*3b10*/  SHF.L.U32 R3, R3, 0x10, RZ ;  /* 0x0000001003037819 */ /* 0x010fe400000006ff */
[----:B0-----:R-:W-:-:S07]  /*3b20*/  SHF.L.U32 R82, R82, 0x10, RZ ;  /* 0x0000001052527819 */ /* 0x001fce00000006ff */
.L_x_2926:
[----:B------:R-:W-:Y:S05]  /*3b30*/  BSYNC B0 ;  /* 0x0000000000007941 */ /* 0x000fea0003800000 */
.L_x_2925:
[----:B-----5:R0:W-:Y:S04]  /*3b40*/  STL [R1+0xa8], R2 ;  /* 0x0000a80201007387 */ /* 0x0201e80000100800 */
[----:B0-----:R-:W2:Y:S04]  /*3b50*/  LDL.LU R2, [R1+0x14] ;  /* 0x0000140001027983 */ /* 0x001ea80000300800 */
[----:B------:R0:W-:Y:S04]  /*3b60*/  STL [R1+0xa4], R0 ;  /* 0x0000a40001007387 */ /* 0x0001e80000100800 */
[----:B0-----:R-:W3:Y:S01]  /*3b70*/  LDL.LU R0, [R1+0x10] ;  /* 0x0000100001007983 */ /* 0x001ee20000300800 */
[----:B------:R-:W-:-:S03]  /*3b80*/  MOV R83, R13 ;  /* 0x0000000d00537202 */ /* 0x000fc60000000f00 */
[----:B------:R-:W-:Y:S01]  /*3b90*/  STL [R1+0x8], R12 ;  /* 0x0000080c01007387 */ /* 0x000fe20000100800 */
[----:B--2---:R-:W-:-:S05]  /*3ba0*/  FMUL.FTZ R2, R2, UR26 ;  /* 0x0000001a02027c20 */ /* 0x004fca0008410000 */
[----:B------:R0:W-:Y:S01]  /*3bb0*/  STL [R1+0x5c], R2 ;  /* 0x00005c0201007387 */ /* 0x0001e20000100800 */
[----:B---3--:R-:W-:-:S03]  /*3bc0*/  FMUL.FTZ R0, R0, UR26 ;  /* 0x0000001a00007c20 */ /* 0x008fc60008410000 */
[----:B0-----:R0:W5:Y:S04]  /*3bd0*/  LDL.LU R2, [R1+0xa8] ;  /* 0x0000a80001027983 */ /* 0x0011680000300800 */
[----:B------:R1:W-:Y:S04]  /*3be0*/  STL [R1+0x68], R0 ;  /* 0x0000680001007387 */ /* 0x0003e80000100800 */
[----:B-1----:R0:W5:Y:S01]  /*3bf0*/  LDL.LU R0, [R1+0xa4] ;  /* 0x0000a40001007983 */ /* 0x0021620000300800 */
[----:B------:R-:W-:Y:S05]  /*3c00*/  @!P5 BRA `(.L_x_2927) ;  /* 0x00000000006cd947 */ /* 0x000fea0003800000 */
[----:B------:R-:W2:Y:S04]  /*3c10*/  LDL R83, [R1+0x5c] ;  /* 0x00005c0001537983 */ /* 0x000ea80000100800 */
[----:B------:R-:W-:Y:S04]  /*3c20*/  STL [R1+0xac], R6 ;  /* 0x0000ac0601007387 */ /* 0x000fe80000100800 */
[----:B-----5:R1:W-:Y:S04]  /*3c30*/  STL [R1+0xa8], R2 ;  /* 0x0000a80201007387 */ /* 0x0203e80000100800 */
[----:B-1----:R-:W3:Y:S04]  /*3c40*/  LDL R2, [R1+0x68] ;  /* 0x0000680001027983 */ /* 0x002ee80000100800 */
[----:B------:R2:W-:Y:S02]  /*3c50*/  STL [R1+0xa4], R0 ;  /* 0x0000a40001007387 */ /* 0x0005e40000100800 */
[----:B--2---:R-:W-:-:S04]  /*3c60*/  FFMA.FTZ R0, R83, R3, R4 ;  /* 0x0000000353007223 */ /* 0x004fc80000010004 */
[----:B------:R-:W-:-:S06]  /*3c70*/  FMUL.FTZ R83, R0, -1.4426950216293334961 ;  /* 0xbfb8aa3b00537820 */ /* 0x000fcc0000410000 */
[----:B------:R-:W1:Y:S02]  /*3c80*/  MUFU.EX2 R83, R83 ;  /* 0x0000005300537308 */ /* 0x000e640000000800 */
[----:B-1----:R-:W-:-:S06]  /*3c90*/  FADD.FTZ R83, R83, 1 ;  /* 0x3f80000053537421 */ /* 0x002fcc0000010000 */
        /* <DEDUP_REMOVED lines=8> */
[----:B--2---:R-:W-:-:S06]  /*3d20*/  FMUL.FTZ R83, R0, -1.4426950216293334961 ;  /* 0xbfb8aa3b00537820 */ /* 0x004fcc0000410000 */
[----:B------:R-:W2:Y:S02]  /*3d30*/  MUFU.EX2 R83, R83 ;  /* 0x0000005300537308 */ /* 0x000ea40000000800 */
[----:B--2---:R-:W-:-:S06]  /*3d40*/  FADD.FTZ R83, R83, 1 ;  /* 0x3f80000053537421 */ /* 0x004fcc0000010000 */
[----:B------:R-:W2:Y:S02]  /*3d50*/  MUFU.RCP R83, R83 ;  /* 0x0000005300537308 */ /* 0x000ea40000001000 */
[----:B--2---:R-:W-:Y:S01]  /*3d60*/  FADD.FTZ R2, -R83, 1 ;  /* 0x3f80000053027421 */ /* 0x004fe20000010100 */
[----:B------:R-:W-:-:S03]  /*3d70*/  FMUL.FTZ R83, R13, R83 ;  /* 0x000000530d537220 */ /* 0x000fc60000410000 */
[----:B------:R-:W-:Y:S02]  /*3d80*/  FFMA.FTZ R0, R0, R2, 1 ;  /* 0x3f80000000007423 */ /* 0x000fe40000010002 */
[----:B------:R1:W5:Y:S02]  /*3d90*/  LDL.LU R2, [R1+0xa8] ;  /* 0x0000a80001027983 */ /* 0x0003640000300800 */
[----:B------:R-:W-:Y:S02]  /*3da0*/  FMUL.FTZ R83, R83, R0 ;  /* 0x0000000053537220 */ /* 0x000fe40000410000 */
[----:B------:R1:W5:Y:S05]  /*3db0*/  LDL.LU R0, [R1+0xa4] ;  /* 0x0000a40001007983 */ /* 0x00036a0000300800 */
.L_x_2927:
[----:B------:R2:W-:Y:S04]  /*3dc0*/  STL [R1+0xb8], R7 ;  /* 0x0000b80701007387 */ /* 0x0005e80000100800 */
[----:B--2---:R-:W2:Y:S04]  /*3dd0*/  LDL R7, [R1+0x5c] ;  /* 0x00005c0001077983 */ /* 0x004ea80000100800 */
[----:B-----5:R3:W-:Y:S04]  /*3de0*/  STL [R1+0xb4], R6 ;  /* 0x0000b40601007387 */ /* 0x0207e80000100800 */
[----:B---3--:R-:W3:Y:S04]  /*3df0*/  LDL R6, [R1+0x68] ;  /* 0x0000680001067983 */ /* 0x008ee80000100800 */
[----:B------:R4:W-:Y:S04]  /*3e00*/  STL [R1+0xb0], R5 ;  /* 0x0000b00501007387 */ /* 0x0009e80000100800 */
[----:B----4-:R-:W4:Y:S04]  /*3e10*/  LDL R5, [R1+0x8] ;  /* 0x0000080001057983 */ /* 0x010f280000100800 */
[----:B------:R-:W-:Y:S04]  /*3e20*/  STL [R1+0xac], R4 ;  /* 0x0000ac0401007387 */ /* 0x000fe80000100800 */
[----:B------:R0:W-:Y:S04]  /*3e30*/  STL [R1+0xa8], R2 ;  /* 0x0000a80201007387 */ /* 0x0001e80000100800 */
[----:B0-----:R-:W3:Y:S04]  /*3e40*/  LDL.LU R2, [R1] ;  /* 0x0000000001027983 */ /* 0x001ee80000300800 */
[----:B------:R0:W-:Y:S04]  /*3e50*/  STL [R1+0xa4], R0 ;  /* 0x0000a40001007387 */ /* 0x0001e80000100800 */
[----:B0-----:R-:W3:Y:S01]  /*3e60*/  LDL.LU R0, [R1+0x4] ;  /* 0x0000040001007983 */ /* 0x001ee20000300800 */
[----:B------:R-:W-:Y:S01]  /*3e70*/  FMUL.FTZ R4, R83, R82 ;  /* 0x0000005253047220 */ /* 0x000fe20000410000 */
[----:B----4-:R-:W-:-:S04]  /*3e80*/  FMUL.FTZ R5, R5, R3 ;  /* 0x0000000305057220 */ /* 0x010fc80000410000 */
[----:B--2---:R-:W-:Y:S01]  /*3e90*/  FFMA.FTZ R7, R7, R5, RZ ;  /* 0x0000000507077223 */ /* 0x004fe200000100ff */
[----:B------:R-:W-:-:S03]  /*3ea0*/  FADD.FTZ R5, RZ, R5 ;  /* 0x00000005ff057221 */ /* 0x000fc60000010000 */
[----:B---3--:R-:W-:Y:S01]  /*3eb0*/  FFMA.FTZ R6, R6, R4, R7 ;  /* 0x0000000406067223 */ /* 0x008fe20000010007 */
        /* <DEDUP_REMOVED lines=48> */
.L_x_2928:
[----:B------:R3:W-:Y:S04]  /*41c0*/  STL [R1+0xc8], R11 ;  /* 0x0000c80b01007387 */ /* 0x0007e80000100800 */
[----:B---3--:R-:W3:Y:S04]  /*41d0*/  LDL R11, [R1+0x5c] ;  /* 0x00005c00010b7983 */ /* 0x008ee80000100800 */
[----:B------:R4:W-:Y:S04]  /*41e0*/  STL [R1+0xc4], R10 ;  /* 0x0000c40a01007387 */ /* 0x0009e80000100800 */
[----:B----4-:R-:W4:Y:S04]  /*41f0*/  LDL.LU R10, [R1+0x4] ;  /* 0x00000400010a7983 */ /* 0x010f280000300800 */
[----:B------:R1:W-:Y:S04]  /*4200*/  STL [R1+0xc0], R9 ;  /* 0x0000c00901007387 */ /* 0x0003e80000100800 */
[----:B-1----:R-:W3:Y:S04]  /*4210*/  LDL.LU R9, [R1+0x8] ;  /* 0x0000080001097983 */ /* 0x002ee80000300800 */
[----:B------:R1:W-:Y:S04]  /*4220*/  STL [R1+0xbc], R8 ;  /* 0x0000bc0801007387 */ /* 0x0003e80000100800 */
[----:B-1----:R-:W2:Y:S04]  /*4230*/  LDL.LU R8, [R1+0x18] ;  /* 0x0000180001087983 */ /* 0x002ea80000300800 */
[----:B-----5:R1:W-:Y:S04]  /*4240*/  STL [R1+0xb8], R7 ;  /* 0x0000b80701007387 */ /* 0x0203e80000100800 */
[----:B-1----:R-:W2:Y:S04]  /*4250*/  LDL R7, [R1+0x68] ;  /* 0x0000680001077983 */ /* 0x002ea80000100800 */
[----:B------:R1:W-:Y:S04]  /*4260*/  STL [R1+0xb4], R6 ;  /* 0x0000b40601007387 */ /* 0x0003e80000100800 */
[----:B-1----:R-:W2:Y:S04]  /*4270*/  LDL.LU R6, [R1] ;  /* 0x0000000001067983 */ /* 0x002ea80000300800 */
[----:B------:R1:W-:Y:S04]  /*4280*/  STL [R1+0xb0], R5 ;  /* 0x0000b00501007387 */ /* 0x0003e80000100800 */
[----:B-1----:R-:W2:Y:S04]  /*4290*/  LDL.LU R5, [R1+0x14] ;  /* 0x0000140001057983 */ /* 0x002ea80000300800 */
[----:B------:R1:W-:Y:S04]  /*42a0*/  STL [R1+0xac], R4 ;  /* 0x0000ac0401007387 */ /* 0x0003e80000100800 */
[----:B-1----:R-:W2:Y:S04]  /*42b0*/  LDL R4, [R1+0x74] ;  /* 0x0000740001047983 */ /* 0x002ea80000100800 */
[----:B------:R1:W-:Y:S04]  /*42c0*/  STL [R1+0xa8], R2 ;  /* 0x0000a80201007387 */ /* 0x0003e80000100800 */
[----:B-1----:R-:W2:Y:S04]  /*42d0*/  LDL R2, [R1+0x80] ;  /* 0x0000800001027983 */ /* 0x002ea80000100800 */
        /* <DEDUP_REMOVED lines=18> */
[----:B-1----:R1:W5:Y:S04]  /*4400*/  LDL.LU R11, [R1+0xc8] ;  /* 0x0000c800010b7983 */ /* 0x0023680000300800 */
        /* <DEDUP_REMOVED lines=22> */
[----:B-1----:R-:W2:Y:S04]  /*4570*/  LDL R125, [R1+0x6c] ;  /* 0x00006c00017d7983 */ /* 0x002ea80000100800 */
[----:B-----5:R1:W-:Y:S02]  /*4580*/  STL [R1+0xa4], R0 ;  /* 0x0000a40001007387 */ /* 0x0203e40000100800 */
[----:B-1----:R-:W-:Y:S01]  /*4590*/  MOV R0, R124 ;  /* 0x0000007c00007202 */ /* 0x002fe20000000f00 */
[----:B--2---:R-:W-:-:S04]  /*45a0*/  FFMA.FTZ R83, R125, R3, R4 ;  /* 0x000000037d537223 */ /* 0x004fc80000010004 */
[----:B------:R-:W-:-:S06]  /*45b0*/  FMUL.FTZ R124, R83, -1.4426950216293334961 ;  /* 0xbfb8aa3b537c7820 */ /* 0x000fcc0000410000 */
[----:B------:R-:W1:Y:S02]  /*45c0*/  MUFU.EX2 R124, R124 ;  /* 0x0000007c007c7308 */ /* 0x000e640000000800 */
[----:B-1----:R-:W-:-:S06]  /*45d0*/  FADD.FTZ R124, R124, 1 ;  /* 0x3f8000007c7c7421 */ /* 0x002fcc0000010000 */
[----:B------:R-:W1:Y:S02]  /*45e0*/  MUFU.RCP R124, R124 ;  /* 0x0000007c007c7308 */ /* 0x000e640000001000 */
[----:B-1----:R-:W-:Y:S01]  /*45f0*/  FADD.FTZ R125, -R124, 1 ;  /* 0x3f8000007c7d7421 */ /* 0x002fe20000010100 */
[----:B------:R-:W-:-:S03]  /*4600*/  FMUL.FTZ R124, R28, R124 ;  /* 0x0000007c1c7c7220 */ /* 0x000fc60000410000 */
[----:B------:R-:W-:Y:S01]  /*4610*/  FFMA.FTZ R83, R83, R125, 1 ;  /* 0x3f80000053537423 */ /* 0x000fe2000001007d */
[----:B------:R-:W-:-:S03]  /*4620*/  FFMA.FTZ R125, R0, R82, R5 ;  /* 0x00000052007d7223 */ /* 0x000fc60000010005 */
[----:B------:R-:W-:Y:S01]  /*4630*/  FMUL.FTZ R83, R124, R83 ;  /* 0x000000537c537220 */ /* 0x000fe20000410000 */
[----:B------:R-:W-:-:S06]  /*4640*/  FMUL.FTZ R124, R125, -1.4426950216293334961 ;  /* 0xbfb8aa3b7d7c7820 */ /* 0x000fcc0000410000 */
[----:B------:R-:W1:Y:S02]  /*4650*/  MUFU.EX2 R124, R124 ;  /* 0x0000007c007c7308 */ /* 0x000e640000000800 */
[----:B-1----:R-:W-:-:S06]  /*4660*/  FADD.FTZ R124, R124, 1 ;  /* 0x3f8000007c7c7421 */ /* 0x002fcc0000010000 */
[----:B------:R-:W1:Y:S02]  /*4670*/  MUFU.RCP R124, R124 ;  /* 0x0000007c007c7308 */ /* 0x000e640000001000 */
[----:B-1----:R-:W-:-:S04]  /*4680*/  FADD.FTZ R0, -R124, 1 ;  /* 0x3f8000007c007421 */ /* 0x002fc80000010100 */
[----:B------:R-:W-:Y:S02]  /*4690*/  FFMA.FTZ R125, R125, R0, 1 ;  /* 0x3f8000007d7d7423 */ /* 0x000fe40000010000 */
[----:B------:R2:W5:Y:S01]  /*46a0*/  LDL.LU R0, [R1+0xa4] ;  /* 0x0000a40001007983 */ /* 0x0005620000300800 */
[----:B------:R-:W-:-:S04]  /*46b0*/  FMUL.FTZ R124, R29, R124 ;  /* 0x0000007c1d7c7220 */ /* 0x000fc80000410000 */
[----:B------:R-:W-:-:S07]  /*46c0*/  FMUL.FTZ R124, R124, R125 ;  /* 0x0000007d7c7c7220 */ /* 0x000fce0000410000 */
.L_x_2929:
        /* <DEDUP_REMOVED lines=12> */
[----:B-1----:R-:W-:-:S03]  /*4790*/  FMUL.FTZ R125, R83, R3 ;  /* 0x00000003537d7220 */ /* 0x002fc60000410000 */
        /* <DEDUP_REMOVED lines=8> */
[----:B-1----:R-:W3:Y:S01]  /*4820*/  LDL.LU R83, [R1+0x4] ;  /* 0x0000040001537983 */ /* 0x002ee20000300800 */
[----:B--2---:R-:W-:Y:S01]  /*4830*/  FFMA.FTZ R2, R2, R125, R6 ;  /* 0x0000007d02027223 */ /* 0x004fe20000010006 */
[----:B------:R-:W-:-:S02]  /*4840*/  FADD.FTZ R5, R5, R124 ;  /* 0x0000007c05057221 */ /* 0x000fc40000010000 */
[----:B------:R0:W5:Y:S04]  /*4850*/  LDL.LU R6, [R1+0xb4] ;  /* 0x0000b40001067983 */ /* 0x0001680000300800 */
[----:B------:R1:W-:Y:S01]  /*4860*/  STL [R1+0xc], R5 ;  /* 0x00000c0501007387 */ /* 0x0003e20000100800 */
[----:B------:R-:W-:Y:S01]  /*4870*/  FADD.FTZ R122, R122, -UR6 ;  /* 0x800000067a7a7e21 */ /* 0x000fe20008010000 */
[----:B------:R-:W-:Y:S02]  /*4880*/  FADD.FTZ R123, R123, -UR6 ;  /* 0x800000067b7b7e21 */ /* 0x000fe40008010000 */
[----:B-1----:R0:W5:Y:S01]  /*4890*/  LDL.LU R5, [R1+0xb0] ;  /* 0x0000b00001057983 */ /* 0x0021620000300800 */
[----:B------:R-:W-:Y:S01]  /*48a0*/  FMUL.FTZ R122, R122, UR26 ;  /* 0x0000001a7a7a7c20 */ /* 0x000fe20008410000 */
[----:B---3--:R-:W-:Y:S01]  /*48b0*/  FADD.FTZ R125, R83, R125 ;  /* 0x0000007d537d7221 */ /* 0x008fe20000010000 */
[----:B------:R-:W-:Y:S01]  /*48c0*/  FMUL.FTZ R83, R124, R82 ;  /* 0x000000527c537220 */ /* 0x000fe20000410000 */
[----:B------:R-:W-:-:S02]  /*48d0*/  FFMA.FTZ R124, R0, R124, R4 ;  /* 0x0000007c007c7223 */ /* 0x000fc40000010004 */
[----:B------:R0:W5:Y:S04]  /*48e0*/  LDL.LU R4, [R1+0xac] ;  /* 0x0000ac0001047983 */ /* 0x0001680000300800 */
[----:B------:R1:W-:Y:S02]  /*48f0*/  STL [R1+0x4], R124 ;  /* 0x0000047c01007387 */ /* 0x0003e40000100800 */
[----:B-1----:R-:W-:Y:S02]  /*4900*/  FFMA.FTZ R124, R0, R83, R2 ;  /* 0x00000053007c7223 */ /* 0x002fe40000010002 */
[----:B------:R0:W5:Y:S04]  /*4910*/  LDL.LU R2, [R1+0xa8] ;  /* 0x0000a80001027983 */ /* 0x0001680000300800 */
[----:B------:R0:W5:Y:S04]  /*4920*/  LDL.LU R0, [R1+0xa4] ;  /* 0x0000a40001007983 */ /* 0x0001680000300800 */
[----:B------:R1:W-:Y:S04]  /*4930*/  STL [R1], R124 ;  /* 0x0000007c01007387 */ /* 0x0003e80000100800 */
[----:B------:R2:W-:Y:S01]  /*4940*/  STL [R1+0x70], R122 ;  /* 0x0000707a01007387 */ /* 0x0005e20000100800 */
[----:B-1----:R-:W-:-:S05]  /*4950*/  FMUL.FTZ R124, R123, UR26 ;  /* 0x0000001a7b7c7c20 */ /* 0x002fca0008410000 */
[----:B------:R0:W-:Y:S01]  /*4960*/  STL [R1+0x7c], R124 ;  /* 0x00007c7c01007387 */ /* 0x0001e20000100800 */
[----:B------:R-:W-:Y:S01]  /*4970*/  FADD.FTZ R125, R83, R125 ;  /* 0x0000007d537d7221 */ /* 0x000fe20000010000 */
[----:B------:R-:W-:Y:S02]  /*4980*/  MOV R83, R26 ;  /* 0x0000001a00537202 */ /* 0x000fe40000000f00 */
[----:B--2---:R-:W-:Y:S01]  /*4990*/  MOV R122, R27 ;  /* 0x0000001b007a7202 */ /* 0x004fe20000000f00 */
[----:B------:R-:W-:Y:S06]  /*49a0*/  @!P5 BRA `(.L_x_2930) ;  /* 0x00000000004cd947 */ /* 0x000fec0003800000 */
[----:B------:R-:W2:Y:S02]  /*49b0*/  LDL R123, [R1+0x70] ;  /* 0x00007000017b7983 */ /* 0x000ea40000100800 */
[----:B--2--5:R-:W-:-:S04]  /*49c0*/  FFMA.FTZ R83, R123, R3, R4 ;  /* 0x000000037b537223 */ /* 0x024fc80000010004 */
[----:B------:R-:W-:-:S06]  /*49d0*/  FMUL.FTZ R122, R83, -1.4426950216293334961 ;  /* 0xbfb8aa3b537a7820 */ /* 0x000fcc0000410000 */
[----:B------:R-:W1:Y:S02]  /*49e0*/  MUFU.EX2 R122, R122 ;  /* 0x0000007a007a7308 */ /* 0x000e640000000800 */
[----:B-1----:R-:W-:-:S06]  /*49f0*/  FADD.FTZ R122, R122, 1 ;  /* 0x3f8000007a7a7421 */ /* 0x002fcc0000010000 */
[----:B------:R-:W1:Y:S02]  /*4a00*/  MUFU.RCP R122, R122 ;  /* 0x0000007a007a7308 */ /* 0x000e640000001000 */
[----:B-1----:R-:W-:Y:S01]  /*4a10*/  FADD.FTZ R123, -R122, 1 ;  /* 0x3f8000007a7b7421 */ /* 0x002fe20000010100 */
[----:B------:R-:W-:-:S03]  /*4a20*/  FMUL.FTZ R122, R26, R122 ;  /* 0x0000007a1a7a7220 */ /* 0x000fc60000410000 */
[----:B------:R-:W-:-:S04]  /*4a30*/  FFMA.FTZ R83, R83, R123, 1 ;  /* 0x3f80000053537423 */ /* 0x000fc8000001007b */
[----:B------:R-:W-:Y:S01]  /*4a40*/  FMUL.FTZ R83, R122, R83 ;  /* 0x000000537a537220 */ /* 0x000fe20000410000 */
[----:B------:R-:W-:-:S04]  /*4a50*/  FFMA.FTZ R122, R124, R82, R5 ;  /* 0x000000527c7a7223 */ /* 0x000fc80000010005 */
[----:B------:R-:W-:-:S06]  /*4a60*/  FMUL.FTZ R123, R122, -1.4426950216293334961 ;  /* 0xbfb8aa3b7a7b7820 */ /* 0x000fcc0000410000 */
[----:B------:R-:W1:Y:S02]  /*4a70*/  MUFU.EX2 R123, R123 ;  /* 0x0000007b007b7308 */ /* 0x000e640000000800 */
[----:B-1----:R-:W-:-:S06]  /*4a80*/  FADD.FTZ R123, R123, 1 ;  /* 0x3f8000007b7b7421 */ /* 0x002fcc0000010000 */
[----:B------:R-:W0:Y:S02]  /*4a90*/  MUFU.RCP R123, R123 ;  /* 0x0000007b007b7308 */ /* 0x000e240000001000 */
[----:B0-----:R-:W-:Y:S01]  /*4aa0*/  FADD.FTZ R124, -R123, 1 ;  /* 0x3f8000007b7c7421 */ /* 0x001fe20000010100 */
[----:B------:R-:W-:-:S03]  /*4ab0*/  FMUL.FTZ R123, R27, R123 ;  /* 0x0000007b1b7b7220 */ /* 0x000fc60000410000 */
[----:B------:R-:W-:-:S04]  /*4ac0*/  FFMA.FTZ R122, R122, R124, 1 ;  /* 0x3f8000007a7a7423 */ /* 0x000fc8000001007c */
[----:B------:R-:W-:-:S07]  /*4ad0*/  FMUL.FTZ R122, R123, R122 ;  /* 0x0000007a7b7a7220 */ /* 0x000fce0000410000 */
.L_x_2930:
[----:B-----5:R1:W-:Y:S04]  /*4ae0*/  STL [R1+0xb8], R7 ;  /* 0x0000b80701007387 */ /* 0x0203e80000100800 */
[----:B-1----:R-:W2:Y:S04]  /*4af0*/  LDL.LU R7, [R1+0x18] ;  /* 0x0000180001077983 */ /* 0x002ea80000300800 */
[----:B------:R1:W-:Y:S04]  /*4b00*/  STL [R1+0xb4], R6 ;  /* 0x0000b40601007387 */ /* 0x0003e80000100800 */
[----:B-1----:R-:W3:Y:S04]  /*4b10*/  LDL.LU R6, [R1+0x8] ;  /* 0x0000080001067983 */ /* 0x002ee80000300800 */
[----:B------:R1:W-:Y:S04]  /*4b20*/  STL [R1+0xb0], R5 ;  /* 0x0000b00501007387 */ /* 0x0003e80000100800 */
[----:B-1----:R-:W4:Y:S04]  /*4b30*/  LDL.LU R5, [R1] ;  /* 0x0000000001057983 */ /* 0x002f280000300800 */
        /* <DEDUP_REMOVED lines=8> */
[----:B------:R-:W-:Y:S01]  /*4bc0*/  FADD.FTZ R120, R120, -UR6 ;  /* 0x8000000678787e21 */ /* 0x000fe20008010000 */
[----:B------:R-:W-:-:S02]  /*4bd0*/  FADD.FTZ R121, R121, -UR6 ;  /* 0x8000000679797e21 */ /* 0x000fc40008010000 */
[----:B------:R-:W-:Y:S01]  /*4be0*/  FADD.FTZ R125, R125, R123 ;  /* 0x0000007b7d7d7221 */ /* 0x000fe20000010000 */
        /* <DEDUP_REMOVED lines=12> */
[----:B-1----:R0:W5:Y:S01]  /*4cb0*/  LDL.LU R4, [R1+0xac] ;  /* 0x0000ac0001047983 */ /* 0x0021620000300800 */
[C---:B------:R-:W-:Y:S01]  /*4cc0*/  FFMA.FTZ R122, R0.reuse, R122, R2 ;  /* 0x0000007a007a7223 */ /* 0x040fe20000010002 */
[----:B------:R-:W-:Y:S01]  /*4cd0*/  FFMA.FTZ R124, R0, R123, R124 ;  /* 0x0000007b007c7223 */ /* 0x000fe2000001007c */
[----:B------:R-:W-:Y:S01]  /*4ce0*/  FMUL.FTZ R123, R121, UR26 ;  /* 0x0000001a797b7c20 */ /* 0x000fe20008410000 */
[----:B------:R0:W5:Y:S04]  /*4cf0*/  LDL.LU R2, [R1+0xa8] ;  /* 0x0000a80001027983 */ /* 0x0001680000300800 */
[----:B------:R0:W5:Y:S04]  /*4d00*/  LDL.LU R0, [R1+0xa4] ;  /* 0x0000a40001007983 */ /* 0x0001680000300800 */
[----:B------:R1:W-:Y:S04]  /*4d10*/  STL [R1+0x4], R122 ;  /* 0x0000047a01007387 */ /* 0x0003e80000100800 */
[----:B------:R2:W-:Y:S04]  /*4d20*/  STL [R1+0x58], R120 ;  /* 0x0000587801007387 */ /* 0x0005e80000100800 */
[----:B------:R0:W-:Y:S01]  /*4d30*/  STL [R1+0x4c], R123 ;  /* 0x00004c7b01007387 */ /* 0x0001e20000100800 */
[----:B-1----:R-:W-:-:S02]  /*4d40*/  MOV R122, R24 ;  /* 0x00000018007a7202 */ /* 0x002fc40000000f00 */
        /* <DEDUP_REMOVED lines=21> */
.L_x_2931:
[----:B-----5:R1:W-:Y:S04]  /*4ea0*/  STL [R1+0xac], R4 ;  /* 0x0000ac0401007387 */ /* 0x0203e80000100800 */
[----:B-1----:R-:W2:Y:S04]  /*4eb0*/  LDL.LU R4, [R1+0x10] ;  /* 0x0000100001047983 */ /* 0x002ea80000300800 */
[----:B------:R1:W-:Y:S04]  /*4ec0*/  STL [R1+0xa8], R2 ;  /* 0x0000a80201007387 */ /* 0x0003e80000100800 */
[----:B-1----:R-:W3:Y:S01]  /*4ed0*/  LDL R2, [R1+0x58] ;  /* 0x0000580001027983 */ /* 0x002ee20000100800 */
[----:B------:R-:W-:-:S03]  /*4ee0*/  FMUL.FTZ R121, R122, R3 ;  /* 0x000000037a797220 */ /* 0x000fc60000410000 */
[----:B------:R1:W-:Y:S01]  /*4ef0*/  STL [R1+0xa4], R0 ;  /* 0x0000a40001007387 */ /* 0x0003e20000100800 */
[----:B------:R-:W-:-:S03]  /*4f00*/  FADD.FTZ R125, R125, R121 ;  /* 0x000000797d7d7221 */ /* 0x000fc60000010000 */
[----:B-1----:R-:W4:Y:S04]  /*4f10*/  LDL.LU R0, [R1+0x4] ;  /* 0x0000040001007983 */ /* 0x002f280000300800 */
[----:B0-----:R-:W4:Y:S01]  /*4f20*/  LDL R123, [R1+0x4c] ;  /* 0x00004c00017b7983 */ /* 0x001f220000100800 */
[----:B--2---:R-:W-:-:S05]  /*4f30*/  FADD.FTZ R4, R4, R122 ;  /* 0x0000007a04047221 */ /* 0x004fca0000010000 */
[----:B------:R0:W-:Y:S01]  /*4f40*/  STL [R1], R4 ;  /* 0x0000000401007387 */ /* 0x0001e20000100800 */
[----:B---3--:R-:W-:-:S03]  /*4f50*/  FFMA.FTZ R83, R2, R122, R83 ;  /* 0x0000007a02537223 */ /* 0x008fc60000010053 */
[----:B0-----:R0:W5:Y:S01]  /*4f60*/  LDL.LU R4, [R1+0xac] ;  /* 0x0000ac0001047983 */ /* 0x0011620000300800 */
[----:B------:R-:W-:-:S03]  /*4f70*/  FFMA.FTZ R124, R2, R121, R124 ;  /* 0x00000079027c7223 */ /* 0x000fc6000001007c */
[----:B------:R0:W5:Y:S04]  /*4f80*/  LDL.LU R2, [R1+0xa8] ;  /* 0x0000a80001027983 */ /* 0x0001680000300800 */
[----:B------:R-:W2:Y:S01]  /*4f90*/  LDL.LU R121, [R1+0x8] ;  /* 0x0000080001797983 */ /* 0x000ea20000300800 */
[----:B------:R-:W-:Y:S01]  /*4fa0*/  FMUL.FTZ R122, R120, R82 ;  /* 0x00000052787a7220 */ /* 0x000fe20000410000 */
[----:B------:R-:W-:Y:S01]  /*4fb0*/  FADD.FTZ R106, R106, -UR6 ;  /* 0x800000066a6a7e21 */ /* 0x000fe20008010000 */
[----:B------:R-:W-:Y:S02]  /*4fc0*/  FADD.FTZ R107, R107, -UR6 ;  /* 0x800000066b6b7e21 */ /* 0x000fe40008010000 */
[----:B------:R-:W-:Y:S01]  /*4fd0*/  FADD.FTZ R125, R122, R125 ;  /* 0x0000007d7a7d7221 */ /* 0x000fe20000010000 */
[----:B----4-:R-:W-:Y:S01]  /*4fe0*/  FFMA.FTZ R124, R123, R122, R124 ;  /* 0x0000007a7b7c7223 */ /* 0x010fe2000001007c */
[----:B------:R-:W-:Y:S01]  /*4ff0*/  FMUL.FTZ R122, R106, UR26 ;  /* 0x0000001a6a7a7c20 */ /* 0x000fe20008410000 */
[----:B------:R-:W-:Y:S01]  /*5000*/  MOV R106, R22 ;  /* 0x00000016006a7202 */ /* 0x000fe20000000f00 */
[----:B--2---:R-:W-:Y:S01]  /*5010*/  FADD.FTZ R121, R121, R120 ;  /* 0x0000007879797221 */ /* 0x004fe20000010000 */
[----:B------:R-:W-:Y:S01]  /*5020*/  FFMA.FTZ R120, R123, R120, R0 ;  /* 0x000000787b787223 */ /* 0x000fe20000010000 */
[----:B------:R-:W-:Y:S01]  /*5030*/  FMUL.FTZ R123, R107, UR26 ;  /* 0x0000001a6b7b7c20 */ /* 0x000fe20008410000 */
[----:B------:R0:W5:Y:S01]  /*5040*/  LDL.LU R0, [R1+0xa4] ;  /* 0x0000a40001007983 */ /* 0x0001620000300800 */
[----:B------:R-:W-:-:S03]  /*5050*/  MOV R107, R23 ;  /* 0x00000017006b7202 */ /* 0x000fc60000000f00 */
[----:B------:R0:W-:Y:S04]  /*5060*/  STL [R1+0x48], R122 ;  /* 0x0000487a01007387 */ /* 0x0001e80000100800 */
[----:B------:R0:W-:Y:S01]  /*5070*/  STL [R1+0x44], R123 ;  /* 0x0000447b01007387 */ /* 0x0001e20000100800 */
[----:B------:R-:W-:Y:S05]  /*5080*/  @!P5 BRA `(.L_x_2932) ;  /* 0x000000000048d947 */ /* 0x000fea0003800000 */
[----:B-----5:R-:W-:-:S04]  /*5090*/  FFMA.FTZ R106, R122, R3, R4 ;  /* 0x000000037a6a7223 */ /* 0x020fc80000010004 */
[----:B------:R-:W-:-:S06]  /*50a0*/  FMUL.FTZ R107, R106, -1.4426950216293334961 ;  /* 0xbfb8aa3b6a6b7820 */ /* 0x000fcc0000410000 */
[----:B------:R-:W1:Y:S02]  /*50b0*/  MUFU.EX2 R107, R107 ;  /* 0x0000006b006b7308 */ /* 0x000e640000000800 */
[----:B-1----:R-:W-:-:S06]  /*50c0*/  FADD.FTZ R107, R107, 1 ;  /* 0x3f8000006b6b7421 */ /* 0x002fcc0000010000 */
        /* <DEDUP_REMOVED lines=14> */
.L_x_2932:
        /* <DEDUP_REMOVED lines=13> */
[----:B------:R-:W-:-:S04]  /*5280*/  FMUL.FTZ R106, R107, R82 ;  /* 0x000000526b6a7220 */ /* 0x000fc80000410000 */
[----:B------:R-:W-:Y:S01]  /*5290*/  FADD.FTZ R125, R106, R125 ;  /* 0x0000007d6a7d7221 */ /* 0x000fe20000010000 */
[C---:B--2---:R-:W-:Y:S01]  /*52a0*/  FFMA.FTZ R120, R122.reuse, R107, R120 ;  /* 0x0000006b7a787223 */ /* 0x044fe20000010078 */
[----:B------:R-:W-:Y:S01]  /*52b0*/  FFMA.FTZ R124, R122, R106, R124 ;  /* 0x0000006a7a7c7223 */ /* 0x000fe2000001007c */
[----:B------:R-:W-:Y:S01]  /*52c0*/  FMUL.FTZ R107, R108, UR26 ;  /* 0x0000001a6c6b7c20 */ /* 0x000fe20008410000 */
[----:B------:R-:W-:Y:S01]  /*52d0*/  FMUL.FTZ R122, R109, UR26 ;  /* 0x0000001a6d7a7c20 */ /* 0x000fe20008410000 */
        /* <DEDUP_REMOVED lines=23> */
.L_x_2933:
[----:B------:R-:W2:Y:S01]  /*5450*/  LDL R109, [R1+0x40] ;  /* 0x00004000016d7983 */ /* 0x000ea20000100800 */
[----:B0-----:R-:W-:Y:S01]  /*5460*/  FMUL.FTZ R107, R108, R3 ;  /* 0x000000036c6b7220 */ /* 0x001fe20000410000 */
[----:B------:R-:W-:Y:S01]  /*5470*/  FADD.FTZ R123, R123, R108 ;  /* 0x0000006c7b7b7221 */ /* 0x000fe20000010000 */
[----:B------:R-:W-:Y:S01]  /*5480*/  FADD.FTZ R111, R111, -UR6 ;  /* 0x800000066f6f7e21 */ /* 0x000fe20008010000 */
[----:B------:R-:W-:Y:S01]  /*5490*/  FADD.FTZ R110, R110, -UR6 ;  /* 0x800000066e6e7e21 */ /* 0x000fe20008010000 */
[----:B------:R-:W-:Y:S01]  /*54a0*/  FADD.FTZ R125, R125, R107 ;  /* 0x0000006b7d7d7221 */ /* 0x000fe20000010000 */
[C---:B--2---:R-:W-:Y:S01]  /*54b0*/  FFMA.FTZ R83, R109.reuse, R108, R83 ;  /* 0x0000006c6d537223 */ /* 0x044fe20000010053 */
[----:B------:R-:W-:Y:S01]  /*54c0*/  FFMA.FTZ R124, R109, R107, R124 ;  /* 0x0000006b6d7c7223 */ /* 0x000fe2000001007c */
[----:B------:R-:W-:Y:S01]  /*54d0*/  FMUL.FTZ R108, R106, R82 ;  /* 0x000000526a6c7220 */ /* 0x000fe20000410000 */
[----:B------:R-:W-:Y:S01]  /*54e0*/  FADD.FTZ R107, R121, R106 ;  /* 0x0000006a796b7221 */ /* 0x000fe20000010000 */
[C---:B------:R-:W-:Y:S01]  /*54f0*/  FFMA.FTZ R106, R122.reuse, R106, R120 ;  /* 0x0000006a7a6a7223 */ /* 0x040fe20000010078 */
[----:B------:R-:W-:Y:S01]  /*5500*/  FMUL.FTZ R120, R111, UR26 ;  /* 0x0000001a6f787c20 */ /* 0x000fe20008410000 */
        /* <DEDUP_REMOVED lines=24> */
.L_x_2934:
        /* <DEDUP_REMOVED lines=35> */
.L_x_2935:
        /* <DEDUP_REMOVED lines=35> */
.L_x_2936:
        /* <DEDUP_REMOVED lines=36> */
.L_x_2937:
        /* <DEDUP_REMOVED lines=37> */
.L_x_2938:
        /* <DEDUP_REMOVED lines=37> */
.L_x_2939:
        /* <DEDUP_REMOVED lines=37> */
.L_x_2940:
        /* <DEDUP_REMOVED lines=37> */
.L_x_2941:
        /* <DEDUP_REMOVED lines=37> */
.L_x_2942:
        /* <DEDUP_REMOVED lines=37> */
.L_x_2943:
        /* <DEDUP_REMOVED lines=8> */
[----:B0-----:R-:W-:Y:S01]  /*6b90*/  FMUL.FTZ R115, R92, UR26 ;  /* 0x0000001a5c737c20 */ /* 0x001fe20008410000 */
[----:B------:R-:W-:Y:S01]  /*6ba0*/  FADD.FTZ R108, R108, R96 ;  /* 0x000000606c6c7221 */ /* 0x000fe20000010000 */
[----:B------:R-:W-:Y:S01]  /*6bb0*/  FFMA.FTZ R83, R99, R96, R83 ;  /* 0x0000006063537223 */ /* 0x000fe20000010053 */
[----:B------:R-:W-:Y:S01]  /*6bc0*/  FFMA.FTZ R109, R98, R95, R109 ;  /* 0x0000005f626d7223 */ /* 0x000fe2000001006d */
[----:B------:R-:W-:Y:S01]  /*6bd0*/  FADD.FTZ R110, R95, R110 ;  /* 0x0000006e5f6e7221 */ /* 0x000fe20000010000 */
[----:B-1----:R-:W-:Y:S01]  /*6be0*/  FMUL.FTZ R114, R93, UR26 ;  /* 0x0000001a5d727c20 */ /* 0x002fe20008410000 */
        /* <DEDUP_REMOVED lines=21> */
.L_x_2944:
        /* <DEDUP_REMOVED lines=35> */
.L_x_2945:
        /* <DEDUP_REMOVED lines=35> */
.L_x_2946:
        /* <DEDUP_REMOVED lines=35> */
.L_x_2947:
[----:B------:R-:W-:Y:S01]  /*73d0*/  FMUL.FTZ R92, R93, R3 ;  /* 0x000000035d5c7220 */ /* 0x000fe20000410000 */
[----:B------:R-:W-:Y:S01]  /*73e0*/  FADD.FTZ R88, R88, R93 ;  /* 0x0000005d58587221 */ /* 0x000fe20000010000 */
[C---:B------:R-:W-:Y:S01]  /*73f0*/  FFMA.FTZ R83, R109.reuse, R93, R83 ;  /* 0x0000005d6d537223 */ /* 0x040fe20000010053 */
        /* <DEDUP_REMOVED lines=32> */
.L_x_2948:
        /* <DEDUP_REMOVED lines=35> */
.L_x_2949:
        /* <DEDUP_REMOVED lines=8> */
[----:B---3--:R-:W-:Y:S01]  /*78b0*/  FMUL.FTZ R103, R84, UR26 ;  /* 0x0000001a54677c20 */ /* 0x008fe20008410000 */
        /* <DEDUP_REMOVED lines=26> */
.L_x_2950:
        /* <DEDUP_REMOVED lines=35> */
.L_x_2951:
[----:B------:R-:W-:Y:S01]  /*7c90*/  FMUL.FTZ R57, R62, R3 ;  /* 0x000000033e397220 */ /* 0x000fe20000410000 */
[----:B------:R-:W-:Y:S01]  /*7ca0*/  FADD.FTZ R60, R60, -UR6 ;  /* 0x800000063c3c7e21 */ /* 0x000fe20008010000 */
[----:B------:R-:W-:Y:S01]  /*7cb0*/  FADD.FTZ R61, R61, -UR6 ;  /* 0x800000063d3d7e21 */ /* 0x000fe20008010000 */
[----:B------:R-:W-:Y:S01]  /*7cc0*/  FADD.FTZ R88, R88, R62 ;  /* 0x0000003e58587221 */ /* 0x000fe20000010000 */
[C---:B------:R-:W-:Y:S01]  /*7cd0*/  FFMA.FTZ R89, R101.reuse, R57, R89 ;  /* 0x0000003965597223 */ /* 0x040fe20000010059 */
[----:B------:R-:W-:Y:S01]  /*7ce0*/  FADD.FTZ R92, R92, R57 ;  /* 0x000000395c5c7221 */ /* 0x000fe20000010000 */
[----:B------:R-:W-:Y:S01]  /*7cf0*/  FMUL.FTZ R57, R56, R82 ;  /* 0x0000005238397220 */ /* 0x000fe20000410000 */
[----:B------:R-:W-:Y:S01]  /*7d00*/  FMUL.FTZ R97, R60, UR26 ;  /* 0x0000001a3c617c20 */ /* 0x000fe20008410000 */
        /* <DEDUP_REMOVED lines=27> */
.L_x_2952:
        /* <DEDUP_REMOVED lines=8> */
[C---:B------:R-:W-:Y:S01]  /*7f40*/  FFMA.FTZ R90, R96.reuse, R60, R90 ;  /* 0x0000003c605a7223 */ /* 0x040fe2000001005a */
        /* <DEDUP_REMOVED lines=26> */
.L_x_2953:
        /* <DEDUP_REMOVED lines=37> */
.L_x_2954:
[----:B------:R-:W2:Y:S04]  /*8340*/  LDL.LU R85, [R1+0x60] ;  /* 0x0000600001557983 */ /* 0x000ea80000300800 */
[----:B------:R-:W3:Y:S01]  /*8350*/  LDL.LU R84, [R1+0x64] ;  /* 0x0000640001547983 */ /* 0x000ee20000300800 */
[----:B------:R-:W-:Y:S01]  /*8360*/  FMUL.FTZ R83, R62, R3 ;  /* 0x000000033e537220 */ /* 0x000fe20000410000 */
[----:B------:R-:W-:Y:S01]  /*8370*/  FFMA.FTZ R118, R93, R62, R57 ;  /* 0x0000003e5d767223 */ /* 0x000fe20000010039 */
[----:B------:R-:W-:Y:S02]  /*8380*/  FADD.FTZ R119, R56, R62 ;  /* 0x0000003e38777221 */ /* 0x000fe40000010000 */
[----:B------:R-:W-:Y:S01]  /*8390*/  FADD.FTZ R57, R61, R83 ;  /* 0x000000533d397221 */ /* 0x000fe20000010000 */
[----:B------:R-:W-:Y:S01]  /*83a0*/  FADD.FTZ R61, R58, R63 ;  /* 0x0000003f3a3d7221 */ /* 0x000fe20000010000 */
[C---:B------:R-:W-:Y:S01]  /*83b0*/  FFMA.FTZ R58, R92.reuse, R63, R59 ;  /* 0x0000003f5c3a7223 */ /* 0x040fe2000001003b */
        /* <DEDUP_REMOVED lines=31> */
.L_x_2955:
        /* <DEDUP_REMOVED lines=33> */
.L_x_2956:
        /* <DEDUP_REMOVED lines=8> */
[----:B------:R-:W-:Y:S02]  /*8840*/  MOV R58, R34 ;  /* 0x00000022003a7202 */ /* 0x000fe40000000f00 */
        /* <DEDUP_REMOVED lines=24> */
.L_x_2957:
[----:B------:R-:W2:Y:S04]  /*89d0*/  LDL.LU R89, [R1+0x88] ;  /* 0x0000880001597983 */ /* 0x000ea80000300800 */
[----:B------:R-:W3:Y:S01]  /*89e0*/  LDL.LU R88, [R1+0x8c] ;  /* 0x00008c0001587983 */ /* 0x000ee20000300800 */
[----:B------:R-:W-:Y:S01]  /*89f0*/  FMUL.FTZ R60, R58, R3 ;  /* 0x000000033a3c7220 */ /* 0x000fe20000410000 */
[----:B------:R-:W-:-:S03]  /*8a00*/  FMUL.FTZ R83, R56, R82 ;  /* 0x0000005238537220 */ /* 0x000fc60000410000 */
[----:B------:R-:W-:Y:S01]  /*8a10*/  FFMA.FTZ R57, R85, R60, R57 ;  /* 0x0000003c55397223 */ /* 0x000fe20000010039 */
[----:B------:R-:W-:-:S03]  /*8a20*/  FADD.FTZ R59, R59, R60 ;  /* 0x0000003c3b3b7221 */ /* 0x000fc60000010000 */
        /* <DEDUP_REMOVED lines=27> */
.L_x_2958:
        /* <DEDUP_REMOVED lines=8> */
[----:B------:R-:W1:Y:S04]  /*8c60*/  SHFL.DOWN PT, R60, R88, 0x1, 0x1f ;  /* 0x08201f00583c7f89 */ /* 0x000e6800000e0000 */
[----:B------:R-:W2:Y:S01]  /*8c70*/  SHFL.DOWN PT, R83, R89, 0x1, 0x1f ;  /* 0x08201f0059537f89 */ /* 0x000ea200000e0000 */
[----:B0-----:R-:W-:-:S13]  /*8c80*/  ISETP.GT.AND P0, PT, R2, 0x1e, PT ;  /* 0x0000001e0200780c */ /* 0x001fda0003f04270 */
[----:B-1----:R-:W-:Y:S01]  /*8c90*/  @!P0 FADD.FTZ R88, R88, R60 ;  /* 0x0000003c58588221 */ /* 0x002fe20000010000 */
[----:B--2---:R-:W-:Y:S01]  /*8ca0*/  @!P0 FADD.FTZ R89, R89, R83 ;  /* 0x0000005359598221 */ /* 0x004fe20000010000 */
[----:B------:R-:W-:-:S03]  /*8cb0*/  ISETP.GT.AND P0, PT, R2, 0x1d, PT ;  /* 0x0000001d0200780c */ /* 0x000fc60003f04270 */
[----:B------:R-:W0:Y:S04]  /*8cc0*/  SHFL.DOWN PT, R60, R88, 0x2, 0x1f ;  /* 0x08401f00583c7f89 */ /* 0x000e2800000e0000 */
[----:B------:R-:W1:Y:S06]  /*8cd0*/  SHFL.DOWN PT, R83, R89, 0x2, 0x1f ;  /* 0x08401f0059537f89 */ /* 0x000e6c00000e0000 */
[----:B0-----:R-:W-:Y:S01]  /*8ce0*/  @!P0 FADD.FTZ R88, R88, R60 ;  /* 0x0000003c58588221 */ /* 0x001fe20000010000 */
[----:B-1----:R-:W-:-:S04]  /*8cf0*/  @!P0 FADD.FTZ R89, R89, R83 ;  /* 0x0000005359598221 */ /* 0x002fc80000010000 */
[----:B------:R-:W0:Y:S01]  /*8d00*/  SHFL.DOWN PT, R60, R88, 0x4, 0x1f ;  /* 0x08801f00583c7f89 */ /* 0x000e2200000e0000 */
[----:B------:R-:W-:-:S03]  /*8d10*/  ISETP.GT.AND P0, PT, R2, 0x1b, PT ;  /* 0x0000001b0200780c */ /* 0x000fc60003f04270 */
[----:B------:R-:W1:Y:S10]  /*8d20*/  SHFL.DOWN PT, R83, R89, 0x4, 0x1f ;  /* 0x08801f0059537f89 */ /* 0x000e7400000e0000 */
[----:B0-----:R-:W-:Y:S01]  /*8d30*/  @!P0 FADD.FTZ R88, R88, R60 ;  /* 0x0000003c58588221 */ /* 0x001fe20000010000 */
[----:B-1----:R-:W-:Y:S01]  /*8d40*/  @!P0 FADD.FTZ R89, R89, R83 ;  /* 0x0000005359598221 */ /* 0x002fe20000010000 */
[----:B------:R-:W-:-:S03]  /*8d50*/  ISETP.GT.AND P0, PT, R2, 0x17, PT ;  /* 0x000000170200780c */ /* 0x000fc60003f04270 */
[----:B------:R-:W0:Y:S01]  /*8d60*/  SHFL.DOWN PT, R83, R88, 0x8, 0x1f ;  /* 0x09001f0058537f89 */ /* 0x000e2200000e0000 */
[----:B------:R-:W-:Y:S01]  /*8d70*/  FADD.FTZ R119, R119, R63 ;  /* 0x0000003f77777221 */ /* 0x000fe20000010000 */
[----:B------:R-:W-:Y:S02]  /*8d80*/  FFMA.FTZ R118, R91, R63, R118 ;  /* 0x0000003f5b767223 */ /* 0x000fe40000010076 */
[----:B------:R-:W1:Y:S06]  /*8d90*/  SHFL.DOWN PT, R60, R89, 0x8, 0x1f ;  /* 0x09001f00593c7f89 */ /* 0x000e6c00000e0000 */
[----:B0-----:R-:W-:-:S02]  /*8da0*/  @!P0 FADD.FTZ R88, R88, R83 ;  /* 0x0000005358588221 */ /* 0x001fc40000010000 */
[----:B------:R-:W2:Y:S04]  /*8db0*/  LDL.LU R83, [R1+0x38] ;  /* 0x0000380001537983 */ /* 0x000ea80000300800 */
[----:B------:R-:W3:Y:S01]  /*8dc0*/  LDL.LU R63, [R1+0x30] ;  /* 0x00003000013f7983 */ /* 0x000ee20000300800 */
[----:B------:R-:W-:Y:S01]  /*8dd0*/  FADD.FTZ R119, R119, R117 ;  /* 0x0000007577777221 */ /* 0x000fe20000010000 */
[----:B------:R-:W-:Y:S01]  /*8de0*/  FFMA.FTZ R118, R87, R117, R118 ;  /* 0x0000007557767223 */ /* 0x000fe20000010076 */
[----:B-1----:R-:W-:Y:S01]  /*8df0*/  @!P0 FADD.FTZ R89, R89, R60 ;  /* 0x0000003c59598221 */ /* 0x002fe20000010000 */
[----:B------:R-:W4:Y:S01]  /*8e00*/  LDL R117, [R1+0xa0] ;  /* 0x0000a00001757983 */ /* 0x000f220000100800 */
        /* <DEDUP_REMOVED lines=11> */
[----:B-1----:R-:W-:Y:S01]  /*8ec0*/  @!P0 FADD.FTZ R88, R88, R60 ;  /* 0x0000003c58588221 */ /* 0x002fe20000010000 */
[----:B------:R-:W-:Y:S01]  /*8ed0*/  BSSY B0, `(.L_x_2959) ;  /* 0x0000036000007945 */ /* 0x000fe20003800000 */
[----:B------:R-:W-:Y:S01]  /*8ee0*/  ISETP.GT.U32.AND P3, PT, R0, 0x37, PT ;  /* 0x000000370000780c */ /* 0x000fe20003f64070 */
[----:B--2---:R-:W-:Y:S01]  /*8ef0*/  FADD.FTZ R83, R83, R61 ;  /* 0x0000003d53537221 */ /* 0x004fe20000010000 */
[----:B---3--:R-:W-:-:S03]  /*8f00*/  FFMA.FTZ R63, R90, R61, R63 ;  /* 0x0000003d5a3f7223 */ /* 0x008fc6000001003f */
        /* <DEDUP_REMOVED lines=9> */
[----:B------:R-:W-:Y:S01]  /*8fa0*/  LEA R83, R0, UR5, 0x4 ;  /* 0x0000000500537c11 */ /* 0x000fe2000f8e20ff */
[----:B0-----:R-:W-:Y:S01]  /*8fb0*/  @!P0 FADD.FTZ R89, R89, R61 ;  /* 0x0000003d59598221 */ /* 0x001fe20000010000 */
[----:B-1----:R-:W-:-:S03]  /*8fc0*/  ISETP.NE.AND P0, PT, R62, RZ, PT ;  /* 0x000000ff3e00720c */ /* 0x002fc60003f05270 */
[----:B------:R0:W-:Y:S10]  /*8fd0*/  STS.128 [R83], R56 ;  /* 0x0000003853007388 */ /* 0x0001f40000000c00 */
[----:B----4-:R0:W-:Y:S01]  /*8fe0*/  @!P0 STS.64 [R117+0x10], R88 ;  /* 0x0000105875008388 */ /* 0x0101e20000000a00 */
        /* <DEDUP_REMOVED lines=36> */
.L_x_2960:
[----:B------:R-:W-:Y:S05]  /*9230*/  BSYNC B0 ;  /* 0x0000000000007941 */ /* 0x000fea0003800000 */
.L_x_2959:
        /* <DEDUP_REMOVED lines=38> */
.L_x_2962:
[----:B------:R-:W-:Y:S05]  /*94a0*/  BSYNC B0 ;  /* 0x0000000000007941 */ /* 0x000fea0003800000 */
.L_x_2961:
[----:B------:R-:W1:Y:S01]  /*94b0*/  LDC.64 R62, c[0x0][0x268] ;  /* 0x00009a00ff3e7b82 */ /* 0x000e620000000a00 */
[----:B------:R-:W-:Y:S01]  /*94c0*/  MOV R60, UR16 ;  /* 0x00000010003c7c02 */ /* 0x000fe20008000f00 */
        /* <DEDUP_REMOVED lines=9> */
[----:B-1----:R-:W1:Y:S01]  /*9560*/  LDC.64 R62, c[0x0][0x288] ;  /* 0x0000a200ff3e7b82 */ /* 0x002e620000000a00 */
[----:B0-----:R-:W-:Y:S02]  /*9570*/  MOV R57, UR10 ;  /* 0x0000000a00397c02 */ /* 0x001fe40008000f00 */
[CC--:B-1----:R-:W-:Y:S02]  /*9580*/  LEA R56, P0, R62.reuse, R60.reuse, 0x2 ;  /* 0x0000003c3e387211 */ /* 0x0c2fe400078010ff */
[----:B------:R-:W-:Y:S02]  /*9590*/  LEA R60, P3, R57, R60, 0x2 ;  /* 0x0000003c393c7211 */ /* 0x000fe400078610ff */
[----:B------:R-:W-:Y:S02]  /*95a0*/  LEA.HI.X R57, R62, R61, R63, 0x2, P0 ;  /* 0x0000003d3e397211 */ /* 0x000fe400000f143f */
[----:B------:R-:W-:-:S03]  /*95b0*/  IADD3.X R61, R61, UR12, RZ, P3, !PT ;  /* 0x0000000c3d3d7c10 */ /* 0x000fc60009ffe4ff */
[----:B------:R1:W-:Y:S04]  /*95c0*/  REDG.E.ADD.F32.FTZ.RN.STRONG.GPU desc[UR22][R56.64], R58 ;  /* 0x0000003a380079a6 */ /* 0x0003e8000c10f396 */
[----:B------:R1:W-:Y:S02]  /*95d0*/  REDG.E.ADD.F32.FTZ.RN.STRONG.GPU desc[UR22][R60.64], R59 ;  /* 0x0000003b3c0079a6 */ /* 0x0003e4000c10f396 */
.L_x_2964:
[----:B------:R-:W-:Y:S05]  /*95e0*/  BSYNC B0 ;  /* 0x0000000000007941 */ /* 0x000fea0003800000 */
.L_x_2963:
[----:B------:R-:W-:Y:S02]  /*95f0*/  ULDC UR15, c[0x0][0xc] ;  /* 0x00000300000f7ab9 */ /* 0x000fe40000000800 */
[----:B------:R-:W-:-:S06]  /*9600*/  UISETP.GE.U32.AND UP0, UPT, UR15, 0x2, UPT ;  /* 0x000000020f00788c */ /* 0x000fcc000bf06070 */
[----:B------:R-:W-:-:S13]  /*9610*/  PLOP3.LUT P0, PT, PT, PT, UP0, 0x80, 0x0 ;  /* 0x000000000000781c */ /* 0x000fda0003f0f008 */
[----:B------:R-:W-:Y:S05]  /*9620*/  @!P0 BRA `(.L_x_2965) ;  /* 0x0000001800448947 */ /* 0x000fea0003800000 */
[----:B------:R-:W2:Y:S01]  /*9630*/  S2UR UR13, SR_CTAID.Y ;  /* 0x00000000000d79c3 */ /* 0x000ea20000002600 */
[----:B------:R-:W-:Y:S01]  /*9640*/  ULOP3.LUT UR5, UR4, 0x1, URZ, 0xc0, !UPT ;  /* 0x0000000104057892 */ /* 0x000fe2000f8ec03f */
[----:B------:R-:W-:Y:S01]  /*9650*/  ULDC UR14, c[0x0][0x10] ;  /* 0x00000400000e7ab9 */ /* 0x000fe20000000800 */
[----:B------:R-:W-:Y:S02]  /*9660*/  ULDC.64 UR16, c[0x0][0x260] ;  /* 0x0000980000107ab9 */ /* 0x000fe40000000a00 */
[----:B------:R-:W-:-:S04]  /*9670*/  UIMAD UR5, UR5, UR14, URZ ;  /* 0x0000000e050572a4 */ /* 0x000fc8000f8e023f */
[----:B------:R-:W-:Y:S02]  /*9680*/  UIMAD UR6, UR5, UR15, URZ ;  /* 0x0000000f050672a4 */ /* 0x000fe4000f8e023f */
[----:B--2---:R-:W-:Y:S02]  /*9690*/  UIADD3 UR18, UR5, UR13, URZ ;  /* 0x0000000d05127290 */ /* 0x004fe4000fffe03f */
[----:B------:R-:W-:-:S03]  /*96a0*/  USHF.L.U32 UR5, UR6, 0x1, URZ ;  /* 0x0000000106057899 */ /* 0x000fc6000800063f */
[----:B------:R-:W-:Y:S02]  /*96b0*/  ULDC.64 UR6, c[0x0][0x258] ;  /* 0x0000960000067ab9 */ /* 0x000fe40000000a00 */
[----:B------:R-:W-:Y:S02]  /*96c0*/  UIMAD.WIDE.U32 UR18, UR18, 0x4, UR6 ;  /* 0x00000004121278a5 */ /* 0x000fe4000f8e0006 */
[----:B------:R-:W-:Y:S01]  /*96d0*/  UIMAD.WIDE UR6, UR5, 0x4, UR16 ;  /* 0x00000004050678a5 */ /* 0x000fe2000f8e0210 */
[----:B------:R-:W-:Y:S11]  /*96e0*/  @P2 BRA `(.L_x_2966) ;  /* 0x0000000000802947 */ /* 0x000ff60003800000 */
[----:B01----:R-:W0:Y:S01]  /*96f0*/  S2R R58, SR_LANEID ;  /* 0x00000000003a7919 */ /* 0x003e220000000000 */
        /* <DEDUP_REMOVED lines=8> */
[----:B------:R-:W-:Y:S02]  /*9780*/  UFLO.U32 UR17, UR16 ;  /* 0x00000010001172bd */ /* 0x000fe400080e0000 */
[----:B------:R-:W-:Y:S02]  /*9790*/  UPOPC UR16, UR16 ;  /* 0x00000010001072bf */ /* 0x000fe40008000000 */
[----:B------:R1:W-:Y:S02]  /*97a0*/  STG.E.64 desc[UR22][R56.64], R88 ;  /* 0x0000005838007986 */ /* 0x0003e4000c101b16 */
[----:B------:R-:W-:Y:S01]  /*97b0*/  UIMAD UR5, UR5, UR16, URZ ;  /* 0x00000010050572a4 */ /* 0x000fe2000f8e023f */
[----:B0-----:R-:W-:-:S05]  /*97c0*/  ISETP.EQ.U32.AND P0, PT, R58, UR17, PT ;  /* 0x000000113a007c0c */ /* 0x001fca000bf02070 */
[----:B------:R-:W-:Y:S02]  /*97d0*/  MOV R58, UR5 ;  /* 0x00000005003a7c02 */ /* 0x000fe40008000f00 */
[----:B-1----:R-:W-:Y:S02]  /*97e0*/  MOV R56, UR18 ;  /* 0x0000001200387c02 */ /* 0x002fe40008000f00 */
        /* <DEDUP_REMOVED lines=9> */
.L_x_2967:
[----:B------:R-:W-:Y:S02]  /*9880*/  MOV R56, UR18 ;  /* 0x0000001200387c02 */ /* 0x000fe40008000f00 */
[----:B------:R-:W-:-:S05]  /*9890*/  MOV R57, UR19 ;  /* 0x0000001300397c02 */ /* 0x000fca0008000f00 */
[----:B------:R-:W2:Y:S04]  /*98a0*/  LDG.E.STRONG.GPU R56, desc[UR22][R56.64] ;  /* 0x0000001638387981 */ /* 0x000ea8000c1ef900 */
[----:B--2---:R-:W-:Y:S01]  /*98b0*/  CCTL.IVALL ;  /* 0x00000000ff00798f */ /* 0x004fe20002000000 */
[----:B------:R-:W-:Y:S05]  /*98c0*/  YIELD ;  /* 0x0000000000007946 */ /* 0x000fea0003800000 */
[----:B------:R-:W-:-:S13]  /*98d0*/  ISETP.NE.AND P0, PT, R56, R58, PT ;  /* 0x0000003a3800720c */ /* 0x000fda0003f05270 */
[----:B------:R-:W-:Y:S05]  /*98e0*/  @P0 BRA `(.L_x_2967) ;  /* 0xfffffffc00e40947 */ /* 0x000fea000383ffff */
.L_x_2966:
        /* <DEDUP_REMOVED lines=19> */
.L_x_2971:
[----:B01----:R-:W0:Y:S02]  /*9a20*/  S2R R56, SR_CTAID.X ;  /* 0x0000000000387919 */ /* 0x003e240000002500 */
[----:B0-----:R-:W-:-:S13]  /*9a30*/  ISETP.EQ.OR P6, PT, R56, UR5, P2 ;  /* 0x0000000538007c0c */ /* 0x001fda00097c2670 */
[----:B------:R-:W-:-:S05]  /*9a40*/  VOTEU.ALL UP0, P6 ;  /* 0x00000000003f7886 */ /* 0x000fca0003000000 */
[----:B------:R-:W-:-:S04]  /*9a50*/  @!UP0 UIMAD UR18, UR14, UR5, UR13 ;  /* 0x000000050e1282a4 */ /* 0x000fc8000f8e020d */
[----:B------:R-:W-:-:S06]  /*9a60*/  @!UP0 UIMAD.WIDE.U32 UR18, UR18, 0x8, UR6 ;  /* 0x00000008121288a5 */ /* 0x000fcc000f8e0006 */
[----:B------:R-:W-:Y:S02]  /*9a70*/  MOV R58, UR18 ;  /* 0x00000012003a7c02 */ /* 0x000fe40008000f00 */
        /* <DEDUP_REMOVED lines=126> */
[----:B------:R-:W-:Y:S01]  /*a260*/  @!UP0 UIMAD.WIDE.U32 UR18, UR18, 0x8, UR6 ;  /* 0x00000008121288a5 */ /* 0x000fe2000f8e0006 */
[----:B--2---:R-:W-:Y:S01]  /*a270*/  @!P4 FADD.FTZ R88, R88, R58 ;  /* 0x0000003a5858c221 */ /* 0x004fe20000010000 */
[----:B------:R-:W-:Y:S01]  /*a280*/  @!P4 FADD.FTZ R89, R89, R59 ;  /* 0x0000003b5959c221 */ /* 0x000fe20000010000 */
[----:B------:R-:W-:Y:S02]  /*a290*/  ISETP.EQ.OR P4, PT, R56, UR20, P2 ;  /* 0x0000001438007c0c */ /* 0x000fe40009782670 */
[----:B----4-:R-:W-:Y:S01]  /*a2a0*/  @!P6 FADD.FTZ R88, R88, R62 ;  /* 0x0000003e5858e221 */ /* 0x010fe20000010000 */
[----:B------:R-:W-:Y:S01]  /*a2b0*/  @!P6 FADD.FTZ R89, R89, R63 ;  /* 0x0000003f5959e221 */ /* 0x000fe20000010000 */
[----:B------:R-:W-:Y:S02]  /*a2c0*/  ISETP.EQ.OR P6, PT, R56, UR17, P2 ;  /* 0x0000001138007c0c */ /* 0x000fe400097c2670 */
[----:B------:R-:W-:Y:S02]  /*a2d0*/  MOV R58, UR18 ;  /* 0x00000012003a7c02 */ /* 0x000fe40008000f00 */
[----:B------:R-:W-:-:S05]  /*a2e0*/  MOV R59, UR19 ;  /* 0x00000013003b7c02 */ /* 0x000fca0008000f00 */
[----:B------:R-:W-:Y:S01]  /*a2f0*/  VOTEU.ALL UP1, P4 ;  /* 0x00000000003f7886 */ /* 0x000fe20002020000 */
[----:B------:R-:W2:Y:S03]  /*a300*/  @!P3 LDG.E.64 R58, desc[UR22][R58.64] ;  /* 0x000000163a3ab981 */ /* 0x000ea6000c1e1b00 */
        /* <DEDUP_REMOVED lines=9> */
[----:B------:R-:W3:Y:S05]  /*a3a0*/  @!P4 LDG.E.64 R56, desc[UR22][R56.64] ;  /* 0x000000163838c981 */ /* 0x000eea000c1e1b00 */
[----:B------:R-:W4:Y:S01]  /*a3b0*/  @!P6 LDG.E.64 R60, desc[UR22][R60.64] ;  /* 0x000000163c3ce981 */ /* 0x000f22000c1e1b00 */
[----:B------:R-:W-:-:S04]  /*a3c0*/  UIADD3 UR16, UR16, -0x10, URZ ;  /* 0xfffffff010107890 */ /* 0x000fc8000fffe03f */
[----:B------:R-:W-:Y:S02]  /*a3d0*/  UISETP.GT.AND UP0, UPT, UR16, 0xc, UPT ;  /* 0x0000000c1000788c */ /* 0x000fe4000bf04270 */
[----:B------:R-:W-:Y:S01]  /*a3e0*/  UIADD3 UR5, UR5, 0x10, URZ ;  /* 0x0000001005057890 */ /* 0x000fe2000fffe03f */
[----:B--2---:R-:W-:Y:S01]  /*a3f0*/  @!P3 FADD.FTZ R88, R88, R58 ;  /* 0x0000003a5858b221 */ /* 0x004fe20000010000 */
[----:B------:R-:W-:Y:S02]  /*a400*/  @!P3 FADD.FTZ R89, R89, R59 ;  /* 0x0000003b5959b221 */ /* 0x000fe40000010000 */
[----:B------:R-:W-:Y:S01]  /*a410*/  PLOP3.LUT P3, PT, PT, PT, UP0, 0x80, 0x0 ;  /* 0x000000000000781c */ /* 0x000fe20003f6f008 */
[----:B---3--:R-:W-:Y:S01]  /*a420*/  @!P4 FADD.FTZ R88, R88, R56 ;  /* 0x000000385858c221 */ /* 0x008fe20000010000 */
[----:B------:R-:W-:-:S03]  /*a430*/  @!P4 FADD.FTZ R89, R89, R57 ;  /* 0x000000395959c221 */ /* 0x000fc60000010000 */
[----:B----4-:R-:W-:Y:S01]  /*a440*/  @!P6 FADD.FTZ R88, R88, R60 ;  /* 0x0000003c5858e221 */ /* 0x010fe20000010000 */
[----:B------:R-:W-:-:S07]  /*a450*/  @!P6 FADD.FTZ R89, R89, R61 ;  /* 0x0000003d5959e221 */ /* 0x000fce0000010000 */
[----:B------:R-:W-:Y:S05]  /*a460*/  @P3 BRA `(.L_x_2971) ;  /* 0xfffffff4006c3947 */ /* 0x000fea000383ffff */
.L_x_2970:
[----:B------:R-:W-:-:S06]  /*a470*/  UISETP.GT.AND UP0, UPT, UR16, 0x4, UPT ;  /* 0x000000041000788c */ /* 0x000fcc000bf04270 */
[----:B------:R-:W-:-:S13]  /*a480*/  PLOP3.LUT P3, PT, PT, PT, UP0, 0x80, 0x0 ;  /* 0x000000000000781c */ /* 0x000fda0003f6f008 */
[----:B------:R-:W-:Y:S05]  /*a490*/  @!P3 BRA `(.L_x_2972) ;  /* 0x000000040050b947 */ /* 0x000fea0003800000 */
[----:B0-----:R-:W0:Y:S02]  /*a4a0*/  S2R R83, SR_CTAID.X ;  /* 0x0000000000537919 */ /* 0x001e240000002500 */
[----:B0-----:R-:W-:-:S13]  /*a4b0*/  ISETP.EQ.OR P0, PT, R83, UR5, P2 ;  /* 0x0000000553007c0c */ /* 0x001fda0009702670 */
[----:B------:R-:W-:-:S05]  /*a4c0*/  VOTEU.ALL UP0, P0 ;  /* 0x00000000003f7886 */ /* 0x000fca0000000000 */
[----:B------:R-:W-:-:S04]  /*a4d0*/  @!UP0 UIMAD UR18, UR5, UR14, UR13 ;  /* 0x0000000e051282a4 */ /* 0x000fc8000f8e020d */
[----:B------:R-:W-:-:S06]  /*a4e0*/  @!UP0 UIMAD.WIDE.U32 UR18, UR18, 0x8, UR6 ;  /* 0x00000008121288a5 */ /* 0x000fcc000f8e0006 */
[----:B-1----:R-:W-:Y:S01]  /*a4f0*/  MOV R56, UR18 ;  /* 0x0000001200387c02 */ /* 0x002fe20008000f00 */
        /* <DEDUP_REMOVED lines=78> */
.L_x_2972:
[----:B------:R-:W-:-:S13]  /*a9e0*/  ISETP.NE.OR P0, PT, RZ, UR16, P0 ;  /* 0x00000010ff007c0c */ /* 0x000fda0008705670 */
[----:B------:R-:W-:Y:S05]  /*a9f0*/  @!P0 BRA `(.L_x_2968) ;  /* 0x0000000000b08947 */ /* 0x000fea0003800000 */
.L_x_2969:
[----:B01----:R-:W0:Y:S02]  /*aa00*/  S2R R56, SR_CTAID.X ;  /* 0x0000000000387919 */ /* 0x003e240000002500 */
[----:B0-----:R-:W-:-:S13]  /*aa10*/  ISETP.EQ.OR P3, PT, R56, UR5, P2 ;  /* 0x0000000538007c0c */ /* 0x001fda0009762670 */
[----:B------:R-:W-:-:S05]  /*aa20*/  VOTEU.ALL UP0, P3 ;  /* 0x00000000003f7886 */ /* 0x000fca0001800000 */
[----:B------:R-:W-:-:S04]  /*aa30*/  @!UP0 UIMAD UR18, UR14, UR5, UR13 ;  /* 0x000000050e1282a4 */ /* 0x000fc8000f8e020d */
[----:B------:R-:W-:-:S06]  /*aa40*/  @!UP0 UIMAD.WIDE.U32 UR18, UR18, 0x8, UR6 ;  /* 0x00000008121288a5 */ /* 0x000fcc000f8e0006 */
[----:B------:R-:W-:Y:S01]  /*aa50*/  MOV R58, UR18 ;  /* 0x00000012003a7c02 */ /* 0x000fe20008000f00 */
[----:B------:R-:W-:Y:S01]  /*aa60*/  UIADD3 UR18, UR5, 0x1, URZ ;  /* 0x0000000105127890 */ /* 0x000fe2000fffe03f */
[----:B------:R-:W-:-:S05]  /*aa70*/  MOV R59, UR19 ;  /* 0x00000013003b7c02 */ /* 0x000fca0008000f00 */
[----:B------:R-:W-:Y:S01]  /*aa80*/  ISETP.EQ.OR P4, PT, R56, UR18, P2 ;  /* 0x0000001238007c0c */ /* 0x000fe20009782670 */
[----:B------:R-:W-:Y:S01]  /*aa90*/  UIADD3 UR17, UR5, 0x2, URZ ;  /* 0x0000000205117890 */ /* 0x000fe2000fffe03f */
[----:B------:R-:W2:Y:S01]  /*aaa0*/  @!P3 LDG.E.64 R58, desc[UR22][R58.64] ;  /* 0x000000163a3ab981 */ /* 0x000ea2000c1e1b00 */
[----:B------:R-:W-:-:S04]  /*aab0*/  UIADD3 UR20, UR5, 0x3, URZ ;  /* 0x0000000305147890 */ /* 0x000fc8000fffe03f */
[C---:B------:R-:W-:Y:S02]  /*aac0*/  ISETP.EQ.OR P6, PT, R56.reuse, UR17, P2 ;  /* 0x0000001138007c0c */ /* 0x040fe400097c2670 */
[----:B------:R-:W-:-:S04]  /*aad0*/  ISETP.EQ.OR P0, PT, R56, UR20, P2 ;  /* 0x0000001438007c0c */ /* 0x000fc80009702670 */
        /* <DEDUP_REMOVED lines=30> */
.L_x_2968:
[----:B------:R-:W-:-:S06]  /*acc0*/  ULOP3.LUT UP0, UR15, UR15, 0x3, URZ, 0xc0, !UPT ;  /* 0x000000030f0f7892 */ /* 0x000fcc000f80c03f */
[----:B------:R-:W-:-:S13]  /*acd0*/  PLOP3.LUT P0, PT, PT, PT, UP0, 0x80, 0x0 ;  /* 0x000000000000781c */ /* 0x000fda0003f0f008 */
[----:B------:R-:W-:Y:S05]  /*ace0*/  @!P0 BRA `(.L_x_2965) ;  /* 0x0000000000948947 */ /* 0x000fea0003800000 */
[----:B01----:R-:W0:Y:S01]  /*acf0*/  S2R R58, SR_CTAID.X ;  /* 0x00000000003a7919 */ /* 0x003e220000002500 */
        /* <DEDUP_REMOVED lines=10> */
.L_x_2974:
[----:B------:R-:W-:Y:S05]  /*ada0*/  BSYNC B0 ;  /* 0x0000000000007941 */ /* 0x000fea0003800000 */
.L_x_2973:
        /* <DEDUP_REMOVED lines=10> */
[----:B------:R-:W-:Y:S02]  /*ae50*/  MOV R56, UR16 ;  /* 0x0000001000387c02 */ /* 0x000fe40008000f00 */
[----:B------:R-:W-:-:S06]  /*ae60*/  MOV R57, UR17 ;  /* 0x0000001100397c02 */ /* 0x000fcc0008000f00 */
[----:B------:R-:W2:Y:S02]  /*ae70*/  @!P3 LDG.E.64 R56, desc[UR22][R56.64] ;  /* 0x000000163838b981 */ /* 0x000ea4000c1e1b00 */
[----:B--2---:R-:W-:Y:S01]  /*ae80*/  @!P3 FADD.FTZ R88, R88, R56 ;  /* 0x000000385858b221 */ /* 0x004fe20000010000 */
[----:B------:R-:W-:Y:S01]  /*ae90*/  MOV R56, UR15 ;  /* 0x0000000f00387c02 */ /* 0x000fe20008000f00 */
[----:B------:R-:W-:-:S03]  /*aea0*/  @!P3 FADD.FTZ R89, R89, R57 ;  /* 0x000000395959b221 */ /* 0x000fc60000010000 */
        /* <DEDUP_REMOVED lines=9> */
.L_x_2965:
[----:B01----:R0:W5:Y:S04]  /*af40*/  LDL R58, [R1+0x5c] ;  /* 0x00005c00013a7983 */ /* 0x0031680000100800 */
        /* <DEDUP_REMOVED lines=31> */
.L_x_2975:
[----:B------:R-:W-:Y:S04]  /*b140*/  BSSY B0, `(.L_x_2976) ;  /* 0x0000016000007945 */ /* 0x000fe80003800000 */
[----:B------:R-:W-:Y:S05]  /*b150*/  @!P1 BRA `(.L_x_2977) ;  /* 0x0000000000509947 */ /* 0x000fea0003800000 */
[----:B------:R-:W-:Y:S01]  /*b160*/  MOV R56, UR5 ;  /* 0x0000000500387c02 */ /* 0x000fe20008000f00 */
[----:B------:R-:W-:Y:S01]  /*b170*/  ULDC.64 UR6, c[0x0][0x288] ;  /* 0x0000a20000067ab9 */ /* 0x000fe20000000a00 */
[----:B------:R-:W-:-:S03]  /*b180*/  SHF.R.S32.HI R57, RZ, 0x1f, R2 ;  /* 0x0000001fff397819 */ /* 0x000fc60000011402 */
[----:B-----5:R-:W-:-:S04]  /*b190*/  FFMA.FTZ R56, R58, R56, UR13 ;  /* 0x0000000d3a387e23 */ /* 0x020fc80008010038 */
[----:B------:R-:W-:Y:S01]  /*b1a0*/  FFMA.FTZ R58, R3, R12, -R56 ;  /* 0x0000000c033a7223 */ /* 0x000fe20000010838 */
[----:B------:R-:W-:Y:S02]  /*b1b0*/  MOV R12, UR5 ;  /* 0x00000005000c7c02 */ /* 0x000fe40008000f00 */
[----:B------:R-:W-:-:S03]  /*b1c0*/  MOV R56, R80 ;  /* 0x0000005000387202 */ /* 0x000fc60000000f00 */
        /* <DEDUP_REMOVED lines=13> */
.L_x_2977:
[----:B------:R-:W-:Y:S05]  /*b2a0*/  BSYNC B0 ;  /* 0x0000000000007941 */ /* 0x000fea0003800000 */
.L_x_2976:
[----:B0-----:R0:W5:Y:S04]  /*b2b0*/  LDL R56, [R1+0x74] ;  /* 0x0000740001387983 */ /* 0x0011680000100800 */
[----:B------:R0:W5:Y:S02]  /*b2c0*/  LDL R57, [R1+0x80] ;  /* 0x0000800001397983 */ /* 0x0001640000100800 */
[C---:B-----5:R-:W-:Y:S01]  /*b2d0*/  IADD3 R59, R2.reuse, 0x8, RZ ;  /* 0x00000008023b7810 */ /* 0x060fe20007ffe0ff */
[----:B------:R-:W-:Y:S01]  /*b2e0*/  ULDC.64 UR6, c[0x0][0x290] ;  /* 0x0000a40000067ab9 */ /* 0x000fe20000000a00 */
[----:B------:R-:W-:Y:S02]  /*b2f0*/  IADD3 R58, R2, 0x8, RZ ;  /* 0x00000008023a7810 */ /* 0x000fe40007ffe0ff */
[----:B------:R-:W-:-:S02]  /*b300*/  SHF.R.S32.HI R59, RZ, 0x1f, R59 ;  /* 0x0000001fff3b7819 */ /* 0x000fc4000001143b */
[----:B------:R-:W-:-:S04]  /*b310*/  ISETP.GE.U32.AND P0, PT, R58, UR6, PT ;  /* 0x000000063a007c0c */ /* 0x000fc8000bf06070 */
[----:B------:R-:W-:-:S04]  /*b320*/  ISETP.GE.AND.EX P0, PT, R59, UR7, PT, P0 ;  /* 0x000000073b007c0c */ /* 0x000fc8000bf06300 */
[----:B------:R-:W-:Y:S01]  /*b330*/  ISETP.GT.U32.OR P0, PT, R0, 0x1bf, P0 ;  /* 0x000001bf0000780c */ /* 0x000fe20000704470 */
[----:B0-----:R-:W-:-:S12]  /*b340*/  @!P5 BRA `(.L_x_2978) ;  /* 0x000000000048d947 */ /* 0x001fd80003800000 */
        /* <DEDUP_REMOVED lines=18> */
.L_x_2978:
[----:B------:R-:W-:Y:S04]  /*b470*/  BSSY B0, `(.L_x_2979) ;  /* 0x0000015000007945 */ /* 0x000fe80003800000 */
[----:B------:R-:W-:Y:S05]  /*b480*/  @P0 BRA `(.L_x_2980) ;  /* 0x00000000004c0947 */ /* 0x000fea0003800000 */
[----:B------:R-:W-:Y:S01]  /*b490*/  MOV R12, UR5 ;  /* 0x00000005000c7c02 */ /* 0x000fe20008000f00 */
[----:B------:R-:W-:-:S04]  /*b4a0*/  ULDC.64 UR14, c[0x0][0x288] ;  /* 0x0000a200000e7ab9 */ /* 0x000fc80000000a00 */
[----:B------:R-:W-:-:S04]  /*b4b0*/  FFMA.FTZ R12, R56, R12, UR13 ;  /* 0x0000000d380c7e23 */ /* 0x000fc8000801000c */
[----:B------:R-:W-:Y:S01]  /*b4c0*/  FFMA.FTZ R56, R3, R30, -R12 ;  /* 0x0000001e03387223 */ /* 0x000fe2000001080c */
[----:B------:R-:W-:Y:S02]  /*b4d0*/  MOV R12, UR5 ;  /* 0x00000005000c7c02 */ /* 0x000fe40008000f00 */
[----:B------:R-:W-:-:S03]  /*b4e0*/  MOV R30, R80 ;  /* 0x00000050001e7202 */ /* 0x000fc60000000f00 */
[----:B------:R-:W-:-:S04]  /*b4f0*/  FFMA.FTZ R12, R57, R12, UR13 ;  /* 0x0000000d390c7e23 */ /* 0x000fc8000801000c */
        /* <DEDUP_REMOVED lines=12> */
.L_x_2980:
[----:B------:R-:W-:Y:S05]  /*b5c0*/  BSYNC B0 ;  /* 0x0000000000007941 */ /* 0x000fea0003800000 */
.L_x_2979:
[----:B0-----:R0:W5:Y:S04]  /*b5d0*/  LDL R30, [R1+0x6c] ;  /* 0x00006c00011e7983 */ /* 0x0011680000100800 */
[----:B------:R0:W5:Y:S01]  /*b5e0*/  LDL R31, [R1+0x78] ;  /* 0x00007800011f7983 */ /* 0x0001620000100800 */
        /* <DEDUP_REMOVED lines=9> */
[----:B------:R-:W-:-:S02]  /*b680*/  IADD3 R57, R2, 0x28, RZ ;  /* 0x0000002802397810 */ /* 0x000fc40007ffe0ff */
[----:B------:R-:W-:Y:S02]  /*b690*/  ISETP.GE.AND.EX P2, PT, R61, UR7, PT, P0 ;  /* 0x000000073d007c0c */ /* 0x000fe4000bf46300 */
[----:B------:R-:W-:Y:S02]  /*b6a0*/  ISETP.GE.AND.EX P3, PT, R59, UR7, PT, P3 ;  /* 0x000000073b007c0c */ /* 0x000fe4000bf66330 */
[----:B------:R-:W-:Y:S02]  /*b6b0*/  ISETP.GE.U32.AND P6, PT, R58, UR6, PT ;  /* 0x000000063a007c0c */ /* 0x000fe4000bfc6070 */
[----:B------:R-:W-:Y:S02]  /*b6c0*/  ISETP.GE.U32.AND P0, PT, R57, UR6, PT ;  /* 0x0000000639007c0c */ /* 0x000fe4000bf06070 */
        /* <DEDUP_REMOVED lines=21> */
.L_x_2981:
[----:B------:R-:W-:Y:S04]  /*b820*/  BSSY B0, `(.L_x_2982) ;  /* 0x0000015000007945 */ /* 0x000fe80003800000 */
[----:B------:R-:W-:Y:S05]  /*b830*/  @P2 BRA `(.L_x_2983) ;  /* 0x00000000004c2947 */ /* 0x000fea0003800000 */
[----:B------:R-:W-:Y:S01]  /*b840*/  MOV R12, UR5 ;  /* 0x00000005000c7c02 */ /* 0x000fe20008000f00 */
[----:B------:R-:W-:-:S04]  /*b850*/  ULDC.64 UR14, c[0x0][0x288] ;  /* 0x0000a200000e7ab9 */ /* 0x000fc80000000a00 */
[----:B-----5:R-:W-:-:S04]  /*b860*/  FFMA.FTZ R12, R30, R12, UR13 ;  /* 0x0000000d1e0c7e23 */ /* 0x020fc8000801000c */
        /* <DEDUP_REMOVED lines=16> */
.L_x_2983:
[----:B------:R-:W-:Y:S05]  /*b970*/  BSYNC B0 ;  /* 0x0000000000007941 */ /* 0x000fea0003800000 */
.L_x_2982:
[----:B------:R-:W-:Y:S05]  /*b980*/  @!P5 BRA `(.L_x_2984) ;  /* 0x000000000050d947 */ /* 0x000fea0003800000 */
[----:B0-----:R-:W2:Y:S04]  /*b990*/  LDL R12, [R1+0x70] ;  /* 0x00007000010c7983 */ /* 0x001ea80000100800 */
        /* <DEDUP_REMOVED lines=19> */
.L_x_2984:
[----:B------:R-:W-:Y:S04]  /*bad0*/  BSSY B0, `(.L_x_2985) ;  /* 0x0000017000007945 */ /* 0x000fe80003800000 */
[----:B------:R-:W-:Y:S05]  /*bae0*/  @P3 BRA `(.L_x_2986) ;  /* 0x0000000000543947 */ /* 0x000fea0003800000 */
[----:B0-----:R-:W2:Y:S01]  /*baf0*/  LDL.LU R28, [R1+0x70] ;  /* 0x00007000011c7983 */ /* 0x001ea20000300800 */
[----:B------:R-:W-:Y:S01]  /*bb00*/  MOV R12, UR5 ;  /* 0x00000005000c7c02 */ /* 0x000fe20008000f00 */
[----:B------:R-:W-:Y:S02]  /*bb10*/  ULDC.64 UR14, c[0x0][0x288] ;  /* 0x0000a200000e7ab9 */ /* 0x000fe40000000a00 */
[----:B------:R-:W3:Y:S02]  /*bb20*/  LDL.LU R13, [R1+0x7c] ;  /* 0x00007c00010d7983 */ /* 0x000ee40000300800 */
[----:B--2---:R-:W-:-:S04]  /*bb30*/  FFMA.FTZ R12, R28, R12, UR13 ;  /* 0x0000000d1c0c7e23 */ /* 0x004fc8000801000c */
[----:B------:R-:W-:Y:S01]  /*bb40*/  FFMA.FTZ R28, R3, R26, -R12 ;  /* 0x0000001a031c7223 */ /* 0x000fe2000001080c */
[----:B------:R-:W-:Y:S02]  /*bb50*/  MOV R12, UR5 ;  /* 0x00000005000c7c02 */ /* 0x000fe40008000f00 */
[----:B------:R-:W-:-:S03]  /*bb60*/  MOV R26, R80 ;  /* 0x00000050001a7202 */ /* 0x000fc60000000f00 */
[----:B---3--:R-:W-:-:S04]  /*bb70*/  FFMA.FTZ R12, R13, R12, UR13 ;  /* 0x0000000d0d0c7e23 */ /* 0x008fc8000801000c */
        /* <DEDUP_REMOVED lines=12> */
.L_x_2986:
[----:B------:R-:W-:Y:S05]  /*bc40*/  BSYNC B0 ;  /* 0x0000000000007941 */ /* 0x000fea0003800000 */
.L_x_2985:
[----:B-1----:R1:W5:Y:S04]  /*bc50*/  LDL R26, [R1+0x58] ;  /* 0x00005800011a7983 */ /* 0x0023680000100800 */
[----:B------:R1:W5:Y:S01]  /*bc60*/  LDL R27, [R1+0x4c] ;  /* 0x00004c00011b7983 */ /* 0x0003620000100800 */
[C---:B0-----:R-:W-:Y:S02]  /*bc70*/  IADD3 R28, R2.reuse, 0x30, RZ ;  /* 0x00000030021c7810 */ /* 0x041fe40007ffe0ff */
[C---:B------:R-:W-:Y:S02]  /*bc80*/  IADD3 R29, R2.reuse, 0x30, RZ ;  /* 0x00000030021d7810 */ /* 0x040fe40007ffe0ff */
[C---:B-----5:R-:W-:Y:S02]  /*bc90*/  IADD3 R31, R2.reuse, 0x28, RZ ;  /* 0x00000028021f7810 */ /* 0x060fe40007ffe0ff */
        /* <DEDUP_REMOVED lines=34> */
.L_x_2987:
        /* <DEDUP_REMOVED lines=21> */
.L_x_2989:
[----:B------:R-:W-:Y:S05]  /*c010*/  BSYNC B0 ;  /* 0x0000000000007941 */ /* 0x000fea0003800000 */
.L_x_2988:
        /* <DEDUP_REMOVED lines=21> */
.L_x_2990:
        /* <DEDUP_REMOVED lines=23> */
.L_x_2992:
[----:B------:R-:W-:Y:S05]  /*c2e0*/  BSYNC B0 ;  /* 0x0000000000007941 */ /* 0x000fea0003800000 */
.L_x_2991:
[----:B------:R-:W-:Y:S05]  /*c2f0*/  @!P5 BRA `(.L_x_2993) ;  /* 0x000000000050d947 */ /* 0x000fea0003800000 */
[----:B01----:R-:W2:Y:S04]  /*c300*/  LDL R12, [R1+0x40] ;  /* 0x00004000010c7983 */ /* 0x003ea80000100800 */
        /* <DEDUP_REMOVED lines=19> */
.L_x_2993:
[----:B------:R-:W-:Y:S04]  /*c440*/  BSSY B0, `(.L_x_2994) ;  /* 0x0000017000007945 */ /* 0x000fe80003800000 */
[----:B------:R-:W-:Y:S05]  /*c450*/  @P2 BRA `(.L_x_2995) ;  /* 0x0000000000542947 */ /* 0x000fea0003800000 */
[----:B-1----:R-:W2:Y:S01]  /*c460*/  LDL.LU R22, [R1+0x40] ;  /* 0x0000400001167983 */ /* 0x002ea20000300800 */
[----:B0-----:R-:W-:Y:S01]  /*c470*/  MOV R12, UR5 ;  /* 0x00000005000c7c02 */ /* 0x001fe20008000f00 */
        /* <DEDUP_REMOVED lines=19> */
.L_x_2995:
[----:B------:R-:W-:Y:S05]  /*c5b0*/  BSYNC B0 ;  /* 0x0000000000007941 */ /* 0x000fea0003800000 */
.L_x_2994:
[C---:B------:R-:W-:Y:S02]  /*c5c0*/  IADD3 R28, R2.reuse, 0x48, RZ ;  /* 0x00000048021c7810 */ /* 0x040fe40007ffe0ff */
[C---:B------:R-:W-:Y:S02]  /*c5d0*/  IADD3 R26, R2.reuse, 0x50, RZ ;  /* 0x00000050021a7810 */ /* 0x040fe40007ffe0ff */
[C---:B0-----:R-:W-:Y:S02]  /*c5e0*/  IADD3 R24, R2.reuse, 0x58, RZ ;  /* 0x0000005802187810 */ /* 0x041fe40007ffe0ff */
[C---:B------:R-:W-:Y:S02]  /*c5f0*/  IADD3 R57, R2.reuse, 0x38, RZ ;  /* 0x0000003802397810 */ /* 0x040fe40007ffe0ff */
        /* <DEDUP_REMOVED lines=22> */
[C---:B--2---:R-:W-:Y:S02]  /*c760*/  IADD3 R20, R2.reuse, 0x60, RZ ;  /* 0x0000006002147810 */ /* 0x044fe40007ffe0ff */
[----:B------:R-:W-:Y:S01]  /*c770*/  IADD3 R21, R2, 0x68, RZ ;  /* 0x0000006802157810 */ /* 0x000fe20007ffe0ff */
[----:B------:R-:W-:Y:S08]  /*c780*/  @!P5 BRA `(.L_x_2996) ;  /* 0x000000000048d947 */ /* 0x000ff00003800000 */
        /* <DEDUP_REMOVED lines=18> */
.L_x_2996:
[----:B------:R-:W-:Y:S04]  /*c8b0*/  BSSY B0, `(.L_x_2997) ;  /* 0x0000015000007945 */ /* 0x000fe80003800000 */
[----:B------:R-:W-:Y:S05]  /*c8c0*/  @P3 BRA `(.L_x_2998) ;  /* 0x00000000004c3947 */ /* 0x000fea0003800000 */
[----:B-1----:R-:W-:Y:S01]  /*c8d0*/  MOV R12, UR5 ;  /* 0x00000005000c7c02 */ /* 0x002fe20008000f00 */
        /* <DEDUP_REMOVED lines=18> */
.L_x_2998:
[----:B------:R-:W-:Y:S05]  /*ca00*/  BSYNC B0 ;  /* 0x0000000000007941 */ /* 0x000fea0003800000 */
.L_x_2997:
[----:B------:R-:W-:Y:S05]  /*ca10*/  @!P5 BRA `(.L_x_2999) ;  /* 0x000000000048d947 */ /* 0x000fea0003800000 */
[----:B01----:R-:W-:-:S04]  /*ca20*/  FFMA.FTZ R12, R123, R3, R4 ;  /* 0x000000037b0c7223 */ /* 0x003fc80000010004 */
        /* <DEDUP_REMOVED lines=17> */
.L_x_2999:
[----:B------:R-:W-:Y:S04]  /*cb40*/  BSSY B0, `(.L_x_3000) ;  /* 0x0000015000007945 */ /* 0x000fe80003800000 */
[----:B------:R-:W-:Y:S05]  /*cb50*/  @P4 BRA `(.L_x_3001) ;  /* 0x00000000004c4947 */ /* 0x000fea0003800000 */
[----:B01----:R-:W-:Y:S01]  /*cb60*/  MOV R12, UR5 ;  /* 0x00000005000c7c02 */ /* 0x003fe20008000f00 */
        /* <DEDUP_REMOVED lines=18> */
.L_x_3001:
[----:B------:R-:W-:Y:S05]  /*cc90*/  BSYNC B0 ;  /* 0x0000000000007941 */ /* 0x000fea0003800000 */
.L_x_3000:
[----:B------:R-:W-:Y:S05]  /*cca0*/  @!P5 BRA `(.L_x_3002) ;  /* 0x000000000048d947 */ /* 0x000fea0003800000 */
[----:B012---:R-:W-:-:S04]  /*ccb0*/  FFMA.FTZ R12, R125, R3, R4 ;  /* 0x000000037d0c7223 */ /* 0x007fc80000010004 */
        /* <DEDUP_REMOVED lines=17> */
.L_x_3002:
[----:B------:R-:W-:Y:S04]  /*cdd0*/  BSSY B0, `(.L_x_3003) ;  /* 0x0000015000007945 */ /* 0x000fe80003800000 */
[----:B------:R-:W-:Y:S05]  /*cde0*/  @P6 BRA `(.L_x_3004) ;  /* 0x00000000004c6947 */ /* 0x000fea0003800000 */
[----:B012---:R-:W-:Y:S01]  /*cdf0*/  MOV R12, UR5 ;  /* 0x00000005000c7c02 */ /* 0x007fe20008000f00 */
        /* <DEDUP_REMOVED lines=18> */
.L_x_3004:
[----:B------:R-:W-:Y:S05]  /*cf20*/  BSYNC B0 ;  /* 0x0000000000007941 */ /* 0x000fea0003800000 */
.L_x_3003:
[----:B------:R-:W-:Y:S05]  /*cf30*/  @!P5 BRA `(.L_x_3005) ;  /* 0x00000000004cd947 */ /* 0x000fea0003800000 */
[----:B0123--:R-:W2:Y:S02]  /*cf40*/  LDL R12, [R1] ;  /* 0x00000000010c7983 */ /* 0x00fea40000100800 */
        /* <DEDUP_REMOVED lines=18> */
.L_x_3005:
[----:B------:R-:W-:Y:S04]  /*d070*/  BSSY B0, `(.L_x_3006) ;  /* 0x0000016000007945 */ /* 0x000fe80003800000 */
[----:B------:R-:W-:Y:S05]  /*d080*/  @P0 BRA `(.L_x_3007) ;  /* 0x0000000000500947 */ /* 0x000fea0003800000 */
[----:B0123--:R-:W2:Y:S01]  /*d090*/  LDL.LU R13, [R1] ;  /* 0x00000000010d7983 */ /* 0x00fea20000300800 */
[----:B------:R-:W-:Y:S01]  /*d0a0*/  MOV R12, UR5 ;  /* 0x00000005000c7c02 */ /* 0x000fe20008000f00 */
[----:B------:R-:W-:-:S04]  /*d0b0*/  ULDC.64 UR14, c[0x0][0x288] ;  /* 0x0000a200000e7ab9 */ /* 0x000fc80000000a00 */
[----:B--2---:R-:W-:Y:S01]  /*d0c0*/  FFMA.FTZ R12, R13, R12, UR13 ;  /* 0x0000000d0d0c7e23 */ /* 0x004fe2000801000c */
[----:B------:R-:W-:-:S03]  /*d0d0*/  MOV R13, R79 ;  /* 0x0000004f000d7202 */ /* 0x000fc60000000f00 */
[----:B------:R-:W-:Y:S01]  /*d0e0*/  FFMA.FTZ R14, R3, R10, -R12 ;  /* 0x0000000a030e7223 */ /* 0x000fe2000001080c */
[----:B------:R-:W-:Y:S02]  /*d0f0*/  MOV R10, UR5 ;  /* 0x00000005000a7c02 */ /* 0x000fe40008000f00 */
[----:B------:R-:W-:-:S03]  /*d100*/  MOV R12, R80 ;  /* 0x00000050000c7202 */ /* 0x000fc60000000f00 */
[----:B------:R-:W-:Y:S02]  /*d110*/  FFMA.FTZ R10, R116, R10, UR13 ;  /* 0x0000000d740a7e23 */ /* 0x000fe4000801000a */
[----:B------:R-:W-:-:S04]  /*d120*/  IMAD.WIDE.U32 R12, R26, UR14, R12 ;  /* 0x0000000e1a0c7c25 */ /* 0x000fc8000f8e000c */
        /* <DEDUP_REMOVED lines=10> */
.L_x_3007:
[----:B------:R-:W-:Y:S05]  /*d1d0*/  BSYNC B0 ;  /* 0x0000000000007941 */ /* 0x000fea0003800000 */
.L_x_3006:
[----:B------:R-:W-:Y:S05]  /*d1e0*/  @!P5 BRA `(.L_x_3008) ;  /* 0x000000000050d947 */ /* 0x000fea0003800000 */
[----:B----4-:R-:W4:Y:S04]  /*d1f0*/  LDL R10, [R1+0x10] ;  /* 0x00001000010a7983 */ /* 0x010f280000100800 */
[----:B---3--:R-:W3:Y:S01]  /*d200*/  LDL R14, [R1+0xc] ;  /* 0x00000c00010e7983 */ /* 0x008ee20000100800 */
[----:B----4-:R-:W-:-:S04]  /*d210*/  FFMA.FTZ R10, R10, R3, R4 ;  /* 0x000000030a0a7223 */ /* 0x010fc80000010004 */
[----:B------:R-:W-:-:S06]  /*d220*/  FMUL.FTZ R11, R10, -1.4426950216293334961 ;  /* 0xbfb8aa3b0a0b7820 */ /* 0x000fcc0000410000 */
[----:B------:R-:W0:Y:S02]  /*d230*/  MUFU.EX2 R11, R11 ;  /* 0x0000000b000b7308 */ /* 0x000e240000000800 */
[----:B012---:R-:W-:-:S06]  /*d240*/  FADD.FTZ R12, R11, 1 ;  /* 0x3f8000000b0c7421 */ /* 0x007fcc0000010000 */
        /* <DEDUP_REMOVED lines=14> */
.L_x_3008:
[----:B------:R-:W-:Y:S04]  /*d330*/  BSSY B0, `(.L_x_3009) ;  /* 0x0000017000007945 */ /* 0x000fe80003800000 */
[----:B------:R-:W-:Y:S05]  /*d340*/  @P2 BRA `(.L_x_3010) ;  /* 0x0000000000542947 */ /* 0x000fea0003800000 */
[----:B----4-:R-:W4:Y:S01]  /*d350*/  LDL.LU R11, [R1+0x10] ;  /* 0x00001000010b7983 */ /* 0x010f220000300800 */
[----:B0123--:R-:W-:Y:S01]  /*d360*/  MOV R12, UR5 ;  /* 0x00000005000c7c02 */ /* 0x00ffe20008000f00 */
[----:B------:R-:W-:Y:S02]  /*d370*/  ULDC.64 UR14, c[0x0][0x288] ;  /* 0x0000a200000e7ab9 */ /* 0x000fe40000000a00 */
[----:B------:R-:W2:Y:S01]  /*d380*/  LDL.LU R10, [R1+0xc] ;  /* 0x00000c00010a7983 */ /* 0x000ea20000300800 */
[----:B------:R-:W-:Y:S01]  /*d390*/  MOV R13, UR5 ;  /* 0x00000005000d7c02 */ /* 0x000fe20008000f00 */
[----:B----4-:R-:W-:Y:S01]  /*d3a0*/  FFMA.FTZ R12, R11, R12, UR13 ;  /* 0x0000000d0b0c7e23 */ /* 0x010fe2000801000c */
[----:B------:R-:W-:-:S03]  /*d3b0*/  MOV R11, R79 ;  /* 0x0000004f000b7202 */ /* 0x000fc60000000f00 */
[----:B--2---:R-:W-:Y:S01]  /*d3c0*/  FFMA.FTZ R13, R10, R13, UR13 ;  /* 0x0000000d0a0d7e23 */ /* 0x004fe2000801000d */
[----:B------:R-:W-:Y:S01]  /*d3d0*/  FFMA.FTZ R12, R3, R8, -R12 ;  /* 0x00000008030c7223 */ /* 0x000fe2000001080c */
[----:B------:R-:W-:Y:S01]  /*d3e0*/  MOV R10, R80 ;  /* 0x00000050000a7202 */ /* 0x000fe20000000f00 */
[----:B------:R-:W-:Y:S02]  /*d3f0*/  IMAD R8, R25, UR14, RZ ;  /* 0x0000000e19087c24 */ /* 0x000fe4000f8e02ff */
[----:B------:R-:W-:Y:S02]  /*d400*/  FFMA.FTZ R13, R82, R9, -R13 ;  /* 0x00000009520d7223 */ /* 0x000fe4000001080d */
        /* <DEDUP_REMOVED lines=9> */
.L_x_3010:
[----:B------:R-:W-:Y:S05]  /*d4a0*/  BSYNC B0 ;  /* 0x0000000000007941 */ /* 0x000fea0003800000 */
.L_x_3009:
[----:B-1----:R1:W5:Y:S04]  /*d4b0*/  LDL R23, [R1+0x18] ;  /* 0x0000180001177983 */ /* 0x0023680000100800 */
[----:B0---4-:R1:W5:Y:S01]  /*d4c0*/  LDL R11, [R1+0x14] ;  /* 0x00001400010b7983 */ /* 0x0113620000100800 */
[C---:B---3--:R-:W-:Y:S02]  /*d4d0*/  IADD3 R14, R2.reuse, 0x70, RZ ;  /* 0x00000070020e7810 */ /* 0x048fe40007ffe0ff */
[C---:B------:R-:W-:Y:S02]  /*d4e0*/  IADD3 R18, R2.reuse, 0x78, RZ ;  /* 0x0000007802127810 */ /* 0x040fe40007ffe0ff */
[----:B--2---:R-:W-:Y:S02]  /*d4f0*/  IADD3 R12, R2, 0x80, RZ ;  /* 0x00000080020c7810 */ /* 0x004fe40007ffe0ff */
        /* <DEDUP_REMOVED lines=22> */
[----:B-1----:R-:W-:Y:S08]  /*d660*/  @!P5 BRA `(.L_x_3011) ;  /* 0x000000000048d947 */ /* 0x002ff00003800000 */
        /* <DEDUP_REMOVED lines=18> */
.L_x_3011:
[----:B------:R-:W-:Y:S04]  /*d790*/  BSSY B0, `(.L_x_3012) ;  /* 0x0000015000007945 */ /* 0x000fe80003800000 */
[----:B------:R-:W-:Y:S05]  /*d7a0*/  @P6 BRA `(.L_x_3013) ;  /* 0x00000000004c6947 */ /* 0x000fea0003800000 */
[----:B------:R-:W-:Y:S01]  /*d7b0*/  MOV R9, UR5 ;  /* 0x0000000500097c02 */ /* 0x000fe20008000f00 */
[----:B------:R-:W-:-:S04]  /*d7c0*/  ULDC.64 UR14, c[0x0][0x288] ;  /* 0x0000a200000e7ab9 */ /* 0x000fc80000000a00 */
[----:B-----5:R-:W-:Y:S01]  /*d7d0*/  FFMA.FTZ R9, R23, R9, UR13 ;  /* 0x0000000d17097e23 */ /* 0x020fe20008010009 */
[----:B------:R-:W-:Y:S01]  /*d7e0*/  IMAD R23, R8, UR14, RZ ;  /* 0x0000000e08177c24 */ /* 0x000fe2000f8e02ff */
[----:B------:R-:W-:Y:S02]  /*d7f0*/  MOV R8, R80 ;  /* 0x0000005000087202 */ /* 0x000fe40000000f00 */
[----:B------:R-:W-:Y:S01]  /*d800*/  FFMA.FTZ R74, R3, R74, -R9 ;  /* 0x0000004a034a7223 */ /* 0x000fe20000010809 */
[----:B------:R-:W-:Y:S01]  /*d810*/  MOV R9, UR5 ;  /* 0x0000000500097c02 */ /* 0x000fe20008000f00 */
[----:B------:R-:W-:-:S04]  /*d820*/  IMAD R23, R20, UR15, R23 ;  /* 0x0000000f14177c24 */ /* 0x000fc8000f8e0217 */
[----:B------:R-:W-:-:S04]  /*d830*/  FFMA.FTZ R9, R11, R9, UR13 ;  /* 0x0000000d0b097e23 */ /* 0x000fc80008010009 */
[----:B------:R-:W-:Y:S01]  /*d840*/  FFMA.FTZ R75, R82, R75, -R9 ;  /* 0x0000004b524b7223 */ /* 0x000fe20000010809 */
        /* <DEDUP_REMOVED lines=9> */
.L_x_3013:
[----:B------:R-:W-:Y:S05]  /*d8e0*/  BSYNC B0 ;  /* 0x0000000000007941 */ /* 0x000fea0003800000 */
.L_x_3012:
[----:B------:R-:W-:Y:S05]  /*d8f0*/  @!P5 BRA `(.L_x_3014) ;  /* 0x000000000050d947 */ /* 0x000fea0003800000 */
[----:B0-----:R-:W2:Y:S04]  /*d900*/  LDL R8, [R1+0x28] ;  /* 0x0000280001087983 */ /* 0x001ea80000100800 */
[----:B------:R-:W3:Y:S01]  /*d910*/  LDL R20, [R1+0x24] ;  /* 0x0000240001147983 */ /* 0x000ee20000100800 */
[----:B--2---:R-:W-:-:S04]  /*d920*/  FFMA.FTZ R8, R8, R3, R4 ;  /* 0x0000000308087223 */ /* 0x004fc80000010004 */
[----:B------:R-:W-:-:S06]  /*d930*/  FMUL.FTZ R9, R8, -1.4426950216293334961 ;  /* 0xbfb8aa3b08097820 */ /* 0x000fcc0000410000 */
[----:B------:R-:W0:Y:S02]  /*d940*/  MUFU.EX2 R9, R9 ;  /* 0x0000000900097308 */ /* 0x000e240000000800 */
[----:B0-----:R-:W-:-:S06]  /*d950*/  FADD.FTZ R10, R9, 1 ;  /* 0x3f800000090a7421 */ /* 0x001fcc0000010000 */
[----:B-----5:R-:W0:Y:S02]  /*d960*/  MUFU.RCP R11, R10 ;  /* 0x0000000a000b7308 */ /* 0x020e240000001000 */
        /* <DEDUP_REMOVED lines=13> */
.L_x_3014:
[----:B------:R-:W-:Y:S04]  /*da40*/  BSSY B0, `(.L_x_3015) ;  /* 0x0000017000007945 */ /* 0x000fe80003800000 */
[----:B------:R-:W-:Y:S05]  /*da50*/  @P0 BRA `(.L_x_3016) ;  /* 0x0000000000540947 */ /* 0x000fea0003800000 */
[----:B0-----:R-:W2:Y:S01]  /*da60*/  LDL.LU R9, [R1+0x28] ;  /* 0x0000280001097983 */ /* 0x001ea20000300800 */
[----:B------:R-:W-:-:S03]  /*da70*/  ULDC.64 UR14, c[0x0][0x288] ;  /* 0x0000a200000e7ab9 */ /* 0x000fc60000000a00 */
[----:B------:R-:W3:Y:S01]  /*da80*/  LDL.LU R8, [R1+0x24] ;  /* 0x0000240001087983 */ /* 0x000ee20000300800 */
[----:B------:R-:W-:Y:S01]  /*da90*/  MOV R10, UR5 ;  /* 0x00000005000a7c02 */ /* 0x000fe20008000f00 */
[----:B------:R-:W-:Y:S01]  /*daa0*/  IMAD R22, R22, UR14, RZ ;  /* 0x0000000e16167c24 */ /* 0x000fe2000f8e02ff */
[----:B-----5:R-:W-:-:S03]  /*dab0*/  MOV R23, UR5 ;  /* 0x0000000500177c02 */ /* 0x020fc60008000f00 */
        /* <DEDUP_REMOVED lines=15> */
.L_x_3016:
[----:B------:R-:W-:Y:S05]  /*dbb0*/  BSYNC B0 ;  /* 0x0000000000007941 */ /* 0x000fea0003800000 */
.L_x_3015:
[----:B------:R-:W-:Y:S05]  /*dbc0*/  @!P5 BRA `(.L_x_3017) ;  /* 0x000000000050d947 */ /* 0x000fea0003800000 */
[----:B01----:R-:W2:Y:S04]  /*dbd0*/  LDL R8, [R1+0x2c] ;  /* 0x00002c0001087983 */ /* 0x003ea80000100800 */
[----:B------:R-:W3:Y:S01]  /*dbe0*/  LDL R9, [R1+0x20] ;  /* 0x0000200001097983 */ /* 0x000ee20000100800 */
[----:B--2---:R-:W-:Y:S01]  /*dbf0*/  FFMA.FTZ R8, R8, R3, R4 ;  /* 0x0000000308087223 */ /* 0x004fe20000010004 */
[----:B---3--:R-:W-:-:S03]  /*dc00*/  FFMA.FTZ R9, R9, R82, R5 ;  /* 0x0000005209097223 */ /* 0x008fc60000010005 */
[----:B------:R-:W-:Y:S01]  /*dc10*/  FMUL.FTZ R10, R8, -1.4426950216293334961 ;  /* 0xbfb8aa3b080a7820 */ /* 0x000fe20000410000 */
[----:B------:R-:W-:-:S05]  /*dc20*/  FMUL.FTZ R20, R9, -1.4426950216293334961 ;  /* 0xbfb8aa3b09147820 */ /* 0x000fca0000410000 */
[----:B------:R-:W0:Y:S08]  /*dc30*/  MUFU.EX2 R10, R10 ;  /* 0x0000000a000a7308 */ /* 0x000e300000000800 */
[----:B------:R-:W1:Y:S01]  /*dc40*/  MUFU.EX2 R20, R20 ;  /* 0x0000001400147308 */ /* 0x000e620000000800 */
[----:B0----5:R-:W-:-:S07]  /*dc50*/  FADD.FTZ R11, R10, 1 ;  /* 0x3f8000000a0b7421 */ /* 0x021fce0000010000 */
        /* <DEDUP_REMOVED lines=11> */
.L_x_3017:
[----:B------:R-:W-:Y:S04]  /*dd10*/  BSSY B0, `(.L_x_3018) ;  /* 0x0000017000007945 */ /* 0x000fe80003800000 */
[----:B------:R-:W-:Y:S05]  /*dd20*/  @P2 BRA `(.L_x_3019) ;  /* 0x0000000000542947 */ /* 0x000fea0003800000 */
[----:B01----:R-:W2:Y:S01]  /*dd30*/  LDL.LU R9, [R1+0x2c] ;  /* 0x00002c0001097983 */ /* 0x003ea20000300800 */
[----:B------:R-:W-:Y:S01]  /*dd40*/  MOV R10, UR5 ;  /* 0x00000005000a7c02 */ /* 0x000fe20008000f00 */
[----:B------:R-:W-:Y:S02]  /*dd50*/  ULDC.64 UR14, c[0x0][0x288] ;  /* 0x0000a200000e7ab9 */ /* 0x000fe40000000a00 */
[----:B------:R-:W3:Y:S01]  /*dd60*/  LDL.LU R8, [R1+0x20] ;  /* 0x0000200001087983 */ /* 0x000ee20000300800 */
[----:B-----5:R-:W-:Y:S01]  /*dd70*/  MOV R11, UR5 ;  /* 0x00000005000b7c02 */ /* 0x020fe20008000f00 */
[----:B------:R-:W-:-:S04]  /*dd80*/  IMAD R15, R15, UR14, RZ ;  /* 0x0000000e0f0f7c24 */ /* 0x000fc8000f8e02ff */
[----:B------:R-:W-:Y:S02]  /*dd90*/  IMAD R21, R14, UR15, R15 ;  /* 0x0000000f0e157c24 */ /* 0x000fe4000f8e020f */
[----:B--2---:R-:W-:Y:S01]  /*dda0*/  FFMA.FTZ R10, R9, R10, UR13 ;  /* 0x0000000d090a7e23 */ /* 0x004fe2000801000a */
[----:B------:R-:W-:Y:S01]  /*ddb0*/  MOV R9, R79 ;  /* 0x0000004f00097202 */ /* 0x000fe20000000f00 */
[----:B---3--:R-:W-:Y:S01]  /*ddc0*/  FFMA.FTZ R11, R8, R11, UR13 ;  /* 0x0000000d080b7e23 */ /* 0x008fe2000801000b */
[----:B------:R-:W-:-:S03]  /*ddd0*/  MOV R8, R80 ;  /* 0x0000005000087202 */ /* 0x000fc60000000f00 */
[----:B------:R-:W-:Y:S02]  /*dde0*/  FFMA.FTZ R15, R82, R71, -R11 ;  /* 0x00000047520f7223 */ /* 0x000fe4000001080b */
        /* <DEDUP_REMOVED lines=9> */
.L_x_3019:
[----:B------:R-:W-:Y:S05]  /*de80*/  BSYNC B0 ;  /* 0x0000000000007941 */ /* 0x000fea0003800000 */
.L_x_3018:
[----:B------:R-:W-:Y:S05]  /*de90*/  @!P5 BRA `(.L_x_3020) ;  /* 0x000000000050d947 */ /* 0x000fea0003800000 */
[----:B01----:R-:W3:Y:S04]  /*dea0*/  LDL R8, [R1+0x1c] ;  /* 0x00001c0001087983 */ /* 0x003ee80000100800 */
[----:B------:R-:W4:Y:S01]  /*deb0*/  LDL R9, [R1+0x8] ;  /* 0x0000080001097983 */ /* 0x000f220000100800 */
[----:B---3--:R-:W-:Y:S01]  /*dec0*/  FFMA.FTZ R8, R8, R3, R4 ;  /* 0x0000000308087223 */ /* 0x008fe20000010004 */
[----:B----4-:R-:W-:-:S03]  /*ded0*/  FFMA.FTZ R9, R9, R82, R5 ;  /* 0x0000005209097223 */ /* 0x010fc60000010005 */
[----:B--2---:R-:W-:Y:S01]  /*dee0*/  FMUL.FTZ R10, R8, -1.4426950216293334961 ;  /* 0xbfb8aa3b080a7820 */ /* 0x004fe20000410000 */
        /* <DEDUP_REMOVED lines=15> */
.L_x_3020:
[----:B------:R-:W-:Y:S04]  /*dfe0*/  BSSY B0, `(.L_x_3021) ;  /* 0x0000017000007945 */ /* 0x000fe80003800000 */
[----:B------:R-:W-:Y:S05]  /*dff0*/  @P3 BRA `(.L_x_3022) ;  /* 0x0000000000543947 */ /* 0x000fea0003800000 */
[----:B01----:R-:W3:Y:S01]  /*e000*/  LDL.LU R8, [R1+0x1c] ;  /* 0x00001c0001087983 */ /* 0x003ee20000300800 */
[----:B--2---:R-:W-:Y:S01]  /*e010*/  MOV R10, UR5 ;  /* 0x00000005000a7c02 */ /* 0x004fe20008000f00 */
[----:B------:R-:W-:Y:S02]  /*e020*/  ULDC.64 UR14, c[0x0][0x288] ;  /* 0x0000a200000e7ab9 */ /* 0x000fe40000000a00 */
[----:B------:R-:W2:Y:S01]  /*e030*/  LDL.LU R14, [R1+0x8] ;  /* 0x00000800010e7983 */ /* 0x000ea20000300800 */
[----:B------:R-:W-:Y:S01]  /*e040*/  MOV R9, R79 ;  /* 0x0000004f00097202 */ /* 0x000fe20000000f00 */
[----:B------:R-:W-:Y:S01]  /*e050*/  IMAD R19, R19, UR14, RZ ;  /* 0x0000000e13137c24 */ /* 0x000fe2000f8e02ff */
[----:B-----5:R-:W-:-:S03]  /*e060*/  MOV R11, UR5 ;  /* 0x00000005000b7c02 */ /* 0x020fc60008000f00 */
[----:B------:R-:W-:Y:S02]  /*e070*/  IMAD R19, R18, UR15, R19 ;  /* 0x0000000f12137c24 */ /* 0x000fe4000f8e0213 */
[----:B---3--:R-:W-:Y:S01]  /*e080*/  FFMA.FTZ R10, R8, R10, UR13 ;  /* 0x0000000d080a7e23 */ /* 0x008fe2000801000a */
[----:B------:R-:W-:Y:S01]  /*e090*/  MOV R8, R80 ;  /* 0x0000005000087202 */ /* 0x000fe20000000f00 */
[----:B--2---:R-:W-:Y:S02]  /*e0a0*/  FFMA.FTZ R11, R14, R11, UR13 ;  /* 0x0000000d0e0b7e23 */ /* 0x004fe4000801000b */
        /* <DEDUP_REMOVED lines=10> */
.L_x_3022:
[----:B------:R-:W-:Y:S05]  /*e150*/  BSYNC B0 ;  /* 0x0000000000007941 */ /* 0x000fea0003800000 */
.L_x_3021:
[----:B------:R-:W-:Y:S05]  /*e160*/  @!P5 BRA `(.L_x_3023) ;  /* 0x000000000050d947 */ /* 0x000fea0003800000 */
[----:B01----:R-:W4:Y:S04]  /*e170*/  LDL R8, [R1+0x34] ;  /* 0x0000340001087983 */ /* 0x003f280000100800 */
[----:B------:R-:W2:Y:S01]  /*e180*/  LDL R9, [R1+0x4] ;  /* 0x0000040001097983 */ /* 0x000ea20000100800 */
[----:B----4-:R-:W-:Y:S01]  /*e190*/  FFMA.FTZ R8, R8, R3, R4 ;  /* 0x0000000308087223 */ /* 0x010fe20000010004 */
[----:B--2---:R-:W-:-:S03]  /*e1a0*/  FFMA.FTZ R9, R9, R82, R5 ;  /* 0x0000005209097223 */ /* 0x004fc60000010005 */
[----:B---3--:R-:W-:Y:S01]  /*e1b0*/  FMUL.FTZ R10, R8, -1.4426950216293334961 ;  /* 0xbfb8aa3b080a7820 */ /* 0x008fe20000410000 */
        /* <DEDUP_REMOVED lines=15> */
.L_x_3023:
[----:B------:R-:W-:Y:S04]  /*e2b0*/  BSSY B0, `(.L_x_3024) ;  /* 0x0000017000007945 */ /* 0x000fe80003800000 */
[----:B------:R-:W-:Y:S05]  /*e2c0*/  @P4 BRA `(.L_x_3025) ;  /* 0x0000000000544947 */ /* 0x000fea0003800000 */
[----:B01----:R-:W4:Y:S01]  /*e2d0*/  LDL.LU R8, [R1+0x34] ;  /* 0x0000340001087983 */ /* 0x003f220000300800 */
[----:B--23--:R-:W-:Y:S01]  /*e2e0*/  MOV R10, UR5 ;  /* 0x00000005000a7c02 */ /* 0x00cfe20008000f00 */
[----:B------:R-:W-:Y:S02]  /*e2f0*/  ULDC.64 UR14, c[0x0][0x288] ;  /* 0x0000a200000e7ab9 */ /* 0x000fe40000000a00 */
[----:B------:R-:W2:Y:S01]  /*e300*/  LDL.LU R14, [R1+0x4] ;  /* 0x00000400010e7983 */ /* 0x000ea20000300800 */
[----:B------:R-:W-:Y:S01]  /*e310*/  MOV R9, R79 ;  /* 0x0000004f00097202 */ /* 0x000fe20000000f00 */
[----:B------:R-:W-:Y:S01]  /*e320*/  IMAD R13, R13, UR14, RZ ;  /* 0x0000000e0d0d7c24 */ /* 0x000fe2000f8e02ff */
[----:B-----5:R-:W-:-:S03]  /*e330*/  MOV R11, UR5 ;  /* 0x00000005000b7c02 */ /* 0x020fc60008000f00 */
[----:B------:R-:W-:Y:S02]  /*e340*/  IMAD R13, R12, UR15, R13 ;  /* 0x0000000f0c0d7c24 */ /* 0x000fe4000f8e020d */
[----:B----4-:R-:W-:Y:S01]  /*e350*/  FFMA.FTZ R10, R8, R10, UR13 ;  /* 0x0000000d080a7e23 */ /* 0x010fe2000801000a */
[----:B------:R-:W-:Y:S01]  /*e360*/  MOV R8, R80 ;  /* 0x0000005000087202 */ /* 0x000fe20000000f00 */
[----:B--2---:R-:W-:-:S04]  /*e370*/  FFMA.FTZ R11, R14, R11, UR13 ;  /* 0x0000000d0e0b7e23 */ /* 0x004fc8000801000b */
        /* <DEDUP_REMOVED lines=10> */
.L_x_3025:
[----:B------:R-:W-:Y:S05]  /*e420*/  BSYNC B0 ;  /* 0x0000000000007941 */ /* 0x000fea0003800000 */
.L_x_3024:
[C---:B-----5:R-:W-:Y:S02]  /*e430*/  IADD3 R23, R2.reuse, 0x98, RZ ;  /* 0x0000009802177810 */ /* 0x060fe40007ffe0ff */
[C---:B------:R-:W-:Y:S02]  /*e440*/  IADD3 R20, R2.reuse, 0xa0, RZ ;  /* 0x000000a002147810 */ /* 0x040fe40007ffe0ff */
[----:B--23--:R-:W-:Y:S02]  /*e450*/  IADD3 R14, R2, 0xa8, RZ ;  /* 0x000000a8020e7810 */ /* 0x00cfe40007ffe0ff */
        /* <DEDUP_REMOVED lines=23> */
[----:B01----:R-:W-:Y:S01]  /*e5d0*/  FFMA.FTZ R8, R115, R3, R4 ;  /* 0x0000000373087223 */ /* 0x003fe20000010004 */
[----:B------:R-:W-:-:S03]  /*e5e0*/  FFMA.FTZ R9, R114, R82, R5 ;  /* 0x0000005272097223 */ /* 0x000fc60000010005 */
[----:B----4-:R-:W-:Y:S01]  /*e5f0*/  FMUL.FTZ R10, R8, -1.4426950216293334961 ;  /* 0xbfb8aa3b080a7820 */ /* 0x010fe20000410000 */
        /* <DEDUP_REMOVED lines=15> */
.L_x_3026:
[----:B------:R-:W-:Y:S04]  /*e6f0*/  BSSY B0, `(.L_x_3027) ;  /* 0x0000015000007945 */ /* 0x000fe80003800000 */
[----:B------:R-:W-:Y:S05]  /*e700*/  @P6 BRA `(.L_x_3028) ;  /* 0x00000000004c6947 */ /* 0x000fea0003800000 */
[----:B------:R-:W-:Y:S01]  /*e710*/  ULDC.64 UR14, c[0x0][0x288] ;  /* 0x0000a200000e7ab9 */ /* 0x000fe20000000a00 */
[----:B01----:R-:W-:Y:S01]  /*e720*/  MOV R8, R80 ;  /* 0x0000005000087202 */ /* 0x003fe20000000f00 */
[----:B----4-:R-:W-:Y:S01]  /*e730*/  IMAD R11, R27, UR14, RZ ;  /* 0x0000000e1b0b7c24 */ /* 0x010fe2000f8e02ff */
[----:B------:R-:W-:Y:S02]  /*e740*/  MOV R9, R79 ;  /* 0x0000004f00097202 */ /* 0x000fe40000000f00 */
[----:B------:R-:W-:Y:S01]  /*e750*/  MOV R10, UR5 ;  /* 0x00000005000a7c02 */ /* 0x000fe20008000f00 */
[C---:B------:R-:W-:Y:S01]  /*e760*/  IMAD R13, R16.reuse, UR15, R11 ;  /* 0x0000000f100d7c24 */ /* 0x040fe2000f8e020b */
[----:B------:R-:W-:Y:S01]  /*e770*/  MOV R25, UR5 ;  /* 0x0000000500197c02 */ /* 0x000fe20008000f00 */
[----:B------:R-:W-:Y:S01]  /*e780*/  IMAD.WIDE.U32 R8, R16, UR14, R8 ;  /* 0x0000000e10087c25 */ /* 0x000fe2000f8e0008 */
[----:B------:R-:W-:-:S03]  /*e790*/  ULDC.64 UR14, c[0x0][0x210] ;  /* 0x00008400000e7ab9 */ /* 0x000fc60000000a00 */
[----:B------:R-:W-:Y:S01]  /*e7a0*/  FFMA.FTZ R10, R115, R10, UR13 ;  /* 0x0000000d730a7e23 */ /* 0x000fe2000801000a */
[----:B------:R-:W-:Y:S01]  /*e7b0*/  FFMA.FTZ R11, R114, R25, UR13 ;  /* 0x0000000d720b7e23 */ /* 0x000fe20008010019 */
[----:B------:R-:W-:Y:S02]  /*e7c0*/  IADD3 R9, R9, R13, RZ ;  /* 0x0000000d09097210 */ /* 0x000fe40007ffe0ff */
[----:B------:R-:W-:Y:S01]  /*e7d0*/  FFMA.FTZ R12, R3, R64, -R10 ;  /* 0x00000040030c7223 */ /* 0x000fe2000001080a */
[----:B------:R-:W-:Y:S01]  /*e7e0*/  LEA R10, P6, R8, UR14, 0x2 ;  /* 0x0000000e080a7c11 */ /* 0x000fe2000f8c10ff */
[----:B------:R-:W-:Y:S02]  /*e7f0*/  FFMA.FTZ R13, R82, R65, -R11 ;  /* 0x00000041520d7223 */ /* 0x000fe4000001080b */
[----:B------:R-:W-:Y:S01]  /*e800*/  FMUL.FTZ R12, R12, UR26 ;  /* 0x0000001a0c0c7c20 */ /* 0x000fe20008410000 */
[----:B------:R-:W-:Y:S01]  /*e810*/  LEA.HI.X R11, R8, UR15, R9, 0x2, P6 ;  /* 0x0000000f080b7c11 */ /* 0x000fe2000b0f1409 */
[----:B------:R-:W-:-:S05]  /*e820*/  FMUL.FTZ R13, R13, UR26 ;  /* 0x0000001a0d0d7c20 */ /* 0x000fca0008410000 */
[----:B------:R2:W-:Y:S03]  /*e830*/  STG.E.64 desc[UR22][R10.64], R12 ;  /* 0x0000000c0a007986 */ /* 0x0005e6000c101b16 */
.L_x_3028:
[----:B------:R-:W-:Y:S05]  /*e840*/  BSYNC B0 ;  /* 0x0000000000007941 */ /* 0x000fea0003800000 */
.L_x_3027:
[----:B------:R-:W-:Y:S05]  /*e850*/  @!P5 BRA `(.L_x_3029) ;  /* 0x000000000048d947 */ /* 0x000fea0003800000 */
[----:B01----:R-:W-:Y:S01]  /*e860*/  FFMA.FTZ R8, R113, R3, R4 ;  /* 0x0000000371087223 */ /* 0x003fe20000010004 */
[----:B------:R-:W-:-:S03]  /*e870*/  FFMA.FTZ R9, R112, R82, R5 ;  /* 0x0000005270097223 */ /* 0x000fc60000010005 */
[----:B--2-4-:R-:W-:Y:S01]  /*e880*/  FMUL.FTZ R10, R8, -1.4426950216293334961 ;  /* 0xbfb8aa3b080a7820 */ /* 0x014fe20000410000 */
        /* <DEDUP_REMOVED lines=15> */
.L_x_3029:
[----:B------:R-:W-:Y:S04]  /*e980*/  BSSY B0, `(.L_x_3030) ;  /* 0x0000015000007945 */ /* 0x000fe80003800000 */
[----:B------:R-:W-:Y:S05]  /*e990*/  @P0 BRA `(.L_x_3031) ;  /* 0x00000000004c0947 */ /* 0x000fea0003800000 */
[----:B------:R-:W-:Y:S01]  /*e9a0*/  ULDC.64 UR14, c[0x0][0x288] ;  /* 0x0000a200000e7ab9 */ /* 0x000fe20000000a00 */
[----:B01----:R-:W-:Y:S01]  /*e9b0*/  MOV R8, R80 ;  /* 0x0000005000087202 */ /* 0x003fe20000000f00 */
[----:B------:R-:W-:Y:S01]  /*e9c0*/  IMAD R24, R24, UR14, RZ ;  /* 0x0000000e18187c24 */ /* 0x000fe2000f8e02ff */
[----:B------:R-:W-:Y:S02]  /*e9d0*/  MOV R9, R79 ;  /* 0x0000004f00097202 */ /* 0x000fe40000000f00 */
[----:B--2-4-:R-:W-:Y:S02]  /*e9e0*/  MOV R10, UR5 ;  /* 0x00000005000a7c02 */ /* 0x014fe40008000f00 */
[----:B------:R-:W-:Y:S01]  /*e9f0*/  MOV R11, UR5 ;  /* 0x00000005000b7c02 */ /* 0x000fe20008000f00 */
[----:B------:R-:W-:-:S04]  /*ea00*/  IMAD.WIDE.U32 R8, R17, UR14, R8 ;  /* 0x0000000e11087c25 */ /* 0x000fc8000f8e0008 */
[----:B------:R-:W-:Y:S01]  /*ea10*/  FFMA.FTZ R10, R113, R10, UR13 ;  /* 0x0000000d710a7e23 */ /* 0x000fe2000801000a */
[----:B------:R-:W-:Y:S02]  /*ea20*/  IMAD R17, R17, UR15, R24 ;  /* 0x0000000f11117c24 */ /* 0x000fe4000f8e0218 */
[----:B------:R-:W-:Y:S01]  /*ea30*/  FFMA.FTZ R11, R112, R11, UR13 ;  /* 0x0000000d700b7e23 */ /* 0x000fe2000801000b */
[----:B------:R-:W-:Y:S01]  /*ea40*/  ULDC.64 UR14, c[0x0][0x210] ;  /* 0x00008400000e7ab9 */ /* 0x000fe20000000a00 */
[----:B------:R-:W-:Y:S01]  /*ea50*/  FFMA.FTZ R12, R3, R54, -R10 ;  /* 0x00000036030c7223 */ /* 0x000fe2000001080a */
[----:B------:R-:W-:Y:S01]  /*ea60*/  LEA R10, P0, R8, UR14, 0x2 ;  /* 0x0000000e080a7c11 */ /* 0x000fe2000f8010ff */
[----:B------:R-:W-:Y:S01]  /*ea70*/  FFMA.FTZ R13, R82, R55, -R11 ;  /* 0x00000037520d7223 */ /* 0x000fe2000001080b */
[----:B------:R-:W-:Y:S01]  /*ea80*/  IADD3 R17, R9, R17, RZ ;  /* 0x0000001109117210 */ /* 0x000fe20007ffe0ff */
[----:B------:R-:W-:Y:S02]  /*ea90*/  FMUL.FTZ R12, R12, UR26 ;  /* 0x0000001a0c0c7c20 */ /* 0x000fe40008410000 */
[----:B------:R-:W-:Y:S01]  /*eaa0*/  FMUL.FTZ R13, R13, UR26 ;  /* 0x0000001a0d0d7c20 */ /* 0x000fe20008410000 */
[----:B------:R-:W-:-:S05]  /*eab0*/  LEA.HI.X R11, R8, UR15, R17, 0x2, P0 ;  /* 0x0000000f080b7c11 */ /* 0x000fca00080f1411 */
[----:B------:R3:W-:Y:S02]  /*eac0*/  STG.E.64 desc[UR22][R10.64], R12 ;  /* 0x0000000c0a007986 */ /* 0x0007e4000c101b16 */
.L_x_3031:
[----:B------:R-:W-:Y:S05]  /*ead0*/  BSYNC B0 ;  /* 0x0000000000007941 */ /* 0x000fea0003800000 */
.L_x_3030:
[----:B------:R-:W-:Y:S05]  /*eae0*/  @!P5 BRA `(.L_x_3032) ;  /* 0x000000000048d947 */ /* 0x000fea0003800000 */
[----:B01----:R-:W-:Y:S01]  /*eaf0*/  FFMA.FTZ R8, R111, R3, R4 ;  /* 0x000000036f087223 */ /* 0x003fe20000010004 */
        /* <DEDUP_REMOVED lines=17> */
.L_x_3032:
[----:B------:R-:W-:Y:S04]  /*ec10*/  BSSY B0, `(.L_x_3033) ;  /* 0x0000015000007945 */ /* 0x000fe80003800000 */
[----:B------:R-:W-:Y:S05]  /*ec20*/  @P2 BRA `(.L_x_3034) ;  /* 0x00000000004c2947 */ /* 0x000fea0003800000 */
[----:B------:R-:W-:Y:S01]  /*ec30*/  ULDC.64 UR14, c[0x0][0x288] ;  /* 0x0000a200000e7ab9 */ /* 0x000fe20000000a00 */
[----:B01----:R-:W-:Y:S01]  /*ec40*/  MOV R8, R80 ;  /* 0x0000005000087202 */ /* 0x003fe20000000f00 */
[----:B------:R-:W-:Y:S01]  /*ec50*/  IMAD R22, R22, UR14, RZ ;  /* 0x0000000e16167c24 */ /* 0x000fe2000f8e02ff */
[----:B------:R-:W-:Y:S02]  /*ec60*/  MOV R9, R79 ;  /* 0x0000004f00097202 */ /* 0x000fe40000000f00 */
[----:B--234-:R-:W-:Y:S02]  /*ec70*/  MOV R10, UR5 ;  /* 0x00000005000a7c02 */ /* 0x01cfe40008000f00 */
        /* <DEDUP_REMOVED lines=14> */
.L_x_3034:
[----:B------:R-:W-:Y:S05]  /*ed60*/  BSYNC B0 ;  /* 0x0000000000007941 */ /* 0x000fea0003800000 */
.L_x_3033:
        /* <DEDUP_REMOVED lines=19> */
.L_x_3035:
[----:B------:R-:W-:Y:S04]  /*eea0*/  BSSY B0, `(.L_x_3036) ;  /* 0x0000015000007945 */ /* 0x000fe80003800000 */
[----:B------:R-:W-:Y:S05]  /*eeb0*/  @P3 BRA `(.L_x_3037) ;  /* 0x00000000004c3947 */ /* 0x000fea0003800000 */
[----:B------:R-:W-:Y:S01]  /*eec0*/  ULDC.64 UR14, c[0x0][0x288] ;  /* 0x0000a200000e7ab9 */ /* 0x000fe20000000a00 */
[----:B01234-:R-:W-:Y:S01]  /*eed0*/  MOV R10, UR5 ;  /* 0x00000005000a7c02 */ /* 0x01ffe20008000f00 */
[----:B------:R-:W-:Y:S01]  /*eee0*/  IMAD R21, R21, UR14, RZ ;  /* 0x0000000e15157c24 */ /* 0x000fe2000f8e02ff */
[----:B------:R-:W-:Y:S02]  /*eef0*/  MOV R8, R80 ;  /* 0x0000005000087202 */ /* 0x000fe40000000f00 */
[----:B------:R-:W-:Y:S01]  /*ef00*/  MOV R9, R79 ;  /* 0x0000004f00097202 */ /* 0x000fe20000000f00 */
[----:B------:R-:W-:Y:S01]  /*ef10*/  FFMA.FTZ R10, R109, R10, UR13 ;  /* 0x0000000d6d0a7e23 */ /* 0x000fe2000801000a */
[----:B------:R-:W-:Y:S01]  /*ef20*/  MOV R11, UR5 ;  /* 0x00000005000b7c02 */ /* 0x000fe20008000f00 */
[C---:B------:R-:W-:Y:S02]  /*ef30*/  IMAD R21, R20.reuse, UR15, R21 ;  /* 0x0000000f14157c24 */ /* 0x040fe4000f8e0215 */
[----:B------:R-:W-:Y:S01]  /*ef40*/  IMAD.WIDE.U32 R8, R20, UR14, R8 ;  /* 0x0000000e14087c25 */ /* 0x000fe2000f8e0008 */
[----:B------:R-:W-:-:S03]  /*ef50*/  ULDC.64 UR14, c[0x0][0x210] ;  /* 0x00008400000e7ab9 */ /* 0x000fc60000000a00 */
[----:B------:R-:W-:Y:S01]  /*ef60*/  FFMA.FTZ R11, R108, R11, UR13 ;  /* 0x0000000d6c0b7e23 */ /* 0x000fe2000801000b */
[----:B------:R-:W-:Y:S01]  /*ef70*/  FFMA.FTZ R12, R3, R76, -R10 ;  /* 0x0000004c030c7223 */ /* 0x000fe2000001080a */
[----:B------:R-:W-:Y:S02]  /*ef80*/  LEA R10, P0, R8, UR14, 0x2 ;  /* 0x0000000e080a7c11 */ /* 0x000fe4000f8010ff */
[----:B------:R-:W-:Y:S01]  /*ef90*/  FFMA.FTZ R13, R82, R77, -R11 ;  /* 0x0000004d520d7223 */ /* 0x000fe2000001080b */
[----:B------:R-:W-:Y:S01]  /*efa0*/  IADD3 R21, R9, R21, RZ ;  /* 0x0000001509157210 */ /* 0x000fe20007ffe0ff */
[----:B------:R-:W-:Y:S02]  /*efb0*/  FMUL.FTZ R12, R12, UR26 ;  /* 0x0000001a0c0c7c20 */ /* 0x000fe40008410000 */
[----:B------:R-:W-:Y:S01]  /*efc0*/  FMUL.FTZ R13, R13, UR26 ;  /* 0x0000001a0d0d7c20 */ /* 0x000fe20008410000 */
[----:B------:R-:W-:-:S05]  /*efd0*/  LEA.HI.X R11, R8, UR15, R21, 0x2, P0 ;  /* 0x0000000f080b7c11 */ /* 0x000fca00080f1415 */
[----:B------:R0:W-:Y:S02]  /*efe0*/  STG.E.64 desc[UR22][R10.64], R12 ;  /* 0x0000000c0a007986 */ /* 0x0001e4000c101b16 */
.L_x_3037:
[----:B------:R-:W-:Y:S05]  /*eff0*/  BSYNC B0 ;  /* 0x0000000000007941 */ /* 0x000fea0003800000 */
.L_x_3036:
        /* <DEDUP_REMOVED lines=19> */
.L_x_3038:
        /* <DEDUP_REMOVED lines=21> */
.L_x_3040:
[----:B------:R-:W-:Y:S05]  /*f280*/  BSYNC B0 ;  /* 0x0000000000007941 */ /* 0x000fea0003800000 */
.L_x_3039:
[C---:B------:R-:W-:Y:S02]  /*f290*/  IADD3 R20, R2.reuse, 0xc0, RZ ;  /* 0x000000c002147810 */ /* 0x040fe40007ffe0ff */
[C---:B------:R-:W-:Y:S02]  /*f2a0*/  IADD3 R17, R2.reuse, 0xc8, RZ ;  /* 0x000000c802117810 */ /* 0x040fe40007ffe0ff */
        /* <DEDUP_REMOVED lines=47> */
.L_x_3041:
[----:B------:R-:W-:Y:S04]  /*f5a0*/  BSSY B0, `(.L_x_3042) ;  /* 0x0000015000007945 */ /* 0x000fe80003800000 */
[----:B------:R-:W-:Y:S05]  /*f5b0*/  @P6 BRA `(.L_x_3043) ;  /* 0x00000000004c6947 */ /* 0x000fea0003800000 */
[----:B------:R-:W-:Y:S01]  /*f5c0*/  ULDC.64 UR14, c[0x0][0x288] ;  /* 0x0000a200000e7ab9 */ /* 0x000fe20000000a00 */
[----:B01----:R-:W-:Y:S01]  /*f5d0*/  MOV R8, R80 ;  /* 0x0000005000087202 */ /* 0x003fe20000000f00 */
[----:B--234-:R-:W-:Y:S01]  /*f5e0*/  IMAD R11, R28, UR14, RZ ;  /* 0x0000000e1c0b7c24 */ /* 0x01cfe2000f8e02ff */
        /* <DEDUP_REMOVED lines=16> */
.L_x_3043:
[----:B------:R-:W-:Y:S05]  /*f6f0*/  BSYNC B0 ;  /* 0x0000000000007941 */ /* 0x000fea0003800000 */
.L_x_3042:
        /* <DEDUP_REMOVED lines=19> */
.L_x_3044:
[----:B------:R-:W-:Y:S04]  /*f830*/  BSSY B0, `(.L_x_3045) ;  /* 0x0000015000007945 */ /* 0x000fe80003800000 */
[----:B------:R-:W-:Y:S05]  /*f840*/  @P0 BRA `(.L_x_3046) ;  /* 0x00000000004c0947 */ /* 0x000fea0003800000 */
[----:B------:R-:W-:Y:S01]  /*f850*/  ULDC.64 UR14, c[0x0][0x288] ;  /* 0x0000a200000e7ab9 */ /* 0x000fe20000000a00 */
[----:B01----:R-:W-:Y:S01]  /*f860*/  MOV R8, R80 ;  /* 0x0000005000087202 */ /* 0x003fe20000000f00 */
[----:B--234-:R-:W-:Y:S01]  /*f870*/  IMAD R12, R27, UR14, RZ ;  /* 0x0000000e1b0c7c24 */ /* 0x01cfe2000f8e02ff */
        /* <DEDUP_REMOVED lines=16> */
.L_x_3046:
[----:B------:R-:W-:Y:S05]  /*f980*/  BSYNC B0 ;  /* 0x0000000000007941 */ /* 0x000fea0003800000 */
.L_x_3045:
        /* <DEDUP_REMOVED lines=19> */
.L_x_3047:
        /* <DEDUP_REMOVED lines=21> */
.L_x_3049:
[----:B------:R-:W-:Y:S05]  /*fc10*/  BSYNC B0 ;  /* 0x0000000000007941 */ /* 0x000fea0003800000 */
.L_x_3048:
        /* <DEDUP_REMOVED lines=19> */
.L_x_3050:
        /* <DEDUP_REMOVED lines=21> */
.L_x_3052:
[----:B------:R-:W-:Y:S05]  /*fea0*/  BSYNC B0 ;  /* 0x0000000000007941 */ /* 0x000fea0003800000 */
.L_x_3051:
        /* <DEDUP_REMOVED lines=19> */
.L_x_3053:
        /* <DEDUP_REMOVED lines=21> */
.L_x_3055:
[----:B------:R-:W-:Y:S05]  /*10130*/  BSYNC B0 ;  /* 0x0000000000007941 */ /* 0x000fea0003800000 */
.L_x_3054:
[C---:B01234-:R-:W-:Y:S02]  /*10140*/  IADD3 R10, R2.reuse, 0xe8, RZ ;  /* 0x000000e8020a7810 */ /* 0x05ffe40007ffe0ff */
        /* <DEDUP_REMOVED lines=46> */
.L_x_3056:
[----:B------:R-:W-:Y:S04]  /*10430*/  BSSY B0, `(.L_x_3057) ;  /* 0x0000015000007945 */ /* 0x000fe80003800000 */
[----:B------:R-:W-:Y:S05]  /*10440*/  @P6 BRA `(.L_x_3058) ;  /* 0x00000000004c6947 */ /* 0x000fea0003800000 */
[----:B------:R-:W-:Y:S01]  /*10450*/  ULDC.64 UR6, c[0x0][0x288] ;  /* 0x0000a20000067ab9 */ /* 0x000fe20000000a00 */
[----:B------:R-:W-:Y:S01]  /*10460*/  MOV R12, R80 ;  /* 0x00000050000c7202 */ /* 0x000fe20000000f00 */
[----:B------:R-:W-:Y:S01]  /*10470*/  IMAD R20, R27, UR6, RZ ;  /* 0x000000061b147c24 */ /* 0x000fe2000f8e02ff */
        /* <DEDUP_REMOVED lines=16> */
.L_x_3058:
[----:B------:R-:W-:Y:S05]  /*10580*/  BSYNC B0 ;  /* 0x0000000000007941 */ /* 0x000fea0003800000 */
.L_x_3057:
        /* <DEDUP_REMOVED lines=19> */
.L_x_3059:
[----:B------:R-:W-:Y:S04]  /*106c0*/  BSSY B0, `(.L_x_3060) ;  /* 0x0000015000007945 */ /* 0x000fe80003800000 */
[----:B------:R-:W-:Y:S05]  /*106d0*/  @P0 BRA `(.L_x_3061) ;  /* 0x00000000004c0947 */ /* 0x000fea0003800000 */
[----:B------:R-:W-:Y:S01]  /*106e0*/  ULDC.64 UR6, c[0x0][0x288] ;  /* 0x0000a20000067ab9 */ /* 0x000fe20000000a00 */
[----:B0-----:R-:W-:Y:S01]  /*106f0*/  MOV R12, R80 ;  /* 0x00000050000c7202 */ /* 0x001fe20000000f00 */
        /* <DEDUP_REMOVED lines=17> */
.L_x_3061:
[----:B------:R-:W-:Y:S05]  /*10810*/  BSYNC B0 ;  /* 0x0000000000007941 */ /* 0x000fea0003800000 */
.L_x_3060:
[----:B------:R-:W-:Y:S05]  /*10820*/  @!P5 BRA `(.L_x_3062) ;  /* 0x000000000048d947 */ /* 0x000fea0003800000 */
        /* <DEDUP_REMOVED lines=18> */
.L_x_3062:
[----:B------:R-:W-:Y:S04]  /*10950*/  BSSY B0, `(.L_x_3063) ;  /* 0x0000015000007945 */ /* 0x000fe80003800000 */
[----:B------:R-:W-:Y:S05]  /*10960*/  @P2 BRA `(.L_x_3064) ;  /* 0x00000000004c2947 */ /* 0x000fea0003800000 */
[----:B------:R-:W-:Y:S01]  /*10970*/  ULDC.64 UR6, c[0x0][0x288] ;  /* 0x0000a20000067ab9 */ /* 0x000fe20000000a00 */
[----:B01----:R-:W-:Y:S01]  /*10980*/  MOV R12, R80 ;  /* 0x00000050000c7202 */ /* 0x003fe20000000f00 */
[----:B------:R-:W-:Y:S01]  /*10990*/  IMAD R11, R25, UR6, RZ ;  /* 0x00000006190b7c24 */ /* 0x000fe2000f8e02ff */
        /* <DEDUP_REMOVED lines=16> */
.L_x_3064:
[----:B------:R-:W-:Y:S05]  /*10aa0*/  BSYNC B0 ;  /* 0x0000000000007941 */ /* 0x000fea0003800000 */
.L_x_3063:
[----:B------:R-:W-:Y:S05]  /*10ab0*/  @!P5 BRA `(.L_x_3065) ;  /* 0x000000000048d947 */ /* 0x000fea0003800000 */
[----:B--2---:R-:W-:Y:S01]  /*10ac0*/  FFMA.FTZ R10, R85, R3, R4 ;  /* 0x00000003550a7223 */ /* 0x004fe20000010004 */
        /* <DEDUP_REMOVED lines=17> */
.L_x_3065:
[----:B------:R-:W-:Y:S04]  /*10be0*/  BSSY B0, `(.L_x_3066) ;  /* 0x0000015000007945 */ /* 0x000fe80003800000 */
[----:B------:R-:W-:Y:S05]  /*10bf0*/  @P3 BRA `(.L_x_3067) ;  /* 0x00000000004c3947 */ /* 0x000fea0003800000 */
[----:B------:R-:W-:Y:S01]  /*10c00*/  ULDC.64 UR6, c[0x0][0x288] ;  /* 0x0000a20000067ab9 */ /* 0x000fe20000000a00 */
[----:B--2---:R-:W-:Y:S01]  /*10c10*/  MOV R10, R80 ;  /* 0x00000050000a7202 */ /* 0x004fe20000000f00 */
[----:B------:R-:W-:Y:S01]  /*10c20*/  IMAD R16, R24, UR6, RZ ;  /* 0x0000000618107c24 */ /* 0x000fe2000f8e02ff */
[----:B------:R-:W-:Y:S02]  /*10c30*/  MOV R11, R79 ;  /* 0x0000004f000b7202 */ /* 0x000fe40000000f00 */
[----:B------:R-:W-:Y:S02]  /*10c40*/  MOV R14, UR5 ;  /* 0x00000005000e7c02 */ /* 0x000fe40008000f00 */
[----:B------:R-:W-:Y:S01]  /*10c50*/  MOV R15, UR5 ;  /* 0x00000005000f7c02 */ /* 0x000fe20008000f00 */
[----:B01----:R-:W-:-:S04]  /*10c60*/  IMAD.WIDE.U32 R12, R9, UR6, R10 ;  /* 0x00000006090c7c25 */ /* 0x003fc8000f8e000a */
        /* <DEDUP_REMOVED lines=12> */
.L_x_3067:
[----:B------:R-:W-:Y:S05]  /*10d30*/  BSYNC B0 ;  /* 0x0000000000007941 */ /* 0x000fea0003800000 */
.L_x_3066:
[----:B------:R-:W-:Y:S05]  /*10d40*/  @!P5 BRA `(.L_x_3068) ;  /* 0x000000000048d947 */ /* 0x000fea0003800000 */
[----:B------:R-:W-:Y:S01]  /*10d50*/  FFMA.FTZ R4, R99, R3, R4 ;  /* 0x0000000363047223 */ /* 0x000fe20000010004 */
[----:B------:R-:W-:-:S03]  /*10d60*/  FFMA.FTZ R5, R98, R82, R5 ;  /* 0x0000005262057223 */ /* 0x000fc60000010005 */
[----:B------:R-:W-:Y:S01]  /*10d70*/  FMUL.FTZ R9, R4, -1.4426950216293334961 ;  /* 0xbfb8aa3b04097820 */ /* 0x000fe20000410000 */
[----:B01----:R-:W-:-:S05]  /*10d80*/  FMUL.FTZ R12, R5, -1.4426950216293334961 ;  /* 0xbfb8aa3b050c7820 */ /* 0x003fca0000410000 */
[----:B------:R-:W2:Y:S08]  /*10d90*/  MUFU.EX2 R9, R9 ;  /* 0x0000000900097308 */ /* 0x000eb00000000800 */
[----:B------:R-:W0:Y:S01]  /*10da0*/  MUFU.EX2 R12, R12 ;  /* 0x0000000c000c7308 */ /* 0x000e220000000800 */
[----:B--23--:R-:W-:-:S07]  /*10db0*/  FADD.FTZ R10, R9, 1 ;  /* 0x3f800000090a7421 */ /* 0x00cfce0000010000 */
        /* <DEDUP_REMOVED lines=11> */
.L_x_3068:
[----:B------:R-:W-:Y:S04]  /*10e70*/  BSSY B0, `(.L_x_3069) ;  /* 0x0000014000007945 */ /* 0x000fe80003800000 */
[----:B------:R-:W-:Y:S05]  /*10e80*/  @P4 BRA `(.L_x_3070) ;  /* 0x0000000000484947 */ /* 0x000fea0003800000 */
[----:B------:R-:W-:Y:S01]  /*10e90*/  ULDC.64 UR6, c[0x0][0x288] ;  /* 0x0000a20000067ab9 */ /* 0x000fe20000000a00 */
[----:B------:R-:W-:Y:S01]  /*10ea0*/  MOV R4, UR5 ;  /* 0x0000000500047c02 */ /* 0x000fe20008000f00 */
[----:B------:R-:W-:Y:S01]  /*10eb0*/  IMAD R5, R23, UR6, RZ ;  /* 0x0000000617057c24 */ /* 0x000fe2000f8e02ff */
[----:B------:R-:W-:Y:S02]  /*10ec0*/  MOV R78, R80 ;  /* 0x00000050004e7202 */ /* 0x000fe40000000f00 */
[----:B--23--:R-:W-:Y:S01]  /*10ed0*/  MOV R11, UR5 ;  /* 0x00000005000b7c02 */ /* 0x00cfe20008000f00 */
[----:B------:R-:W-:Y:S01]  /*10ee0*/  FFMA.FTZ R4, R99, R4, UR13 ;  /* 0x0000000d63047e23 */ /* 0x000fe20008010004 */
[C---:B------:R-:W-:Y:S02]  /*10ef0*/  IMAD R9, R8.reuse, UR7, R5 ;  /* 0x0000000708097c24 */ /* 0x040fe4000f8e0205 */
[----:B------:R-:W-:-:S04]  /*10f00*/  IMAD.WIDE.U32 R78, R8, UR6, R78 ;  /* 0x00000006084e7c25 */ /* 0x000fc8000f8e004e */
        /* <DEDUP_REMOVED lines=10> */
.L_x_3070:
[----:B------:R-:W-:Y:S05]  /*10fb0*/  BSYNC B0 ;  /* 0x0000000000007941 */ /* 0x000fea0003800000 */
.L_x_3069:
        /* <DEDUP_REMOVED lines=9> */
.L_x_2924:
[----:B----4-:R-:W4:Y:S01]  /*11050*/  LDC R6, c[0x0][0xc] ;  /* 0x00000300ff067b82 */ /* 0x010f220000000800 */
[----:B------:R-:W-:Y:S01]  /*11060*/  ISETP.NE.AND P1, PT, R0, RZ, PT ;  /* 0x000000ff0000720c */ /* 0x000fe20003f25270 */
[----:B------:R-:W-:Y:S06]  /*11070*/  BSSY B0, `(.L_x_3072) ;  /* 0x0000011000007945 */ /* 0x000fec0003800000 */
[----:B------:R-:W5:Y:S08]  /*11080*/  LDC R7, c[0x0][0x10] ;  /* 0x00000400ff077b82 */ /* 0x000f700000000800 */
[----:B------:R-:W0:Y:S01]  /*11090*/  LDC.64 R2, c[0x0][0x258] ;  /* 0x00009600ff027b82 */ /* 0x000e220000000a00 */
[----:B----4-:R-:W-:-:S02]  /*110a0*/  ISETP.NE.AND P0, PT, R6, 0x1, PT ;  /* 0x000000010600780c */ /* 0x010fc40003f05270 */
[----:B-----5:R-:W-:-:S04]  /*110b0*/  SHF.L.U32 R4, R7, 0x1, RZ ;  /* 0x0000000107047819 */ /* 0x020fc800000006ff */
[----:B------:R-:W-:-:S05]  /*110c0*/  SEL R5, R4, RZ, P0 ;  /* 0x000000ff04057207 */ /* 0x000fca0000000000 */
[----:B0-----:R-:W-:Y:S01]  /*110d0*/  IMAD.WIDE.U32 R2, R5, 0x4, R2 ;  /* 0x0000000405027825 */ /* 0x001fe200078e0002 */
[----:B------:R-:W-:Y:S06]  /*110e0*/  @P1 BRA `(.L_x_3073) ;  /* 0x0000000000241947 */ /* 0x000fec0003800000 */
[----:B------:R-:W0:Y:S01]  /*110f0*/  S2R R4, SR_LANEID ;  /* 0x0000000000047919 */ /* 0x000e220000000000 */
[----:B------:R-:W-:Y:S02]  /*11100*/  VOTEU.ANY UR4, UPT, PT ;  /* 0x0000000000047886 */ /* 0x000fe400038e0100 */
[----:B------:R-:W-:Y:S02]  /*11110*/  UFLO.U32 UR5, UR4 ;  /* 0x00000004000572bd */ /* 0x000fe400080e0000 */
[----:B------:R-:W4:Y:S04]  /*11120*/  POPC R5, UR4 ;  /* 0x0000000400057d09 */ /* 0x000f280008000000 */
[----:B0-----:R-:W-:-:S13]  /*11130*/  ISETP.EQ.U32.AND P0, PT, R4, UR5, PT ;  /* 0x0000000504007c0c */ /* 0x001fda000bf02070 */
[----:B------:R-:W-:Y:S06]  /*11140*/  @P0 MEMBAR.ALL.GPU ;  /* 0x0000000000000992 */ /* 0x000fec000000a000 */
[----:B------:R-:W-:-:S00]  /*11150*/  @P0 ERRBAR ;  /* 0x00000000000009ab */ /* 0x000fc00000000000 */
[----:B------:R-:W-:Y:S06]  /*11160*/  @P0 CGAERRBAR ;  /* 0x00000000000005ab */ /* 0x000fec0000000000 */
[----:B----4-:R0:W-:Y:S02]  /*11170*/  @P0 REDG.E.ADD.S32.STRONG.GPU desc[UR22][R2.64], R5 ;  /* 0x000000050200098e */ /* 0x0101e4000c10e396 */
.L_x_3073:
[----:B------:R-:W-:Y:S05]  /*11180*/  BSYNC B0 ;  /* 0x0000000000007941 */ /* 0x000fea0003800000 */
.L_x_3072:
[----:B------:R-:W4:Y:S01]  /*11190*/  S2UR UR4, SR_CTAID.X ;  /* 0x00000000000479c3 */ /* 0x000f220000002500 */
[----:B------:R-:W-:Y:S02]  /*111a0*/  IADD3 R4, R6, -0x1, RZ ;  /* 0xffffffff06047810 */ /* 0x000fe40007ffe0ff */
[----:B0-----:R-:W-:-:S05]  /*111b0*/  IADD3 R5, R7, -0x1, RZ ;  /* 0xffffffff07057810 */ /* 0x001fca0007ffe0ff */
[----:B------:R-:W0:Y:S01]  /*111c0*/  S2UR UR5, SR_CTAID.Y ;  /* 0x00000000000579c3 */ /* 0x000e220000002600 */
[----:B----4-:R-:W-:-:S04]  /*111d0*/  ISETP.NE.AND P0, PT, R4, UR4, PT ;  /* 0x0000000404007c0c */ /* 0x010fc8000bf05270 */
[----:B0-----:R-:W-:-:S13]  /*111e0*/  ISETP.NE.OR P0, PT, R5, UR5, P0 ;  /* 0x0000000505007c0c */ /* 0x001fda0008705670 */
[----:B------:R-:W-:Y:S05]  /*111f0*/  @P0 EXIT ;  /* 0x000000000000094d */ /* 0x000fea0003800000 */
[----:B------:R-:W-:Y:S05]  /*11200*/  @P1 BRA `(.L_x_3074) ;  /* 0x0000000000201947 */ /* 0x000fea0003800000 */
[----:B------:R-:W-:-:S05]  /*11210*/  IMAD R4, R6, R7, RZ ;  /* 0x0000000706047224 */ /* 0x000fca00078e02ff */
[----:B------:R-:W-:-:S13]  /*11220*/  ISETP.NE.AND P0, PT, R4, -0x1, PT ;  /* 0xffffffff0400780c */ /* 0x000fda0003f05270 */
[----:B------:R-:W-:Y:S05]  /*11230*/  @!P0 BRA `(.L_x_3074) ;  /* 0x0000000000148947 */ /* 0x000fea0003800000 */
.L_x_3075:
[----:B------:R-:W4:Y:S04]  /*11240*/  LDG.E.STRONG.GPU R5, desc[UR22][R2.64] ;  /* 0x0000001602057981 */ /* 0x000f28000c1ef900 */
[----:B----4-:R-:W-:Y:S01]  /*11250*/  CCTL.IVALL ;  /* 0x00000000ff00798f */ /* 0x010fe20002000000 */
[----:B------:R-:W-:Y:S05]  /*11260*/  YIELD ;  /* 0x0000000000007946 */ /* 0x000fea0003800000 */
[----:B------:R-:W-:-:S13]  /*11270*/  ISETP.NE.AND P0, PT, R5, R4, PT ;  /* 0x000000040500720c */ /* 0x000fda0003f05270 */
[----:B------:R-:W-:Y:S05]  /*11280*/  @P0 BRA `(.L_x_3075) ;  /* 0xfffffffc00ec0947 */ /* 0x000fea000383ffff */
.L_x_3074:
[----:B------:R-:W-:Y:S05]  /*11290*/  WARPSYNC.ALL ;  /* 0x0000000000007948 */ /* 0x000fea0003800000 */
[----:B------:R-:W0:Y:S01]  /*112a0*/  LDC.64 R22, c[0x0][0x288] ;  /* 0x0000a200ff167b82 */ /* 0x000e220000000a00 */
[----:B------:R-:W-:-:S07]  /*112b0*/  SHF.R.S32.HI R4, RZ, 0x1f, R0 ;  /* 0x0000001fff047819 */ /* 0x000fce0000011400 */
[----:B------:R-:W-:Y:S01]  /*112c0*/  BAR.SYNC.DEFER_BLOCKING 0x0 ;  /* 0x0000000000007b1d */ /* 0x000fe20000010000 */
[----:B0-----:R-:W-:-:S04]  /*112d0*/  LEA.HI R2, P0, R23, R22, RZ, 0x1 ;  /* 0x0000001617027211 */ /* 0x001fc800078108ff */
[----:B------:R-:W-:-:S04]  /*112e0*/  IADD3.X R3, RZ, R23, RZ, P0, !PT ;  /* 0x00000017ff037210 */ /* 0x000fc800007fe4ff */
[--C-:B------:R-:W-:Y:S02]  /*112f0*/  SHF.R.S64 R25, R2, 0x1, R3.reuse ;  /* 0x0000000102197819 */ /* 0x100fe40000001003 */
[----:B-1----:R-:W-:Y:S02]  /*11300*/  SHF.R.S32.HI R18, RZ, 0x1, R3 ;  /* 0x00000001ff127819 */ /* 0x002fe40000011403 */
        /* <DEDUP_REMOVED lines=17> */
.L_x_3076:
        /* <DEDUP_REMOVED lines=25> */
.L_x_3077:
        /* <DEDUP_REMOVED lines=13> */
.L_x_5624:


//--------------------- .text._Z35group_norm_nhwc_bwd_one_pass_kernelI11Fp32IOBf16WLi512ELi112ELi448EEv26Group_norm_nhwc_bwd_params --------------------------
	.section	.text._Z35group_norm_nhwc_bwd_one_pass_kernelI11Fp32IOBf16WLi512ELi112ELi448EEv26Group_norm_nhwc_bwd_params,"ax",@progbits
	.align	128
        .global         _Z35group_norm_nhwc_bwd_one_pass_kernelI11Fp32IOBf16WLi512ELi112ELi448EEv26Group_norm_nhwc_bwd_params
        .type           _Z35group_norm_nhwc_bwd_one_pass_kernelI11Fp32IOBf16WLi512ELi112ELi448EEv26Group_norm_nhwc_bwd_params,@function
        .size           _Z35group_norm_nhwc_bwd_one_pass_kernelI11Fp32IOBf16WLi512ELi112ELi448EEv26Group_norm_nhwc_bwd_params,(.L_x_5625 - _Z35group_norm_nhwc_bwd_one_pass_kernelI11Fp32IOBf16WLi512ELi112ELi448EEv26Group_norm_nhwc_bwd_params)
        .other          _Z35group_norm_nhwc_bwd_one_pass_kernelI11Fp32IOBf16WLi512ELi112ELi448EEv26Group_norm_nhwc_bwd_params,@"STO_CUDA_ENTRY STV_DEFAULT"
_Z35group_norm_nhwc_bwd_one_pass_kernelI11Fp32IOBf16WLi512ELi112ELi448EEv26Group_norm_nhwc_bwd_params:
.text._Z35group_norm_nhwc_bwd_one_pass_kernelI11Fp32IOBf16WLi512ELi112ELi448EEv26Group_norm_nhwc_bwd_params:
        /* <DEDUP_REMOVED lines=32> */
.L_x_3168:
        /* <DEDUP_REMOVED lines=15> */
[C---:B------:R-:W-:Y:S02]  /*02f0*/  IADD3 R11, R64.reuse, 0x8, RZ ;  /* 0x00000008400b7810 */ /* 0x040fe40007ffe0ff */
[----:B------:R-:W-:Y:S02]  /*0300*/  IADD3 R24, R64, 0x10, RZ ;  /* 0x0000001040187810 */ /* 0x000fe40007ffe0ff */
[----:B------:R-:W-:Y:S02]  /*0310*/  LOP3.LUT R18, R18, 0xfdffffff, RZ, 0xc0, !PT ;  /* 0xfdffffff12127812 */ /* 0x000fe400078ec0ff */
[C---:B------:R-:W-:Y:S01]  /*0320*/  IADD3 R22, R64.reuse, 0x18, RZ ;  /* 0x0000001840167810 */ /* 0x040fe20007ffe0ff */
[----:B0-----:R-:W0:Y:S01]  /*0330*/  I2F.RP R0, UR16 ;  /* 0x0000001000007d06 */ /* 0x001e220008209400 */
        /* <DEDUP_REMOVED lines=2891> */
[----:B------:R-:W-:-:S05]  /*b7f0*/  FFMA.FTZ R55, -R2, UR16, R55 ;  /* 0x0000001002377c23 */ /* 0x000fca0008010137 */
[----:B------:R-:W-:Y:S02]  /*b800*/  FSETP.GTU.FTZ.AND P1, PT, R55, RZ, PT ;  /* 0x000000ff3700720b */ /* 0x000fe40003f3c000 */
[----:B------:R-:W-:-:S11]  /*b810*/  @!P4 MOV R3, R27 ;  /* 0x0000001b0003c202 */ /* 0x000fd60000000f00 */
[----:B------:R-:W-:Y:S01]  /*b820*/  VOTEU.ANY UP0, P1 ;  /* 0x00000000003f7886 */ /* 0x000fe20000800100 */
[----:B------:R-:W-:Y:S01]  /*b830*/  PLOP3.LUT P1, PT, PT, PT, UP0, 0x80, 0x0 ;  /* 0x000000000000781c */ /* 0x000fe20003f2f008 */
[----:B------:R1:W-:Y:S03]  /*b840*/  STL [R1+0x4c8], R3 ;  /* 0x0004c80301007387 */ /* 0x0003e60000100800 */
[----:B------:R-:W-:Y:S01]  /*b850*/  @UP0 ULDC UR6, c[0x0][0x250] ;  /* 0x0000940000060ab9 */ /* 0x000fe20000000800 */
[----:B------:R2:W-:Y:S01]  /*b860*/  STL.64 [R1+0x3c8], R4 ;  /* 0x0003c80401007387 */ /* 0x0005e20000100a00 */
[----:B-1----:R-:W-:-:S07]  /*b870*/  HFMA2.MMA R3, -RZ, RZ, 0, 0 ;  /* 0x00000000ff037435 */ /* 0x002fce00000001ff */
[----:B------:R-:W-:Y:S01]  /*b880*/  @P1 FADD.FTZ R55, R55, UR6 ;  /* 0x0000000637371e21 */ /* 0x000fe20008010000 */
[----:B--2---:R-:W-:Y:S01]  /*b890*/  HFMA2.MMA R4, -RZ, RZ, 0, 0 ;  /* 0x00000000ff047435 */ /* 0x004fe200000001ff */
[----:B------:R-:W-:-:S04]  /*b8a0*/  @!P4 MOV R3, R29 ;  /* 0x0000001d0003c202 */ /* 0x000fc80000000f00 */
[----:B------:R-:W1:Y:S01]  /*b8b0*/  @P1 MUFU.RSQ R55, R55 ;  /* 0x0000003700371308 */ /* 0x000e620000001400 */
[----:B------:R-:W-:Y:S01]  /*b8c0*/  @!P5 MOV R4, R33 ;  /* 0x000000210004d202 */ /* 0x000fe20000000f00 */
[----:B------:R2:W-:Y:S04]  /*b8d0*/  STL [R1+0x488], R3 ;  /* 0x0004880301007387 */ /* 0x0005e80000100800 */
[----:B------:R3:W-:Y:S01]  /*b8e0*/  STL [R1+0x480], R4 ;  /* 0x0004800401007387 */ /* 0x0007e20000100800 */
[----:B--2---:R-:W-:Y:S02]  /*b8f0*/  HFMA2.MMA R3, -RZ, RZ, 0, 0 ;  /* 0x00000000ff037435 */ /* 0x004fe400000001ff */
[----:B---3--:R-:W-:-:S04]  /*b900*/  HFMA2.MMA R4, -RZ, RZ, 0, 0 ;  /* 0x00000000ff047435 */ /* 0x008fc800000001ff */
[----:B------:R-:W-:Y:S01]  /*b910*/  @!P5 MOV R3, R30 ;  /* 0x0000001e0003d202 */ /* 0x000fe20000000f00 */
        /* <DEDUP_REMOVED lines=16> */
[----:B------:R1:W-:Y:S04]  /*ba20*/  STL [R1+0x4dc], R3 ;  /* 0x0004dc0301007387 */ /* 0x0003e80000100800 */
[----:B------:R2:W-:Y:S01]  /*ba30*/  STL [R1+0x4ec], R4 ;  /* 0x0004ec0401007387 */ /* 0x0005e20000100800 */
[----:B-1----:R-:W-:Y:S02]  /*ba40*/  HFMA2.MMA R3, -RZ, RZ, 0, 0 ;  /* 0x00000000ff037435 */ /* 0x002fe400000001ff */
[----:B--2---:R-:W-:-:S04]  /*ba50*/  HFMA2.MMA R4, -RZ, RZ, 0, 0 ;  /* 0x00000000ff047435 */ /* 0x004fc800000001ff */
[----:B------:R-:W-:Y:S01]  /*ba60*/  @!P5 MOV R3, R31 ;  /* 0x0000001f0003d202 */ /* 0x000fe20000000f00 */
[----:B------:R-:W-:Y:S01]  /*ba70*/  HFMA2.MMA R2, -RZ, RZ, 0, 0 ;  /* 0x00000000ff027435 */ /* 0x000fe200000001ff */
[----:B------:R-:W-:-:S03]  /*ba80*/  @!P6 MOV R4, R35 ;  /* 0x000000230004e202 */ /* 0x000fc60000000f00 */
[----:B------:R1:W-:Y:S01]  /*ba90*/  STL [R1+0x4d8], R3 ;  /* 0x0004d80301007387 */ /* 0x0003e20000100800 */
[----:B------:R-:W-:Y:S01]  /*baa0*/  UMOV UR12, 0x3f800000 ;  /* 0x3f800000000c7882 */ /* 0x000fe20000000000 */
[----:B------:R-:W-:Y:S01]  /*bab0*/  @UP0 UMOV UR12, UR6 ;  /* 0x00000006000c0c82 */ /* 0x000fe20008000000 */
[----:B------:R-:W-:Y:S01]  /*bac0*/  BSSY B0, `(.L_x_3079) ;  /* 0x000001f000007945 */ /* 0x000fe20003800000 */
[----:B------:R2:W-:Y:S01]  /*bad0*/  STL [R1+0x4e8], R4 ;  /* 0x0004e80401007387 */ /* 0x0005e20000100800 */
[----:B-1----:R-:W-:-:S03]  /*bae0*/  HFMA2.MMA R3, -RZ, RZ, 0, 0 ;  /* 0x00000000ff037435 */ /* 0x002fc600000001ff */
[----:B------:R1:W-:Y:S01]  /*baf0*/  STL.64 [R1+0x1d0], R6 ;  /* 0x0001d00601007387 */ /* 0x0003e20000100a00 */
[----:B------:R-:W-:Y:S02]  /*bb00*/  @!P4 MOV R2, R28 ;  /* 0x0000001c0002c202 */ /* 0x000fe40000000f00 */
[----:B--2---:R-:W-:Y:S01]  /*bb10*/  CS2R R4, SRZ ;  /* 0x0000000000047805 */ /* 0x004fe2000001ff00 */
[----:B------:R2:W-:Y:S01]  /*bb20*/  STL.64 [R1+0x3d0], R8 ;  /* 0x0003d00801007387 */ /* 0x0005e20000100a00 */
[----:B------:R-:W-:Y:S02]  /*bb30*/  @!P5 MOV R3, R32 ;  /* 0x000000200003d202 */ /* 0x000fe40000000f00 */
[----:B------:R-:W-:Y:S02]  /*bb40*/  @!P6 MOV R4, R36 ;  /* 0x000000240004e202 */ /* 0x000fe40000000f00 */
[----:B------:R-:W-:Y:S02]  /*bb50*/  @!P6 MOV R5, R37 ;  /* 0x000000250005e202 */ /* 0x000fe40000000f00 */
[----:B-1----:R-:W-:-:S02]  /*bb60*/  CS2R R6, SRZ ;  /* 0x0000000000067805 */ /* 0x002fc4000001ff00 */
[----:B--2---:R-:W-:Y:S01]  /*bb70*/  CS2R R8, SRZ ;  /* 0x0000000000087805 */ /* 0x004fe2000001ff00 */
[----:B0-----:R-:W-:Y:S06]  /*bb80*/  @P0 BRA `(.L_x_3080) ;  /* 0x0000000000480947 */ /* 0x001fec0003800000 */
        /* <DEDUP_REMOVED lines=18> */
.L_x_3080:
[----:B------:R-:W-:Y:S05]  /*bcb0*/  BSYNC B0 ;  /* 0x0000000000007941 */ /* 0x000fea0003800000 */
.L_x_3079:
[----:B------:R-:W2:Y:S01]  /*bcc0*/  LDL.LU R10, [R1+0x640] ;  /* 0x00064000010a7983 */ /* 0x000ea20000300800 */
        /* <DEDUP_REMOVED lines=26> */
.L_x_3081:
        /* <DEDUP_REMOVED lines=34> */
.L_x_3082:
[----:B------:R-:W2:Y:S04]  /*c090*/  LDL.LU R20, [R1+0x6d0] ;  /* 0x0006d00001147983 */ /* 0x000ea80000300800 */
[----:B------:R-:W3:Y:S04]  /*c0a0*/  LDL.LU R19, [R1+0x6d4] ;  /* 0x0006d40001137983 */ /* 0x000ee80000300800 */
[----:B------:R1:W5:Y:S04]  /*c0b0*/  LDL R25, [R1+0x46c] ;  /* 0x00046c0001197983 */ /* 0x0003680000100800 */
[----:B------:R1:W5:Y:S01]  /*c0c0*/  LDL R22, [R1+0x468] ;  /* 0x0004680001167983 */ /* 0x0003620000100800 */
[-C--:B------:R-:W-:Y:S01]  /*c0d0*/  FMUL.FTZ R12, R9, R18.reuse ;  /* 0x00000012090c7220 */ /* 0x080fe20000410000 */
[----:B------:R-:W-:Y:S01]  /*c0e0*/  FFMA.FTZ R10, R14, R18, R10 ;  /* 0x000000120e0a7223 */ /* 0x000fe2000001000a */
        /* <DEDUP_REMOVED lines=37> */
.L_x_3083:
        /* <DEDUP_REMOVED lines=39> */
.L_x_3084:
        /* <DEDUP_REMOVED lines=39> */
.L_x_3085:
        /* <DEDUP_REMOVED lines=39> */
.L_x_3086:
        /* <DEDUP_REMOVED lines=40> */
.L_x_3087:
[----:B------:R-:W2:Y:S04]  /*cd10*/  LDL.LU R22, [R1+0x780] ;  /* 0x0007800001167983 */ /* 0x000ea80000300800 */
[----:B------:R-:W3:Y:S04]  /*cd20*/  LDL.LU R21, [R1+0x784] ;  /* 0x0007840001157983 */ /* 0x000ee80000300800 */
[----:B-1----:R1:W5:Y:S04]  /*cd30*/  LDL R24, [R1+0x4d0] ;  /* 0x0004d00001187983 */ /* 0x0023680000100800 */
[----:B------:R1:W5:Y:S02]  /*cd40*/  LDL R23, [R1+0x4bc] ;  /* 0x0004bc0001177983 */ /* 0x0003640000100800 */
[-C--:B-----5:R-:W-:Y:S01]  /*cd50*/  FMUL.FTZ R12, R9, R26.reuse ;  /* 0x0000001a090c7220 */ /* 0x0a0fe20000410000 */
[----:B------:R-:W-:Y:S01]  /*cd60*/  FADD.FTZ R19, R19, R11 ;  /* 0x0000000b13137221 */ /* 0x000fe20000010000 */
[C---:B------:R-:W-:Y:S01]  /*cd70*/  FFMA.FTZ R10, R17.reuse, R26, R10 ;  /* 0x0000001a110a7223 */ /* 0x040fe2000001000a */
        /* <DEDUP_REMOVED lines=32> */
.L_x_3088:
[----:B------:R-:W2:Y:S04]  /*cf80*/  LDL.LU R22, [R1+0x788] ;  /* 0x0007880001167983 */ /* 0x000ea80000300800 */
[----:B------:R-:W3:Y:S04]  /*cf90*/  LDL.LU R20, [R1+0x78c] ;  /* 0x00078c0001147983 */ /* 0x000ee80000300800 */
[----:B0-----:R0:W5:Y:S04]  /*cfa0*/  LDL R26, [R1+0x4e0] ;  /* 0x0004e000011a7983 */ /* 0x0011680000100800 */
[----:B------:R0:W5:Y:S01]  /*cfb0*/  LDL R25, [R1+0x4d4] ;  /* 0x0004d40001197983 */ /* 0x0001620000100800 */
[-C--:B------:R-:W-:Y:S01]  /*cfc0*/  FMUL.FTZ R15, R9, R24.reuse ;  /* 0x00000018090f7220 */ /* 0x080fe20000410000 */
[----:B------:R-:W-:Y:S01]  /*cfd0*/  FADD.FTZ R19, R19, R12 ;  /* 0x0000000c13137221 */ /* 0x000fe20000010000 */
[C---:B------:R-:W-:Y:S01]  /*cfe0*/  FFMA.FTZ R10, R17.reuse, R24, R10 ;  /* 0x00000018110a7223 */ /* 0x040fe2000001000a */
        /* <DEDUP_REMOVED lines=32> */
.L_x_3089:
[----:B------:R-:W2:Y:S04]  /*d1f0*/  LDL.LU R22, [R1+0x790] ;  /* 0x0007900001167983 */ /* 0x000ea80000300800 */
[----:B------:R-:W3:Y:S04]  /*d200*/  LDL.LU R21, [R1+0x794] ;  /* 0x0007940001157983 */ /* 0x000ee80000300800 */
[----:B-1----:R1:W5:Y:S04]  /*d210*/  LDL R24, [R1+0x4f8] ;  /* 0x0004f80001187983 */ /* 0x0023680000100800 */
[----:B------:R1:W5:Y:S02]  /*d220*/  LDL R23, [R1+0x4e4] ;  /* 0x0004e40001177983 */ /* 0x0003640000100800 */
[-C--:B-----5:R-:W-:Y:S01]  /*d230*/  FMUL.FTZ R11, R9, R26.reuse ;  /* 0x0000001a090b7220 */ /* 0x0a0fe20000410000 */
        /* <DEDUP_REMOVED lines=34> */
.L_x_3090:
[----:B------:R-:W2:Y:S04]  /*d460*/  LDL.LU R22, [R1+0x798] ;  /* 0x0007980001167983 */ /* 0x000ea80000300800 */
[----:B------:R-:W3:Y:S04]  /*d470*/  LDL.LU R20, [R1+0x79c] ;  /* 0x00079c0001147983 */ /* 0x000ee80000300800 */
[----:B0-----:R0:W5:Y:S04]  /*d480*/  LDL R26, [R1+0x500] ;  /* 0x00050000011a7983 */ /* 0x0011680000100800 */
[----:B------:R0:W5:Y:S01]  /*d490*/  LDL R25, [R1+0x4fc] ;  /* 0x0004fc0001197983 */ /* 0x0001620000100800 */
[-C--:B------:R-:W-:Y:S01]  /*d4a0*/  FMUL.FTZ R12, R9, R24.reuse ;  /* 0x00000018090c7220 */ /* 0x080fe20000410000 */
[----:B------:R-:W-:Y:S01]  /*d4b0*/  FADD.FTZ R19, R19, R11 ;  /* 0x0000000b13137221 */ /* 0x000fe20000010000 */
[C---:B------:R-:W-:Y:S01]  /*d4c0*/  FFMA.FTZ R10, R17.reuse, R24, R10 ;  /* 0x00000018110a7223 */ /* 0x040fe2000001000a */
        /* <DEDUP_REMOVED lines=32> */
.L_x_3091:
        /* <DEDUP_REMOVED lines=39> */
.L_x_3092:
        /* <DEDUP_REMOVED lines=39> */
.L_x_3093:
        /* <DEDUP_REMOVED lines=39> */
.L_x_3094:
        /* <DEDUP_REMOVED lines=39> */
.L_x_3095:
        /* <DEDUP_REMOVED lines=39> */
.L_x_3096:
        /* <DEDUP_REMOVED lines=39> */
.L_x_3097:
        /* <DEDUP_REMOVED lines=39> */
.L_x_3098:
        /* <DEDUP_REMOVED lines=39> */
.L_x_3099:
        /* <DEDUP_REMOVED lines=39> */
.L_x_3100:
[----:B------:R-:W2:Y:S04]  /*ecc0*/  LDL.LU R22, [R1+0x730] ;  /* 0x0007300001167983 */ /* 0x000ea80000300800 */
[----:B------:R-:W3:Y:S01]  /*ecd0*/  LDL.LU R20, [R1+0x734] ;  /* 0x0007340001147983 */ /* 0x000ee20000300800 */
        /* <DEDUP_REMOVED lines=33> */
.L_x_3101:
        /* <DEDUP_REMOVED lines=37> */
.L_x_3102:
        /* <DEDUP_REMOVED lines=35> */
.L_x_3103:
        /* <DEDUP_REMOVED lines=35> */
.L_x_3104:
        /* <DEDUP_REMOVED lines=35> */
.L_x_3105:
        /* <DEDUP_REMOVED lines=35> */
.L_x_3106:
        /* <DEDUP_REMOVED lines=35> */
.L_x_3107:
        /* <DEDUP_REMOVED lines=35> */
.L_x_3108:
        /* <DEDUP_REMOVED lines=35> */
.L_x_3109:
        /* <DEDUP_REMOVED lines=35> */
.L_x_3110:
        /* <DEDUP_REMOVED lines=35> */
.L_x_3111:
        /* <DEDUP_REMOVED lines=35> */
.L_x_3112:
        /* <DEDUP_REMOVED lines=40> */
.L_x_3113:
        /* <DEDUP_REMOVED lines=39> */
.L_x_3114:
        /* <DEDUP_REMOVED lines=35> */
.L_x_3115:
        /* <DEDUP_REMOVED lines=35> */
.L_x_3116:
        /* <DEDUP_REMOVED lines=35> */
.L_x_3117:
        /* <DEDUP_REMOVED lines=37> */
.L_x_3118:
        /* <DEDUP_REMOVED lines=37> */
.L_x_3119:
        /* <DEDUP_REMOVED lines=37> */
.L_x_3120:
        /* <DEDUP_REMOVED lines=35> */
.L_x_3121:
        /* <DEDUP_REMOVED lines=35> */
.L_x_3122:
        /* <DEDUP_REMOVED lines=35> */
.L_x_3123:
        /* <DEDUP_REMOVED lines=35> */
.L_x_3124:
        /* <DEDUP_REMOVED lines=35> */
.L_x_3125:
        /* <DEDUP_REMOVED lines=35> */
.L_x_3126:
        /* <DEDUP_REMOVED lines=35> */
.L_x_3127:
        /* <DEDUP_REMOVED lines=35> */
.L_x_3128:
        /* <DEDUP_REMOVED lines=35> */
.L_x_3129:
        /* <DEDUP_REMOVED lines=35> */
.L_x_3130:
        /* <DEDUP_REMOVED lines=35> */
.L_x_3131:
        /* <DEDUP_REMOVED lines=35> */
.L_x_3132:
        /* <DEDUP_REMOVED lines=35> */
.L_x_3133:
        /* <DEDUP_REMOVED lines=35> */
.L_x_3134:
        /* <DEDUP_REMOVED lines=35> */
.L_x_3135:
        /* <DEDUP_REMOVED lines=35> */
.L_x_3136:
        /* <DEDUP_REMOVED lines=35> */
.L_x_3137:
        /* <DEDUP_REMOVED lines=35> */
.L_x_3138:
        /* <DEDUP_REMOVED lines=36> */
.L_x_3139:
        /* <DEDUP_REMOVED lines=37> */
.L_x_3140:
        /* <DEDUP_REMOVED lines=37> */
.L_x_3141:
        /* <DEDUP_REMOVED lines=37> */
.L_x_3142:
        /* <DEDUP_REMOVED lines=25> */
[----:B------:R-:W-:-:S04]  /*14bb0*/  FFMA.FTZ R10, R12, R9, R8 ;  /* 0x000000090c0a7223 */ /* 0x000fc80000010008 */
[----:B0-----:R-:W-:-:S06]  /*14bc0*/  FMUL.FTZ R0, R10, -1.4426950216293334961 ;  /* 0xbfb8aa3b0a007820 */ /* 0x001fcc0000410000 */
        /* <DEDUP_REMOVED lines=20> */
.L_x_3143:
[----:B01----:R-:W2:Y:S04]  /*14d10*/  LDL.LU R0, [R1+0x420] ;  /* 0x0004200001007983 */ /* 0x003ea80000300800 */
[----:B------:R-:W2:Y:S04]  /*14d20*/  LDL.LU R10, [R1+0x414] ;  /* 0x00041400010a7983 */ /* 0x000ea80000300800 */
[----:B------:R0:W-:Y:S04]  /*14d30*/  STL [R1+0x7d8], R7 ;  /* 0x0007d80701007387 */ /* 0x0001e80000100800 */
[----:B0-----:R-:W3:Y:S04]  /*14d40*/  LDL.LU R7, [R1+0x41c] ;  /* 0x00041c0001077983 */ /* 0x001ee80000300800 */
[----:B------:R-:W-:Y:S04]  /*14d50*/  STL [R1+0x7d4], R5 ;  /* 0x0007d40501007387 */ /* 0x000fe80000100800 */
[----:B-----5:R0:W-:Y:S04]  /*14d60*/  STL [R1+0x7d0], R4 ;  /* 0x0007d00401007387 */ /* 0x0201e80000100800 */
        /* <DEDUP_REMOVED lines=46> */
.L_x_3144:
        /* <DEDUP_REMOVED lines=20> */
[----:B------:R0:W-:Y:S04]  /*15190*/  STL [R1+0x7d0], R8 ;  /* 0x0007d00801007387 */ /* 0x0001e80000100800 */
[----:B------:R1:W-:Y:S04]  /*151a0*/  STL [R1+0x7d8], R51 ;  /* 0x0007d83301007387 */ /* 0x0003e80000100800 */
[----:B------:R1:W-:Y:S01]  /*151b0*/  STL [R1+0x7d4], R50 ;  /* 0x0007d43201007387 */ /* 0x0003e20000100800 */
[----:B0----5:R-:W-:-:S03]  /*151c0*/  FMUL.FTZ R8, R9, R4 ;  /* 0x0000000409087220 */ /* 0x021fc60000410000 */
[----:B------:R-:W-:Y:S04]  /*151d0*/  STL [R1+0x7f4], R2 ;  /* 0x0007f40201007387 */ /* 0x000fe80000100800 */
[----:B-1----:R-:W4:Y:S04]  /*151e0*/  LDL.LU R51, [R1+0x688] ;  /* 0x0006880001337983 */ /* 0x002f280000300800 */
[----:B------:R-:W4:Y:S04]  /*151f0*/  LDL.LU R50, [R1+0x68c] ;  /* 0x00068c0001327983 */ /* 0x000f280000300800 */
[----:B------:R-:W-:Y:S04]  /*15200*/  STL [R1+0x7e8], R3 ;  /* 0x0007e80301007387 */ /* 0x000fe80000100800 */
        /* <DEDUP_REMOVED lines=39> */
[----:B0-----:R-:W2:Y:S04]  /*15480*/  LDL.LU R52, [R1+0x628] ;  /* 0x0006280001347983 */ /* 0x001ea80000300800 */
[----:B------:R-:W2:Y:S01]  /*15490*/  LDL.LU R3, [R1+0x43c] ;  /* 0x00043c0001037983 */ /* 0x000ea20000300800 */
[----:B----4-:R-:W-:-:S03]  /*154a0*/  FFMA.FTZ R67, R62, R8, R67 ;  /* 0x000000083e437223 */ /* 0x010fc60000010043 */
[----:B------:R-:W3:Y:S01]  /*154b0*/  LDL.LU R62, [R1+0x62c] ;  /* 0x00062c00013e7983 */ /* 0x000ee20000300800 */
[----:B------:R-:W-:-:S03]  /*154c0*/  FFMA.FTZ R66, R61, R18, R66 ;  /* 0x000000123d427223 */ /* 0x000fc60000010042 */
[----:B------:R-:W3:Y:S01]  /*154d0*/  LDL.LU R61, [R1+0x440] ;  /* 0x00044000013d7983 */ /* 0x000ee20000300800 */
[----:B------:R-:W-:-:S03]  /*154e0*/  FADD.FTZ R19, R19, R17 ;  /* 0x0000001113137221 */ /* 0x000fc60000010000 */
[----:B------:R-:W4:Y:S01]  /*154f0*/  LDL.LU R17, [R1+0x428] ;  /* 0x0004280001117983 */ /* 0x000f220000300800 */
        /* <DEDUP_REMOVED lines=9> */
[----:B----4-:R-:W-:Y:S02]  /*15590*/  FFMA.FTZ R67, R17, R7, R67 ;  /* 0x0000000711437223 */ /* 0x010fe40000010043 */
[----:B---3--:R-:W-:Y:S01]  /*155a0*/  FFMA.FTZ R66, R61, R62, R66 ;  /* 0x0000003e3d427223 */ /* 0x008fe20000010042 */
        /* <DEDUP_REMOVED lines=100> */
[----:B------:R-:W-:Y:S02]  /*15bf0*/  FADD.FTZ R63, R63, R48 ;  /* 0x000000303f3f7221 */ /* 0x000fe40000010000 */
[----:B------:R-:W4:Y:S01]  /*15c00*/  LDL.LU R48, [R1+0x55c] ;  /* 0x00055c0001307983 */ /* 0x000f220000300800 */
[----:B------:R-:W-:Y:S01]  /*15c10*/  FFMA.FTZ R66, R39, R49, R66 ;  /* 0x0000003127427223 */ /* 0x000fe20000010042 */
[----:B------:R-:W-:Y:S02]  /*15c20*/  FADD.FTZ R63, R63, R49 ;  /* 0x000000313f3f7221 */ /* 0x000fe40000010000 */
[----:B------:R-:W4:Y:S01]  /*15c30*/  LDL.LU R49, [R1+0x54c] ;  /* 0x00054c0001317983 */ /* 0x000f220000300800 */
[----:B------:R-:W-:Y:S01]  /*15c40*/  FFMA.FTZ R66, R37, R55, R66 ;  /* 0x0000003725427223 */ /* 0x000fe20000010042 */
[----:B------:R-:W-:-:S02]  /*15c50*/  FADD.FTZ R63, R63, R55 ;  /* 0x000000373f3f7221 */ /* 0x000fc40000010000 */
[----:B------:R-:W4:Y:S01]  /*15c60*/  LDL.LU R55, [R1+0x53c] ;  /* 0x00053c0001377983 */ /* 0x000f220000300800 */
[----:B------:R-:W-:Y:S01]  /*15c70*/  FFMA.FTZ R67, R36, R56, R67 ;  /* 0x0000003824437223 */ /* 0x000fe20000010043 */
[----:B------:R-:W-:Y:S01]  /*15c80*/  FADD.FTZ R65, R65, R56 ;  /* 0x0000003841417221 */ /* 0x000fe20000010000 */
[----:B------:R-:W-:Y:S01]  /*15c90*/  FFMA.FTZ R66, R35, R57, R66 ;  /* 0x0000003923427223 */ /* 0x000fe20000010042 */
[----:B------:R-:W-:Y:S01]  /*15ca0*/  FADD.FTZ R63, R63, R57 ;  /* 0x000000393f3f7221 */ /* 0x000fe20000010000 */
[----:B------:R-:W-:Y:S01]  /*15cb0*/  FFMA.FTZ R67, R34, R61, R67 ;  /* 0x0000003d22437223 */ /* 0x000fe20000010043 */
[----:B------:R-:W4:Y:S01]  /*15cc0*/  LDL.LU R57, [R1+0x52c] ;  /* 0x00052c0001397983 */ /* 0x000f220000300800 */
[----:B------:R-:W-:-:S03]  /*15cd0*/  FADD.FTZ R65, R65, R61 ;  /* 0x0000003d41417221 */ /* 0x000fc60000010000 */
[----:B------:R-:W4:Y:S04]  /*15ce0*/  LDL.LU R56, [R1+0x528] ;  /* 0x0005280001387983 */ /* 0x000f280000300800 */
        /* <DEDUP_REMOVED lines=28> */
[----:B------:R-:W0:Y:S04]  /*15eb0*/  SHFL.DOWN PT, R45, R68, 0x4, 0x1f ;  /* 0x08801f00442d7f89 */ /* 0x000e2800000e0000 */
[----:B------:R-:W1:Y:S01]  /*15ec0*/  SHFL.DOWN PT, R46, R69, 0x4, 0x1f ;  /* 0x08801f00452e7f89 */ /* 0x000e6200000e0000 */
[----:B------:R-:W-:-:S13]  /*15ed0*/  ISETP.GT.AND P1, PT, R59, 0x1b, PT ;  /* 0x0000001b3b00780c */ /* 0x000fda0003f24270 */
[----:B0-----:R-:W-:Y:S01]  /*15ee0*/  @!P1 FADD.FTZ R68, R68, R45 ;  /* 0x0000002d44449221 */ /* 0x001fe20000010000 */
[----:B----4-:R-:W-:Y:S01]  /*15ef0*/  FFMA.FTZ R66, R23, R58, R66 ;  /* 0x0000003a17427223 */ /* 0x010fe20000010042 */
[----:B------:R-:W-:Y:S02]  /*15f00*/  FADD.FTZ R63, R63, R58 ;  /* 0x0000003a3f3f7221 */ /* 0x000fe40000010000 */
[----:B------:R-:W4:Y:S01]  /*15f10*/  LDL.LU R58, [R1+0x480] ;  /* 0x00048000013a7983 */ /* 0x000f220000300800 */
[----:B--2---:R-:W-:Y:S01]  /*15f20*/  FFMA.FTZ R66, R21, R47, R66 ;  /* 0x0000002f15427223 */ /* 0x004fe20000010042 */
[----:B------:R-:W-:-:S03]  /*15f30*/  FADD.FTZ R63, R63, R47 ;  /* 0x0000002f3f3f7221 */ /* 0x000fc60000010000 */
[----:B---3--:R-:W-:Y:S01]  /*15f40*/  FFMA.FTZ R66, R19, R60, R66 ;  /* 0x0000003c13427223 */ /* 0x008fe20000010042 */
[----:B------:R-:W-:Y:S02]  /*15f50*/  FADD.FTZ R63, R63, R60 ;  /* 0x0000003c3f3f7221 */ /* 0x000fe40000010000 */
[----:B------:R-:W2:Y:S01]  /*15f60*/  LDL R60, [R1+0x7c0] ;  /* 0x0007c000013c7983 */ /* 0x000ea20000100800 */
[----:B------:R-:W-:-:S03]  /*15f70*/  FFMA.FTZ R66, R17, R54, R66 ;  /* 0x0000003611427223 */ /* 0x000fc60000010042 */
[----:B------:R-:W3:Y:S01]  /*15f80*/  LDL R17, [R1+0x7c8] ;  /* 0x0007c80001117983 */ /* 0x000ee20000100800 */
[----:B-1----:R-:W-:-:S03]  /*15f90*/  @!P1 FADD.FTZ R69, R69, R46 ;  /* 0x0000002e45459221 */ /* 0x002fc60000010000 */
[----:B------:R-:W0:Y:S04]  /*15fa0*/  SHFL.DOWN PT, R33, R68, 0x8, 0x1f ;  /* 0x09001f0044217f89 */ /* 0x000e2800000e0000 */
[----:B------:R-:W1:Y:S01]  /*15fb0*/  SHFL.DOWN PT, R34, R69, 0x8, 0x1f ;  /* 0x09001f0045227f89 */ /* 0x000e6200000e0000 */
[----:B------:R-:W-:Y:S01]  /*15fc0*/  ISETP.GT.AND P1, PT, R59, 0x17, PT ;  /* 0x000000173b00780c */ /* 0x000fe20003f24270 */
[----:B------:R-:W-:Y:S01]  /*15fd0*/  FFMA.FTZ R67, R24, R62, R67 ;  /* 0x0000003e18437223 */ /* 0x000fe20000010043 */
[----:B------:R-:W-:-:S03]  /*15fe0*/  FADD.FTZ R65, R65, R62 ;  /* 0x0000003e41417221 */ /* 0x000fc60000010000 */
[----:B------:R-:W-:Y:S01]  /*15ff0*/  FFMA.FTZ R67, R22, R61, R67 ;  /* 0x0000003d16437223 */ /* 0x000fe20000010043 */
[----:B------:R-:W-:Y:S01]  /*16000*/  FADD.FTZ R65, R65, R61 ;  /* 0x0000003d41417221 */ /* 0x000fe20000010000 */
[----:B------:R-:W1:Y:S02]  /*16010*/  S2UR UR8, SR_CgaCtaId ;  /* 0x00000000000879c3 */ /* 0x000e640000008800 */
[----:B------:R-:W-:Y:S01]  /*16020*/  FFMA.FTZ R67, R20, R48, R67 ;  /* 0x0000003014437223 */ /* 0x000fe20000010043 */
[----:B------:R-:W-:-:S03]  /*16030*/  FADD.FTZ R65, R65, R48 ;  /* 0x0000003041417221 */ /* 0x000fc60000010000 */
[----:B0-----:R-:W-:Y:S01]  /*16040*/  @!P1 FADD.FTZ R68, R68, R33 ;  /* 0x0000002144449221 */ /* 0x001fe20000010000 */
[----:B-1----:R-:W-:-:S04]  /*16050*/  @!P1 FADD.FTZ R69, R69, R34 ;  /* 0x0000002245459221 */ /* 0x002fc80000010000 */
[----:B------:R-:W0:Y:S04]  /*16060*/  SHFL.DOWN PT, R21, R68, 0x10, 0x1f ;  /* 0x0a001f0044157f89 */ /* 0x000e2800000e0000 */
[----:B------:R-:W1:Y:S01]  /*16070*/  SHFL.DOWN PT, R22, R69, 0x10, 0x1f ;  /* 0x0a001f0045167f89 */ /* 0x000e6200000e0000 */
[----:B------:R-:W-:Y:S01]  /*16080*/  FFMA.FTZ R67, R18, R49, R67 ;  /* 0x0000003112437223 */ /* 0x000fe20000010043 */
[----:B------:R-:W-:Y:S01]  /*16090*/  FADD.FTZ R65, R65, R49 ;  /* 0x0000003141417221 */ /* 0x000fe20000010000 */
[----:B------:R-:W-:Y:S02]  /*160a0*/  ISETP.GT.AND P1, PT, R59, 0xf, PT ;  /* 0x0000000f3b00780c */ /* 0x000fe40003f24270 */
[----:B------:R-:W-:Y:S01]  /*160b0*/  FFMA.FTZ R67, R16, R55, R67 ;  /* 0x0000003710437223 */ /* 0x000fe20000010043 */
[----:B------:R-:W-:Y:S01]  /*160c0*/  FADD.FTZ R65, R65, R55 ;  /* 0x0000003741417221 */ /* 0x000fe20000010000 */
[----:B------:R-:W-:-:S02]  /*160d0*/  FADD.FTZ R63, R63, R54 ;  /* 0x000000363f3f7221 */ /* 0x000fc40000010000 */
[----:B------:R-:W-:Y:S01]  /*160e0*/  FFMA.FTZ R67, R14, R2, R67 ;  /* 0x000000020e437223 */ /* 0x000fe20000010043 */
[----:B------:R-:W-:Y:S01]  /*160f0*/  FADD.FTZ R2, R65, R2 ;  /* 0x0000000241027221 */ /* 0x000fe20000010000 */
[----:B------:R-:W-:Y:S01]  /*16100*/  FFMA.FTZ R66, R15, R56, R66 ;  /* 0x000000380f427223 */ /* 0x000fe20000010042 */
[----:B------:R-:W-:Y:S01]  /*16110*/  FADD.FTZ R63, R63, R56 ;  /* 0x000000383f3f7221 */ /* 0x000fe20000010000 */
[----:B------:R-:W-:Y:S01]  /*16120*/  UMOV UR7, 0x400 ;  /* 0x0000040000077882 */ /* 0x000fe20000000000 */
[----:B------:R-:W-:Y:S01]  /*16130*/  FFMA.FTZ R67, R12, R3, R67 ;  /* 0x000000030c437223 */ /* 0x000fe20000010043 */
[----:B------:R-:W-:Y:S01]  /*16140*/  FADD.FTZ R15, R2, R3 ;  /* 0x00000003020f7221 */ /* 0x000fe20000010000 */
[----:B------:R-:W-:Y:S01]  /*16150*/  UIADD3 UR6, UR7, 0x90, URZ ;  /* 0x0000009007067890 */ /* 0x000fe2000fffe03f */
[----:B------:R-:W2:Y:S01]  /*16160*/  LDC.64 R2, c[0x0][0x268] ;  /* 0x00009a00ff027b82 */ /* 0x000ea20000000a00 */
[----:B------:R-:W-:Y:S01]  /*16170*/  FFMA.FTZ R66, R13, R57, R66 ;  /* 0x000000390d427223 */ /* 0x000fe20000010042 */
[----:B------:R-:W-:Y:S01]  /*16180*/  FADD.FTZ R63, R63, R57 ;  /* 0x000000393f3f7221 */ /* 0x000fe20000010000 */
[----:B0-----:R-:W-:Y:S01]  /*16190*/  @!P1 FADD.FTZ R68, R68, R21 ;  /* 0x0000001544449221 */ /* 0x001fe20000010000 */
[----:B------:R-:W-:Y:S01]  /*161a0*/  ULEA UR6, UR8, UR6, 0x18 ;  /* 0x0000000608067291 */ /* 0x000fe2000f8ec03f */
[----:B-1----:R-:W-:Y:S01]  /*161b0*/  @!P1 FADD.FTZ R69, R69, R22 ;  /* 0x0000001645459221 */ /* 0x002fe20000010000 */
[----:B------:R-:W-:Y:S01]  /*161c0*/  ISETP.NE.AND P1, PT, R59, RZ, PT ;  /* 0x000000ff3b00720c */ /* 0x000fe20003f25270 */
[----:B------:R-:W-:Y:S01]  /*161d0*/  FADD.FTZ R14, R15, R4 ;  /* 0x000000040f0e7221 */ /* 0x000fe20000010000 */
[----:B------:R-:W-:Y:S01]  /*161e0*/  FFMA.FTZ R12, R10, R4, R67 ;  /* 0x000000040a0c7223 */ /* 0x000fe20000010043 */
[----:B------:R-:W-:Y:S01]  /*161f0*/  BSSY B0, `(.L_x_3145) ;  /* 0x0000030000007945 */ /* 0x000fe20003800000 */
[----:B----4-:R-:W-:Y:S01]  /*16200*/  FFMA.FTZ R11, R11, R58, R66 ;  /* 0x0000003a0b0b7223 */ /* 0x010fe20000010042 */
[----:B------:R-:W-:Y:S01]  /*16210*/  FADD.FTZ R16, R63, R58 ;  /* 0x0000003a3f107221 */ /* 0x000fe20000010000 */
[----:B--2---:R-:W-:-:S02]  /*16220*/  ISETP.NE.AND P2, PT, R60, RZ, PT ;  /* 0x000000ff3c00720c */ /* 0x004fc40003f45270 */
[----:B------:R-:W-:Y:S01]  /*16230*/  FFMA.FTZ R13, R0, R5, R11 ;  /* 0x00000005000d7223 */ /* 0x000fe2000001000b */
        /* <DEDUP_REMOVED lines=11> */
[----:B0-----:R-:W0:Y:S04]  /*162f0*/  LDS.128 R16, [UR6+0x20] ;  /* 0x00002006ff107984 */ /* 0x001e280008000c00 */
[----:B------:R-:W2:Y:S04]  /*16300*/  LDS.128 R32, [UR6+0x30] ;  /* 0x00003006ff207984 */ /* 0x000ea80008000c00 */
[----:B------:R-:W3:Y:S04]  /*16310*/  LDS.128 R28, [UR6+0x40] ;  /* 0x00004006ff1c7984 */ /* 0x000ee80008000c00 */
[----:B------:R-:W4:Y:S04]  /*16320*/  LDS.128 R24, [UR6+0x50] ;  /* 0x00005006ff187984 */ /* 0x000f280008000c00 */
[----:B------:R-:W4:Y:S04]  /*16330*/  LDS.128 R20, [UR6+0x60] ;  /* 0x00006006ff147984 */ /* 0x000f280008000c00 */
[----:B------:R-:W4:Y:S01]  /*16340*/  LDS.128 R36, [UR6+0x70] ;  /* 0x00007006ff247984 */ /* 0x000f220008000c00 */
[----:B-1----:R-:W-:Y:S01]  /*16350*/  FADD.FTZ R11, R68, R4 ;  /* 0x00000004440b7221 */ /* 0x002fe20000010000 */
[----:B------:R-:W-:-:S03]  /*16360*/  FADD.FTZ R4, R69, R5 ;  /* 0x0000000545047221 */ /* 0x000fc60000010000 */
        /* <DEDUP_REMOVED lines=23> */
[----:B------:R-:W-:-:S07]  /*164e0*/  FADD.FTZ R69, R4, R39 ;  /* 0x0000002704457221 */ /* 0x000fce0000010000 */
.L_x_3146:
[----:B------:R-:W-:Y:S05]  /*164f0*/  BSYNC B0 ;  /* 0x0000000000007941 */ /* 0x000fea0003800000 */
.L_x_3145:
[----:B------:R-:W-:Y:S06]  /*16500*/  BAR.SYNC.DEFER_BLOCKING 0x0 ;  /* 0x0000000000007b1d */ /* 0x000fec0000010000 */
[----:B------:R-:W-:Y:S04]  /*16510*/  BSSY B0, `(.L_x_3147) ;  /* 0x0000025000007945 */ /* 0x000fe80003800000 */
[----:B------:R-:W-:Y:S05]  /*16520*/  @P3 BRA `(.L_x_3148) ;  /* 0x00000000008c3947 */ /* 0x000fea0003800000 */
[----:B0-----:R-:W0:Y:S04]  /*16530*/  LDS.128 R16, [R40+0x380] ;  /* 0x0003800028107984 */ /* 0x001e280000000c00 */
[----:B------:R-:W1:Y:S04]  /*16540*/  LDS.128 R20, [R40+0x700] ;  /* 0x0007000028147984 */ /* 0x000e680000000c00 */
        /* <DEDUP_REMOVED lines=33> */
.L_x_3148:
[----:B------:R-:W-:Y:S05]  /*16760*/  BSYNC B0 ;  /* 0x0000000000007941 */ /* 0x000fea0003800000 */
.L_x_3147:
[----:B------:R-:W-:Y:S01]  /*16770*/  ULDC UR7, c[0x0][0xc] ;  /* 0x0000030000077ab9 */ /* 0x000fe20000000800 */
[----:B------:R-:W-:Y:S01]  /*16780*/  BSSY B0, `(.L_x_3149) ;  /* 0x000001c000007945 */ /* 0x000fe20003800000 */
[----:B0-----:R-:W-:-:S03]  /*16790*/  IMAD.WIDE R16, R0, 0x4, R2 ;  /* 0x0000000400107825 */ /* 0x001fc600078e0202 */
[----:B------:R-:W-:Y:S05]  /*167a0*/  @P3 BRA `(.L_x_3150) ;  /* 0x0000000000643947 */ /* 0x000fea0003800000 */
[----:B------:R-:W0:Y:S01]  /*167b0*/  LDC.64 R4, c[0x0][0x288] ;  /* 0x0000a200ff047b82 */ /* 0x000e220000000a00 */
[----:B------:R1:W-:Y:S07]  /*167c0*/  REDG.E.ADD.F32.FTZ.RN.STRONG.GPU desc[UR10][R16.64], R12 ;  /* 0x0000000c100079a6 */ /* 0x0003ee000c10f38a */
[----:B------:R-:W2:Y:S01]  /*167d0*/  LDC.64 R10, c[0x0][0x288] ;  /* 0x0000a200ff0a7b82 */ /* 0x000ea20000000a00 */
        /* <DEDUP_REMOVED lines=9> */
[-C--:B--2---:R-:W-:Y:S02]  /*16870*/  LEA R4, P3, R10, R16.reuse, 0x2 ;  /* 0x000000100a047211 */ /* 0x084fe400078610ff */
        /* <DEDUP_REMOVED lines=12> */
.L_x_3150:
[----:B------:R-:W-:Y:S05]  /*16940*/  BSYNC B0 ;  /* 0x0000000000007941 */ /* 0x000fea0003800000 */
.L_x_3149:
[----:B------:R-:W-:-:S06]  /*16950*/  UISETP.GE.U32.AND UP0, UPT, UR7, 0x2, UPT ;  /* 0x000000020700788c */ /* 0x000fcc000bf06070 */
[----:B------:R-:W-:-:S13]  /*16960*/  PLOP3.LUT P1, PT, PT, PT, UP0, 0x80, 0x0 ;  /* 0x000000000000781c */ /* 0x000fda0003f2f008 */
[----:B------:R-:W-:Y:S05]  /*16970*/  @!P1 BRA `(.L_x_3151) ;  /* 0x0000001000b49947 */ /* 0x000fea0003800000 */
[----:B-1----:R-:W0:Y:S01]  /*16980*/  LDC R4, c[0x0][0x10] ;  /* 0x00000400ff047b82 */ /* 0x002e220000000800 */
        /* <DEDUP_REMOVED lines=36> */
.L_x_3154:
[----:B------:R-:W2:Y:S04]  /*16bd0*/  LDG.E.STRONG.GPU R0, desc[UR10][R12.64] ;  /* 0x0000000a0c007981 */ /* 0x000ea8000c1ef900 */
[----:B--2---:R-:W-:Y:S04]  /*16be0*/  CCTL.IVALL ;  /* 0x00000000ff00798f */ /* 0x004fe80002000000 */
[----:B------:R0:W-:Y:S01]  /*16bf0*/  STL [R1], R0 ;  /* 0x0000000001007387 */ /* 0x0001e20000100800 */
[----:B------:R-:W-:-:S13]  /*16c00*/  ISETP.NE.AND P1, PT, R0, UR6, PT ;  /* 0x0000000600007c0c */ /* 0x000fda000bf25270 */
[----:B0-----:R-:W-:Y:S05]  /*16c10*/  @P1 BRA `(.L_x_3154) ;  /* 0xfffffffc00ec1947 */ /* 0x001fea000383ffff */
.L_x_3153:
[----:B------:R-:W-:Y:S05]  /*16c20*/  BSYNC B0 ;  /* 0x0000000000007941 */ /* 0x000fea0003800000 */
.L_x_3152:
        /* <DEDUP_REMOVED lines=18> */
.L_x_3158:
        /* <DEDUP_REMOVED lines=115> */
.L_x_3157:
        /* <DEDUP_REMOVED lines=61> */
.L_x_3159:
[----:B------:R-:W-:-:S13]  /*17850*/  ISETP.NE.OR P1, PT, R0, RZ, P1 ;  /* 0x000000ff0000720c */ /* 0x000fda0000f25670 */
[----:B------:R-:W-:Y:S05]  /*17860*/  @!P1 BRA `(.L_x_3155) ;  /* 0x00000000007c9947 */ /* 0x000fea0003800000 */
.L_x_3156:
        /* <DEDUP_REMOVED lines=31> */
.L_x_3155:
        /* <DEDUP_REMOVED lines=11> */
.L_x_3161:
[----:B------:R-:W-:Y:S05]  /*17b10*/  BSYNC B0 ;  /* 0x0000000000007941 */ /* 0x000fea0003800000 */
.L_x_3160:
        /* <DEDUP_REMOVED lines=19> */
.L_x_3151:
[----:B------:R-:W0:Y:S01]  /*17c50*/  S2UR UR7, SR_CgaCtaId ;  /* 0x00000000000779c3 */ /* 0x000e220000008800 */
[----:B------:R-:W-:Y:S01]  /*17c60*/  UMOV UR6, 0x400 ;  /* 0x0000040000067882 */ /* 0x000fe20000000000 */
[----:B-1----:R-:W-:Y:S01]  /*17c70*/  HFMA2.MMA R5, -RZ, RZ, 0, 0 ;  /* 0x00000000ff057435 */ /* 0x002fe200000001ff */
[----:B------:R-:W-:Y:S01]  /*17c80*/  ISETP.NE.AND P3, PT, RZ, UR15, PT ;  /* 0x0000000fff007c0c */ /* 0x000fe2000bf65270 */
[----:B------:R-:W-:Y:S01]  /*17c90*/  ULDC.64 UR18, c[0x0][0x288] ;  /* 0x0000a20000127ab9 */ /* 0x000fe20000000a00 */
[----:B------:R-:W-:Y:S01]  /*17ca0*/  ULDC.64 UR8, c[0x0][0x290] ;  /* 0x0000a40000087ab9 */ /* 0x000fe20000000a00 */
[----:B0-----:R-:W-:-:S09]  /*17cb0*/  ULEA UR6, UR7, UR6, 0x18 ;  /* 0x0000000607067291 */ /* 0x001fd2000f8ec03f */
[----:B------:R-:W-:Y:S01]  /*17cc0*/  @!P2 STS.64 [UR6+0x88], R68 ;  /* 0x00008844ff00a988 */ /* 0x000fe20008000a06 */
[----:B------:R-:W-:Y:S06]  /*17cd0*/  BAR.SYNC.DEFER_BLOCKING 0x0 ;  /* 0x0000000000007b1d */ /* 0x000fec0000010000 */
[----:B------:R-:W0:Y:S01]  /*17ce0*/  LDS.64 R2, [UR6+0x88] ;  /* 0x00008806ff027984 */ /* 0x000e220008000a00 */
[----:B------:R-:W-:Y:S02]  /*17cf0*/  ULDC UR6, c[0x0][0x2bc] ;  /* 0x0000af0000067ab9 */ /* 0x000fe40000000800 */
[----:B0-----:R-:W-:Y:S01]  /*17d00*/  FMUL.FTZ R0, R2, UR6 ;  /* 0x0000000602007c20 */ /* 0x001fe20008410000 */
[----:B------:R-:W-:Y:S01]  /*17d10*/  FMUL.FTZ R3, R3, UR6 ;  /* 0x0000000603037c20 */ /* 0x000fe20008410000 */
[----:B------:R-:W-:-:S06]  /*17d20*/  ULDC.64 UR6, c[0x0][0x210] ;  /* 0x0000840000067ab9 */ /* 0x000fcc0000000a00 */
.L_x_3167:
[----:B------:R-:W-:-:S05]  /*17d30*/  LEA R11, R5, UR14, 0x3 ;  /* 0x0000000e050b7c11 */ /* 0x000fca000f8e18ff */
[----:B0-----:R-:W2:Y:S04]  /*17d40*/  LDL.128 R16, [R11+0x10] ;  /* 0x000010000b107983 */ /* 0x001ea80000100c00 */
[----:B-1----:R0:W3:Y:S01]  /*17d50*/  LDL.128 R12, [R11+0x210] ;  /* 0x000210000b0c7983 */ /* 0x0020e20000100c00 */
[----:B-----5:R-:W-:Y:S01]  /*17d60*/  LEA R27, R5, R64, 0x3 ;  /* 0x00000040051b7211 */ /* 0x020fe200078e18ff */
[----:B------:R-:W-:Y:S03]  /*17d70*/  BSSY B0, `(.L_x_3162) ;  /* 0x0000034000007945 */ /* 0x000fe60003800000 */
[----:B------:R-:W-:Y:S01]  /*17d80*/  ISETP.GE.U32.AND P1, PT, R27, UR8, PT ;  /* 0x000000081b007c0c */ /* 0x000fe2000bf26070 */
[----:B--2---:R-:W-:Y:S01]  /*17d90*/  FADD.FTZ R16, R16, -UR16 ;  /* 0x8000001010107e21 */ /* 0x004fe20008010000 */
[----:B------:R-:W-:Y:S01]  /*17da0*/  FADD.FTZ R17, R17, -UR16 ;  /* 0x8000001011117e21 */ /* 0x000fe20008010000 */
[----:B------:R-:W-:Y:S01]  /*17db0*/  FADD.FTZ R18, R18, -UR16 ;  /* 0x8000001012127e21 */ /* 0x000fe20008010000 */
[----:B------:R-:W-:Y:S01]  /*17dc0*/  FADD.FTZ R19, R19, -UR16 ;  /* 0x8000001013137e21 */ /* 0x000fe20008010000 */
[----:B------:R-:W-:Y:S01]  /*17dd0*/  FMUL.FTZ R25, R16, UR12 ;  /* 0x0000000c10197c20 */ /* 0x000fe20008410000 */
[----:B------:R-:W-:Y:S01]  /*17de0*/  FMUL.FTZ R22, R17, UR12 ;  /* 0x0000000c11167c20 */ /* 0x000fe20008410000 */
[----:B------:R-:W-:Y:S01]  /*17df0*/  FMUL.FTZ R18, R18, UR12 ;  /* 0x0000000c12127c20 */ /* 0x000fe20008410000 */
[----:B------:R-:W-:Y:S01]  /*17e00*/  FMUL.FTZ R24, R19, UR12 ;  /* 0x0000000c13187c20 */ /* 0x000fe20008410000 */
[----:B------:R-:W-:Y:S01]  /*17e10*/  @P3 FFMA.FTZ R2, R25, R9, R8 ;  /* 0x0000000919023223 */ /* 0x000fe20000010008 */
[----:B------:R-:W-:-:S03]  /*17e20*/  @P3 FFMA.FTZ R4, R22, R6, R7 ;  /* 0x0000000616043223 */ /* 0x000fc60000010007 */
[----:B------:R-:W-:Y:S01]  /*17e30*/  @P3 FMUL.FTZ R10, R2, -1.4426950216293334961 ;  /* 0xbfb8aa3b020a3820 */ /* 0x000fe20000410000 */
[----:B------:R-:W-:-:S05]  /*17e40*/  @P3 FMUL.FTZ R16, R4, -1.4426950216293334961 ;  /* 0xbfb8aa3b04103820 */ /* 0x000fca0000410000 */
[----:B------:R-:W0:Y:S08]  /*17e50*/  @P3 MUFU.EX2 R10, R10 ;  /* 0x0000000a000a3308 */ /* 0x000e300000000800 */
[----:B------:R-:W1:Y:S01]  /*17e60*/  @P3 MUFU.EX2 R16, R16 ;  /* 0x0000001000103308 */ /* 0x000e620000000800 */
[----:B0-----:R-:W-:Y:S01]  /*17e70*/  @P3 FADD.FTZ R11, R10, 1 ;  /* 0x3f8000000a0b3421 */ /* 0x001fe20000010000 */
[----:B------:R-:W-:-:S04]  /*17e80*/  SHF.R.S32.HI R10, RZ, 0x1f, R27 ;  /* 0x0000001fff0a7819 */ /* 0x000fc8000001141b */
[----:B------:R-:W-:Y:S02]  /*17e90*/  ISETP.GE.OR.EX P1, PT, R10, UR9, P0, P1 ;  /* 0x000000090a007c0c */ /* 0x000fe40008726710 */
[----:B------:R-:W0:Y:S01]  /*17ea0*/  @P3 MUFU.RCP R11, R11 ;  /* 0x0000000b000b3308 */ /* 0x000e220000001000 */
[----:B-1----:R-:W-:-:S07]  /*17eb0*/  @P3 FADD.FTZ R17, R16, 1 ;  /* 0x3f80000010113421 */ /* 0x002fce0000010000 */
[----:B------:R-:W1:Y:S01]  /*17ec0*/  @P3 MUFU.RCP R20, R17 ;  /* 0x0000001100143308 */ /* 0x000e620000001000 */
[----:B0-----:R-:W-:Y:S01]  /*17ed0*/  @P3 FADD.FTZ R23, -R11, 1 ;  /* 0x3f8000000b173421 */ /* 0x001fe20000010100 */
[----:B---3--:R-:W-:-:S03]  /*17ee0*/  @P3 FMUL.FTZ R21, R12, R11 ;  /* 0x0000000b0c153220 */ /* 0x008fc60000410000 */
[----:B------:R-:W-:Y:S01]  /*17ef0*/  @P3 FFMA.FTZ R2, R2, R23, 1 ;  /* 0x3f80000002023423 */ /* 0x000fe20000010017 */
[----:B-1----:R-:W-:-:S03]  /*17f00*/  @P3 FADD.FTZ R23, -R20, 1 ;  /* 0x3f80000014173421 */ /* 0x002fc60000010100 */
[----:B------:R-:W-:Y:S01]  /*17f10*/  @P3 FMUL.FTZ R12, R21, R2 ;  /* 0x00000002150c3220 */ /* 0x000fe20000410000 */
[----:B------:R-:W-:Y:S01]  /*17f20*/  IADD3 R2, R27, 0x8, RZ ;  /* 0x000000081b027810 */ /* 0x000fe20007ffe0ff */
[----:B------:R-:W-:Y:S01]  /*17f30*/  @P3 FMUL.FTZ R20, R13, R20 ;  /* 0x000000140d143220 */ /* 0x000fe20000410000 */
[----:B------:R-:W-:Y:S01]  /*17f40*/  @P3 FFMA.FTZ R23, R4, R23, 1 ;  /* 0x3f80000004173423 */ /* 0x000fe20000010017 */
[--C-:B------:R-:W-:Y:S01]  /*17f50*/  FFMA.FTZ R21, R0, R25, R3.reuse ;  /* 0x0000001900157223 */ /* 0x100fe20000010003 */
[----:B------:R-:W-:Y:S01]  /*17f60*/  ISETP.GE.U32.AND P2, PT, R2, UR8, PT ;  /* 0x0000000802007c0c */ /* 0x000fe2000bf46070 */
[----:B------:R-:W-:Y:S01]  /*17f70*/  FFMA.FTZ R4, R0, R22, R3 ;  /* 0x0000001600047223 */ /* 0x000fe20000010003 */
[----:B------:R-:W-:Y:S01]  /*17f80*/  SHF.R.S32.HI R25, RZ, 0x1f, R2 ;  /* 0x0000001fff197819 */ /* 0x000fe20000011402 */
[----:B------:R-:W-:Y:S01]  /*17f90*/  @P3 FMUL.FTZ R13, R20, R23 ;  /* 0x00000017140d3220 */ /* 0x000fe20000410000 */
[----:B------:R-:W-:Y:S01]  /*17fa0*/  FFMA.FTZ R21, R12, R9, -R21 ;  /* 0x000000090c157223 */ /* 0x000fe20000010815 */
[C-C-:B------:R-:W-:Y:S01]  /*17fb0*/  FFMA.FTZ R23, R0.reuse, R18, R3.reuse ;  /* 0x0000001200177223 */ /* 0x140fe20000010003 */
[----:B------:R-:W-:Y:S01]  /*17fc0*/  ISETP.GE.OR.EX P2, PT, R25, UR9, P0, P2 ;  /* 0x0000000919007c0c */ /* 0x000fe20008746720 */
[----:B------:R-:W-:Y:S01]  /*17fd0*/  FFMA.FTZ R20, R0, R24, R3 ;  /* 0x0000001800147223 */ /* 0x000fe20000010003 */
[----:B------:R-:W-:Y:S01]  /*17fe0*/  FFMA.FTZ R17, R13, R6, -R4 ;  /* 0x000000060d117223 */ /* 0x000fe20000010804 */
[----:B------:R-:W-:Y:S10]  /*17ff0*/  @P1 BRA `(.L_x_3163) ;  /* 0x00000000002c1947 */ /* 0x000ff40003800000 */
[----:B------:R-:W-:Y:S01]  /*18000*/  IMAD R4, R10, UR18, RZ ;  /* 0x000000120a047c24 */ /* 0x000fe2000f8e02ff */
[----:B------:R-:W-:Y:S01]  /*18010*/  MOV R10, R52 ;  /* 0x00000034000a7202 */ /* 0x000fe20000000f00 */
[----:B------:R-:W-:Y:S01]  /*18020*/  FMUL.FTZ R16, R21, UR12 ;  /* 0x0000000c15107c20 */ /* 0x000fe20008410000 */
[----:B------:R-:W-:Y:S01]  /*18030*/  MOV R11, R51 ;  /* 0x00000033000b7202 */ /* 0x000fe20000000f00 */
[----:B------:R-:W-:Y:S02]  /*18040*/  IMAD R13, R27, UR19, R4 ;  /* 0x000000131b0d7c24 */ /* 0x000fe4000f8e0204 */
[----:B------:R-:W-:Y:S01]  /*18050*/  FMUL.FTZ R17, R17, UR12 ;  /* 0x0000000c11117c20 */ /* 0x000fe20008410000 */
[----:B------:R-:W-:-:S05]  /*18060*/  IMAD.WIDE.U32 R10, R27, UR18, R10 ;  /* 0x000000121b0a7c25 */ /* 0x000fca000f8e000a */
[----:B------:R-:W-:Y:S02]  /*18070*/  IADD3 R11, R11, R13, RZ ;  /* 0x0000000d0b0b7210 */ /* 0x000fe40007ffe0ff */
[----:B------:R-:W-:-:S04]  /*18080*/  LEA R12, P1, R10, UR6, 0x2 ;  /* 0x000000060a0c7c11 */ /* 0x000fc8000f8210ff */
[----:B------:R-:W-:-:S05]  /*18090*/  LEA.HI.X R13, R10, UR7, R11, 0x2, P1 ;  /* 0x000000070a0d7c11 */ /* 0x000fca00088f140b */
[----:B------:R0:W-:Y:S04]  /*180a0*/  STG.E.64 desc[UR10][R12.64], R16 ;  /* 0x000000100c007986 */ /* 0x0001e8000c101b0a */
.L_x_3163:
[----:B------:R-:W-:Y:S05]  /*180b0*/  BSYNC B0 ;  /* 0x0000000000007941 */ /* 0x000fea0003800000 */
.L_x_3162:
[----:B------:R-:W-:Y:S05]  /*180c0*/  @!P3 BRA `(.L_x_3164) ;  /* 0x000000000048b947 */ /* 0x000fea0003800000 */
        /* <DEDUP_REMOVED lines=18> */
.L_x_3164:
        /* <DEDUP_REMOVED lines=15> */
.L_x_3166:
[----:B------:R-:W-:Y:S05]  /*182e0*/  BSYNC B0 ;  /* 0x0000000000007941 */ /* 0x000fea0003800000 */
.L_x_3165:
        /* <DEDUP_REMOVED lines=12> */
.L_x_3078:
        /* <DEDUP_REMOVED lines=25> */
.L_x_3170:
[----:B------:R-:W-:Y:S05]  /*18540*/  BSYNC B0 ;  /* 0x0000000000007941 */ /* 0x000fea0003800000 */
.L_x_3169:
[----:B------:R-:W-:Y:S05]  /*18550*/  @P0 EXIT ;  /* 0x000000000000094d */ /* 0x000fea0003800000 */
[----:B------:R-:W-:Y:S05]  /*18560*/  @P2 BRA `(.L_x_3171) ;  /* 0x0000000000202947 */ /* 0x000fea0003800000 */
[----:B------:R-:W-:-:S05]  /*18570*/  IMAD R0, R6, R7, RZ ;  /* 0x0000000706007224 */ /* 0x000fca00078e02ff */
[----:B------:R-:W-:-:S13]  /*18580*/  ISETP.NE.AND P0, PT, R0, -0x1, PT ;  /* 0xffffffff0000780c */ /* 0x000fda0003f05270 */
[----:B------:R-:W-:Y:S05]  /*18590*/  @!P0 BRA `(.L_x_3171) ;  /* 0x0000000000148947 */ /* 0x000fea0003800000 */
.L_x_3172:
[----:B0-----:R-:W2:Y:S04]  /*185a0*/  LDG.E.STRONG.GPU R5, desc[UR10][R2.64] ;  /* 0x0000000a02057981 */ /* 0x001ea8000c1ef900 */
[----:B--2---:R-:W-:Y:S01]  /*185b0*/  CCTL.IVALL ;  /* 0x00000000ff00798f */ /* 0x004fe20002000000 */
[----:B------:R-:W-:Y:S05]  /*185c0*/  YIELD ;  /* 0x0000000000007946 */ /* 0x000fea0003800000 */
[----:B------:R-:W-:-:S13]  /*185d0*/  ISETP.NE.AND P0, PT, R5, R0, PT ;  /* 0x000000000500720c */ /* 0x000fda0003f05270 */
[----:B------:R-:W-:Y:S05]  /*185e0*/  @P0 BRA `(.L_x_3172) ;  /* 0xfffffffc00ec0947 */ /* 0x000fea000383ffff */
.L_x_3171:
        /* <DEDUP_REMOVED lines=14> */
[----:B-1----:R-:W0:Y:S01]  /*186d0*/  LDC.64 R14, c[0x0][0x218] ;  /* 0x00008600ff0e7b82 */ /* 0x002e220000000a00 */
        /* <DEDUP_REMOVED lines=12> */
.L_x_3173:
        /* <DEDUP_REMOVED lines=27> */
.L_x_3174:
        /* <DEDUP_REMOVED lines=11> */
.L_x_5625:


//--------------------- .text._Z35group_norm_nhwc_bwd_one_pass_kernelI11Fp32IOFp16WLi64ELi112ELi448EEv26Group_norm_nhwc_bwd_params --------------------------
	.section	.text._Z35group_norm_nhwc_bwd_one_pass_kernelI11Fp32IOFp16WLi64ELi112ELi448EEv26Group_norm_nhwc_bwd_params,"ax",@progbits
	.align	128
        .global         _Z35group_norm_nhwc_bwd_one_pass_kernelI11Fp32IOFp16WLi64ELi112ELi448EEv26Group_norm_nhwc_bwd_params
        .type           _Z35group_norm_nhwc_bwd_one_pass_kernelI11Fp32IOFp16WLi64ELi112ELi448EEv26Group_norm_nhwc_bwd_params,@function
        .size           _Z35group_norm_nhwc_bwd_one_pass_kernelI11Fp32IOFp16WLi64ELi112ELi448EEv26Group_norm_nhwc_bwd_params,(.L_x_5626 - _Z35group_norm_nhwc_bwd_one_pass_kernelI11Fp32IOFp16WLi64ELi112ELi448EEv26Group_norm_nhwc_bwd_params)
        .other          _Z35group_norm_nhwc_bwd_one_pass_kernelI11Fp32IOFp16WLi64ELi112ELi448EEv26Group_norm_nhwc_bwd_params,@"STO_CUDA_ENTRY STV_DEFAULT"
_Z35group_norm_nhwc_bwd_one_pass_kernelI11Fp32IOFp16WLi64ELi112ELi448EEv26Group_norm_nhwc_bwd_params:
.text._Z35group_norm_nhwc_bwd_one_pass_kernelI11Fp32IOFp16WLi64ELi112ELi448EEv26Group_norm_nhwc_bwd_params:
        /* <DEDUP_REMOVED lines=46> */
.L_x_3226:
        /* <DEDUP_REMOVED lines=264> */
[----:B--2---:R-:W-:Y:S02]  /*1360*/  HADD2.F32 R57, -RZ, R57.H0_H0 ;  /* 0x20000039ff397230 */ /* 0x004fe40000004100 */
[----:B---3--:R-:W-:Y:S02]  /*1370*/  HADD2.F32 R54, -RZ, R54.H0_H0 ;  /* 0x20000036ff367230 */ /* 0x008fe40000004100 */
[----:B----4-:R-:W-:Y:S02]  /*1380*/  @P0 HADD2.F32 R55, -RZ, R38.H0_H0 ;  /* 0x20000026ff370230 */ /* 0x010fe40000004100 */
[----:B------:R-:W-:-:S07]  /*1390*/  @P0 HADD2.F32 R56, -RZ, R0.H0_H0 ;  /* 0x20000000ff380230 */ /* 0x000fce0000004100 */
.L_x_3177:
[----:B------:R-:W-:Y:S05]  /*13a0*/  BSYNC B0 ;  /* 0x0000000000007941 */ /* 0x000fea0003800000 */
.L_x_3176:
        /* <DEDUP_REMOVED lines=29> */
.L_x_3178:
        /* <DEDUP_REMOVED lines=26> */
.L_x_3179:
        /* <DEDUP_REMOVED lines=31> */
.L_x_3180:
        /* <DEDUP_REMOVED lines=31> */
.L_x_3181:
        /* <DEDUP_REMOVED lines=35> */
.L_x_3182:
        /* <DEDUP_REMOVED lines=37> */
.L_x_3183:
        /* <DEDUP_REMOVED lines=33> */
.L_x_3184:
        /* <DEDUP_REMOVED lines=31> */
.L_x_3185:
        /* <DEDUP_REMOVED lines=101> */
.L_x_3187:
[----:B------:R-:W-:Y:S05]  /*29d0*/  BSYNC B0 ;  /* 0x0000000000007941 */ /* 0x000fea0003800000 */
.L_x_3186:
        /* <DEDUP_REMOVED lines=38> */
.L_x_3189:
[----:B------:R-:W-:Y:S05]  /*2c40*/  BSYNC B0 ;  /* 0x0000000000007941 */ /* 0x000fea0003800000 */
.L_x_3188:
        /* <DEDUP_REMOVED lines=20> */
.L_x_3191:
[----:B------:R-:W-:Y:S05]  /*2d90*/  BSYNC B0 ;  /* 0x0000000000007941 */ /* 0x000fea0003800000 */
.L_x_3190:
        /* <DEDUP_REMOVED lines=34> */
.L_x_3194:
[----:B------:R-:W2:Y:S04]  /*2fc0*/  LDG.E.STRONG.GPU R26, desc[UR12][R24.64] ;  /* 0x0000000c181a7981 */ /* 0x000ea8000c1ef900 */
[----:B--2---:R-:W-:Y:S01]  /*2fd0*/  CCTL.IVALL ;  /* 0x00000000ff00798f */ /* 0x004fe20002000000 */
[----:B------:R-:W-:Y:S05]  /*2fe0*/  YIELD ;  /* 0x0000000000007946 */ /* 0x000fea0003800000 */
[----:B------:R-:W-:-:S13]  /*2ff0*/  ISETP.NE.AND P0, PT, R26, R29, PT ;  /* 0x0000001d1a00720c */ /* 0x000fda0003f05270 */
[----:B------:R-:W-:Y:S05]  /*3000*/  @P0 BRA `(.L_x_3194) ;  /* 0xfffffffc00ec0947 */ /* 0x000fea000383ffff */
.L_x_3193:
        /* <DEDUP_REMOVED lines=17> */
.L_x_3198:
        /* <DEDUP_REMOVED lines=115> */
.L_x_3197:
        /* <DEDUP_REMOVED lines=61> */
.L_x_3199:
[----:B------:R-:W-:-:S13]  /*3c20*/  ISETP.NE.OR P0, PT, R35, RZ, P0 ;  /* 0x000000ff2300720c */ /* 0x000fda0000705670 */
[----:B------:R-:W-:Y:S05]  /*3c30*/  @!P0 BRA `(.L_x_3195) ;  /* 0x00000000007c8947 */ /* 0x000fea0003800000 */
.L_x_3196:
        /* <DEDUP_REMOVED lines=31> */
.L_x_3195:
        /* <DEDUP_REMOVED lines=11> */
.L_x_3201:
[----:B------:R-:W-:Y:S05]  /*3ee0*/  BSYNC B0 ;  /* 0x0000000000007941 */ /* 0x000fea0003800000 */
.L_x_3200:
        /* <DEDUP_REMOVED lines=16> */
.L_x_3192:
        /* <DEDUP_REMOVED lines=41> */
.L_x_3202:
        /* <DEDUP_REMOVED lines=19> */
.L_x_3204:
[----:B------:R-:W-:Y:S05]  /*43b0*/  BSYNC B0 ;  /* 0x0000000000007941 */ /* 0x000fea0003800000 */
.L_x_3203:
        /* <DEDUP_REMOVED lines=19> */
.L_x_3205:
        /* <DEDUP_REMOVED lines=19> */
.L_x_3207:
[----:B------:R-:W-:Y:S05]  /*4620*/  BSYNC B0 ;  /* 0x0000000000007941 */ /* 0x000fea0003800000 */
.L_x_3206:
        /* <DEDUP_REMOVED lines=19> */
.L_x_3208:
        /* <DEDUP_REMOVED lines=19> */
.L_x_3210:
[----:B------:R-:W-:Y:S05]  /*4890*/  BSYNC B0 ;  /* 0x0000000000007941 */ /* 0x000fea0003800000 */
.L_x_3209:
        /* <DEDUP_REMOVED lines=42> */
.L_x_3211:
        /* <DEDUP_REMOVED lines=19> */
.L_x_3213:
[----:B------:R-:W-:Y:S05]  /*4c70*/  BSYNC B0 ;  /* 0x0000000000007941 */ /* 0x000fea0003800000 */
.L_x_3212:
        /* <DEDUP_REMOVED lines=19> */
.L_x_3214:
        /* <DEDUP_REMOVED lines=19> */
.L_x_3216:
[----:B------:R-:W-:Y:S05]  /*4ee0*/  BSYNC B0 ;  /* 0x0000000000007941 */ /* 0x000fea0003800000 */
.L_x_3215:
        /* <DEDUP_REMOVED lines=19> */
.L_x_3217:
        /* <DEDUP_REMOVED lines=19> */
.L_x_3219:
[----:B------:R-:W-:Y:S05]  /*5150*/  BSYNC B0 ;  /* 0x0000000000007941 */ /* 0x000fea0003800000 */
.L_x_3218:
        /* <DEDUP_REMOVED lines=19> */
.L_x_3220:
        /* <DEDUP_REMOVED lines=19> */
.L_x_3222:
[----:B------:R-:W-:Y:S05]  /*53c0*/  BSYNC B0 ;  /* 0x0000000000007941 */ /* 0x000fea0003800000 */
.L_x_3221:
        /* <DEDUP_REMOVED lines=19> */
.L_x_3223:
        /* <DEDUP_REMOVED lines=18> */
.L_x_3225:
[----:B------:R-:W-:Y:S05]  /*5620*/  BSYNC B0 ;  /* 0x0000000000007941 */ /* 0x000fea0003800000 */
.L_x_3224:
        /* <DEDUP_REMOVED lines=9> */
.L_x_3175:
        /* <DEDUP_REMOVED lines=19> */
.L_x_3228:
[----:B------:R-:W-:Y:S05]  /*57f0*/  BSYNC B0 ;  /* 0x0000000000007941 */ /* 0x000fea0003800000 */
.L_x_3227:
        /* <DEDUP_REMOVED lines=11> */
.L_x_3230:
[----:B------:R-:W4:Y:S04]  /*58b0*/  LDG.E.STRONG.GPU R5, desc[UR12][R2.64] ;  /* 0x0000000c02057981 */ /* 0x000f28000c1ef900 */
[----:B----4-:R-:W-:Y:S01]  /*58c0*/  CCTL.IVALL ;  /* 0x00000000ff00798f */ /* 0x010fe20002000000 */
[----:B------:R-:W-:Y:S05]  /*58d0*/  YIELD ;  /* 0x0000000000007946 */ /* 0x000fea0003800000 */
[----:B------:R-:W-:-:S13]  /*58e0*/  ISETP.NE.AND P0, PT, R5, R0, PT ;  /* 0x000000000500720c */ /* 0x000fda0003f05270 */
[----:B------:R-:W-:Y:S05]  /*58f0*/  @P0 BRA `(.L_x_3230) ;  /* 0xfffffffc00ec0947 */ /* 0x000fea000383ffff */
.L_x_3229:
        /* <DEDUP_REMOVED lines=24> */
.L_x_3231:
        /* <DEDUP_REMOVED lines=23> */
[----:B----4-:R-:W-:Y:S05]  /*5bf0*/  @P0 BRA `(.L_x_3231) ;  /* 0xfffffffc00a00947 */ /* 0x010fea000383ffff */
[----:B------:R-:W-:Y:S05]  /*5c00*/  EXIT ;  /* 0x000000000000794d */ /* 0x000fea0003800000 */
.L_x_3232:
        /* <DEDUP_REMOVED lines=15> */
.L_x_5626:


//--------------------- .text._Z35group_norm_nhwc_bwd_one_pass_kernelI11Fp32IOFp16WLi128ELi112ELi448EEv26Group_norm_nhwc_bwd_params --------------------------
	.section	.text._Z35group_norm_nhwc_bwd_one_pass_kernelI11Fp32IOFp16WLi128ELi112ELi448EEv26Group_norm_nhwc_bwd_params,"ax",@progbits
	.align	128
        .global         _Z35group_norm_nhwc_bwd_one_pass_kernelI11Fp32IOFp16WLi128ELi112ELi448EEv26Group_norm_nhwc_bwd_params
        .type           _Z35group_norm_nhwc_bwd_one_pass_kernelI11Fp32IOFp16WLi128ELi112ELi448EEv26Group_norm_nhwc_bwd_params,@function
        .size           _Z35group_norm_nhwc_bwd_one_pass_kernelI11Fp32IOFp16WLi128ELi112ELi448EEv26Group_norm_nhwc_bwd_params,(.L_x_5627 - _Z35group_norm_nhwc_bwd_one_pass_kernelI11Fp32IOFp16WLi128ELi112ELi448EEv26Group_norm_nhwc_bwd_params)
        .other          _Z35group_norm_nhwc_bwd_one_pass_kernelI11Fp32IOFp16WLi128ELi112ELi448EEv26Group_norm_nhwc_bwd_params,@"STO_CUDA_ENTRY STV_DEFAULT"
_Z35group_norm_nhwc_bwd_one_pass_kernelI11Fp32IOFp16WLi128ELi112ELi448EEv26Group_norm_nhwc_bwd_params:
.text._Z35group_norm_nhwc_bwd_one_pass_kernelI11Fp32IOFp16WLi128ELi112ELi448EEv26Group_norm_nhwc_bwd_params:
        /* <DEDUP_REMOVED lines=111> */
.L_x_3316:
        /* <DEDUP_REMOVED lines=446> */
.L_x_3235:
[----:B------:R-:W-:Y:S05]  /*22d0*/  BSYNC B0 ;  /* 0x0000000000007941 */ /* 0x000fea0003800000 */
.L_x_3234:
        /* <DEDUP_REMOVED lines=31> */
.L_x_3236:
        /* <DEDUP_REMOVED lines=26> */
.L_x_3237:
        /* <DEDUP_REMOVED lines=31> */
.L_x_3238:
        /* <DEDUP_REMOVED lines=31> */
.L_x_3239:
        /* <DEDUP_REMOVED lines=31> */
.L_x_3240:
        /* <DEDUP_REMOVED lines=53> */
.L_x_3241:
        /* <DEDUP_REMOVED lines=35> */
.L_x_3242:
        /* <DEDUP_REMOVED lines=33> */
.L_x_3243:
        /* <DEDUP_REMOVED lines=33> */
.L_x_3244:
        /* <DEDUP_REMOVED lines=33> */
.L_x_3245:
        /* <DEDUP_REMOVED lines=33> */
.L_x_3246:
        /* <DEDUP_REMOVED lines=33> */
.L_x_3247:
        /* <DEDUP_REMOVED lines=33> */
.L_x_3248:
        /* <DEDUP_REMOVED lines=29> */
.L_x_3249:
        /* <DEDUP_REMOVED lines=29> */
.L_x_3250:
        /* <DEDUP_REMOVED lines=29> */
.L_x_3251:
        /* <DEDUP_REMOVED lines=112> */
.L_x_3253:
[----:B------:R-:W-:Y:S05]  /*4a90*/  BSYNC B0 ;  /* 0x0000000000007941 */ /* 0x000fea0003800000 */
.L_x_3252:
        /* <DEDUP_REMOVED lines=41> */
.L_x_3255:
[----:B------:R-:W-:Y:S05]  /*4d30*/  BSYNC B0 ;  /* 0x0000000000007941 */ /* 0x000fea0003800000 */
.L_x_3254:
        /* <DEDUP_REMOVED lines=16> */
.L_x_3257:
[----:B------:R-:W-:Y:S05]  /*4e40*/  BSYNC B0 ;  /* 0x0000000000007941 */ /* 0x000fea0003800000 */
.L_x_3256:
        /* <DEDUP_REMOVED lines=33> */
.L_x_3260:
[----:B-1----:R-:W2:Y:S04]  /*5060*/  LDG.E.STRONG.GPU R34, desc[UR8][R32.64] ;  /* 0x0000000820227981 */ /* 0x002ea8000c1ef900 */
[----:B--2---:R-:W-:Y:S01]  /*5070*/  CCTL.IVALL ;  /* 0x00000000ff00798f */ /* 0x004fe20002000000 */
[----:B------:R-:W-:Y:S05]  /*5080*/  YIELD ;  /* 0x0000000000007946 */ /* 0x000fea0003800000 */
[----:B------:R-:W-:-:S13]  /*5090*/  ISETP.NE.AND P6, PT, R34, R41, PT ;  /* 0x000000292200720c */ /* 0x000fda0003fc5270 */
[----:B------:R-:W-:Y:S05]  /*50a0*/  @P6 BRA `(.L_x_3260) ;  /* 0xfffffffc00ec6947 */ /* 0x000fea000383ffff */
.L_x_3259:
        /* <DEDUP_REMOVED lines=22> */
.L_x_3264:
        /* <DEDUP_REMOVED lines=115> */
.L_x_3263:
        /* <DEDUP_REMOVED lines=63> */
.L_x_3265:
[----:B------:R-:W-:-:S04]  /*5d30*/  LOP3.LUT P6, RZ, R0, 0x1, RZ, 0xc0, !PT ;  /* 0x0000000100ff7812 */ /* 0x000fc800078cc0ff */
[----:B------:R-:W-:-:S13]  /*5d40*/  ISETP.NE.OR P6, PT, R34, RZ, P6 ;  /* 0x000000ff2200720c */ /* 0x000fda00037c5670 */
[----:B------:R-:W-:Y:S05]  /*5d50*/  @!P6 BRA `(.L_x_3261) ;  /* 0x00000000007ce947 */ /* 0x000fea0003800000 */
.L_x_3262:
        /* <DEDUP_REMOVED lines=31> */
.L_x_3261:
        /* <DEDUP_REMOVED lines=10> */
.L_x_3267:
[----:B------:R-:W-:Y:S05]  /*5ff0*/  BSYNC B0 ;  /* 0x0000000000007941 */ /* 0x000fea0003800000 */
.L_x_3266:
        /* <DEDUP_REMOVED lines=17> */
.L_x_3258:
        /* <DEDUP_REMOVED lines=36> */
.L_x_3268:
        /* <DEDUP_REMOVED lines=20> */
.L_x_3270:
[----:B------:R-:W-:Y:S05]  /*6490*/  BSYNC B0 ;  /* 0x0000000000007941 */ /* 0x000fea0003800000 */
.L_x_3269:
        /* <DEDUP_REMOVED lines=20> */
.L_x_3271:
        /* <DEDUP_REMOVED lines=19> */
.L_x_3273:
[----:B------:R-:W-:Y:S05]  /*6710*/  BSYNC B0 ;  /* 0x0000000000007941 */ /* 0x000fea0003800000 */
.L_x_3272:
        /* <DEDUP_REMOVED lines=19> */
.L_x_3274:
        /* <DEDUP_REMOVED lines=19> */
.L_x_3276:
[----:B------:R-:W-:Y:S05]  /*6980*/  BSYNC B0 ;  /* 0x0000000000007941 */ /* 0x000fea0003800000 */
.L_x_3275:
        /* <DEDUP_REMOVED lines=19> */
.L_x_3277:
        /* <DEDUP_REMOVED lines=22> */
.L_x_3279:
[----:B------:R-:W-:Y:S05]  /*6c20*/  BSYNC B0 ;  /* 0x0000000000007941 */ /* 0x000fea0003800000 */
.L_x_3278:
        /* <DEDUP_REMOVED lines=20> */
.L_x_3280:
        /* <DEDUP_REMOVED lines=22> */
.L_x_3282:
[----:B------:R-:W-:Y:S05]  /*6ed0*/  BSYNC B0 ;  /* 0x0000000000007941 */ /* 0x000fea0003800000 */
.L_x_3281:
        /* <DEDUP_REMOVED lines=20> */
.L_x_3283:
        /* <DEDUP_REMOVED lines=22> */
.L_x_3285:
[----:B------:R-:W-:Y:S05]  /*7180*/  BSYNC B0 ;  /* 0x0000000000007941 */ /* 0x000fea0003800000 */
.L_x_3284:
        /* <DEDUP_REMOVED lines=20> */
.L_x_3286:
        /* <DEDUP_REMOVED lines=22> */
.L_x_3288:
[----:B------:R-:W-:Y:S05]  /*7430*/  BSYNC B0 ;  /* 0x0000000000007941 */ /* 0x000fea0003800000 */
.L_x_3287:
        /* <DEDUP_REMOVED lines=20> */
.L_x_3289:
        /* <DEDUP_REMOVED lines=22> */
.L_x_3291:
[----:B------:R-:W-:Y:S05]  /*76e0*/  BSYNC B0 ;  /* 0x0000000000007941 */ /* 0x000fea0003800000 */
.L_x_3290:
        /* <DEDUP_REMOVED lines=20> */
.L_x_3292:
        /* <DEDUP_REMOVED lines=22> */
.L_x_3294:
[----:B------:R-:W-:Y:S05]  /*7990*/  BSYNC B0 ;  /* 0x0000000000007941 */ /* 0x000fea0003800000 */
.L_x_3293:
        /* <DEDUP_REMOVED lines=20> */
.L_x_3295:
        /* <DEDUP_REMOVED lines=21> */
.L_x_3297:
[----:B------:R-:W-:Y:S05]  /*7c30*/  BSYNC B0 ;  /* 0x0000000000007941 */ /* 0x000fea0003800000 */
.L_x_3296:
        /* <DEDUP_REMOVED lines=19> */
.L_x_3298:
        /* <DEDUP_REMOVED lines=21> */
.L_x_3300:
[----:B------:R-:W-:Y:S05]  /*7ec0*/  BSYNC B0 ;  /* 0x0000000000007941 */ /* 0x000fea0003800000 */
.L_x_3299:
        /* <DEDUP_REMOVED lines=19> */
.L_x_3301:
        /* <DEDUP_REMOVED lines=21> */
.L_x_3303:
[----:B------:R-:W-:Y:S05]  /*8150*/  BSYNC B0 ;  /* 0x0000000000007941 */ /* 0x000fea0003800000 */
.L_x_3302:
        /* <DEDUP_REMOVED lines=19> */
.L_x_3304:
        /* <DEDUP_REMOVED lines=26> */
.L_x_3306:
[----:B------:R-:W-:Y:S05]  /*8430*/  BSYNC B0 ;  /* 0x0000000000007941 */ /* 0x000fea0003800000 */
.L_x_3305:
        /* <DEDUP_REMOVED lines=19> */
.L_x_3307:
        /* <DEDUP_REMOVED lines=26> */
.L_x_3309:
[----:B------:R-:W-:Y:S05]  /*8710*/  BSYNC B0 ;  /* 0x0000000000007941 */ /* 0x000fea0003800000 */
.L_x_3308:
        /* <DEDUP_REMOVED lines=19> */
.L_x_3310:
        /* <DEDUP_REMOVED lines=26> */
.L_x_3312:
[----:B------:R-:W-:Y:S05]  /*89f0*/  BSYNC B0 ;  /* 0x0000000000007941 */ /* 0x000fea0003800000 */
.L_x_3311:
        /* <DEDUP_REMOVED lines=19> */
.L_x_3313:
        /* <DEDUP_REMOVED lines=21> */
.L_x_3315:
[----:B------:R-:W-:Y:S05]  /*8c80*/  BSYNC B0 ;  /* 0x0000000000007941 */ /* 0x000fea0003800000 */
.L_x_3314:
[----:B------:R-:W-:Y:S02]  /*8c90*/  IADD3 R13, R17, R13, RZ ;  /* 0x0000000d110d7210 */ /* 0x000fe40007ffe0ff */
[----:B------:R-:W-:Y:S02]  /*8ca0*/  IADD3 R14, R14, 0x1, RZ ;  /* 0x000000010e0e7810 */ /* 0x000fe40007ffe0ff */
[----:B------:R-:W-:-:S13]  /*8cb0*/  ISETP.GE.AND P5, PT, R13, UR4, PT ;  /* 0x000000040d007c0c */ /* 0x000fda000bfa6270 */
[----:B------:R-:W-:Y:S05]  /*8cc0*/  @!P5 BRA `(.L_x_3316) ;  /* 0xffffff780088d947 */ /* 0x000fea000383ffff */
.L_x_3233:
        /* <DEDUP_REMOVED lines=23> */
.L_x_3318:
[----:B------:R-:W-:Y:S05]  /*8e40*/  BSYNC B0 ;  /* 0x0000000000007941 */ /* 0x000fea0003800000 */
.L_x_3317:
[----:B------:R-:W-:Y:S05]  /*8e50*/  @P0 EXIT ;  /* 0x000000000000094d */ /* 0x000fea0003800000 */
[----:B------:R-:W-:Y:S05]  /*8e60*/  @P2 BRA `(.L_x_3319) ;  /* 0x0000000000202947 */ /* 0x000fea0003800000 */
[----:B------:R-:W-:-:S05]  /*8e70*/  IMAD R0, R6, R7, RZ ;  /* 0x0000000706007224 */ /* 0x000fca00078e02ff */
[----:B------:R-:W-:-:S13]  /*8e80*/  ISETP.NE.AND P0, PT, R0, -0x1, PT ;  /* 0xffffffff0000780c */ /* 0x000fda0003f05270 */
[----:B------:R-:W-:Y:S05]  /*8e90*/  @!P0 BRA `(.L_x_3319) ;  /* 0x0000000000148947 */ /* 0x000fea0003800000 */
.L_x_3320:
[----:B---3--:R-:W3:Y:S04]  /*8ea0*/  LDG.E.STRONG.GPU R5, desc[UR8][R2.64] ;  /* 0x0000000802057981 */ /* 0x008ee8000c1ef900 */
[----:B---3--:R-:W-:Y:S01]  /*8eb0*/  CCTL.IVALL ;  /* 0x00000000ff00798f */ /* 0x008fe20002000000 */
[----:B------:R-:W-:Y:S05]  /*8ec0*/  YIELD ;  /* 0x0000000000007946 */ /* 0x000fea0003800000 */
[----:B------:R-:W-:-:S13]  /*8ed0*/  ISETP.NE.AND P0, PT, R5, R0, PT ;  /* 0x000000000500720c */ /* 0x000fda0003f05270 */
[----:B------:R-:W-:Y:S05]  /*8ee0*/  @P0 BRA `(.L_x_3320) ;  /* 0xfffffffc00ec0947 */ /* 0x000fea000383ffff */
.L_x_3319:
        /* <DEDUP_REMOVED lines=24> */
.L_x_3321:
        /* <DEDUP_REMOVED lines=25> */
.L_x_3322:
        /* <DEDUP_REMOVED lines=16> */
.L_x_5627:


//--------------------- .text._Z35group_norm_nhwc_bwd_one_pass_kernelI11Fp32IOFp16WLi256ELi112ELi448EEv26Group_norm_nhwc_bwd_params --------------------------
	.section	.text._Z35group_norm_nhwc_bwd_one_pass_kernelI11Fp32IOFp16WLi256ELi112ELi448EEv26Group_norm_nhwc_bwd_params,"ax",@progbits
	.align	128
        .global         _Z35group_norm_nhwc_bwd_one_pass_kernelI11Fp32IOFp16WLi256ELi112ELi448EEv26Group_norm_nhwc_bwd_params
        .type           _Z35group_norm_nhwc_bwd_one_pass_kernelI11Fp32IOFp16WLi256ELi112ELi448EEv26Group_norm_nhwc_bwd_params,@function
        .size           _Z35group_norm_nhwc_bwd_one_pass_kernelI11Fp32IOFp16WLi256ELi112ELi448EEv26Group_norm_nhwc_bwd_params,(.L_x_5628 - _Z35group_norm_nhwc_bwd_one_pass_kernelI11Fp32IOFp16WLi256ELi112ELi448EEv26Group_norm_nhwc_bwd_params)
        .other          _Z35group_norm_nhwc_bwd_one_pass_kernelI11Fp32IOFp16WLi256ELi112ELi448EEv26Group_norm_nhwc_bwd_params,@"STO_CUDA_ENTRY STV_DEFAULT"
_Z35group_norm_nhwc_bwd_one_pass_kernelI11Fp32IOFp16WLi256ELi112ELi448EEv26Group_norm_nhwc_bwd_params:
.text._Z35group_norm_nhwc_bwd_one_pass_kernelI11Fp32IOFp16WLi256ELi112ELi448EEv26Group_norm_nhwc_bwd_params:
        /* <DEDUP_REMOVED lines=59> */
.L_x_3470:
        /* <DEDUP_REMOVED lines=882> */
[----:B--2---:R-:W-:-:S03]  /*3ad0*/  @P0 HADD2.F32 R4, -RZ, R2.H0_H0 ;  /* 0x20000002ff040230 */ /* 0x004fc60000004100 */
[----:B------:R0:W5:Y:S01]  /*3ae0*/  LDL.LU R2, [R1+0xa8] ;  /* 0x0000a80001027983 */ /* 0x0001620000300800 */
[----:B---3--:R-:W-:-:S03]  /*3af0*/  @P0 HADD2.F32 R5, -RZ, R0.H0_H0 ;  /* 0x20000000ff050230 */ /* 0x008fc60000004100 */
[----:B------:R0:W5:Y:S01]  /*3b00*/  LDL.LU R0, [R1+0xa4] ;  /* 0x0000a40001007983 */ /* 0x0001620000300800 */
[----:B----4-:R-:W-:Y:S02]  /*3b10*/  HADD2.F32 R3, -RZ, R3.H0_H0 ;  /* 0x20000003ff037230 */ /* 0x010fe40000004100 */
[----:B0-----:R-:W-:-:S07]  /*3b20*/  HADD2.F32 R82, -RZ, R82.H0_H0 ;  /* 0x20000052ff527230 */ /* 0x001fce0000004100 */
.L_x_3325:
[----:B------:R-:W-:Y:S05]  /*3b30*/  BSYNC B0 ;  /* 0x0000000000007941 */ /* 0x000fea0003800000 */
.L_x_3324:
        /* <DEDUP_REMOVED lines=40> */
.L_x_3326:
        /* <DEDUP_REMOVED lines=64> */
.L_x_3327:
        /* <DEDUP_REMOVED lines=81> */
.L_x_3328:
        /* <DEDUP_REMOVED lines=65> */
.L_x_3329:
        /* <DEDUP_REMOVED lines=60> */
.L_x_3330:
        /* <DEDUP_REMOVED lines=49> */
.L_x_3331:
        /* <DEDUP_REMOVED lines=42> */
.L_x_3332:
        /* <DEDUP_REMOVED lines=36> */
.L_x_3333:
        /* <DEDUP_REMOVED lines=35> */
.L_x_3334:
        /* <DEDUP_REMOVED lines=35> */
.L_x_3335:
        /* <DEDUP_REMOVED lines=36> */
.L_x_3336:
        /* <DEDUP_REMOVED lines=37> */
.L_x_3337:
        /* <DEDUP_REMOVED lines=37> */
.L_x_3338:
        /* <DEDUP_REMOVED lines=37> */
.L_x_3339:
        /* <DEDUP_REMOVED lines=37> */
.L_x_3340:
        /* <DEDUP_REMOVED lines=37> */
.L_x_3341:
        /* <DEDUP_REMOVED lines=37> */
.L_x_3342:
        /* <DEDUP_REMOVED lines=35> */
.L_x_3343:
        /* <DEDUP_REMOVED lines=35> */
.L_x_3344:
        /* <DEDUP_REMOVED lines=35> */
.L_x_3345:
        /* <DEDUP_REMOVED lines=35> */
.L_x_3346:
        /* <DEDUP_REMOVED lines=35> */
.L_x_3347:
        /* <DEDUP_REMOVED lines=35> */
.L_x_3348:
        /* <DEDUP_REMOVED lines=35> */
.L_x_3349:
        /* <DEDUP_REMOVED lines=35> */
.L_x_3350:
        /* <DEDUP_REMOVED lines=35> */
.L_x_3351:
        /* <DEDUP_REMOVED lines=35> */
.L_x_3352:
        /* <DEDUP_REMOVED lines=37> */
.L_x_3353:
        /* <DEDUP_REMOVED lines=39> */
.L_x_3354:
        /* <DEDUP_REMOVED lines=33> */
.L_x_3355:
        /* <DEDUP_REMOVED lines=33> */
.L_x_3356:
        /* <DEDUP_REMOVED lines=33> */
.L_x_3357:
        /* <DEDUP_REMOVED lines=101> */
.L_x_3359:
[----:B------:R-:W-:Y:S05]  /*9230*/  BSYNC B0 ;  /* 0x0000000000007941 */ /* 0x000fea0003800000 */
.L_x_3358:
        /* <DEDUP_REMOVED lines=38> */
.L_x_3361:
[----:B------:R-:W-:Y:S05]  /*94a0*/  BSYNC B0 ;  /* 0x0000000000007941 */ /* 0x000fea0003800000 */
.L_x_3360:
        /* <DEDUP_REMOVED lines=19> */
.L_x_3363:
[----:B------:R-:W-:Y:S05]  /*95e0*/  BSYNC B0 ;  /* 0x0000000000007941 */ /* 0x000fea0003800000 */
.L_x_3362:
        /* <DEDUP_REMOVED lines=41> */
.L_x_3366:
[----:B------:R-:W-:Y:S02]  /*9880*/  MOV R56, UR18 ;  /* 0x0000001200387c02 */ /* 0x000fe40008000f00 */
[----:B------:R-:W-:-:S05]  /*9890*/  MOV R57, UR19 ;  /* 0x0000001300397c02 */ /* 0x000fca0008000f00 */
[----:B------:R-:W2:Y:S04]  /*98a0*/  LDG.E.STRONG.GPU R56, desc[UR22][R56.64] ;  /* 0x0000001638387981 */ /* 0x000ea8000c1ef900 */
[----:B--2---:R-:W-:Y:S01]  /*98b0*/  CCTL.IVALL ;  /* 0x00000000ff00798f */ /* 0x004fe20002000000 */
[----:B------:R-:W-:Y:S05]  /*98c0*/  YIELD ;  /* 0x0000000000007946 */ /* 0x000fea0003800000 */
[----:B------:R-:W-:-:S13]  /*98d0*/  ISETP.NE.AND P0, PT, R56, R58, PT ;  /* 0x0000003a3800720c */ /* 0x000fda0003f05270 */
[----:B------:R-:W-:Y:S05]  /*98e0*/  @P0 BRA `(.L_x_3366) ;  /* 0xfffffffc00e40947 */ /* 0x000fea000383ffff */
.L_x_3365:
        /* <DEDUP_REMOVED lines=19> */
.L_x_3370:
        /* <DEDUP_REMOVED lines=165> */
.L_x_3369:
        /* <DEDUP_REMOVED lines=87> */
.L_x_3371:
[----:B------:R-:W-:-:S13]  /*a9e0*/  ISETP.NE.OR P0, PT, RZ, UR16, P0 ;  /* 0x00000010ff007c0c */ /* 0x000fda0008705670 */
[----:B------:R-:W-:Y:S05]  /*a9f0*/  @!P0 BRA `(.L_x_3367) ;  /* 0x0000000000b08947 */ /* 0x000fea0003800000 */
.L_x_3368:
        /* <DEDUP_REMOVED lines=44> */
.L_x_3367:
        /* <DEDUP_REMOVED lines=14> */
.L_x_3373:
[----:B------:R-:W-:Y:S05]  /*ada0*/  BSYNC B0 ;  /* 0x0000000000007941 */ /* 0x000fea0003800000 */
.L_x_3372:
        /* <DEDUP_REMOVED lines=25> */
.L_x_3364:
        /* <DEDUP_REMOVED lines=32> */
.L_x_3374:
        /* <DEDUP_REMOVED lines=22> */
.L_x_3376:
[----:B------:R-:W-:Y:S05]  /*b2a0*/  BSYNC B0 ;  /* 0x0000000000007941 */ /* 0x000fea0003800000 */
.L_x_3375:
        /* <DEDUP_REMOVED lines=28> */
.L_x_3377:
        /* <DEDUP_REMOVED lines=21> */
.L_x_3379:
[----:B------:R-:W-:Y:S05]  /*b5c0*/  BSYNC B0 ;  /* 0x0000000000007941 */ /* 0x000fea0003800000 */
.L_x_3378:
        /* <DEDUP_REMOVED lines=37> */
.L_x_3380:
        /* <DEDUP_REMOVED lines=21> */
.L_x_3382:
[----:B------:R-:W-:Y:S05]  /*b970*/  BSYNC B0 ;  /* 0x0000000000007941 */ /* 0x000fea0003800000 */
.L_x_3381:
        /* <DEDUP_REMOVED lines=21> */
.L_x_3383:
        /* <DEDUP_REMOVED lines=23> */
.L_x_3385:
[----:B------:R-:W-:Y:S05]  /*bc40*/  BSYNC B0 ;  /* 0x0000000000007941 */ /* 0x000fea0003800000 */
.L_x_3384:
        /* <DEDUP_REMOVED lines=39> */
.L_x_3386:
        /* <DEDUP_REMOVED lines=21> */
.L_x_3388:
[----:B------:R-:W-:Y:S05]  /*c010*/  BSYNC B0 ;  /* 0x0000000000007941 */ /* 0x000fea0003800000 */
.L_x_3387:
        /* <DEDUP_REMOVED lines=21> */
.L_x_3389:
        /* <DEDUP_REMOVED lines=23> */
.L_x_3391:
[----:B------:R-:W-:Y:S05]  /*c2e0*/  BSYNC B0 ;  /* 0x0000000000007941 */ /* 0x000fea0003800000 */
.L_x_3390:
        /* <DEDUP_REMOVED lines=21> */
.L_x_3392:
        /* <DEDUP_REMOVED lines=23> */
.L_x_3394:
[----:B------:R-:W-:Y:S05]  /*c5b0*/  BSYNC B0 ;  /* 0x0000000000007941 */ /* 0x000fea0003800000 */
.L_x_3393:
        /* <DEDUP_REMOVED lines=47> */
.L_x_3395:
        /* <DEDUP_REMOVED lines=21> */
.L_x_3397:
[----:B------:R-:W-:Y:S05]  /*ca00*/  BSYNC B0 ;  /* 0x0000000000007941 */ /* 0x000fea0003800000 */
.L_x_3396:
        /* <DEDUP_REMOVED lines=19> */
.L_x_3398:
        /* <DEDUP_REMOVED lines=21> */
.L_x_3400:
[----:B------:R-:W-:Y:S05]  /*cc90*/  BSYNC B0 ;  /* 0x0000000000007941 */ /* 0x000fea0003800000 */
.L_x_3399:
        /* <DEDUP_REMOVED lines=19> */
.L_x_3401:
        /* <DEDUP_REMOVED lines=21> */
.L_x_3403:
[----:B------:R-:W-:Y:S05]  /*cf20*/  BSYNC B0 ;  /* 0x0000000000007941 */ /* 0x000fea0003800000 */
.L_x_3402:
        /* <DEDUP_REMOVED lines=20> */
.L_x_3404:
        /* <DEDUP_REMOVED lines=22> */
.L_x_3406:
[----:B------:R-:W-:Y:S05]  /*d1d0*/  BSYNC B0 ;  /* 0x0000000000007941 */ /* 0x000fea0003800000 */
.L_x_3405:
        /* <DEDUP_REMOVED lines=21> */
.L_x_3407:
        /* <DEDUP_REMOVED lines=23> */
.L_x_3409:
[----:B------:R-:W-:Y:S05]  /*d4a0*/  BSYNC B0 ;  /* 0x0000000000007941 */ /* 0x000fea0003800000 */
.L_x_3408:
        /* <DEDUP_REMOVED lines=46> */
.L_x_3410:
        /* <DEDUP_REMOVED lines=21> */
.L_x_3412:
[----:B------:R-:W-:Y:S05]  /*d8e0*/  BSYNC B0 ;  /* 0x0000000000007941 */ /* 0x000fea0003800000 */
.L_x_3411:
        /* <DEDUP_REMOVED lines=21> */
.L_x_3413:
        /* <DEDUP_REMOVED lines=23> */
.L_x_3415:
[----:B------:R-:W-:Y:S05]  /*dbb0*/  BSYNC B0 ;  /* 0x0000000000007941 */ /* 0x000fea0003800000 */
.L_x_3414:
        /* <DEDUP_REMOVED lines=21> */
.L_x_3416:
        /* <DEDUP_REMOVED lines=23> */
.L_x_3418:
[----:B------:R-:W-:Y:S05]  /*de80*/  BSYNC B0 ;  /* 0x0000000000007941 */ /* 0x000fea0003800000 */
.L_x_3417:
        /* <DEDUP_REMOVED lines=21> */
.L_x_3419:
        /* <DEDUP_REMOVED lines=23> */
.L_x_3421:
[----:B------:R-:W-:Y:S05]  /*e150*/  BSYNC B0 ;  /* 0x0000000000007941 */ /* 0x000fea0003800000 */
.L_x_3420:
        /* <DEDUP_REMOVED lines=21> */
.L_x_3422:
        /* <DEDUP_REMOVED lines=23> */
.L_x_3424:
[----:B------:R-:W-:Y:S05]  /*e420*/  BSYNC B0 ;  /* 0x0000000000007941 */ /* 0x000fea0003800000 */
.L_x_3423:
        /* <DEDUP_REMOVED lines=44> */
.L_x_3425:
        /* <DEDUP_REMOVED lines=21> */
.L_x_3427:
[----:B------:R-:W-:Y:S05]  /*e840*/  BSYNC B0 ;  /* 0x0000000000007941 */ /* 0x000fea0003800000 */
.L_x_3426:
        /* <DEDUP_REMOVED lines=19> */
.L_x_3428:
        /* <DEDUP_REMOVED lines=21> */
.L_x_3430:
[----:B------:R-:W-:Y:S05]  /*ead0*/  BSYNC B0 ;  /* 0x0000000000007941 */ /* 0x000fea0003800000 */
.L_x_3429:
        /* <DEDUP_REMOVED lines=19> */
.L_x_3431:
        /* <DEDUP_REMOVED lines=21> */
.L_x_3433:
[----:B------:R-:W-:Y:S05]  /*ed60*/  BSYNC B0 ;  /* 0x0000000000007941 */ /* 0x000fea0003800000 */
.L_x_3432:
        /* <DEDUP_REMOVED lines=19> */
.L_x_3434:
        /* <DEDUP_REMOVED lines=21> */
.L_x_3436:
[----:B------:R-:W-:Y:S05]  /*eff0*/  BSYNC B0 ;  /* 0x0000000000007941 */ /* 0x000fea0003800000 */
.L_x_3435:
        /* <DEDUP_REMOVED lines=19> */
.L_x_3437:
        /* <DEDUP_REMOVED lines=21> */
.L_x_3439:
[----:B------:R-:W-:Y:S05]  /*f280*/  BSYNC B0 ;  /* 0x0000000000007941 */ /* 0x000fea0003800000 */
.L_x_3438:
        /* <DEDUP_REMOVED lines=49> */
.L_x_3440:
        /* <DEDUP_REMOVED lines=21> */
.L_x_3442:
[----:B------:R-:W-:Y:S05]  /*f6f0*/  BSYNC B0 ;  /* 0x0000000000007941 */ /* 0x000fea0003800000 */
.L_x_3441:
        /* <DEDUP_REMOVED lines=19> */
.L_x_3443:
        /* <DEDUP_REMOVED lines=21> */
.L_x_3445:
[----:B------:R-:W-:Y:S05]  /*f980*/  BSYNC B0 ;  /* 0x0000000000007941 */ /* 0x000fea0003800000 */
.L_x_3444:
        /* <DEDUP_REMOVED lines=19> */
.L_x_3446:
        /* <DEDUP_REMOVED lines=21> */
.L_x_3448:
[----:B------:R-:W-:Y:S05]  /*fc10*/  BSYNC B0 ;  /* 0x0000000000007941 */ /* 0x000fea0003800000 */
.L_x_3447:
        /* <DEDUP_REMOVED lines=19> */
.L_x_3449:
        /* <DEDUP_REMOVED lines=21> */
.L_x_3451:
[----:B------:R-:W-:Y:S05]  /*fea0*/  BSYNC B0 ;  /* 0x0000000000007941 */ /* 0x000fea0003800000 */
.L_x_3450:
        /* <DEDUP_REMOVED lines=19> */
.L_x_3452:
        /* <DEDUP_REMOVED lines=21> */
.L_x_3454:
[----:B------:R-:W-:Y:S05]  /*10130*/  BSYNC B0 ;  /* 0x0000000000007941 */ /* 0x000fea0003800000 */
.L_x_3453:
        /* <DEDUP_REMOVED lines=47> */
.L_x_3455:
        /* <DEDUP_REMOVED lines=21> */
.L_x_3457:
[----:B------:R-:W-:Y:S05]  /*10580*/  BSYNC B0 ;  /* 0x0000000000007941 */ /* 0x000fea0003800000 */
.L_x_3456:
        /* <DEDUP_REMOVED lines=19> */
.L_x_3458:
        /* <DEDUP_REMOVED lines=21> */
.L_x_3460:
[----:B------:R-:W-:Y:S05]  /*10810*/  BSYNC B0 ;  /* 0x0000000000007941 */ /* 0x000fea0003800000 */
.L_x_3459:
        /* <DEDUP_REMOVED lines=19> */
.L_x_3461:
        /* <DEDUP_REMOVED lines=21> */
.L_x_3463:
[----:B------:R-:W-:Y:S05]  /*10aa0*/  BSYNC B0 ;  /* 0x0000000000007941 */ /* 0x000fea0003800000 */
.L_x_3462:
        /* <DEDUP_REMOVED lines=19> */
.L_x_3464:
        /* <DEDUP_REMOVED lines=21> */
.L_x_3466:
[----:B------:R-:W-:Y:S05]  /*10d30*/  BSYNC B0 ;  /* 0x0000000000007941 */ /* 0x000fea0003800000 */
.L_x_3465:
        /* <DEDUP_REMOVED lines=19> */
.L_x_3467:
        /* <DEDUP_REMOVED lines=20> */
.L_x_3469:
[----:B------:R-:W-:Y:S05]  /*10fb0*/  BSYNC B0 ;  /* 0x0000000000007941 */ /* 0x000fea0003800000 */
.L_x_3468:
        /* <DEDUP_REMOVED lines=9> */
.L_x_3323:
        /* <DEDUP_REMOVED lines=19> */
.L_x_3472:
[----:B------:R-:W-:Y:S05]  /*11180*/  BSYNC B0 ;  /* 0x0000000000007941 */ /* 0x000fea0003800000 */
.L_x_3471:
        /* <DEDUP_REMOVED lines=11> */
.L_x_3474:
[----:B------:R-:W4:Y:S04]  /*11240*/  LDG.E.STRONG.GPU R5, desc[UR22][R2.64] ;  /* 0x0000001602057981 */ /* 0x000f28000c1ef900 */
[----:B----4-:R-:W-:Y:S01]  /*11250*/  CCTL.IVALL ;  /* 0x00000000ff00798f */ /* 0x010fe20002000000 */
[----:B------:R-:W-:Y:S05]  /*11260*/  YIELD ;  /* 0x0000000000007946 */ /* 0x000fea0003800000 */
[----:B------:R-:W-:-:S13]  /*11270*/  ISETP.NE.AND P0, PT, R5, R4, PT ;  /* 0x000000040500720c */ /* 0x000fda0003f05270 */
[----:B------:R-:W-:Y:S05]  /*11280*/  @P0 BRA `(.L_x_3474) ;  /* 0xfffffffc00ec0947 */ /* 0x000fea000383ffff */
.L_x_3473:
        /* <DEDUP_REMOVED lines=25> */
.L_x_3475:
        /* <DEDUP_REMOVED lines=25> */
.L_x_3476:
        /* <DEDUP_REMOVED lines=13> */
.L_x_5628:


//--------------------- .text._Z35group_norm_nhwc_bwd_one_pass_kernelI11Fp32IOFp16WLi512ELi112ELi448EEv26Group_norm_nhwc_bwd_params --------------------------
	.section	.text._Z35group_norm_nhwc_bwd_one_pass_kernelI11Fp32IOFp16WLi512ELi112ELi448EEv26Group_norm_nhwc_bwd_params,"ax",@progbits
	.align	128
        .global         _Z35group_norm_nhwc_bwd_one_pass_kernelI11Fp32IOFp16WLi512ELi112ELi448EEv26Group_norm_nhwc_bwd_params
        .type           _Z35group_norm_nhwc_bwd_one_pass_kernelI11Fp32IOFp16WLi512ELi112ELi448EEv26Group_norm_nhwc_bwd_params,@function
        .size           _Z35group_norm_nhwc_bwd_one_pass_kernelI11Fp32IOFp16WLi512ELi112ELi448EEv26Group_norm_nhwc_bwd_params,(.L_x_5629 - _Z35group_norm_nhwc_bwd_one_pass_kernelI11Fp32IOFp16WLi512ELi112ELi448EEv26Group_norm_nhwc_bwd_params)
        .other          _Z35group_norm_nhwc_bwd_one_pass_kernelI11Fp32IOFp16WLi512ELi112ELi448EEv26Group_norm_nhwc_bwd_params,@"STO_CUDA_ENTRY STV_DEFAULT"
_Z35group_norm_nhwc_bwd_one_pass_kernelI11Fp32IOFp16WLi512ELi112ELi448EEv26Group_norm_nhwc_bwd_params:
.text._Z35group_norm_nhwc_bwd_one_pass_kernelI11Fp32IOFp16WLi512ELi112ELi448EEv26Group_norm_nhwc_bwd_params:
        /* <DEDUP_REMOVED lines=32> */
.L_x_3567:
        /* <DEDUP_REMOVED lines=2987> */
.L_x_3479:
[----:B------:R-:W-:Y:S05]  /*bcb0*/  BSYNC B0 ;  /* 0x0000000000007941 */ /* 0x000fea0003800000 */
.L_x_3478:
        /* <DEDUP_REMOVED lines=27> */
.L_x_3480:
        /* <DEDUP_REMOVED lines=34> */
.L_x_3481:
        /* <DEDUP_REMOVED lines=43> */
.L_x_3482:
        /* <DEDUP_REMOVED lines=39> */
.L_x_3483:
        /* <DEDUP_REMOVED lines=39> */
.L_x_3484:
        /* <DEDUP_REMOVED lines=39> */
.L_x_3485:
        /* <DEDUP_REMOVED lines=40> */
.L_x_3486:
        /* <DEDUP_REMOVED lines=39> */
.L_x_3487:
        /* <DEDUP_REMOVED lines=39> */
.L_x_3488:
        /* <DEDUP_REMOVED lines=39> */
.L_x_3489:
        /* <DEDUP_REMOVED lines=39> */
.L_x_3490:
        /* <DEDUP_REMOVED lines=39> */
.L_x_3491:
        /* <DEDUP_REMOVED lines=39> */
.L_x_3492:
        /* <DEDUP_REMOVED lines=39> */
.L_x_3493:
        /* <DEDUP_REMOVED lines=39> */
.L_x_3494:
        /* <DEDUP_REMOVED lines=39> */
.L_x_3495:
        /* <DEDUP_REMOVED lines=39> */
.L_x_3496:
        /* <DEDUP_REMOVED lines=39> */
.L_x_3497:
        /* <DEDUP_REMOVED lines=39> */
.L_x_3498:
        /* <DEDUP_REMOVED lines=39> */
.L_x_3499:
        /* <DEDUP_REMOVED lines=35> */
.L_x_3500:
        /* <DEDUP_REMOVED lines=37> */
.L_x_3501:
        /* <DEDUP_REMOVED lines=35> */
.L_x_3502:
        /* <DEDUP_REMOVED lines=35> */
.L_x_3503:
        /* <DEDUP_REMOVED lines=35> */
.L_x_3504:
        /* <DEDUP_REMOVED lines=35> */
.L_x_3505:
        /* <DEDUP_REMOVED lines=35> */
.L_x_3506:
        /* <DEDUP_REMOVED lines=35> */
.L_x_3507:
        /* <DEDUP_REMOVED lines=35> */
.L_x_3508:
        /* <DEDUP_REMOVED lines=35> */
.L_x_3509:
        /* <DEDUP_REMOVED lines=35> */
.L_x_3510:
        /* <DEDUP_REMOVED lines=35> */
.L_x_3511:
        /* <DEDUP_REMOVED lines=40> */
.L_x_3512:
        /* <DEDUP_REMOVED lines=39> */
.L_x_3513:
        /* <DEDUP_REMOVED lines=35> */
.L_x_3514:
        /* <DEDUP_REMOVED lines=35> */
.L_x_3515:
        /* <DEDUP_REMOVED lines=35> */
.L_x_3516:
        /* <DEDUP_REMOVED lines=37> */
.L_x_3517:
        /* <DEDUP_REMOVED lines=37> */
.L_x_3518:
        /* <DEDUP_REMOVED lines=37> */
.L_x_3519:
        /* <DEDUP_REMOVED lines=35> */
.L_x_3520:
        /* <DEDUP_REMOVED lines=35> */
.L_x_3521:
        /* <DEDUP_REMOVED lines=35> */
.L_x_3522:
        /* <DEDUP_REMOVED lines=35> */
.L_x_3523:
        /* <DEDUP_REMOVED lines=35> */
.L_x_3524:
        /* <DEDUP_REMOVED lines=35> */
.L_x_3525:
        /* <DEDUP_REMOVED lines=35> */
.L_x_3526:
        /* <DEDUP_REMOVED lines=35> */
.L_x_3527:
        /* <DEDUP_REMOVED lines=35> */
.L_x_3528:
        /* <DEDUP_REMOVED lines=35> */
.L_x_3529:
        /* <DEDUP_REMOVED lines=35> */
.L_x_3530:
        /* <DEDUP_REMOVED lines=35> */
.L_x_3531:
        /* <DEDUP_REMOVED lines=35> */
.L_x_3532:
        /* <DEDUP_REMOVED lines=35> */
.L_x_3533:
        /* <DEDUP_REMOVED lines=35> */
.L_x_3534:
        /* <DEDUP_REMOVED lines=35> */
.L_x_3535:
        /* <DEDUP_REMOVED lines=35> */
.L_x_3536:
        /* <DEDUP_REMOVED lines=35> */
.L_x_3537:
        /* <DEDUP_REMOVED lines=36> */
.L_x_3538:
        /* <DEDUP_REMOVED lines=37> */
.L_x_3539:
        /* <DEDUP_REMOVED lines=37> */
.L_x_3540:
        /* <DEDUP_REMOVED lines=37> */
.L_x_3541:
        /* <DEDUP_REMOVED lines=47> */
.L_x_3542:
        /* <DEDUP_REMOVED lines=52> */
.L_x_3543:
        /* <DEDUP_REMOVED lines=330> */
.L_x_3545:
[----:B------:R-:W-:Y:S05]  /*164f0*/  BSYNC B0 ;  /* 0x0000000000007941 */ /* 0x000fea0003800000 */
.L_x_3544:
        /* <DEDUP_REMOVED lines=38> */
.L_x_3547:
[----:B------:R-:W-:Y:S05]  /*16760*/  BSYNC B0 ;  /* 0x0000000000007941 */ /* 0x000fea0003800000 */
.L_x_3546:
        /* <DEDUP_REMOVED lines=29> */
.L_x_3549:
[----:B------:R-:W-:Y:S05]  /*16940*/  BSYNC B0 ;  /* 0x0000000000007941 */ /* 0x000fea0003800000 */
.L_x_3548:
        /* <DEDUP_REMOVED lines=40> */
.L_x_3553:
[----:B------:R-:W2:Y:S04]  /*16bd0*/  LDG.E.STRONG.GPU R0, desc[UR10][R12.64] ;  /* 0x0000000a0c007981 */ /* 0x000ea8000c1ef900 */
[----:B--2---:R-:W-:Y:S04]  /*16be0*/  CCTL.IVALL ;  /* 0x00000000ff00798f */ /* 0x004fe80002000000 */
[----:B------:R0:W-:Y:S01]  /*16bf0*/  STL [R1], R0 ;  /* 0x0000000001007387 */ /* 0x0001e20000100800 */
[----:B------:R-:W-:-:S13]  /*16c00*/  ISETP.NE.AND P1, PT, R0, UR6, PT ;  /* 0x0000000600007c0c */ /* 0x000fda000bf25270 */
[----:B0-----:R-:W-:Y:S05]  /*16c10*/  @P1 BRA `(.L_x_3553) ;  /* 0xfffffffc00ec1947 */ /* 0x001fea000383ffff */
.L_x_3552:
[----:B------:R-:W-:Y:S05]  /*16c20*/  BSYNC B0 ;  /* 0x0000000000007941 */ /* 0x000fea0003800000 */
.L_x_3551:
        /* <DEDUP_REMOVED lines=18> */
.L_x_3557:
        /* <DEDUP_REMOVED lines=115> */
.L_x_3556:
        /* <DEDUP_REMOVED lines=61> */
.L_x_3558:
[----:B------:R-:W-:-:S13]  /*17850*/  ISETP.NE.OR P1, PT, R0, RZ, P1 ;  /* 0x000000ff0000720c */ /* 0x000fda0000f25670 */
[----:B------:R-:W-:Y:S05]  /*17860*/  @!P1 BRA `(.L_x_3554) ;  /* 0x00000000007c9947 */ /* 0x000fea0003800000 */
.L_x_3555:
        /* <DEDUP_REMOVED lines=31> */
.L_x_3554:
        /* <DEDUP_REMOVED lines=11> */
.L_x_3560:
[----:B------:R-:W-:Y:S05]  /*17b10*/  BSYNC B0 ;  /* 0x0000000000007941 */ /* 0x000fea0003800000 */
.L_x_3559:
        /* <DEDUP_REMOVED lines=19> */
.L_x_3550:
        /* <DEDUP_REMOVED lines=14> */
.L_x_3566:
        /* <DEDUP_REMOVED lines=56> */
.L_x_3562:
[----:B------:R-:W-:Y:S05]  /*180b0*/  BSYNC B0 ;  /* 0x0000000000007941 */ /* 0x000fea0003800000 */
.L_x_3561:
        /* <DEDUP_REMOVED lines=19> */
.L_x_3563:
        /* <DEDUP_REMOVED lines=15> */
.L_x_3565:
[----:B------:R-:W-:Y:S05]  /*182e0*/  BSYNC B0 ;  /* 0x0000000000007941 */ /* 0x000fea0003800000 */
.L_x_3564:
        /* <DEDUP_REMOVED lines=12> */
.L_x_3477:
        /* <DEDUP_REMOVED lines=25> */
.L_x_3569:
[----:B------:R-:W-:Y:S05]  /*18540*/  BSYNC B0 ;  /* 0x0000000000007941 */ /* 0x000fea0003800000 */
.L_x_3568:
[----:B------:R-:W-:Y:S05]  /*18550*/  @P0 EXIT ;  /* 0x000000000000094d */ /* 0x000fea0003800000 */
[----:B------:R-:W-:Y:S05]  /*18560*/  @P2 BRA `(.L_x_3570) ;  /* 0x0000000000202947 */ /* 0x000fea0003800000 */
[----:B------:R-:W-:-:S05]  /*18570*/  IMAD R0, R6, R7, RZ ;  /* 0x0000000706007224 */ /* 0x000fca00078e02ff */
[----:B------:R-:W-:-:S13]  /*18580*/  ISETP.NE.AND P0, PT, R0, -0x1, PT ;  /* 0xffffffff0000780c */ /* 0x000fda0003f05270 */
[----:B------:R-:W-:Y:S05]  /*18590*/  @!P0 BRA `(.L_x_3570) ;  /* 0x0000000000148947 */ /* 0x000fea0003800000 */
.L_x_3571:
[----:B0-----:R-:W2:Y:S04]  /*185a0*/  LDG.E.STRONG.GPU R5, desc[UR10][R2.64] ;  /* 0x0000000a02057981 */ /* 0x001ea8000c1ef900 */
[----:B--2---:R-:W-:Y:S01]  /*185b0*/  CCTL.IVALL ;  /* 0x00000000ff00798f */ /* 0x004fe20002000000 */
[----:B------:R-:W-:Y:S05]  /*185c0*/  YIELD ;  /* 0x0000000000007946 */ /* 0x000fea0003800000 */
[----:B------:R-:W-:-:S13]  /*185d0*/  ISETP.NE.AND P0, PT, R5, R0, PT ;  /* 0x000000000500720c */ /* 0x000fda0003f05270 */
[----:B------:R-:W-:Y:S05]  /*185e0*/  @P0 BRA `(.L_x_3571) ;  /* 0xfffffffc00ec0947 */ /* 0x000fea000383ffff */
.L_x_3570:
        /* <DEDUP_REMOVED lines=27> */
.L_x_3572:
        /* <DEDUP_REMOVED lines=27> */
.L_x_3573:
        /* <DEDUP_REMOVED lines=11> */
.L_x_5629:


//--------------------- .text._Z35group_norm_nhwc_fwd_one_pass_kernelI11Bf16IOFp32WLi64ELi112ELi448EEv26Group_norm_nhwc_fwd_params --------------------------
	.section	.text._Z35group_norm_nhwc_fwd_one_pass_kernelI11Bf16IOFp32WLi64ELi112ELi448EEv26Group_norm_nhwc_fwd_params,"ax",@progbits
	.align	128
        .global         _Z35group_norm_nhwc_fwd_one_pass_kernelI11Bf16IOFp32WLi64ELi112ELi448EEv26Group_norm_nhwc_fwd_params
        .type           _Z35group_norm_nhwc_fwd_one_pass_kernelI11Bf16IOFp32WLi64ELi112ELi448EEv26Group_norm_nhwc_fwd_params,@function
        .size           _Z35group_norm_nhwc_fwd_one_pass_kernelI11Bf16IOFp32WLi64ELi112ELi448EEv26Group_norm_nhwc_fwd_params,(.L_x_5630 - _Z35group_norm_nhwc_fwd_one_pass_kernelI11Bf16IOFp32WLi64ELi112ELi448EEv26Group_norm_nhwc_fwd_params)
        .other          _Z35group_norm_nhwc_fwd_one_pass_kernelI11Bf16IOFp32WLi64ELi112ELi448EEv26Group_norm_nhwc_fwd_params,@"STO_CUDA_ENTRY STV_DEFAULT"
_Z35group_norm_nhwc_fwd_one_pass_kernelI11Bf16IOFp32WLi64ELi112ELi448EEv26Group_norm_nhwc_fwd_params:
.text._Z35group_norm_nhwc_fwd_one_pass_kernelI11Bf16IOFp32WLi64ELi112ELi448EEv26Group_norm_nhwc_fwd_params:
[----:B------:R-:W-:Y:S08]  /*0000*/  LDC R1, c[0x0][0x28] ;  /* 0x00000a00ff017b82 */ /* 0x000ff00000000800 */
[----:B------:R-:W0:Y:S01]  /*0010*/  S2UR UR6, SR_CTAID.Y ;  /* 0x00000000000679c3 */ /* 0x000e220000002600 */
[----:B------:R-:W-:Y:S01]  /*0020*/  ULDC UR4, c[0x0][0x288] ;  /* 0x0000a20000047ab9 */ /* 0x000fe20000000800 */
[----:B------:R-:W-:-:S02]  /*0030*/  ULDC UR5, c[0x0][0x258] ;  /* 0x0000960000057ab9 */ /* 0x000fc40000000800 */
[----:B------:R-:W-:Y:S01]  /*0040*/  UIMAD UR4, UR4, UR5, URZ ;  /* 0x00000005040472a4 */ /* 0x000fe2000f8e023f */
[----:B0-----:R-:W-:-:S05]  /*0050*/  MOV R0, UR6 ;  /* 0x0000000600007c02 */ /* 0x001fca0008000f00 */
[----:B------:R-:W-:-:S13]  /*0060*/  ISETP.GE.AND P0, PT, R0, UR4, PT ;  /* 0x0000000400007c0c */ /* 0x000fda000bf06270 */
[----:B------:R-:W-:Y:S05]  /*0070*/  @P0 EXIT ;  /* 0x000000000000094d */ /* 0x000fea0003800000 */
[----:B------:R-:W0:Y:S01]  /*0080*/  S2R R2, SR_TID.X ;  /* 0x0000000000027919 */ /* 0x000e220000002100 */
[----:B------:R-:W-:Y:S01]  /*0090*/  S2UR UR7, SR_CTAID.X ;  /* 0x00000000000779c3 */ /* 0x000fe20000002500 */
[----:B------:R-:W-:Y:S01]  /*00a0*/  UMOV UR5, 0x400 ;  /* 0x0000040000057882 */ /* 0x000fe20000000000 */
[----:B------:R-:W-:Y:S01]  /*00b0*/  ULDC.64 UR8, c[0x0][0x278] ;  /* 0x00009e0000087ab9 */ /* 0x000fe20000000a00 */
[----:B------:R-:W1:Y:S01]  /*00c0*/  S2R R3, SR_LANEID ;  /* 0x0000000000037919 */ /* 0x000e620000000000 */
[----:B------:R-:W-:Y:S01]  /*00d0*/  MOV R10, R0 ;  /* 0x00000000000a7202 */ /* 0x000fe20000000f00 */
[----:B------:R-:W-:-:S03]  /*00e0*/  ULDC.U8 UR10, c[0x0][0x28c] ;  /* 0x0000a300000a7ab9 */ /* 0x000fc60000000000 */
[----:B------:R-:W2:Y:S08]  /*00f0*/  LDC R25, c[0x0][0x294] ;  /* 0x0000a500ff197b82 */ /* 0x000eb00000000800 */
[----:B------:R-:W3:Y:S01]  /*0100*/  S2UR UR6, SR_CgaCtaId ;  /* 0x00000000000679c3 */ /* 0x000ee20000008800 */
[--C-:B0-----:R-:W-:Y:S02]  /*0110*/  SHF.R.U32.HI R4, RZ, 0x3, R2.reuse ;  /* 0x00000003ff047819 */ /* 0x101fe40000011602 */
[----:B------:R-:W-:-:S02]  /*0120*/  SHF.R.S32.HI R7, RZ, 0x1f, R2 ;  /* 0x0000001fff077819 */ /* 0x000fc40000011402 */
[----:B------:R-:W-:Y:S01]  /*0130*/  ISETP.GE.U32.AND P4, PT, R2, 0x1c0, PT ;  /* 0x000001c00200780c */ /* 0x000fe20003f86070 */
[----:B------:R-:W-:Y:S01]  /*0140*/  IMAD.WIDE.U32 R4, R4, 0x24924925, RZ ;  /* 0x2492492504047825 */ /* 0x000fe200078e00ff */
[----:B------:R-:W-:-:S03]  /*0150*/  LEA.HI R8, R7, R2, RZ, 0x5 ;  /* 0x0000000207087211 */ /* 0x000fc600078f28ff */
[----:B------:R-:W-:Y:S01]  /*0160*/  IMAD R12, R5, -0x38, R2 ;  /* 0xffffffc8050c7824 */ /* 0x000fe200078e0202 */
[----:B---3--:R-:W-:Y:S01]  /*0170*/  ULEA UR5, UR6, UR5, 0x18 ;  /* 0x0000000506057291 */ /* 0x008fe2000f8ec03f */
[----:B--2---:R-:W-:Y:S01]  /*0180*/  IMAD R25, R25, UR7, R5 ;  /* 0x0000000719197c24 */ /* 0x004fe2000f8e0205 */
[----:B------:R-:W-:Y:S01]  /*0190*/  SHF.R.S32.HI R14, RZ, 0x5, R8 ;  /* 0x00000005ff0e7819 */ /* 0x000fe20000011408 */
[----:B------:R-:W0:Y:S01]  /*01a0*/  LDC R5, c[0x0][0x10] ;  /* 0x00000400ff057b82 */ /* 0x000e220000000800 */
[----:B------:R-:W-:Y:S01]  /*01b0*/  HFMA2.MMA R8, -RZ, RZ, 0, 0 ;  /* 0x00000000ff087435 */ /* 0x000fe200000001ff */
[----:B------:R-:W-:Y:S02]  /*01c0*/  SHF.L.U32 R12, R12, 0x1, RZ ;  /* 0x000000010c0c7819 */ /* 0x000fe400000006ff */
[C---:B------:R-:W-:Y:S02]  /*01d0*/  IADD3 R4, R25.reuse, 0x8, RZ ;  /* 0x0000000819047810 */ /* 0x040fe40007ffe0ff */
[----:B------:R-:W-:-:S02]  /*01e0*/  IADD3 R6, R25, 0x10, RZ ;  /* 0x0000001019067810 */ /* 0x000fc40007ffe0ff */
[C---:B------:R-:W-:Y:S02]  /*01f0*/  IADD3 R7, R25.reuse, 0x18, RZ ;  /* 0x0000001819077810 */ /* 0x040fe40007ffe0ff */
[----:B------:R-:W-:Y:S02]  /*0200*/  ISETP.LT.U32.AND P1, PT, R25, UR8, PT ;  /* 0x0000000819007c0c */ /* 0x000fe4000bf21070 */
[----:B------:R-:W-:Y:S02]  /*0210*/  SHF.R.S32.HI R9, RZ, 0x1f, R25 ;  /* 0x0000001fff097819 */ /* 0x000fe40000011419 */
[----:B------:R-:W-:Y:S02]  /*0220*/  ISETP.LT.U32.AND P2, PT, R4, UR8, PT ;  /* 0x0000000804007c0c */ /* 0x000fe4000bf41070 */
[----:B------:R-:W-:Y:S02]  /*0230*/  ISETP.LT.U32.AND P3, PT, R6, UR8, PT ;  /* 0x0000000806007c0c */ /* 0x000fe4000bf61070 */
[----:B------:R-:W-:-:S02]  /*0240*/  SHF.R.S32.HI R11, RZ, 0x1f, R4 ;  /* 0x0000001fff0b7819 */ /* 0x000fc40000011404 */
[----:B------:R-:W-:Y:S02]  /*0250*/  SHF.R.S32.HI R13, RZ, 0x1f, R6 ;  /* 0x0000001fff0d7819 */ /* 0x000fe40000011406 */
[----:B------:R-:W-:Y:S02]  /*0260*/  ISETP.LT.U32.AND P0, PT, R7, UR8, PT ;  /* 0x0000000807007c0c */ /* 0x000fe4000bf01070 */
[----:B------:R-:W-:Y:S02]  /*0270*/  SHF.R.S32.HI R15, RZ, 0x1f, R7 ;  /* 0x0000001fff0f7819 */ /* 0x000fe40000011407 */
[----:B------:R-:W-:Y:S02]  /*0280*/  LEA R14, R14, UR5, 0x3 ;  /* 0x000000050e0e7c11 */ /* 0x000fe4000f8e18ff */
[----:B------:R-:W-:Y:S02]  /*0290*/  IADD3 R36, R25, 0x38, RZ ;  /* 0x0000003819247810 */ /* 0x000fe40007ffe0ff */
[----:B------:R-:W-:-:S02]  /*02a0*/  ISETP.LT.AND.EX P1, PT, R9, UR9, !P4, P1 ;  /* 0x0000000909007c0c */ /* 0x000fc4000e721310 */
[----:B------:R-:W-:Y:S02]  /*02b0*/  ISETP.LT.AND.EX P2, PT, R11, UR9, !P4, P2 ;  /* 0x000000090b007c0c */ /* 0x000fe4000e741320 */
[----:B------:R-:W-:Y:S02]  /*02c0*/  ISETP.LT.AND.EX P3, PT, R13, UR9, !P4, P3 ;  /* 0x000000090d007c0c */ /* 0x000fe4000e761330 */
[----:B------:R-:W-:Y:S01]  /*02d0*/  ISETP.LT.AND.EX P4, PT, R15, UR9, !P4, P0 ;  /* 0x000000090f007c0c */ /* 0x000fe2000e781300 */
[----:B-1----:R-:W-:-:S12]  /*02e0*/  ULDC.64 UR8, c[0x0][0x208] ;  /* 0x0000820000087ab9 */ /* 0x002fd80000000a00 */
.L_x_3610:
[----:B-1----:R-:W1:Y:S01]  /*02f0*/  LDC R27, c[0x0][0x288] ;  /* 0x0000a200ff1b7b82 */ /* 0x002e620000000800 */
[----:B------:R-:W-:Y:S01]  /*0300*/  ULDC.64 UR12, c[0x0][0x280] ;  /* 0x0000a000000c7ab9 */ /* 0x000fe20000000a00 */
[----:B------:R-:W-:-:S06]  /*0310*/  ULDC.64 UR14, c[0x0][0x278] ;  /* 0x00009e00000e7ab9 */ /* 0x000fcc0000000a00 */
[----:B------:R-:W2:Y:S08]  /*0320*/  LDC R37, c[0x0][0x294] ;  /* 0x0000a500ff257b82 */ /* 0x000eb00000000800 */
[----:B------:R-:W3:Y:S01]  /*0330*/  @P2 LDC.64 R30, c[0x0][0x270] ;  /* 0x00009c00ff1e2b82 */ /* 0x000ee20000000a00 */
[----:B-1----:R-:W-:-:S07]  /*0340*/  IABS R19, R27 ;  /* 0x0000001b00137213 */ /* 0x002fce0000000000 */
[----:B------:R-:W1:Y:S01]  /*0350*/  @P3 LDC.64 R28, c[0x0][0x270] ;  /* 0x00009c00ff1c3b82 */ /* 0x000e620000000a00 */
[----:B------:R-:W4:Y:S01]  /*0360*/  I2F.RP R18, R19 ;  /* 0x0000001300127306 */ /* 0x000f220000209400 */
[----:B---3--:R-:W-:-:S07]  /*0370*/  @P2 IMAD R24, R11, R30, RZ ;  /* 0x0000001e0b182224 */ /* 0x008fce00078e02ff */
[----:B----4-:R-:W3:Y:S01]  /*0380*/  MUFU.RCP R18, R18 ;  /* 0x0000001200127308 */ /* 0x010ee20000001000 */
[----:B------:R-:W-:Y:S01]  /*0390*/  @P2 IMAD R43, R4, R31, R24 ;  /* 0x0000001f042b2224 */ /* 0x000fe200078e0218 */
[----:B0--3--:R-:W-:-:S06]  /*03a0*/  IADD3 R16, R18, 0xffffffe, RZ ;  /* 0x0ffffffe12107810 */ /* 0x009fcc0007ffe0ff */
[----:B------:R3:W4:Y:S02]  /*03b0*/  F2I.FTZ.U32.TRUNC.NTZ R17, R16 ;  /* 0x0000001000117305 */ /* 0x000724000021f000 */
[----:B---3--:R-:W-:Y:S02]  /*03c0*/  MOV R16, RZ ;  /* 0x000000ff00107202 */ /* 0x008fe40000000f00 */
[----:B----4-:R-:W-:-:S05]  /*03d0*/  IADD3 R20, RZ, -R17, RZ ;  /* 0x80000011ff147210 */ /* 0x010fca0007ffe0ff */
[----:B------:R-:W-:Y:S01]  /*03e0*/  IMAD R21, R20, R19, RZ ;  /* 0x0000001314157224 */ /* 0x000fe200078e02ff */
[----:B------:R-:W-:-:S03]  /*03f0*/  IABS R20, R10 ;  /* 0x0000000a00147213 */ /* 0x000fc60000000000 */
[----:B------:R-:W-:Y:S01]  /*0400*/  IMAD.HI.U32 R17, R17, R21, R16 ;  /* 0x0000001511117227 */ /* 0x000fe200078e0010 */
[----:B------:R-:W-:-:S04]  /*0410*/  LOP3.LUT R16, R10, R27, RZ, 0x3c, !PT ;  /* 0x0000001b0a107212 */ /* 0x000fc800078e3cff */
[----:B------:R-:W-:Y:S01]  /*0420*/  ISETP.GE.AND P5, PT, R16, RZ, PT ;  /* 0x000000ff1000720c */ /* 0x000fe20003fa6270 */
[----:B------:R-:W-:Y:S01]  /*0430*/  IMAD.HI.U32 R17, R17, R20, RZ ;  /* 0x0000001411117227 */ /* 0x000fe200078e00ff */
[----:B------:R-:W-:-:S04]  /*0440*/  SHF.R.U32.HI R16, RZ, 0x3, R2 ;  /* 0x00000003ff107819 */ /* 0x000fc80000011602 */
[----:B------:R-:W-:-:S05]  /*0450*/  IADD3 R18, -R17, RZ, RZ ;  /* 0x000000ff11127210 */ /* 0x000fca0007ffe1ff */
[C---:B------:R-:W-:Y:S02]  /*0460*/  IMAD R18, R19.reuse, R18, R20 ;  /* 0x0000001213127224 */ /* 0x040fe400078e0214 */
[----:B------:R-:W3:Y:S03]  /*0470*/  @P1 LDC.64 R20, c[0x0][0x270] ;  /* 0x00009c00ff141b82 */ /* 0x000ee60000000a00 */
[----:B------:R-:W-:-:S13]  /*0480*/  ISETP.GT.U32.AND P6, PT, R19, R18, PT ;  /* 0x000000121300720c */ /* 0x000fda0003fc4070 */
[-C--:B------:R-:W-:Y:S02]  /*0490*/  @!P6 IADD3 R18, R18, -R19.reuse, RZ ;  /* 0x800000131212e210 */ /* 0x080fe40007ffe0ff */
[----:B------:R-:W-:Y:S02]  /*04a0*/  @!P6 IADD3 R17, R17, 0x1, RZ ;  /* 0x000000011111e810 */ /* 0x000fe40007ffe0ff */
[----:B------:R-:W-:Y:S02]  /*04b0*/  ISETP.GE.U32.AND P0, PT, R18, R19, PT ;  /* 0x000000131200720c */ /* 0x000fe40003f06070 */
[----:B------:R-:W-:Y:S02]  /*04c0*/  ISETP.NE.AND P6, PT, R27, RZ, PT ;  /* 0x000000ff1b00720c */ /* 0x000fe40003fc5270 */
[----:B------:R-:W-:-:S09]  /*04d0*/  SHF.R.S32.HI R18, RZ, 0x1f, R12 ;  /* 0x0000001fff127819 */ /* 0x000fd2000001140c */
[----:B------:R-:W-:-:S04]  /*04e0*/  @P0 IADD3 R17, R17, 0x1, RZ ;  /* 0x0000000111110810 */ /* 0x000fc80007ffe0ff */
[----:B------:R-:W-:Y:S01]  /*04f0*/  MOV R23, R17 ;  /* 0x0000001100177202 */ /* 0x000fe20000000f00 */
[----:B------:R-:W-:-:S03]  /*0500*/  IMAD.WIDE.U32 R16, R16, 0x24924925, RZ ;  /* 0x2492492510107825 */ /* 0x000fc600078e00ff */
[----:B------:R-:W-:Y:S01]  /*0510*/  @!P5 IADD3 R23, -R23, RZ, RZ ;  /* 0x000000ff1717d210 */ /* 0x000fe20007ffe1ff */
[----:B--2---:R-:W-:Y:S01]  /*0520*/  IMAD R37, R37, UR7, R17 ;  /* 0x0000000725257c24 */ /* 0x004fe2000f8e0211 */
[----:B------:R-:W-:-:S04]  /*0530*/  @!P6 LOP3.LUT R23, RZ, R27, RZ, 0x33, !PT ;  /* 0x0000001bff17e212 */ /* 0x000fc800078e33ff */
[----:B------:R-:W-:Y:S02]  /*0540*/  IADD3 R39, -R23, RZ, RZ ;  /* 0x000000ff17277210 */ /* 0x000fe40007ffe1ff */
[----:B------:R-:W-:Y:S02]  /*0550*/  SHF.R.S32.HI R16, RZ, 0x1f, R23 ;  /* 0x0000001fff107819 */ /* 0x000fe40000011417 */
[----:B------:R-:W-:Y:S01]  /*0560*/  IADD3 R38, R37, 0x20, RZ ;  /* 0x0000002025267810 */ /* 0x000fe20007ffe0ff */
[----:B------:R-:W-:Y:S01]  /*0570*/  IMAD R39, R27, R39, R10 ;  /* 0x000000271b277224 */ /* 0x000fe200078e020a */
[----:B------:R-:W-:Y:S01]  /*0580*/  IADD3 R34, R37, 0x28, RZ ;  /* 0x0000002825227810 */ /* 0x000fe20007ffe0ff */
[----:B------:R-:W-:Y:S01]  /*0590*/  IMAD R16, R16, UR12, RZ ;  /* 0x0000000c10107c24 */ /* 0x000fe2000f8e02ff */
[----:B------:R-:W-:Y:S01]  /*05a0*/  ISETP.GE.U32.AND P5, PT, R38, UR14, PT ;  /* 0x0000000e26007c0c */ /* 0x000fe2000bfa6070 */
[----:B------:R-:W-:Y:S01]  /*05b0*/  IMAD R39, R39, 0x70, RZ ;  /* 0x0000007027277824 */ /* 0x000fe200078e02ff */
[----:B------:R-:W-:Y:S01]  /*05c0*/  SHF.R.S32.HI R41, RZ, 0x1f, R38 ;  /* 0x0000001fff297819 */ /* 0x000fe20000011426 */
[----:B------:R-:W-:Y:S01]  /*05d0*/  IMAD R53, R23, UR13, R16 ;  /* 0x0000000d17357c24 */ /* 0x000fe2000f8e0210 */
[----:B------:R-:W-:Y:S01]  /*05e0*/  SHF.R.S32.HI R35, RZ, 0x1f, R34 ;  /* 0x0000001fff237819 */ /* 0x000fe20000011422 */
[----:B---3--:R-:W-:Y:S01]  /*05f0*/  @P1 IMAD R16, R9, R20, RZ ;  /* 0x0000001409101224 */ /* 0x008fe200078e02ff */
[----:B------:R-:W-:Y:S01]  /*0600*/  IADD3 R50, P0, R12, R39, RZ ;  /* 0x000000270c327210 */ /* 0x000fe20007f1e0ff */
[----:B------:R-:W2:Y:S01]  /*0610*/  @P4 LDC.64 R26, c[0x0][0x270] ;  /* 0x00009c00ff1a4b82 */ /* 0x000ea20000000a00 */
[----:B------:R-:W-:Y:S01]  /*0620*/  ISETP.GE.AND.EX P5, PT, R41, UR15, PT, P5 ;  /* 0x0000000f29007c0c */ /* 0x000fe2000bfa6350 */
[----:B------:R-:W-:Y:S01]  /*0630*/  @P1 IMAD R33, R25, R21, R16 ;  /* 0x0000001519211224 */ /* 0x000fe200078e0210 */
[----:B------:R-:W-:-:S02]  /*0640*/  LEA.HI.X.SX32 R51, R39, R18, 0x1, P0 ;  /* 0x0000001227337211 */ /* 0x000fc400000f0eff */
[----:B------:R-:W-:Y:S02]  /*0650*/  ISETP.LT.U32.AND P5, PT, R2, 0x1c0, !P5 ;  /* 0x000001c00200780c */ /* 0x000fe40006fa1070 */
[----:B------:R-:W-:Y:S01]  /*0660*/  ISETP.GE.U32.AND P0, PT, R34, UR14, PT ;  /* 0x0000000e22007c0c */ /* 0x000fe2000bf06070 */
[----:B------:R-:W3:Y:S01]  /*0670*/  @P1 LDC.64 R18, c[0x0][0x220] ;  /* 0x00008800ff121b82 */ /* 0x000ee20000000a00 */
[----:B------:R-:W-:Y:S01]  /*0680*/  IMAD.WIDE.U32 R50, R23, UR12, R50 ;  /* 0x0000000c17327c25 */ /* 0x000fe2000f8e0032 */
[----:B------:R-:W-:Y:S02]  /*0690*/  IADD3 R47, R37, 0x30, RZ ;  /* 0x00000030252f7810 */ /* 0x000fe40007ffe0ff */
[----:B------:R-:W-:Y:S02]  /*06a0*/  ISETP.GE.AND.EX P0, PT, R35, UR15, PT, P0 ;  /* 0x0000000f23007c0c */ /* 0x000fe4000bf06300 */
[----:B------:R-:W-:Y:S02]  /*06b0*/  IADD3 R53, R51, R53, RZ ;  /* 0x0000003533357210 */ /* 0x000fe40007ffe0ff */
[----:B------:R-:W4:Y:S01]  /*06c0*/  @P2 LDC.64 R22, c[0x0][0x220] ;  /* 0x00008800ff162b82 */ /* 0x000f220000000a00 */
[----:B------:R-:W-:-:S02]  /*06d0*/  @P1 MOV R52, R50 ;  /* 0x0000003200341202 */ /* 0x000fc40000000f00 */
[----:B------:R-:W-:Y:S02]  /*06e0*/  @P2 MOV R32, R50 ;  /* 0x0000003200202202 */ /* 0x000fe40000000f00 */
[----:B------:R-:W-:Y:S01]  /*06f0*/  ISETP.LT.U32.AND P0, PT, R2, 0x1c0, !P0 ;  /* 0x000001c00200780c */ /* 0x000fe20004701070 */
[----:B------:R-:W-:Y:S02]  /*0700*/  @P1 IMAD.WIDE.U32 R20, R25, R20, R52 ;  /* 0x0000001419141225 */ /* 0x000fe400078e0034 */
[----:B------:R-:W5:Y:S02]  /*0710*/  @P3 LDC.64 R16, c[0x0][0x220] ;  /* 0x00008800ff103b82 */ /* 0x000f640000000a00 */
[----:B--2---:R-:W-:Y:S01]  /*0720*/  @P4 IMAD R40, R15, R26, RZ ;  /* 0x0000001a0f284224 */ /* 0x004fe200078e02ff */
[----:B------:R-:W-:Y:S02]  /*0730*/  @P1 IADD3 R21, R21, R33, RZ ;  /* 0x0000002115151210 */ /* 0x000fe40007ffe0ff */
[----:B------:R-:W-:-:S03]  /*0740*/  @P2 MOV R33, R53 ;  /* 0x0000003500212202 */ /* 0x000fc60000000f00 */
[----:B------:R-:W2:Y:S01]  /*0750*/  @P5 LDC.64 R24, c[0x0][0x270] ;  /* 0x00009c00ff185b82 */ /* 0x000ea20000000a00 */
[----:B---3--:R-:W-:Y:S01]  /*0760*/  @P1 LEA R18, P6, R20, R18, 0x1 ;  /* 0x0000001214121211 */ /* 0x008fe200078c08ff */
[----:B------:R-:W-:Y:S01]  /*0770*/  @P2 IMAD.WIDE.U32 R30, R4, R30, R32 ;  /* 0x0000001e041e2225 */ /* 0x000fe200078e0020 */
[----:B------:R-:W-:Y:S02]  /*0780*/  @P3 MOV R33, R53 ;  /* 0x0000003500213202 */ /* 0x000fe40000000f00 */
[----:B------:R-:W-:Y:S01]  /*0790*/  @P1 LEA.HI.X R19, R20, R19, R21, 0x1, P6 ;  /* 0x0000001314131211 */ /* 0x000fe200030f0c15 */
[----:B-1----:R-:W-:Y:S01]  /*07a0*/  @P3 IMAD R32, R13, R28, RZ ;  /* 0x0000001c0d203224 */ /* 0x002fe200078e02ff */
[----:B------:R-:W-:Y:S01]  /*07b0*/  @P2 IADD3 R31, R31, R43, RZ ;  /* 0x0000002b1f1f2210 */ /* 0x000fe20007ffe0ff */
[----:B------:R-:W1:Y:S01]  /*07c0*/  @P4 LDC.64 R20, c[0x0][0x220] ;  /* 0x00008800ff144b82 */ /* 0x000e620000000a00 */
[----:B----4-:R-:W-:Y:S01]  /*07d0*/  @P2 LEA R22, P6, R30, R22, 0x1 ;  /* 0x000000161e162211 */ /* 0x010fe200078c08ff */
[----:B------:R-:W-:Y:S01]  /*07e0*/  @P3 IMAD R43, R6, R29, R32 ;  /* 0x0000001d062b3224 */ /* 0x000fe200078e0220 */
[----:B------:R-:W-:-:S02]  /*07f0*/  @P3 MOV R32, R50 ;  /* 0x0000003200203202 */ /* 0x000fc40000000f00 */
[----:B------:R-:W-:-:S03]  /*0800*/  @P2 LEA.HI.X R23, R30, R23, R31, 0x1, P6 ;  /* 0x000000171e172211 */ /* 0x000fc600030f0c1f */
[----:B------:R-:W-:Y:S01]  /*0810*/  @P3 IMAD.WIDE.U32 R32, R6, R28, R32 ;  /* 0x0000001c06203225 */ /* 0x000fe200078e0020 */
[----:B------:R-:W3:Y:S04]  /*0820*/  @P5 LDC.64 R30, c[0x0][0x220] ;  /* 0x00008800ff1e5b82 */ /* 0x000ee80000000a00 */
[----:B------:R-:W-:Y:S01]  /*0830*/  @P3 IADD3 R33, R33, R43, RZ ;  /* 0x0000002b21213210 */ /* 0x000fe20007ffe0ff */
[----:B------:R-:W-:Y:S01]  /*0840*/  @P4 IMAD R43, R7, R27, R40 ;  /* 0x0000001b072b4224 */ /* 0x000fe200078e0228 */
[----:B-----5:R-:W-:Y:S01]  /*0850*/  @P3 LEA R16, P6, R32, R16, 0x1 ;  /* 0x0000001020103211 */ /* 0x020fe200078c08ff */
[----:B--2---:R-:W-:Y:S01]  /*0860*/  @P5 IMAD R41, R41, R24, RZ ;  /* 0x0000001829295224 */ /* 0x004fe200078e02ff */
[----:B------:R-:W2:Y:S01]  /*0870*/  @P0 LDC.64 R28, c[0x0][0x270] ;  /* 0x00009c00ff1c0b82 */ /* 0x000ea20000000a00 */
[----:B------:R-:W-:-:S02]  /*0880*/  @P5 MOV R40, R50 ;  /* 0x0000003200285202 */ /* 0x000fc40000000f00 */
[----:B------:R-:W-:Y:S01]  /*0890*/  @P3 LEA.HI.X R17, R32, R17, R33, 0x1, P6 ;  /* 0x0000001120113211 */ /* 0x000fe200030f0c21 */
[C---:B------:R-:W-:Y:S01]  /*08a0*/  @P5 IMAD R45, R38.reuse, R25, R41 ;  /* 0x00000019262d5224 */ /* 0x040fe200078e0229 */
[----:B------:R-:W-:Y:S02]  /*08b0*/  @P4 MOV R32, R50 ;  /* 0x0000003200204202 */ /* 0x000fe40000000f00 */
[-C--:B------:R-:W-:Y:S02]  /*08c0*/  @P4 MOV R33, R53.reuse ;  /* 0x0000003500214202 */ /* 0x080fe40000000f00 */
[----:B------:R-:W-:Y:S01]  /*08d0*/  @P5 MOV R41, R53 ;  /* 0x0000003500295202 */ /* 0x000fe20000000f00 */
[----:B------:R-:W-:Y:S02]  /*08e0*/  @P4 IMAD.WIDE.U32 R32, R7, R26, R32 ;  /* 0x0000001a07204225 */ /* 0x000fe400078e0020 */
[----:B------:R-:W4:Y:S02]  /*08f0*/  @P0 LDC.64 R26, c[0x0][0x220] ;  /* 0x00008800ff1a0b82 */ /* 0x000f240000000a00 */
[----:B------:R-:W-:Y:S01]  /*0900*/  @P5 IMAD.WIDE.U32 R24, R38, R24, R40 ;  /* 0x0000001826185225 */ /* 0x000fe200078e0028 */
[----:B------:R-:W-:-:S02]  /*0910*/  @P4 IADD3 R33, R33, R43, RZ ;  /* 0x0000002b21214210 */ /* 0x000fc40007ffe0ff */
[C---:B-1----:R-:W-:Y:S02]  /*0920*/  @P4 LEA R20, P6, R32.reuse, R20, 0x1 ;  /* 0x0000001420144211 */ /* 0x042fe400078c08ff */
[----:B------:R-:W-:Y:S02]  /*0930*/  @P5 IADD3 R25, R25, R45, RZ ;  /* 0x0000002d19195210 */ /* 0x000fe40007ffe0ff */
[----:B------:R-:W-:Y:S01]  /*0940*/  @P4 LEA.HI.X R21, R32, R21, R33, 0x1, P6 ;  /* 0x0000001520154211 */ /* 0x000fe200030f0c21 */
[----:B--2---:R-:W-:Y:S01]  /*0950*/  @P0 IMAD R35, R35, R28, RZ ;  /* 0x0000001c23230224 */ /* 0x004fe200078e02ff */
[----:B---3--:R-:W-:Y:S02]  /*0960*/  @P5 LEA R30, P6, R24, R30, 0x1 ;  /* 0x0000001e181e5211 */ /* 0x008fe400078c08ff */
[----:B------:R-:W-:Y:S01]  /*0970*/  MOV R38, RZ ;  /* 0x000000ff00267202 */ /* 0x000fe20000000f00 */
[----:B------:R-:W-:Y:S01]  /*0980*/  @P0 IMAD R33, R34, R29, R35 ;  /* 0x0000001d22210224 */ /* 0x000fe200078e0223 */
[----:B------:R-:W-:-:S02]  /*0990*/  @P5 LEA.HI.X R31, R24, R31, R25, 0x1, P6 ;  /* 0x0000001f181f5211 */ /* 0x000fc400030f0c19 */
[----:B------:R-:W-:Y:S02]  /*09a0*/  @P0 MOV R24, R50 ;  /* 0x0000003200180202 */ /* 0x000fe40000000f00 */
[----:B------:R-:W-:Y:S01]  /*09b0*/  @P0 MOV R25, R53 ;  /* 0x0000003500190202 */ /* 0x000fe20000000f00 */
[----:B------:R1:W2:Y:S02]  /*09c0*/  @P5 LDG.E R38, desc[UR8][R30.64] ;  /* 0x000000081e265981 */ /* 0x0002a4000c1e1900 */
[----:B------:R-:W-:Y:S01]  /*09d0*/  @P0 IMAD.WIDE.U32 R28, R34, R28, R24 ;  /* 0x0000001c221c0225 */ /* 0x000fe200078e0018 */
[----:B------:R-:W-:Y:S02]  /*09e0*/  ISETP.GE.U32.AND P6, PT, R47, UR14, PT ;  /* 0x0000000e2f007c0c */ /* 0x000fe4000bfc6070 */
[----:B------:R-:W-:Y:S02]  /*09f0*/  SHF.R.S32.HI R35, RZ, 0x1f, R47 ;  /* 0x0000001fff237819 */ /* 0x000fe4000001142f */
[----:B------:R-:W-:-:S02]  /*0a00*/  @P0 IADD3 R25, R29, R33, RZ ;  /* 0x000000211d190210 */ /* 0x000fc40007ffe0ff */
[C---:B----4-:R-:W-:Y:S02]  /*0a10*/  @P0 LEA R24, P5, R28.reuse, R26, 0x1 ;  /* 0x0000001a1c180211 */ /* 0x050fe400078a08ff */
[----:B------:R-:W-:Y:S02]  /*0a20*/  ISETP.GE.AND.EX P6, PT, R35, UR15, PT, P6 ;  /* 0x0000000f23007c0c */ /* 0x000fe4000bfc6360 */
[----:B------:R-:W-:Y:S02]  /*0a30*/  @P0 LEA.HI.X R25, R28, R27, R25, 0x1, P5 ;  /* 0x0000001b1c190211 */ /* 0x000fe400028f0c19 */
[----:B------:R-:W-:Y:S02]  /*0a40*/  SHF.R.S32.HI R41, RZ, 0x1f, R36 ;  /* 0x0000001fff297819 */ /* 0x000fe40000011424 */
[----:B------:R-:W-:Y:S02]  /*0a50*/  ISETP.GE.U32.AND P5, PT, R36, UR14, PT ;  /* 0x0000000e24007c0c */ /* 0x000fe4000bfa6070 */
[----:B------:R-:W-:-:S02]  /*0a60*/  ISETP.LT.U32.AND P6, PT, R2, 0x1c0, !P6 ;  /* 0x000001c00200780c */ /* 0x000fc400077c1070 */
[----:B------:R-:W-:-:S04]  /*0a70*/  ISETP.GE.AND.EX P5, PT, R41, UR15, PT, P5 ;  /* 0x0000000f29007c0c */ /* 0x000fc8000bfa6350 */
[----:B------:R-:W-:Y:S02]  /*0a80*/  ISETP.GT.U32.OR P5, PT, R2, 0x1bf, P5 ;  /* 0x000001bf0200780c */ /* 0x000fe40002fa4470 */
[----:B------:R-:W-:Y:S02]  /*0a90*/  MOV R40, RZ ;  /* 0x000000ff00287202 */ /* 0x000fe40000000f00 */
[----:B------:R-:W-:-:S03]  /*0aa0*/  CS2R R42, SRZ ;  /* 0x00000000002a7805 */ /* 0x000fc6000001ff00 */
[----:B------:R-:W3:Y:S01]  /*0ab0*/  @P6 LDC.64 R26, c[0x0][0x270] ;  /* 0x00009c00ff1a6b82 */ /* 0x000ee20000000a00 */
[----:B------:R-:W4:Y:S04]  /*0ac0*/  @P2 LDG.E R40, desc[UR8][R22.64] ;  /* 0x0000000816282981 */ /* 0x000f28000c1e1900 */
[----:B------:R-:W5:Y:S03]  /*0ad0*/  @P1 LDG.E R42, desc[UR8][R18.64] ;  /* 0x00000008122a1981 */ /* 0x000f66000c1e1900 */
[----:B------:R-:W0:Y:S01]  /*0ae0*/  @!P5 LDC.64 R28, c[0x0][0x270] ;  /* 0x00009c00ff1cdb82 */ /* 0x000e220000000a00 */
[----:B------:R3:W2:Y:S07]  /*0af0*/  @P3 LDG.E R43, desc[UR8][R16.64] ;  /* 0x00000008102b3981 */ /* 0x0006ae000c1e1900 */
[----:B------:R-:W0:Y:S01]  /*0b00*/  @P6 LDC.64 R32, c[0x0][0x220] ;  /* 0x00008800ff206b82 */ /* 0x000e220000000a00 */
[----:B------:R-:W-:-:S07]  /*0b10*/  CS2R R44, SRZ ;  /* 0x00000000002c7805 */ /* 0x000fce000001ff00 */
[----:B-1----:R-:W1:Y:S01]  /*0b20*/  @!P5 LDC.64 R30, c[0x0][0x220] ;  /* 0x00008800ff1edb82 */ /* 0x002e620000000a00 */
[----:B------:R5:W2:Y:S01]  /*0b30*/  @P4 LDG.E R44, desc[UR8][R20.64] ;  /* 0x00000008142c4981 */ /* 0x000aa2000c1e1900 */
[----:B---3--:R-:W-:Y:S01]  /*0b40*/  @P6 IMAD R34, R35, R26, RZ ;  /* 0x0000001a23226224 */ /* 0x008fe200078e02ff */
[----:B------:R-:W-:Y:S02]  /*0b50*/  @P6 MOV R16, R50 ;  /* 0x0000003200106202 */ /* 0x000fe40000000f00 */
[----:B------:R-:W-:Y:S01]  /*0b60*/  @P6 MOV R17, R53 ;  /* 0x0000003500116202 */ /* 0x000fe20000000f00 */
[----:B------:R-:W-:Y:S01]  /*0b70*/  @P6 IMAD R23, R47, R27, R34 ;  /* 0x0000001b2f176224 */ /* 0x000fe200078e0222 */
[----:B------:R3:W3:Y:S01]  /*0b80*/  @P0 LDG.E R45, desc[UR8][R24.64] ;  /* 0x00000008182d0981 */ /* 0x0006e2000c1e1900 */
[----:B0-----:R-:W-:Y:S02]  /*0b90*/  @!P5 IMAD R18, R41, R28, RZ ;  /* 0x0000001c2912d224 */ /* 0x001fe400078e02ff */
[----:B------:R-:W-:Y:S01]  /*0ba0*/  @P6 IMAD.WIDE.U32 R26, R47, R26, R16 ;  /* 0x0000001a2f1a6225 */ /* 0x000fe200078e0010 */
[----:B------:R-:W-:-:S02]  /*0bb0*/  @!P5 MOV R16, R50 ;  /* 0x000000320010d202 */ /* 0x000fc40000000f00 */
[----:B------:R-:W-:Y:S01]  /*0bc0*/  @!P5 MOV R17, R53 ;  /* 0x000000350011d202 */ /* 0x000fe20000000f00 */
[----:B------:R-:W-:Y:S01]  /*0bd0*/  @!P5 IMAD R19, R36, R29, R18 ;  /* 0x0000001d2413d224 */ /* 0x000fe200078e0212 */
[----:B------:R-:W-:Y:S02]  /*0be0*/  @P6 IADD3 R18, R27, R23, RZ ;  /* 0x000000171b126210 */ /* 0x000fe40007ffe0ff */
[----:B------:R-:W-:Y:S01]  /*0bf0*/  @P6 LEA R32, P0, R26, R32, 0x1 ;  /* 0x000000201a206211 */ /* 0x000fe200078008ff */
[----:B------:R-:W-:Y:S01]  /*0c00*/  @!P5 IMAD.WIDE.U32 R28, R36, R28, R16 ;  /* 0x0000001c241cd225 */ /* 0x000fe200078e0010 */
[----:B------:R-:W-:Y:S02]  /*0c10*/  CS2R R46, SRZ ;  /* 0x00000000002e7805 */ /* 0x000fe4000001ff00 */
[----:B------:R-:W-:Y:S02]  /*0c20*/  @P6 LEA.HI.X R33, R26, R33, R18, 0x1, P0 ;  /* 0x000000211a216211 */ /* 0x000fe400000f0c12 */
[----:B------:R-:W-:-:S02]  /*0c30*/  @!P5 IADD3 R16, R29, R19, RZ ;  /* 0x000000131d10d210 */ /* 0x000fc40007ffe0ff */
[C---:B-1----:R-:W-:Y:S01]  /*0c40*/  @!P5 LEA R30, P0, R28.reuse, R30, 0x1 ;  /* 0x0000001e1c1ed211 */ /* 0x042fe200078008ff */
[----:B------:R-:W3:Y:S03]  /*0c50*/  @P6 LDG.E R46, desc[UR8][R32.64] ;  /* 0x00000008202e6981 */ /* 0x000ee6000c1e1900 */
[----:B------:R-:W-:-:S05]  /*0c60*/  @!P5 LEA.HI.X R31, R28, R31, R16, 0x1, P0 ;  /* 0x0000001f1c1fd211 */ /* 0x000fca00000f0c10 */
[----:B------:R-:W3:Y:S01]  /*0c70*/  @!P5 LDG.E R47, desc[UR8][R30.64] ;  /* 0x000000081e2fd981 */ /* 0x000ee2000c1e1900 */
[C---:B------:R-:W-:Y:S02]  /*0c80*/  ISETP.GT.AND P0, PT, R3.reuse, 0x1e, PT ;  /* 0x0000001e0300780c */ /* 0x040fe40003f04270 */
[----:B------:R-:W-:Y:S01]  /*0c90*/  ISETP.GT.AND P5, PT, R3, 0xf, PT ;  /* 0x0000000f0300780c */ /* 0x000fe20003fa4270 */
[----:B------:R-:W0:Y:S01]  /*0ca0*/  LDC R48, c[0x0][0xc] ;  /* 0x00000300ff307b82 */ /* 0x000e220000000800 */
[----:B------:R-:W-:Y:S01]  /*0cb0*/  BSSY B0, `(.L_x_3574) ;  /* 0x0000084000007945 */ /* 0x000fe20003800000 */
[----:B----4-:R-:W-:-:S04]  /*0cc0*/  PRMT R16, R40, 0x7632, R16 ;  /* 0x0000763228107816 */ /* 0x010fc80000000010 */
[----:B------:R-:W-:Y:S02]  /*0cd0*/  SHF.L.U32 R19, R16, 0x10, RZ ;  /* 0x0000001010137819 */ /* 0x000fe400000006ff */
[----:B-----5:R-:W-:Y:S02]  /*0ce0*/  PRMT R16, R42, 0x7632, R16 ;  /* 0x000076322a107816 */ /* 0x020fe40000000010 */
[----:B------:R-:W-:Y:S02]  /*0cf0*/  SHF.L.U32 R18, R40, 0x10, RZ ;  /* 0x0000001028127819 */ /* 0x000fe400000006ff */
[----:B------:R-:W-:Y:S01]  /*0d00*/  SHF.L.U32 R17, R16, 0x10, RZ ;  /* 0x0000001010117819 */ /* 0x000fe200000006ff */
[----:B------:R-:W-:Y:S01]  /*0d10*/  FMUL.FTZ R21, R19, R19 ;  /* 0x0000001313157220 */ /* 0x000fe20000410000 */
[----:B------:R-:W-:Y:S01]  /*0d20*/  SHF.L.U32 R16, R42, 0x10, RZ ;  /* 0x000000102a107819 */ /* 0x000fe200000006ff */
[C---:B------:R-:W-:Y:S01]  /*0d30*/  FADD.FTZ R20, R18.reuse, R19 ;  /* 0x0000001312147221 */ /* 0x040fe20000010000 */
[----:B--2---:R-:W-:Y:S01]  /*0d40*/  PRMT R22, R43, 0x7632, R22 ;  /* 0x000076322b167816 */ /* 0x004fe20000000016 */
[----:B------:R-:W-:Y:S01]  /*0d50*/  FMUL.FTZ R19, R17, R17 ;  /* 0x0000001111137220 */ /* 0x000fe20000410000 */
[----:B------:R-:W-:Y:S01]  /*0d60*/  FFMA.FTZ R18, R18, R18, R21 ;  /* 0x0000001212127223 */ /* 0x000fe20000010015 */
[----:B------:R-:W-:Y:S01]  /*0d70*/  FADD.FTZ R17, R16, R17 ;  /* 0x0000001110117221 */ /* 0x000fe20000010000 */
[----:B------:R-:W-:Y:S01]  /*0d80*/  SHF.L.U32 R22, R22, 0x10, RZ ;  /* 0x0000001016167819 */ /* 0x000fe200000006ff */
[----:B------:R-:W-:Y:S01]  /*0d90*/  FFMA.FTZ R19, R16, R16, R19 ;  /* 0x0000001010137223 */ /* 0x000fe20000010013 */
[----:B------:R-:W-:Y:S01]  /*0da0*/  SHF.L.U32 R21, R43, 0x10, RZ ;  /* 0x000000102b157819 */ /* 0x000fe200000006ff */
[----:B------:R-:W-:-:S02]  /*0db0*/  FADD.FTZ R17, RZ, R17 ;  /* 0x00000011ff117221 */ /* 0x000fc40000010000 */
[----:B------:R-:W-:Y:S01]  /*0dc0*/  FADD.FTZ R19, RZ, R19 ;  /* 0x00000013ff137221 */ /* 0x000fe20000010000 */
[----:B------:R-:W-:Y:S01]  /*0dd0*/  PRMT R23, R44, 0x7632, R23 ;  /* 0x000076322c177816 */ /* 0x000fe20000000017 */
[----:B------:R-:W-:Y:S01]  /*0de0*/  FMUL.FTZ R16, R22, R22 ;  /* 0x0000001616107220 */ /* 0x000fe20000410000 */
[----:B------:R-:W-:Y:S01]  /*0df0*/  FADD.FTZ R22, R21, R22 ;  /* 0x0000001615167221 */ /* 0x000fe20000010000 */
[----:B------:R-:W-:Y:S01]  /*0e00*/  FADD.FTZ R18, R19, R18 ;  /* 0x0000001213127221 */ /* 0x000fe20000010000 */
[----:B------:R-:W-:Y:S01]  /*0e10*/  SHF.L.U32 R23, R23, 0x10, RZ ;  /* 0x0000001017177819 */ /* 0x000fe200000006ff */
[----:B------:R-:W-:Y:S01]  /*0e20*/  FFMA.FTZ R21, R21, R21, R16 ;  /* 0x0000001515157223 */ /* 0x000fe20000010010 */
[----:B------:R-:W-:Y:S01]  /*0e30*/  PRMT R19, R38, 0x7632, R19 ;  /* 0x0000763226137816 */ /* 0x000fe20000000013 */
[----:B------:R-:W-:Y:S01]  /*0e40*/  FADD.FTZ R17, R17, R20 ;  /* 0x0000001411117221 */ /* 0x000fe20000010000 */
[----:B------:R-:W-:Y:S01]  /*0e50*/  SHF.L.U32 R16, R44, 0x10, RZ ;  /* 0x000000102c107819 */ /* 0x000fe200000006ff */
[----:B---3--:R-:W-:Y:S01]  /*0e60*/  FMUL.FTZ R25, R23, R23 ;  /* 0x0000001717197220 */ /* 0x008fe20000410000 */
[----:B------:R-:W-:Y:S01]  /*0e70*/  SHF.L.U32 R19, R19, 0x10, RZ ;  /* 0x0000001013137819 */ /* 0x000fe200000006ff */
[--C-:B------:R-:W-:Y:S01]  /*0e80*/  FADD.FTZ R17, R17, R22.reuse ;  /* 0x0000001611117221 */ /* 0x100fe20000010000 */
[----:B------:R-:W-:Y:S01]  /*0e90*/  PRMT R22, R45, 0x7632, R22 ;  /* 0x000076322d167816 */ /* 0x000fe20000000016 */
[C---:B------:R-:W-:Y:S01]  /*0ea0*/  FADD.FTZ R20, R16.reuse, R23 ;  /* 0x0000001710147221 */ /* 0x040fe20000010000 */
[----:B------:R-:W-:Y:S01]  /*0eb0*/  FFMA.FTZ R25, R16, R16, R25 ;  /* 0x0000001010197223 */ /* 0x000fe20000010019 */
[----:B------:R-:W-:Y:S01]  /*0ec0*/  FADD.FTZ R18, R18, R21 ;  /* 0x0000001512127221 */ /* 0x000fe20000010000 */
[----:B------:R-:W-:Y:S01]  /*0ed0*/  SHF.L.U32 R16, R38, 0x10, RZ ;  /* 0x0000001026107819 */ /* 0x000fe200000006ff */
[----:B------:R-:W-:Y:S01]  /*0ee0*/  FMUL.FTZ R21, R19, R19 ;  /* 0x0000001313157220 */ /* 0x000fe20000410000 */
[----:B------:R-:W-:Y:S01]  /*0ef0*/  SHF.L.U32 R23, R22, 0x10, RZ ;  /* 0x0000001016177819 */ /* 0x000fe200000006ff */
[----:B------:R-:W-:Y:S01]  /*0f00*/  FADD.FTZ R17, R17, R20 ;  /* 0x0000001411117221 */ /* 0x000fe20000010000 */
[----:B------:R-:W-:Y:S01]  /*0f10*/  FADD.FTZ R18, R18, R25 ;  /* 0x0000001912127221 */ /* 0x000fe20000010000 */
[C---:B------:R-:W-:Y:S01]  /*0f20*/  FADD.FTZ R20, R16.reuse, R19 ;  /* 0x0000001310147221 */ /* 0x040fe20000010000 */
[----:B------:R-:W-:Y:S01]  /*0f30*/  FFMA.FTZ R21, R16, R16, R21 ;  /* 0x0000001010157223 */ /* 0x000fe20000010015 */
[----:B------:R-:W-:Y:S01]  /*0f40*/  SHF.L.U32 R16, R45, 0x10, RZ ;  /* 0x000000102d107819 */ /* 0x000fe200000006ff */
[----:B------:R-:W-:Y:S01]  /*0f50*/  FMUL.FTZ R19, R23, R23 ;  /* 0x0000001717137220 */ /* 0x000fe20000410000 */
[----:B------:R-:W-:Y:S01]  /*0f60*/  PRMT R22, R46, 0x7632, R22 ;  /* 0x000076322e167816 */ /* 0x000fe20000000016 */
[----:B------:R-:W-:Y:S01]  /*0f70*/  FADD.FTZ R18, R18, R21 ;  /* 0x0000001512127221 */ /* 0x000fe20000010000 */
[----:B------:R-:W-:Y:S01]  /*0f80*/  FADD.FTZ R17, R17, R20 ;  /* 0x0000001411117221 */ /* 0x000fe20000010000 */
[----:B------:R-:W-:Y:S01]  /*0f90*/  FFMA.FTZ R19, R16, R16, R19 ;  /* 0x0000001010137223 */ /* 0x000fe20000010013 */
[----:B------:R-:W-:Y:S01]  /*0fa0*/  SHF.L.U32 R21, R22, 0x10, RZ ;  /* 0x0000001016157819 */ /* 0x000fe200000006ff */
[----:B------:R-:W-:Y:S01]  /*0fb0*/  FADD.FTZ R20, R16, R23 ;  /* 0x0000001710147221 */ /* 0x000fe20000010000 */
[----:B------:R-:W-:-:S02]  /*0fc0*/  SHF.L.U32 R16, R46, 0x10, RZ ;  /* 0x000000102e107819 */ /* 0x000fc400000006ff */
[----:B------:R-:W-:Y:S01]  /*0fd0*/  PRMT R22, R47, 0x7632, R22 ;  /* 0x000076322f167816 */ /* 0x000fe20000000016 */
[----:B------:R-:W-:Y:S01]  /*0fe0*/  FMUL.FTZ R23, R21, R21 ;  /* 0x0000001515177220 */ /* 0x000fe20000410000 */
[----:B------:R-:W-:Y:S02]  /*0ff0*/  FADD.FTZ R18, R18, R19 ;  /* 0x0000001312127221 */ /* 0x000fe40000010000 */
[----:B------:R-:W-:Y:S01]  /*1000*/  SHF.L.U32 R19, R22, 0x10, RZ ;  /* 0x0000001016137819 */ /* 0x000fe200000006ff */
[----:B------:R-:W-:Y:S01]  /*1010*/  FADD.FTZ R17, R17, R20 ;  /* 0x0000001411117221 */ /* 0x000fe20000010000 */
[C---:B------:R-:W-:Y:S01]  /*1020*/  FADD.FTZ R20, R16.reuse, R21 ;  /* 0x0000001510147221 */ /* 0x040fe20000010000 */
[----:B------:R-:W-:Y:S01]  /*1030*/  FFMA.FTZ R23, R16, R16, R23 ;  /* 0x0000001010177223 */ /* 0x000fe20000010017 */
[----:B------:R-:W-:Y:S01]  /*1040*/  SHF.L.U32 R16, R47, 0x10, RZ ;  /* 0x000000102f107819 */ /* 0x000fe200000006ff */
[----:B------:R-:W-:Y:S01]  /*1050*/  FMUL.FTZ R21, R19, R19 ;  /* 0x0000001313157220 */ /* 0x000fe20000410000 */
[----:B------:R-:W-:Y:S01]  /*1060*/  FADD.FTZ R17, R17, R20 ;  /* 0x0000001411117221 */ /* 0x000fe20000010000 */
[----:B------:R-:W-:-:S02]  /*1070*/  FADD.FTZ R18, R18, R23 ;  /* 0x0000001712127221 */ /* 0x000fc40000010000 */
[C---:B------:R-:W-:Y:S01]  /*1080*/  FADD.FTZ R20, R16.reuse, R19 ;  /* 0x0000001310147221 */ /* 0x040fe20000010000 */
[----:B------:R-:W-:-:S03]  /*1090*/  FFMA.FTZ R21, R16, R16, R21 ;  /* 0x0000001010157223 */ /* 0x000fc60000010015 */
[----:B------:R-:W-:Y:S01]  /*10a0*/  FADD.FTZ R17, R17, R20 ;  /* 0x0000001411117221 */ /* 0x000fe20000010000 */
[----:B------:R-:W-:-:S04]  /*10b0*/  FADD.FTZ R18, R18, R21 ;  /* 0x0000001512127221 */ /* 0x000fc80000010000 */
[----:B------:R-:W1:Y:S04]  /*10c0*/  SHFL.DOWN PT, R16, R17, 0x1, 0x1f ;  /* 0x08201f0011107f89 */ /* 0x000e6800000e0000 */
[----:B------:R-:W2:Y:S01]  /*10d0*/  SHFL.DOWN PT, R19, R18, 0x1, 0x1f ;  /* 0x08201f0012137f89 */ /* 0x000ea200000e0000 */
        /* <DEDUP_REMOVED lines=19> */
[----:B------:R-:W-:Y:S02]  /*1210*/  ISETP.NE.AND P0, PT, R3, RZ, PT ;  /* 0x000000ff0300720c */ /* 0x000fe40003f05270 */
[----:B0-----:R-:W-:Y:S01]  /*1220*/  ISETP.GE.U32.AND P6, PT, R48, 0x2, PT ;  /* 0x000000023000780c */ /* 0x001fe20003fc6070 */
[----:B-1----:R-:W-:Y:S01]  /*1230*/  @!P5 FADD.FTZ R17, R17, R16 ;  /* 0x000000101111d221 */ /* 0x002fe20000010000 */
[----:B--2---:R-:W-:Y:S01]  /*1240*/  @!P5 FADD.FTZ R18, R18, R19 ;  /* 0x000000131212d221 */ /* 0x004fe20000010000 */
[----:B------:R-:W-:-:S03]  /*1250*/  ISETP.NE.AND P5, PT, R2, RZ, PT ;  /* 0x000000ff0200720c */ /* 0x000fc60003fa5270 */
[----:B------:R-:W-:Y:S02]  /*1260*/  MOV R34, R17 ;  /* 0x0000001100227202 */ /* 0x000fe40000000f00 */
[----:B------:R-:W-:-:S05]  /*1270*/  MOV R35, R18 ;  /* 0x0000001200237202 */ /* 0x000fca0000000f00 */
[----:B------:R0:W-:Y:S01]  /*1280*/  @!P0 STS.64 [R14+0x10], R34 ;  /* 0x000010220e008388 */ /* 0x0001e20000000a00 */
[----:B------:R-:W-:Y:S06]  /*1290*/  BAR.SYNC.DEFER_BLOCKING 0x0 ;  /* 0x0000000000007b1d */ /* 0x000fec0000010000 */
[----:B------:R-:W-:Y:S05]  /*12a0*/  @P5 BRA `(.L_x_3575) ;  /* 0x0000000000905947 */ /* 0x000fea0003800000 */
[----:B------:R-:W1:Y:S01]  /*12b0*/  S2UR UR6, SR_CgaCtaId ;  /* 0x00000000000679c3 */ /* 0x000e620000008800 */
[----:B------:R-:W-:Y:S02]  /*12c0*/  UMOV UR5, 0x400 ;  /* 0x0000040000057882 */ /* 0x000fe40000000000 */
[----:B-1----:R-:W-:-:S09]  /*12d0*/  ULEA UR5, UR6, UR5, 0x18 ;  /* 0x0000000506057291 */ /* 0x002fd2000f8ec03f */
[----:B------:R-:W1:Y:S04]  /*12e0*/  LDS.64 R24, [UR5+0x18] ;  /* 0x00001805ff187984 */ /* 0x000e680008000a00 */
[----:B------:R-:W2:Y:S04]  /*12f0*/  LDS.128 R28, [UR5+0x20] ;  /* 0x00002005ff1c7984 */ /* 0x000ea80008000c00 */
[----:B------:R-:W3:Y:S04]  /*1300*/  LDS.128 R16, [UR5+0x30] ;  /* 0x00003005ff107984 */ /* 0x000ee80008000c00 */
[----:B------:R-:W4:Y:S01]  /*1310*/  LDS.128 R20, [UR5+0x40] ;  /* 0x00004005ff147984 */ /* 0x000f220008000c00 */
[----:B-1----:R-:W-:Y:S01]  /*1320*/  FADD.FTZ R27, R34, R24 ;  /* 0x00000018221b7221 */ /* 0x002fe20000010000 */
[----:B------:R-:W-:-:S03]  /*1330*/  FADD.FTZ R24, R35, R25 ;  /* 0x0000001923187221 */ /* 0x000fc60000010000 */
[----:B--2---:R-:W-:Y:S01]  /*1340*/  FADD.FTZ R33, R27, R28 ;  /* 0x0000001c1b217221 */ /* 0x004fe20000010000 */
[----:B------:R-:W-:Y:S02]  /*1350*/  FADD.FTZ R28, R24, R29 ;  /* 0x0000001d181c7221 */ /* 0x000fe40000010000 */
[----:B------:R-:W1:Y:S01]  /*1360*/  LDS.128 R24, [UR5+0x50] ;  /* 0x00005005ff187984 */ /* 0x000e620008000c00 */
[----:B------:R-:W-:Y:S01]  /*1370*/  FADD.FTZ R33, R33, R30 ;  /* 0x0000001e21217221 */ /* 0x000fe20000010000 */
[----:B------:R-:W-:Y:S02]  /*1380*/  FADD.FTZ R32, R28, R31 ;  /* 0x0000001f1c207221 */ /* 0x000fe40000010000 */
[----:B------:R-:W2:Y:S01]  /*1390*/  LDS.128 R28, [UR5+0x60] ;  /* 0x00006005ff1c7984 */ /* 0x000ea20008000c00 */
[----:B---3--:R-:W-:Y:S01]  /*13a0*/  FADD.FTZ R33, R33, R16 ;  /* 0x0000001021217221 */ /* 0x008fe20000010000 */
[----:B------:R-:W-:-:S03]  /*13b0*/  FADD.FTZ R16, R32, R17 ;  /* 0x0000001120107221 */ /* 0x000fc60000010000 */
[----:B------:R-:W-:Y:S01]  /*13c0*/  FADD.FTZ R17, R33, R18 ;  /* 0x0000001221117221 */ /* 0x000fe20000010000 */
[----:B------:R-:W-:Y:S01]  /*13d0*/  FADD.FTZ R16, R16, R19 ;  /* 0x0000001310107221 */ /* 0x000fe20000010000 */
[----:B0-----:R-:W0:Y:S02]  /*13e0*/  LDS.128 R32, [UR5+0x70] ;  /* 0x00007005ff207984 */ /* 0x001e240008000c00 */
        /* <DEDUP_REMOVED lines=12> */
[----:B0-----:R-:W-:Y:S01]  /*14b0*/  FADD.FTZ R17, R17, R32 ;  /* 0x0000002011117221 */ /* 0x001fe20000010000 */
[----:B------:R-:W-:-:S03]  /*14c0*/  FADD.FTZ R16, R16, R33 ;  /* 0x0000002110107221 */ /* 0x000fc60000010000 */
[----:B------:R-:W-:Y:S01]  /*14d0*/  FADD.FTZ R34, R17, R34 ;  /* 0x0000002211227221 */ /* 0x000fe20000010000 */
[----:B------:R-:W-:-:S07]  /*14e0*/  FADD.FTZ R35, R16, R35 ;  /* 0x0000002310237221 */ /* 0x000fce0000010000 */
.L_x_3575:
[----:B------:R-:W-:Y:S05]  /*14f0*/  BSYNC B0 ;  /* 0x0000000000007941 */ /* 0x000fea0003800000 */
.L_x_3574:
[----:B------:R-:W-:Y:S02]  /*1500*/  PRMT R30, R40, 0x7632, R30 ;  /* 0x00007632281e7816 */ /* 0x000fe4000000001e */
[----:B------:R-:W-:Y:S02]  /*1510*/  PRMT R25, R43, 0x7632, R25 ;  /* 0x000076322b197816 */ /* 0x000fe40000000019 */
[----:B------:R-:W-:Y:S02]  /*1520*/  PRMT R24, R44, 0x7632, R24 ;  /* 0x000076322c187816 */ /* 0x000fe40000000018 */
[----:B------:R-:W-:Y:S02]  /*1530*/  PRMT R31, R42, 0x7632, R31 ;  /* 0x000076322a1f7816 */ /* 0x000fe4000000001f */
[----:B------:R-:W-:Y:S02]  /*1540*/  PRMT R16, R38, 0x7632, R16 ;  /* 0x0000763226107816 */ /* 0x000fe40000000010 */
[----:B------:R-:W-:-:S02]  /*1550*/  PRMT R17, R45, 0x7632, R17 ;  /* 0x000076322d117816 */ /* 0x000fc40000000011 */
[----:B------:R-:W-:Y:S02]  /*1560*/  PRMT R18, R46, 0x7632, R18 ;  /* 0x000076322e127816 */ /* 0x000fe40000000012 */
[----:B------:R-:W-:Y:S01]  /*1570*/  PRMT R19, R47, 0x7632, R19 ;  /* 0x000076322f137816 */ /* 0x000fe20000000013 */
[----:B------:R-:W-:Y:S06]  /*1580*/  @!P6 BRA `(.L_x_3576) ;  /* 0x000000100070e947 */ /* 0x000fec0003800000 */
[----:B------:R-:W1:Y:S01]  /*1590*/  LDC.64 R20, c[0x0][0x240] ;  /* 0x00009000ff147b82 */ /* 0x000e620000000a00 */
[----:B------:R-:W-:-:S05]  /*15a0*/  LOP3.LUT R22, R8, 0x1, RZ, 0xc0, !PT ;  /* 0x0000000108167812 */ /* 0x000fca00078ec0ff */
[----:B------:R-:W-:Y:S02]  /*15b0*/  IMAD R23, R22, R5, RZ ;  /* 0x0000000516177224 */ /* 0x000fe400078e02ff */
[----:B------:R-:W2:Y:S02]  /*15c0*/  LDC.64 R28, c[0x0][0x248] ;  /* 0x00009200ff1c7b82 */ /* 0x000ea40000000a00 */
[C---:B------:R-:W-:Y:S01]  /*15d0*/  IMAD R22, R23.reuse, R48, RZ ;  /* 0x0000003017167224 */ /* 0x040fe200078e02ff */
[----:B------:R-:W-:-:S04]  /*15e0*/  IADD3 R23, R23, R0, RZ ;  /* 0x0000000017177210 */ /* 0x000fc80007ffe0ff */
[----:B------:R-:W-:Y:S01]  /*15f0*/  SHF.L.U32 R27, R22, 0x1, RZ ;  /* 0x00000001161b7819 */ /* 0x000fe200000006ff */
[----:B-1----:R-:W-:-:S04]  /*1600*/  IMAD.WIDE.U32 R20, R23, 0x4, R20 ;  /* 0x0000000417147825 */ /* 0x002fc800078e0014 */
[----:B--2---:R-:W-:Y:S01]  /*1610*/  IMAD.WIDE R28, R27, 0x4, R28 ;  /* 0x000000041b1c7825 */ /* 0x004fe200078e021c */
[----:B------:R-:W-:Y:S06]  /*1620*/  @P5 BRA `(.L_x_3577) ;  /* 0x0000000000505947 */ /* 0x000fec0003800000 */
[----:B------:R-:W1:Y:S01]  /*1630*/  S2UR UR5, SR_CTAID.Y ;  /* 0x00000000000579c3 */ /* 0x000e620000002600 */
[----:B------:R-:W-:Y:S02]  /*1640*/  LOP3.LUT P0, RZ, R8, 0x2, RZ, 0xc0, !PT ;  /* 0x0000000208ff7812 */ /* 0x000fe4000780c0ff */
[----:B------:R-:W-:Y:S02]  /*1650*/  MOV R27, 0xffffffff ;  /* 0xffffffff001b7802 */ /* 0x000fe40000000f00 */
[----:B------:R-:W-:Y:S02]  /*1660*/  SEL R33, R48, RZ, !P0 ;  /* 0x000000ff30217207 */ /* 0x000fe40004000000 */
[----:B------:R-:W-:Y:S02]  /*1670*/  SEL R27, R27, 0x1, P0 ;  /* 0x000000011b1b7807 */ /* 0x000fe40000000000 */
[----:B------:R-:W-:Y:S02]  /*1680*/  ISETP.NE.AND P0, PT, R33, -0x1, PT ;  /* 0xffffffff2100780c */ /* 0x000fe40003f05270 */
[----:B-1----:R-:W-:-:S05]  /*1690*/  MOV R0, UR5 ;  /* 0x0000000500007c02 */ /* 0x002fca0008000f00 */
[----:B------:R-:W-:-:S04]  /*16a0*/  IMAD R23, R5, UR7, R0 ;  /* 0x0000000705177c24 */ /* 0x000fc8000f8e0200 */
[----:B------:R-:W-:-:S05]  /*16b0*/  IMAD.WIDE.U32 R22, R23, 0x8, R28 ;  /* 0x0000000817167825 */ /* 0x000fca00078e001c */
[----:B------:R1:W-:Y:S01]  /*16c0*/  STG.E.64 desc[UR8][R22.64], R34 ;  /* 0x0000002216007986 */ /* 0x0003e2000c101b08 */
[----:B------:R-:W-:Y:S06]  /*16d0*/  MEMBAR.ALL.GPU ;  /* 0x0000000000007992 */ /* 0x000fec000000a000 */
[----:B------:R-:W-:-:S00]  /*16e0*/  ERRBAR ;  /* 0x00000000000079ab */ /* 0x000fc00000000000 */
[----:B------:R-:W-:Y:S06]  /*16f0*/  CGAERRBAR ;  /* 0x00000000000075ab */ /* 0x000fec0000000000 */
[----:B------:R1:W-:Y:S01]  /*1700*/  REDG.E.ADD.S32.STRONG.GPU desc[UR8][R20.64], R27 ;  /* 0x0000001b1400798e */ /* 0x0003e2000c10e388 */
[----:B------:R-:W-:Y:S05]  /*1710*/  @!P0 BRA `(.L_x_3577) ;  /* 0x0000000000148947 */ /* 0x000fea0003800000 */
.L_x_3578:
[----:B-1----:R-:W2:Y:S04]  /*1720*/  LDG.E.STRONG.GPU R22, desc[UR8][R20.64] ;  /* 0x0000000814167981 */ /* 0x002ea8000c1ef900 */
[----:B--2---:R-:W-:Y:S01]  /*1730*/  CCTL.IVALL ;  /* 0x00000000ff00798f */ /* 0x004fe20002000000 */
[----:B------:R-:W-:Y:S05]  /*1740*/  YIELD ;  /* 0x0000000000007946 */ /* 0x000fea0003800000 */
[----:B------:R-:W-:-:S13]  /*1750*/  ISETP.NE.AND P0, PT, R22, R33, PT ;  /* 0x000000211600720c */ /* 0x000fda0003f05270 */
[----:B------:R-:W-:Y:S05]  /*1760*/  @P0 BRA `(.L_x_3578) ;  /* 0xfffffffc00ec0947 */ /* 0x000fea000383ffff */
.L_x_3577:
[----:B------:R-:W-:Y:S01]  /*1770*/  ISETP.NE.AND P0, PT, R48, RZ, PT ;  /* 0x000000ff3000720c */ /* 0x000fe20003f05270 */
[----:B------:R-:W-:Y:S05]  /*1780*/  WARPSYNC.ALL ;  /* 0x0000000000007948 */ /* 0x000fea0003800000 */
[----:B------:R-:W-:Y:S07]  /*1790*/  BAR.SYNC.DEFER_BLOCKING 0x0 ;  /* 0x0000000000007b1d */ /* 0x000fee0000010000 */
[----:B------:R-:W-:Y:S05]  /*17a0*/  @!P0 BRA `(.L_x_3576) ;  /* 0x0000000c00e88947 */ /* 0x000fea0003800000 */
[----:B-1----:R-:W-:Y:S01]  /*17b0*/  IADD3 R20, R48, -0x1, RZ ;  /* 0xffffffff30147810 */ /* 0x002fe20007ffe0ff */
        /* <DEDUP_REMOVED lines=12> */
.L_x_3582:
[----:B------:R-:W-:-:S13]  /*1880*/  ISETP.EQ.OR P6, PT, R27, UR7, P5 ;  /* 0x000000071b007c0c */ /* 0x000fda000afc2670 */
[----:B------:R-:W-:-:S04]  /*1890*/  @!P6 IMAD R23, R5, R27, R0 ;  /* 0x0000001b0517e224 */ /* 0x000fc800078e0200 */
[----:B------:R-:W-:-:S05]  /*18a0*/  @!P6 IMAD.WIDE.U32 R22, R23, 0x8, R28 ;  /* 0x000000081716e825 */ /* 0x000fca00078e001c */
[----:B------:R-:W0:Y:S01]  /*18b0*/  @!P6 LDG.E.64 R20, desc[UR8][R22.64] ;  /* 0x000000081614e981 */ /* 0x000e22000c1e1b00 */
[----:B------:R-:W-:Y:S01]  /*18c0*/  IADD3 R33, R27, 0x1, RZ ;  /* 0x000000011b217810 */ /* 0x000fe20007ffe0ff */
[----:B0-----:R-:W-:Y:S01]  /*18d0*/  @!P6 FADD.FTZ R34, R34, R20 ;  /* 0x000000142222e221 */ /* 0x001fe20000010000 */
        /* <DEDUP_REMOVED lines=109> */
.L_x_3581:
[----:B------:R-:W-:-:S13]  /*1fb0*/  ISETP.GT.AND P6, PT, R26, 0x4, PT ;  /* 0x000000041a00780c */ /* 0x000fda0003fc4270 */
[----:B------:R-:W-:Y:S05]  /*1fc0*/  @!P6 BRA `(.L_x_3583) ;  /* 0x0000000000ece947 */ /* 0x000fea0003800000 */
[C---:B------:R-:W-:Y:S02]  /*1fd0*/  ISETP.EQ.OR P0, PT, R27.reuse, UR7, P5 ;  /* 0x000000071b007c0c */ /* 0x040fe4000af02670 */
[----:B------:R-:W-:-:S04]  /*1fe0*/  IADD3 R23, R27, 0x1, RZ ;  /* 0x000000011b177810 */ /* 0x000fc80007ffe0ff */
[----:B------:R-:W-:-:S07]  /*1ff0*/  ISETP.EQ.OR P6, PT, R23, UR7, P5 ;  /* 0x0000000717007c0c */ /* 0x000fce000afc2670 */
[----:B------:R-:W-:-:S04]  /*2000*/  @!P0 IMAD R21, R27, R5, R0 ;  /* 0x000000051b158224 */ /* 0x000fc800078e0200 */
[----:B------:R-:W-:-:S04]  /*2010*/  @!P0 IMAD.WIDE.U32 R20, R21, 0x8, R28 ;  /* 0x0000000815148825 */ /* 0x000fc800078e001c */
[----:B------:R-:W-:Y:S02]  /*2020*/  @!P6 IMAD R23, R5, R23, R0 ;  /* 0x000000170517e224 */ /* 0x000fe400078e0200 */
[----:B------:R-:W0:Y:S02]  /*2030*/  @!P0 LDG.E.64 R20, desc[UR8][R20.64] ;  /* 0x0000000814148981 */ /* 0x000e24000c1e1b00 */
[----:B------:R-:W-:-:S06]  /*2040*/  @!P6 IMAD.WIDE.U32 R22, R23, 0x8, R28 ;  /* 0x000000081716e825 */ /* 0x000fcc00078e001c */
[----:B------:R-:W2:Y:S01]  /*2050*/  @!P6 LDG.E.64 R22, desc[UR8][R22.64] ;  /* 0x000000081616e981 */ /* 0x000ea2000c1e1b00 */
[C---:B------:R-:W-:Y:S02]  /*2060*/  IADD3 R32, R27.reuse, 0x2, RZ ;  /* 0x000000021b207810 */ /* 0x040fe40007ffe0ff */
[----:B------:R-:W-:Y:S01]  /*2070*/  IADD3 R33, R27, 0x3, RZ ;  /* 0x000000031b217810 */ /* 0x000fe20007ffe0ff */
[----:B0-----:R-:W-:Y:S01]  /*2080*/  @!P0 FADD.FTZ R34, R34, R20 ;  /* 0x0000001422228221 */ /* 0x001fe20000010000 */
[----:B------:R-:W-:Y:S02]  /*2090*/  @!P0 FADD.FTZ R35, R35, R21 ;  /* 0x0000001523238221 */ /* 0x000fe40000010000 */
[----:B------:R-:W-:Y:S01]  /*20a0*/  ISETP.EQ.OR P0, PT, R33, UR7, P5 ;  /* 0x0000000721007c0c */ /* 0x000fe2000af02670 */
[----:B--2---:R-:W-:Y:S01]  /*20b0*/  @!P6 FADD.FTZ R34, R34, R22 ;  /* 0x000000162222e221 */ /* 0x004fe20000010000 */
[----:B------:R-:W-:Y:S01]  /*20c0*/  @!P6 FADD.FTZ R35, R35, R23 ;  /* 0x000000172323e221 */ /* 0x000fe20000010000 */
[----:B------:R-:W-:-:S10]  /*20d0*/  ISETP.EQ.OR P6, PT, R32, UR7, P5 ;  /* 0x0000000720007c0c */ /* 0x000fd4000afc2670 */
[----:B------:R-:W-:-:S03]  /*20e0*/  @!P0 IMAD R23, R5, R33, R0 ;  /* 0x0000002105178224 */ /* 0x000fc600078e0200 */
[----:B------:R-:W-:-:S04]  /*20f0*/  @!P6 IMAD R21, R5, R32, R0 ;  /* 0x000000200515e224 */ /* 0x000fc800078e0200 */
[----:B------:R-:W-:-:S04]  /*2100*/  @!P6 IMAD.WIDE.U32 R20, R21, 0x8, R28 ;  /* 0x000000081514e825 */ /* 0x000fc800078e001c */
[----:B------:R-:W-:Y:S02]  /*2110*/  @!P0 IMAD.WIDE.U32 R22, R23, 0x8, R28 ;  /* 0x0000000817168825 */ /* 0x000fe400078e001c */
[----:B------:R-:W2:Y:S04]  /*2120*/  @!P6 LDG.E.64 R20, desc[UR8][R20.64] ;  /* 0x000000081414e981 */ /* 0x000ea8000c1e1b00 */
[----:B------:R-:W3:Y:S01]  /*2130*/  @!P0 LDG.E.64 R22, desc[UR8][R22.64] ;  /* 0x0000000816168981 */ /* 0x000ee2000c1e1b00 */
[----:B------:R-:W-:-:S04]  /*2140*/  IADD3 R27, R27, 0x4, RZ ;  /* 0x000000041b1b7810 */ /* 0x000fc80007ffe0ff */
[----:B------:R-:W-:Y:S01]  /*2150*/  IADD3 R32, R27, 0x1, RZ ;  /* 0x000000011b207810 */ /* 0x000fe20007ffe0ff */
[----:B--2---:R-:W-:Y:S01]  /*2160*/  @!P6 FADD.FTZ R34, R34, R20 ;  /* 0x000000142222e221 */ /* 0x004fe20000010000 */
[----:B------:R-:W-:Y:S01]  /*2170*/  @!P6 FADD.FTZ R35, R35, R21 ;  /* 0x000000152323e221 */ /* 0x000fe20000010000 */
[----:B------:R-:W-:Y:S02]  /*2180*/  ISETP.EQ.OR P6, PT, R27, UR7, P5 ;  /* 0x000000071b007c0c */ /* 0x000fe4000afc2670 */
[----:B---3--:R-:W-:Y:S01]  /*2190*/  @!P0 FADD.FTZ R34, R34, R22 ;  /* 0x0000001622228221 */ /* 0x008fe20000010000 */
[----:B------:R-:W-:Y:S01]  /*21a0*/  @!P0 FADD.FTZ R35, R35, R23 ;  /* 0x0000001723238221 */ /* 0x000fe20000010000 */
[----:B------:R-:W-:-:S09]  /*21b0*/  ISETP.EQ.OR P0, PT, R32, UR7, P5 ;  /* 0x0000000720007c0c */ /* 0x000fd2000af02670 */
[----:B------:R-:W-:-:S04]  /*21c0*/  @!P6 IMAD R21, R5, R27, R0 ;  /* 0x0000001b0515e224 */ /* 0x000fc800078e0200 */
[----:B------:R-:W-:-:S04]  /*21d0*/  @!P6 IMAD.WIDE.U32 R20, R21, 0x8, R28 ;  /* 0x000000081514e825 */ /* 0x000fc800078e001c */
[----:B------:R-:W-:Y:S02]  /*21e0*/  @!P0 IMAD R23, R5, R32, R0 ;  /* 0x0000002005178224 */ /* 0x000fe400078e0200 */
[----:B------:R-:W2:Y:S02]  /*21f0*/  @!P6 LDG.E.64 R20, desc[UR8][R20.64] ;  /* 0x000000081414e981 */ /* 0x000ea4000c1e1b00 */
[----:B------:R-:W-:-:S06]  /*2200*/  @!P0 IMAD.WIDE.U32 R22, R23, 0x8, R28 ;  /* 0x0000000817168825 */ /* 0x000fcc00078e001c */
[----:B------:R-:W3:Y:S01]  /*2210*/  @!P0 LDG.E.64 R22, desc[UR8][R22.64] ;  /* 0x0000000816168981 */ /* 0x000ee2000c1e1b00 */
[C---:B------:R-:W-:Y:S02]  /*2220*/  IADD3 R32, R27.reuse, 0x2, RZ ;  /* 0x000000021b207810 */ /* 0x040fe40007ffe0ff */
[----:B------:R-:W-:Y:S01]  /*2230*/  IADD3 R33, R27, 0x3, RZ ;  /* 0x000000031b217810 */ /* 0x000fe20007ffe0ff */
[----:B--2---:R-:W-:Y:S01]  /*2240*/  @!P6 FADD.FTZ R34, R34, R20 ;  /* 0x000000142222e221 */ /* 0x004fe20000010000 */
[----:B------:R-:W-:Y:S02]  /*2250*/  @!P6 FADD.FTZ R35, R35, R21 ;  /* 0x000000152323e221 */ /* 0x000fe40000010000 */
[----:B------:R-:W-:Y:S01]  /*2260*/  ISETP.EQ.OR P6, PT, R33, UR7, P5 ;  /* 0x0000000721007c0c */ /* 0x000fe2000afc2670 */
[----:B---3--:R-:W-:Y:S01]  /*2270*/  @!P0 FADD.FTZ R34, R34, R22 ;  /* 0x0000001622228221 */ /* 0x008fe20000010000 */
        /* <DEDUP_REMOVED lines=8> */
[----:B------:R-:W-:Y:S02]  /*2300*/  IADD3 R26, R26, -0x4, RZ ;  /* 0xfffffffc1a1a7810 */ /* 0x000fe40007ffe0ff */
[----:B------:R-:W-:Y:S02]  /*2310*/  IADD3 R27, R27, 0x4, RZ ;  /* 0x000000041b1b7810 */ /* 0x000fe40007ffe0ff */
[----:B------:R-:W-:Y:S01]  /*2320*/  IADD3 R26, R26, -0x4, RZ ;  /* 0xfffffffc1a1a7810 */ /* 0x000fe20007ffe0ff */
[----:B--2---:R-:W-:Y:S01]  /*2330*/  @!P0 FADD.FTZ R34, R34, R20 ;  /* 0x0000001422228221 */ /* 0x004fe20000010000 */
[----:B------:R-:W-:Y:S01]  /*2340*/  @!P0 FADD.FTZ R35, R35, R21 ;  /* 0x0000001523238221 */ /* 0x000fe20000010000 */
[----:B------:R-:W-:-:S02]  /*2350*/  PLOP3.LUT P0, PT, PT, PT, PT, 0x8, 0x0 ;  /* 0x000000000000781c */ /* 0x000fc40003f0e170 */
[----:B---3--:R-:W-:Y:S01]  /*2360*/  @!P6 FADD.FTZ R34, R34, R22 ;  /* 0x000000162222e221 */ /* 0x008fe20000010000 */
[----:B------:R-:W-:-:S10]  /*2370*/  @!P6 FADD.FTZ R35, R35, R23 ;  /* 0x000000172323e221 */ /* 0x000fd40000010000 */
.L_x_3583:
[----:B------:R-:W-:-:S13]  /*2380*/  ISETP.NE.OR P0, PT, R26, RZ, P0 ;  /* 0x000000ff1a00720c */ /* 0x000fda0000705670 */
[----:B------:R-:W-:Y:S05]  /*2390*/  @!P0 BRA `(.L_x_3579) ;  /* 0x00000000007c8947 */ /* 0x000fea0003800000 */
.L_x_3580:
        /* <DEDUP_REMOVED lines=12> */
[----:B------:R-:W-:Y:S01]  /*2460*/  @!P0 FADD.FTZ R35, R35, R21 ;  /* 0x0000001523238221 */ /* 0x000fe20000010000 */
[----:B------:R-:W-:Y:S02]  /*2470*/  ISETP.EQ.OR P0, PT, R32, UR7, P5 ;  /* 0x0000000720007c0c */ /* 0x000fe4000af02670 */
[----:B--2---:R-:W-:Y:S01]  /*2480*/  @!P6 FADD.FTZ R34, R34, R22 ;  /* 0x000000162222e221 */ /* 0x004fe20000010000 */
        /* <DEDUP_REMOVED lines=8> */
[----:B------:R-:W-:Y:S02]  /*2510*/  IADD3 R26, R26, -0x4, RZ ;  /* 0xfffffffc1a1a7810 */ /* 0x000fe40007ffe0ff */
[----:B------:R-:W-:Y:S01]  /*2520*/  IADD3 R27, R27, 0x4, RZ ;  /* 0x000000041b1b7810 */ /* 0x000fe20007ffe0ff */
[----:B--2---:R-:W-:Y:S01]  /*2530*/  @!P0 FADD.FTZ R34, R34, R20 ;  /* 0x0000001422228221 */ /* 0x004fe20000010000 */
[----:B------:R-:W-:Y:S01]  /*2540*/  @!P0 FADD.FTZ R35, R35, R21 ;  /* 0x0000001523238221 */ /* 0x000fe20000010000 */
[----:B------:R-:W-:Y:S02]  /*2550*/  ISETP.NE.AND P0, PT, R26, RZ, PT ;  /* 0x000000ff1a00720c */ /* 0x000fe40003f05270 */
[----:B---3--:R-:W-:Y:S01]  /*2560*/  @!P6 FADD.FTZ R34, R34, R22 ;  /* 0x000000162222e221 */ /* 0x008fe20000010000 */
[----:B------:R-:W-:-:S10]  /*2570*/  @!P6 FADD.FTZ R35, R35, R23 ;  /* 0x000000172323e221 */ /* 0x000fd40000010000 */
[----:B------:R-:W-:Y:S05]  /*2580*/  @P0 BRA `(.L_x_3580) ;  /* 0xfffffffc00840947 */ /* 0x000fea000383ffff */
.L_x_3579:
        /* <DEDUP_REMOVED lines=8> */
[----:B------:R-:W0:Y:S02]  /*2610*/  LDG.E.64 R20, desc[UR8][R20.64] ;  /* 0x0000000814147981 */ /* 0x000e24000c1e1b00 */
[----:B0-----:R-:W-:Y:S01]  /*2620*/  FADD.FTZ R34, R34, R20 ;  /* 0x0000001422227221 */ /* 0x001fe20000010000 */
[----:B------:R-:W-:-:S07]  /*2630*/  FADD.FTZ R35, R35, R21 ;  /* 0x0000001523237221 */ /* 0x000fce0000010000 */
.L_x_3585:
[----:B------:R-:W-:Y:S05]  /*2640*/  BSYNC B0 ;  /* 0x0000000000007941 */ /* 0x000fea0003800000 */
.L_x_3584:
        /* <DEDUP_REMOVED lines=10> */
[----:B------:R-:W0:Y:S04]  /*26f0*/  @!P6 LDG.E.64 R20, desc[UR8][R20.64] ;  /* 0x000000081414e981 */ /* 0x000e28000c1e1b00 */
[----:B------:R-:W2:Y:S01]  /*2700*/  @!P0 LDG.E.64 R22, desc[UR8][R22.64] ;  /* 0x0000000816168981 */ /* 0x000ea2000c1e1b00 */
[----:B0-----:R-:W-:Y:S01]  /*2710*/  @!P6 FADD.FTZ R34, R34, R20 ;  /* 0x000000142222e221 */ /* 0x001fe20000010000 */
[----:B------:R-:W-:-:S03]  /*2720*/  @!P6 FADD.FTZ R35, R35, R21 ;  /* 0x000000152323e221 */ /* 0x000fc60000010000 */
[----:B--2---:R-:W-:Y:S01]  /*2730*/  @!P0 FADD.FTZ R34, R34, R22 ;  /* 0x0000001622228221 */ /* 0x004fe20000010000 */
[----:B------:R-:W-:-:S07]  /*2740*/  @!P0 FADD.FTZ R35, R35, R23 ;  /* 0x0000001723238221 */ /* 0x000fce0000010000 */
.L_x_3576:
[----:B------:R-:W-:Y:S01]  /*2750*/  ULDC.64 UR12, c[0x0][0x218] ;  /* 0x00008600000c7ab9 */ /* 0x000fe20000000a00 */
[----:B------:R-:W-:Y:S01]  /*2760*/  LOP3.LUT P0, RZ, R2, UR7, RZ, 0xfc, !PT ;  /* 0x0000000702ff7c12 */ /* 0x000fe2000f80fcff */
[----:B------:R-:W2:Y:S01]  /*2770*/  S2UR UR6, SR_CgaCtaId ;  /* 0x00000000000679c3 */ /* 0x000ea20000008800 */
[----:B------:R-:W-:Y:S01]  /*2780*/  ISETP.EQ.U32.AND P6, PT, RZ, UR12, PT ;  /* 0x0000000cff007c0c */ /* 0x000fe2000bfc2070 */
[----:B------:R-:W-:Y:S01]  /*2790*/  UMOV UR5, 0x400 ;  /* 0x0000040000057882 */ /* 0x000fe20000000000 */
[----:B------:R-:W-:Y:S02]  /*27a0*/  IADD3 R39, R12, R39, RZ ;  /* 0x000000270c277210 */ /* 0x000fe40007ffe0ff */
[----:B------:R-:W-:-:S03]  /*27b0*/  ISETP.EQ.OR.EX P0, PT, RZ, UR13, P0, P6 ;  /* 0x0000000dff007c0c */ /* 0x000fc60008702760 */
[----:B-1----:R-:W1:Y:S08]  /*27c0*/  LDC.64 R22, c[0x0][0x228] ;  /* 0x00008a00ff167b82 */ /* 0x002e700000000a00 */
[----:B------:R-:W3:Y:S08]  /*27d0*/  LDC.64 R20, c[0x0][0x230] ;  /* 0x00008c00ff147b82 */ /* 0x000ef00000000a00 */
[----:B------:R-:W4:Y:S01]  /*27e0*/  @!P0 LDC.64 R32, c[0x0][0x218] ;  /* 0x00008600ff208b82 */ /* 0x000f220000000a00 */
[----:B--2---:R-:W-:-:S03]  /*27f0*/  ULEA UR5, UR6, UR5, 0x18 ;  /* 0x0000000506057291 */ /* 0x004fc6000f8ec03f */
[----:B------:R-:W-:Y:S02]  /*2800*/  ULDC UR6, c[0x0][0x2a4] ;  /* 0x0000a90000067ab9 */ /* 0x000fe40000000800 */
[----:B------:R-:W-:Y:S01]  /*2810*/  @!P0 FMUL.FTZ R29, R35, UR6 ;  /* 0x00000006231d8c20 */ /* 0x000fe20008410000 */
[----:B------:R-:W-:Y:S01]  /*2820*/  @!P0 FMUL.FTZ R28, R34, UR6 ;  /* 0x00000006221c8c20 */ /* 0x000fe20008410000 */
[C---:B-1----:R-:W-:Y:S02]  /*2830*/  IMAD.WIDE R48, R39.reuse, 0x4, R22 ;  /* 0x0000000427307825 */ /* 0x042fe400078e0216 */
[----:B------:R-:W-:Y:S02]  /*2840*/  @!P5 STS.64 [UR5+0x88], R34 ;  /* 0x00008822ff00d988 */ /* 0x000fe40008000a05 */
[----:B---3--:R-:W-:-:S04]  /*2850*/  IMAD.WIDE R22, R39, 0x4, R20 ;  /* 0x0000000427167825 */ /* 0x008fc800078e0214 */
[----:B----4-:R-:W-:-:S05]  /*2860*/  @!P0 IMAD.WIDE R32, R10, 0x8, R32 ;  /* 0x000000080a208825 */ /* 0x010fca00078e0220 */
[----:B------:R1:W-:Y:S01]  /*2870*/  @!P0 STG.E.64 desc[UR8][R32.64], R28 ;  /* 0x0000001c20008986 */ /* 0x0003e2000c101b08 */
[----:B------:R-:W-:Y:S01]  /*2880*/  BAR.SYNC.DEFER_BLOCKING 0x0 ;  /* 0x0000000000007b1d */ /* 0x000fe20000010000 */
[----:B------:R-:W-:Y:S02]  /*2890*/  ISETP.NE.AND P6, PT, RZ, UR10, PT ;  /* 0x0000000aff007c0c */ /* 0x000fe4000bfc5270 */
[----:B------:R-:W-:-:S05]  /*28a0*/  SHF.L.U32 R42, R42, 0x10, RZ ;  /* 0x000000102a2a7819 */ /* 0x000fca00000006ff */
[----:B-1----:R-:W1:Y:S01]  /*28b0*/  LDC R33, c[0x0][0x294] ;  /* 0x0000a500ff217b82 */ /* 0x002e620000000800 */
[----:B------:R2:W3:Y:S04]  /*28c0*/  LDG.E.64 R20, desc[UR8][R48.64] ;  /* 0x0000000830147981 */ /* 0x0004e8000c1e1b00 */
[----:B------:R-:W3:Y:S01]  /*28d0*/  LDG.E.64 R22, desc[UR8][R22.64] ;  /* 0x0000000816167981 */ /* 0x000ee2000c1e1b00 */
[----:B------:R-:W-:Y:S01]  /*28e0*/  HFMA2.MMA R32, -RZ, RZ, 1.875, 0 ;  /* 0x3f800000ff207435 */ /* 0x000fe200000001ff */
[----:B------:R-:W-:Y:S02]  /*28f0*/  SHF.L.U32 R28, R31, 0x10, RZ ;  /* 0x000000101f1c7819 */ /* 0x000fe400000006ff */
[----:B------:R-:W4:Y:S01]  /*2900*/  LDS.64 R26, [UR5+0x88] ;  /* 0x00008805ff1a7984 */ /* 0x000f220008000a00 */
[----:B------:R-:W-:-:S02]  /*2910*/  SHF.L.U32 R30, R30, 0x10, RZ ;  /* 0x000000101e1e7819 */ /* 0x000fc400000006ff */
[----:B------:R-:W-:Y:S01]  /*2920*/  SHF.L.U32 R40, R40, 0x10, RZ ;  /* 0x0000001028287819 */ /* 0x000fe200000006ff */
[----:B----4-:R-:W-:-:S04]  /*2930*/  FMUL.FTZ R39, R26, UR6 ;  /* 0x000000061a277c20 */ /* 0x010fc80008410000 */
[C---:B------:R-:W-:Y:S01]  /*2940*/  FMUL.FTZ R26, R39.reuse, R39 ;  /* 0x00000027271a7220 */ /* 0x040fe20000410000 */
[C---:B------:R-:W-:Y:S01]  /*2950*/  FADD.FTZ R29, -R39.reuse, R28 ;  /* 0x0000001c271d7221 */ /* 0x040fe20000010100 */
[----:B--2---:R-:W-:Y:S01]  /*2960*/  FADD.FTZ R49, -R39, R30 ;  /* 0x0000001e27317221 */ /* 0x004fe20000010100 */
[----:B0-----:R-:W-:Y:S01]  /*2970*/  FADD.FTZ R35, R40, -R39 ;  /* 0x8000002728237221 */ /* 0x001fe20000010000 */
[----:B------:R-:W-:-:S05]  /*2980*/  FFMA.FTZ R26, R27, UR6, -R26 ;  /* 0x000000061b1a7c23 */ /* 0x000fca000801081a */
[----:B------:R-:W-:-:S13]  /*2990*/  FSETP.GTU.FTZ.AND P0, PT, R26, RZ, PT ;  /* 0x000000ff1a00720b */ /* 0x000fda0003f1c000 */
[----:B------:R-:W0:Y:S02]  /*29a0*/  @P0 LDC R27, c[0x0][0x238] ;  /* 0x00008e00ff1b0b82 */ /* 0x000e240000000800 */
[----:B0-----:R-:W-:Y:S01]  /*29b0*/  @P0 FADD.FTZ R26, R26, R27 ;  /* 0x0000001b1a1a0221 */ /* 0x001fe20000010000 */
[----:B------:R-:W-:-:S03]  /*29c0*/  FADD.FTZ R27, R42, -R39 ;  /* 0x800000272a1b7221 */ /* 0x000fc60000010000 */
[----:B------:R-:W0:Y:S02]  /*29d0*/  @P0 MUFU.RSQ R32, R26 ;  /* 0x0000001a00200308 */ /* 0x000e240000001400 */
[-C--:B0-----:R-:W-:Y:S01]  /*29e0*/  FMUL.FTZ R27, R27, R32.reuse ;  /* 0x000000201b1b7220 */ /* 0x081fe20000410000 */
[----:B------:R-:W-:-:S03]  /*29f0*/  FMUL.FTZ R28, R29, R32 ;  /* 0x000000201d1c7220 */ /* 0x000fc60000410000 */
[----:B---3--:R-:W-:Y:S01]  /*2a00*/  FFMA.FTZ R30, R20, R27, R22 ;  /* 0x0000001b141e7223 */ /* 0x008fe20000010016 */
[----:B------:R-:W-:Y:S01]  /*2a10*/  FFMA.FTZ R31, R21, R28, R23 ;  /* 0x0000001c151f7223 */ /* 0x000fe20000010017 */
[----:B-1----:R-:W-:Y:S06]  /*2a20*/  @!P6 BRA `(.L_x_3586) ;  /* 0x000000000028e947 */ /* 0x002fec0003800000 */
        /* <DEDUP_REMOVED lines=9> */
[----:B-1----:R-:W-:-:S07]  /*2ac0*/  FMUL.FTZ R31, R31, R34 ;  /* 0x000000221f1f7220 */ /* 0x002fce0000410000 */
.L_x_3586:
[----:B------:R-:W-:Y:S04]  /*2ad0*/  BSSY B0, `(.L_x_3587) ;  /* 0x000000e000007945 */ /* 0x000fe80003800000 */
[----:B------:R-:W-:Y:S05]  /*2ae0*/  @!P1 BRA `(.L_x_3588) ;  /* 0x0000000000309947 */ /* 0x000fea0003800000 */
[----:B------:R-:W-:Y:S01]  /*2af0*/  ULDC.64 UR12, c[0x0][0x270] ;  /* 0x00009c00000c7ab9 */ /* 0x000fe20000000a00 */
[----:B------:R-:W-:Y:S01]  /*2b00*/  MOV R26, R50 ;  /* 0x00000032001a7202 */ /* 0x000fe20000000f00 */
[----:B------:R-:W-:Y:S01]  /*2b10*/  IMAD R28, R9, UR12, RZ ;  /* 0x0000000c091c7c24 */ /* 0x000fe2000f8e02ff */
[----:B------:R-:W-:Y:S02]  /*2b20*/  MOV R27, R53 ;  /* 0x00000035001b7202 */ /* 0x000fe40000000f00 */
[----:B------:R-:W-:Y:S01]  /*2b30*/  F2FP.BF16.F32.PACK_AB R31, R31, R30 ;  /* 0x0000001e1f1f723e */ /* 0x000fe200000010ff */
[----:B------:R-:W-:-:S04]  /*2b40*/  IMAD.WIDE.U32 R26, R37, UR12, R26 ;  /* 0x0000000c251a7c25 */ /* 0x000fc8000f8e001a */
[----:B------:R-:W-:Y:S01]  /*2b50*/  IMAD R37, R37, UR13, R28 ;  /* 0x0000000d25257c24 */ /* 0x000fe2000f8e021c */
[----:B------:R-:W-:Y:S02]  /*2b60*/  ULDC.64 UR12, c[0x0][0x210] ;  /* 0x00008400000c7ab9 */ /* 0x000fe40000000a00 */
[----:B------:R-:W-:Y:S02]  /*2b70*/  LEA R28, P0, R26, UR12, 0x1 ;  /* 0x0000000c1a1c7c11 */ /* 0x000fe4000f8008ff */
[----:B------:R-:W-:-:S04]  /*2b80*/  IADD3 R37, R27, R37, RZ ;  /* 0x000000251b257210 */ /* 0x000fc80007ffe0ff */
[----:B------:R-:W-:-:S05]  /*2b90*/  LEA.HI.X R29, R26, UR13, R37, 0x1, P0 ;  /* 0x0000000d1a1d7c11 */ /* 0x000fca00080f0c25 */
[----:B------:R0:W-:Y:S02]  /*2ba0*/  STG.E desc[UR8][R28.64], R31 ;  /* 0x0000001f1c007986 */ /* 0x0001e4000c101908 */
.L_x_3588:
[----:B------:R-:W-:Y:S05]  /*2bb0*/  BSYNC B0 ;  /* 0x0000000000007941 */ /* 0x000fea0003800000 */
.L_x_3587:
[-C--:B------:R-:W-:Y:S01]  /*2bc0*/  FMUL.FTZ R35, R35, R32.reuse ;  /* 0x0000002023237220 */ /* 0x080fe20000410000 */
[----:B------:R-:W-:Y:S01]  /*2bd0*/  FMUL.FTZ R26, R49, R32 ;  /* 0x00000020311a7220 */ /* 0x000fe20000410000 */
[----:B------:R-:W-:Y:S02]  /*2be0*/  SHF.L.U32 R40, R43, 0x10, RZ ;  /* 0x000000102b287819 */ /* 0x000fe400000006ff */
[----:B------:R-:W-:Y:S01]  /*2bf0*/  SHF.L.U32 R34, R25, 0x10, RZ ;  /* 0x0000001019227819 */ /* 0x000fe200000006ff */
[----:B------:R-:W-:Y:S01]  /*2c00*/  FFMA.FTZ R35, R20, R35, R22 ;  /* 0x0000002314237223 */ /* 0x000fe20000010016 */
[----:B0-----:R-:W-:Y:S01]  /*2c10*/  SHF.R.U32.HI R31, RZ, 0x3, R2 ;  /* 0x00000003ff1f7819 */ /* 0x001fe20000011602 */
[----:B------:R-:W-:Y:S01]  /*2c20*/  FFMA.FTZ R30, R21, R26, R23 ;  /* 0x0000001a151e7223 */ /* 0x000fe20000010017 */
[----:B------:R-:W-:Y:S06]  /*2c30*/  @!P6 BRA `(.L_x_3589) ;  /* 0x000000000028e947 */ /* 0x000fec0003800000 */
        /* <DEDUP_REMOVED lines=10> */
.L_x_3589:
[----:B------:R-:W-:Y:S04]  /*2ce0*/  BSSY B0, `(.L_x_3590) ;  /* 0x000000e000007945 */ /* 0x000fe80003800000 */
[----:B------:R-:W-:Y:S05]  /*2cf0*/  @!P2 BRA `(.L_x_3591) ;  /* 0x000000000030a947 */ /* 0x000fea0003800000 */
[----:B------:R-:W-:Y:S01]  /*2d00*/  ULDC.64 UR12, c[0x0][0x270] ;  /* 0x00009c00000c7ab9 */ /* 0x000fe20000000a00 */
[----:B------:R-:W-:Y:S01]  /*2d10*/  MOV R26, R50 ;  /* 0x00000032001a7202 */ /* 0x000fe20000000f00 */
[----:B------:R-:W-:Y:S01]  /*2d20*/  IMAD R25, R11, UR12, RZ ;  /* 0x0000000c0b197c24 */ /* 0x000fe2000f8e02ff */
[----:B------:R-:W-:Y:S02]  /*2d30*/  MOV R27, R53 ;  /* 0x00000035001b7202 */ /* 0x000fe40000000f00 */
[----:B------:R-:W-:Y:S01]  /*2d40*/  F2FP.BF16.F32.PACK_AB R35, R30, R35 ;  /* 0x000000231e23723e */ /* 0x000fe200000010ff */
[C---:B------:R-:W-:Y:S02]  /*2d50*/  IMAD R25, R4.reuse, UR13, R25 ;  /* 0x0000000d04197c24 */ /* 0x040fe4000f8e0219 */
[----:B------:R-:W-:Y:S01]  /*2d60*/  IMAD.WIDE.U32 R26, R4, UR12, R26 ;  /* 0x0000000c041a7c25 */ /* 0x000fe2000f8e001a */
[----:B------:R-:W-:Y:S02]  /*2d70*/  ULDC.64 UR12, c[0x0][0x210] ;  /* 0x00008400000c7ab9 */ /* 0x000fe40000000a00 */
[----:B------:R-:W-:-:S02]  /*2d80*/  LEA R28, P0, R26, UR12, 0x1 ;  /* 0x0000000c1a1c7c11 */ /* 0x000fc4000f8008ff */
[----:B------:R-:W-:-:S04]  /*2d90*/  IADD3 R25, R27, R25, RZ ;  /* 0x000000191b197210 */ /* 0x000fc80007ffe0ff */
[----:B------:R-:W-:-:S05]  /*2da0*/  LEA.HI.X R29, R26, UR13, R25, 0x1, P0 ;  /* 0x0000000d1a1d7c11 */ /* 0x000fca00080f0c19 */
[----:B------:R0:W-:Y:S02]  /*2db0*/  STG.E desc[UR8][R28.64], R35 ;  /* 0x000000231c007986 */ /* 0x0001e4000c101908 */
.L_x_3591:
[----:B------:R-:W-:Y:S05]  /*2dc0*/  BSYNC B0 ;  /* 0x0000000000007941 */ /* 0x000fea0003800000 */
.L_x_3590:
[----:B------:R-:W-:-:S04]  /*2dd0*/  IMAD.WIDE.U32 R26, R31, 0x24924925, RZ ;  /* 0x249249251f1a7825 */ /* 0x000fc800078e00ff */
[----:B0-----:R-:W-:Y:S01]  /*2de0*/  FADD.FTZ R29, R40, -R39 ;  /* 0x80000027281d7221 */ /* 0x001fe20000010000 */
[----:B------:R-:W-:Y:S01]  /*2df0*/  FADD.FTZ R31, -R39, R34 ;  /* 0x00000022271f7221 */ /* 0x000fe20000010100 */
[----:B------:R-:W-:Y:S01]  /*2e00*/  SHF.L.U32 R44, R44, 0x10, RZ ;  /* 0x000000102c2c7819 */ /* 0x000fe200000006ff */
[----:B------:R-:W-:Y:S01]  /*2e10*/  IMAD R25, R33, UR7, R27 ;  /* 0x0000000721197c24 */ /* 0x000fe2000f8e021b */
[----:B------:R-:W-:Y:S01]  /*2e20*/  SHF.L.U32 R26, R24, 0x10, RZ ;  /* 0x00000010181a7819 */ /* 0x000fe200000006ff */
[-C--:B------:R-:W-:Y:S01]  /*2e30*/  FMUL.FTZ R29, R29, R32.reuse ;  /* 0x000000201d1d7220 */ /* 0x080fe20000410000 */
[----:B------:R-:W-:Y:S01]  /*2e40*/  FMUL.FTZ R24, R31, R32 ;  /* 0x000000201f187220 */ /* 0x000fe20000410000 */
[----:B------:R-:W-:Y:S02]  /*2e50*/  FADD.FTZ R33, R44, -R39 ;  /* 0x800000272c217221 */ /* 0x000fe40000010000 */
[----:B------:R-:W-:Y:S01]  /*2e60*/  FADD.FTZ R35, -R39, R26 ;  /* 0x0000001a27237221 */ /* 0x000fe20000010100 */
[----:B------:R-:W-:Y:S01]  /*2e70*/  FFMA.FTZ R30, R20, R29, R22 ;  /* 0x0000001d141e7223 */ /* 0x000fe20000010016 */
        /* <DEDUP_REMOVED lines=12> */
.L_x_3592:
        /* <DEDUP_REMOVED lines=14> */
.L_x_3594:
[----:B------:R-:W-:Y:S05]  /*3020*/  BSYNC B0 ;  /* 0x0000000000007941 */ /* 0x000fea0003800000 */
.L_x_3593:
[-C--:B------:R-:W-:Y:S01]  /*3030*/  FMUL.FTZ R33, R33, R32.reuse ;  /* 0x0000002021217220 */ /* 0x080fe20000410000 */
[----:B------:R-:W-:Y:S01]  /*3040*/  FMUL.FTZ R26, R35, R32 ;  /* 0x00000020231a7220 */ /* 0x000fe20000410000 */
[----:B------:R-:W-:Y:S02]  /*3050*/  SHF.L.U32 R38, R38, 0x10, RZ ;  /* 0x0000001026267819 */ /* 0x000fe400000006ff */
[----:B------:R-:W-:Y:S01]  /*3060*/  IADD3 R24, R25, 0x20, RZ ;  /* 0x0000002019187810 */ /* 0x000fe20007ffe0ff */
[----:B------:R-:W-:Y:S01]  /*3070*/  FFMA.FTZ R33, R20, R33, R22 ;  /* 0x0000002114217223 */ /* 0x000fe20000010016 */
[----:B------:R-:W-:Y:S01]  /*3080*/  FFMA.FTZ R30, R21, R26, R23 ;  /* 0x0000001a151e7223 */ /* 0x000fe20000010017 */
[----:B------:R-:W-:Y:S06]  /*3090*/  @!P6 BRA `(.L_x_3595) ;  /* 0x000000000028e947 */ /* 0x000fec0003800000 */
        /* <DEDUP_REMOVED lines=10> */
.L_x_3595:
[----:B------:R-:W-:Y:S04]  /*3140*/  BSSY B0, `(.L_x_3596) ;  /* 0x000000e000007945 */ /* 0x000fe80003800000 */
[----:B------:R-:W-:Y:S05]  /*3150*/  @!P4 BRA `(.L_x_3597) ;  /* 0x000000000030c947 */ /* 0x000fea0003800000 */
[----:B------:R-:W-:Y:S01]  /*3160*/  ULDC.64 UR12, c[0x0][0x270] ;  /* 0x00009c00000c7ab9 */ /* 0x000fe20000000a00 */
[----:B------:R-:W-:Y:S01]  /*3170*/  MOV R26, R50 ;  /* 0x00000032001a7202 */ /* 0x000fe20000000f00 */
[----:B0-----:R-:W-:Y:S01]  /*3180*/  IMAD R28, R15, UR12, RZ ;  /* 0x0000000c0f1c7c24 */ /* 0x001fe2000f8e02ff */
        /* <DEDUP_REMOVED lines=9> */
.L_x_3597:
[----:B------:R-:W-:Y:S05]  /*3220*/  BSYNC B0 ;  /* 0x0000000000007941 */ /* 0x000fea0003800000 */
.L_x_3596:
[----:B------:R-:W-:Y:S01]  /*3230*/  SHF.L.U32 R16, R16, 0x10, RZ ;  /* 0x0000001010107819 */ /* 0x000fe200000006ff */
[----:B------:R-:W-:Y:S01]  /*3240*/  ULDC.64 UR12, c[0x0][0x278] ;  /* 0x00009e00000c7ab9 */ /* 0x000fe20000000a00 */
[----:B01----:R-:W-:Y:S02]  /*3250*/  IADD3 R28, R25, 0x28, RZ ;  /* 0x00000028191c7810 */ /* 0x003fe40007ffe0ff */
[----:B------:R-:W-:Y:S01]  /*3260*/  SHF.L.U32 R26, R17, 0x10, RZ ;  /* 0x00000010111a7819 */ /* 0x000fe200000006ff */
[----:B------:R-:W-:Y:S01]  /*3270*/  FADD.FTZ R17, R38, -R39 ;  /* 0x8000002726117221 */ /* 0x000fe20000010000 */
[----:B------:R-:W-:Y:S01]  /*3280*/  ISETP.GE.U32.AND P5, PT, R24, UR12, PT ;  /* 0x0000000c18007c0c */ /* 0x000fe2000bfa6070 */
[----:B------:R-:W-:Y:S01]  /*3290*/  FADD.FTZ R27, -R39, R16 ;  /* 0x00000010271b7221 */ /* 0x000fe20000010100 */
[----:B------:R-:W-:Y:S01]  /*32a0*/  SHF.R.S32.HI R37, RZ, 0x1f, R24 ;  /* 0x0000001fff257819 */ /* 0x000fe20000011418 */
[-C--:B------:R-:W-:Y:S01]  /*32b0*/  FMUL.FTZ R17, R17, R32.reuse ;  /* 0x0000002011117220 */ /* 0x080fe20000410000 */
[----:B------:R-:W-:Y:S01]  /*32c0*/  ISETP.GE.U32.AND P0, PT, R28, UR12, PT ;  /* 0x0000000c1c007c0c */ /* 0x000fe2000bf06070 */
[----:B------:R-:W-:Y:S01]  /*32d0*/  FMUL.FTZ R16, R27, R32 ;  /* 0x000000201b107220 */ /* 0x000fe20000410000 */
[----:B------:R-:W-:Y:S01]  /*32e0*/  SHF.R.S32.HI R29, RZ, 0x1f, R28 ;  /* 0x0000001fff1d7819 */ /* 0x000fe2000001141c */
[----:B------:R-:W-:Y:S01]  /*32f0*/  FADD.FTZ R35, -R39, R26 ;  /* 0x0000001a27237221 */ /* 0x000fe20000010100 */
[----:B------:R-:W-:Y:S01]  /*3300*/  SHF.L.U32 R30, R45, 0x10, RZ ;  /* 0x000000102d1e7819 */ /* 0x000fe200000006ff */
[----:B------:R-:W-:Y:S01]  /*3310*/  FFMA.FTZ R31, R21, R16, R23 ;  /* 0x00000010151f7223 */ /* 0x000fe20000010017 */
[----:B------:R-:W-:-:S02]  /*3320*/  ISETP.GE.AND.EX P5, PT, R37, UR13, PT, P5 ;  /* 0x0000000d25007c0c */ /* 0x000fc4000bfa6350 */
[----:B------:R-:W-:Y:S01]  /*3330*/  ISETP.GE.AND.EX P0, PT, R29, UR13, PT, P0 ;  /* 0x0000000d1d007c0c */ /* 0x000fe2000bf06300 */
[----:B------:R-:W-:Y:S01]  /*3340*/  FADD.FTZ R33, R30, -R39 ;  /* 0x800000271e217221 */ /* 0x000fe20000010000 */
[----:B------:R-:W-:Y:S01]  /*3350*/  ISETP.LT.U32.AND P5, PT, R2, 0x1c0, !P5 ;  /* 0x000001c00200780c */ /* 0x000fe20006fa1070 */
[----:B------:R-:W-:Y:S01]  /*3360*/  FFMA.FTZ R30, R20, R17, R22 ;  /* 0x00000011141e7223 */ /* 0x000fe20000010016 */
[----:B------:R-:W-:Y:S01]  /*3370*/  ISETP.LT.U32.AND P0, PT, R2, 0x1c0, !P0 ;  /* 0x000001c00200780c */ /* 0x000fe20004701070 */
[----:B------:R-:W-:-:S12]  /*3380*/  @!P6 BRA `(.L_x_3598) ;  /* 0x000000000028e947 */ /* 0x000fd80003800000 */
        /* <DEDUP_REMOVED lines=10> */
.L_x_3598:
        /* <DEDUP_REMOVED lines=14> */
.L_x_3600:
[----:B------:R-:W-:Y:S05]  /*3510*/  BSYNC B0 ;  /* 0x0000000000007941 */ /* 0x000fea0003800000 */
.L_x_3599:
[-C--:B------:R-:W-:Y:S01]  /*3520*/  FMUL.FTZ R33, R33, R32.reuse ;  /* 0x0000002021217220 */ /* 0x080fe20000410000 */
[----:B------:R-:W-:Y:S01]  /*3530*/  FMUL.FTZ R24, R35, R32 ;  /* 0x0000002023187220 */ /* 0x000fe20000410000 */
[----:B------:R-:W-:Y:S02]  /*3540*/  SHF.L.U32 R46, R46, 0x10, RZ ;  /* 0x000000102e2e7819 */ /* 0x000fe400000006ff */
[----:B------:R-:W-:Y:S01]  /*3550*/  IADD3 R16, R25, 0x30, RZ ;  /* 0x0000003019107810 */ /* 0x000fe20007ffe0ff */
[----:B------:R-:W-:Y:S01]  /*3560*/  FFMA.FTZ R33, R20, R33, R22 ;  /* 0x0000002114217223 */ /* 0x000fe20000010016 */
[----:B------:R-:W-:Y:S01]  /*3570*/  FFMA.FTZ R24, R21, R24, R23 ;  /* 0x0000001815187223 */ /* 0x000fe20000010017 */
[----:B------:R-:W-:Y:S06]  /*3580*/  @!P6 BRA `(.L_x_3601) ;  /* 0x000000000028e947 */ /* 0x000fec0003800000 */
        /* <DEDUP_REMOVED lines=10> */
.L_x_3601:
[----:B------:R-:W-:Y:S04]  /*3630*/  BSSY B0, `(.L_x_3602) ;  /* 0x000000e000007945 */ /* 0x000fe80003800000 */
[----:B------:R-:W-:Y:S05]  /*3640*/  @!P0 BRA `(.L_x_3603) ;  /* 0x0000000000308947 */ /* 0x000fea0003800000 */
[----:B------:R-:W-:Y:S01]  /*3650*/  ULDC.64 UR14, c[0x0][0x270] ;  /* 0x00009c00000e7ab9 */ /* 0x000fe20000000a00 */
[----:B0-----:R-:W-:Y:S01]  /*3660*/  MOV R26, R50 ;  /* 0x00000032001a7202 */ /* 0x001fe20000000f00 */
        /* <DEDUP_REMOVED lines=10> */
.L_x_3603:
[----:B------:R-:W-:Y:S05]  /*3710*/  BSYNC B0 ;  /* 0x0000000000007941 */ /* 0x000fea0003800000 */
.L_x_3602:
[----:B------:R-:W-:Y:S01]  /*3720*/  SHF.L.U32 R18, R18, 0x10, RZ ;  /* 0x0000001012127819 */ /* 0x000fe200000006ff */
[--C-:B------:R-:W-:Y:S01]  /*3730*/  FADD.FTZ R17, R46, -R39.reuse ;  /* 0x800000272e117221 */ /* 0x100fe20000010000 */
[----:B0-----:R-:W-:Y:S02]  /*3740*/  SHF.L.U32 R26, R47, 0x10, RZ ;  /* 0x000000102f1a7819 */ /* 0x001fe400000006ff */
[----:B------:R-:W-:Y:S01]  /*3750*/  SHF.L.U32 R24, R19, 0x10, RZ ;  /* 0x0000001013187819 */ /* 0x000fe200000006ff */
[C---:B------:R-:W-:Y:S01]  /*3760*/  FADD.FTZ R19, -R39.reuse, R18 ;  /* 0x0000001227137221 */ /* 0x040fe20000010100 */
[----:B------:R-:W-:Y:S01]  /*3770*/  ISETP.GE.U32.AND P5, PT, R36, UR12, PT ;  /* 0x0000000c24007c0c */ /* 0x000fe2000bfa6070 */
[----:B------:R-:W-:Y:S01]  /*3780*/  FADD.FTZ R27, R26, -R39 ;  /* 0x800000271a1b7221 */ /* 0x000fe20000010000 */
[----:B------:R-:W-:Y:S01]  /*3790*/  ISETP.GE.U32.AND P0, PT, R16, UR12, PT ;  /* 0x0000000c10007c0c */ /* 0x000fe2000bf06070 */
[----:B------:R-:W-:Y:S01]  /*37a0*/  FADD.FTZ R39, -R39, R24 ;  /* 0x0000001827277221 */ /* 0x000fe20000010100 */
[----:B-1----:R-:W-:Y:S01]  /*37b0*/  SHF.R.S32.HI R28, RZ, 0x1f, R16 ;  /* 0x0000001fff1c7819 */ /* 0x002fe20000011410 */
[-C--:B------:R-:W-:Y:S01]  /*37c0*/  FMUL.FTZ R17, R17, R32.reuse ;  /* 0x0000002011117220 */ /* 0x080fe20000410000 */
[-C--:B------:R-:W-:Y:S01]  /*37d0*/  FMUL.FTZ R27, R27, R32.reuse ;  /* 0x000000201b1b7220 */ /* 0x080fe20000410000 */
[-C--:B------:R-:W-:Y:S01]  /*37e0*/  FMUL.FTZ R18, R39, R32.reuse ;  /* 0x0000002027127220 */ /* 0x080fe20000410000 */
[----:B------:R-:W-:Y:S01]  /*37f0*/  ISETP.GE.AND.EX P5, PT, R41, UR13, PT, P5 ;  /* 0x0000000d29007c0c */ /* 0x000fe2000bfa6350 */
[----:B------:R-:W-:Y:S01]  /*3800*/  FMUL.FTZ R32, R19, R32 ;  /* 0x0000002013207220 */ /* 0x000fe20000410000 */
[----:B------:R-:W-:Y:S01]  /*3810*/  ISETP.GE.AND.EX P0, PT, R28, UR13, PT, P0 ;  /* 0x0000000d1c007c0c */ /* 0x000fe2000bf06300 */
[C-C-:B------:R-:W-:Y:S01]  /*3820*/  FFMA.FTZ R26, R21.reuse, R18, R23.reuse ;  /* 0x00000012151a7223 */ /* 0x140fe20000010017 */
[----:B------:R-:W-:Y:S01]  /*3830*/  ISETP.GT.U32.OR P5, PT, R2, 0x1bf, P5 ;  /* 0x000001bf0200780c */ /* 0x000fe20002fa4470 */
[--C-:B------:R-:W-:Y:S01]  /*3840*/  FFMA.FTZ R24, R20, R17, R22.reuse ;  /* 0x0000001114187223 */ /* 0x100fe20000010016 */
[----:B------:R-:W-:Y:S01]  /*3850*/  ISETP.LT.U32.AND P0, PT, R2, 0x1c0, !P0 ;  /* 0x000001c00200780c */ /* 0x000fe20004701070 */
[----:B------:R-:W-:Y:S01]  /*3860*/  FFMA.FTZ R27, R20, R27, R22 ;  /* 0x0000001b141b7223 */ /* 0x000fe20000010016 */
[----:B------:R-:W-:Y:S01]  /*3870*/  FFMA.FTZ R21, R21, R32, R23 ;  /* 0x0000002015157223 */ /* 0x000fe20000010017 */
[----:B------:R-:W-:Y:S10]  /*3880*/  @!P6 BRA `(.L_x_3604) ;  /* 0x000000000028e947 */ /* 0x000ff40003800000 */
        /* <DEDUP_REMOVED lines=10> */
.L_x_3604:
        /* <DEDUP_REMOVED lines=14> */
.L_x_3606:
[----:B------:R-:W-:Y:S05]  /*3a10*/  BSYNC B0 ;  /* 0x0000000000007941 */ /* 0x000fea0003800000 */
.L_x_3605:
[----:B------:R-:W-:Y:S05]  /*3a20*/  @!P6 BRA `(.L_x_3607) ;  /* 0x000000000028e947 */ /* 0x000fea0003800000 */
        /* <DEDUP_REMOVED lines=10> */
.L_x_3607:
[----:B------:R-:W-:Y:S04]  /*3ad0*/  BSSY B0, `(.L_x_3608) ;  /* 0x000000d000007945 */ /* 0x000fe80003800000 */
[----:B------:R-:W-:Y:S05]  /*3ae0*/  @P5 BRA `(.L_x_3609) ;  /* 0x00000000002c5947 */ /* 0x000fea0003800000 */
[----:B------:R-:W-:Y:S01]  /*3af0*/  ULDC.64 UR12, c[0x0][0x270] ;  /* 0x00009c00000c7ab9 */ /* 0x000fe20000000a00 */
[----:B------:R-:W-:Y:S01]  /*3b00*/  MOV R51, R53 ;  /* 0x0000003500337202 */ /* 0x000fe20000000f00 */
[----:B------:R-:W-:Y:S01]  /*3b10*/  IMAD R41, R41, UR12, RZ ;  /* 0x0000000c29297c24 */ /* 0x000fe2000f8e02ff */
[----:B------:R-:W-:Y:S01]  /*3b20*/  F2FP.BF16.F32.PACK_AB R27, R26, R27 ;  /* 0x0000001b1a1b723e */ /* 0x000fe200000010ff */
[----:B------:R-:W-:-:S04]  /*3b30*/  IMAD.WIDE.U32 R50, R36, UR12, R50 ;  /* 0x0000000c24327c25 */ /* 0x000fc8000f8e0032 */
[----:B------:R-:W-:Y:S01]  /*3b40*/  IMAD R41, R36, UR13, R41 ;  /* 0x0000000d24297c24 */ /* 0x000fe2000f8e0229 */
[----:B------:R-:W-:Y:S02]  /*3b50*/  ULDC.64 UR12, c[0x0][0x210] ;  /* 0x00008400000c7ab9 */ /* 0x000fe40000000a00 */
[----:B0-----:R-:W-:Y:S02]  /*3b60*/  LEA R16, P0, R50, UR12, 0x1 ;  /* 0x0000000c32107c11 */ /* 0x001fe4000f8008ff */
[----:B------:R-:W-:-:S04]  /*3b70*/  IADD3 R41, R51, R41, RZ ;  /* 0x0000002933297210 */ /* 0x000fc80007ffe0ff */
[----:B------:R-:W-:-:S05]  /*3b80*/  LEA.HI.X R17, R50, UR13, R41, 0x1, P0 ;  /* 0x0000000d32117c11 */ /* 0x000fca00080f0c29 */
[----:B------:R1:W-:Y:S02]  /*3b90*/  STG.E desc[UR8][R16.64], R27 ;  /* 0x0000001b10007986 */ /* 0x0003e4000c101908 */
.L_x_3609:
[----:B------:R-:W-:Y:S05]  /*3ba0*/  BSYNC B0 ;  /* 0x0000000000007941 */ /* 0x000fea0003800000 */
.L_x_3608:
[----:B------:R-:W-:Y:S02]  /*3bb0*/  IADD3 R10, R5, R10, RZ ;  /* 0x0000000a050a7210 */ /* 0x000fe40007ffe0ff */
[----:B------:R-:W-:Y:S02]  /*3bc0*/  IADD3 R8, R8, 0x1, RZ ;  /* 0x0000000108087810 */ /* 0x000fe40007ffe0ff */
[----:B------:R-:W-:-:S13]  /*3bd0*/  ISETP.GE.AND P0, PT, R10, UR4, PT ;  /* 0x000000040a007c0c */ /* 0x000fda000bf06270 */
[----:B------:R-:W-:Y:S05]  /*3be0*/  @!P0 BRA `(.L_x_3610) ;  /* 0xffffffc400c08947 */ /* 0x000fea000383ffff */
[----:B------:R-:W-:Y:S05]  /*3bf0*/  EXIT ;  /* 0x000000000000794d */ /* 0x000fea0003800000 */
.L_x_3611:
        /* <DEDUP_REMOVED lines=16> */
.L_x_5630:


//--------------------- .text._Z35group_norm_nhwc_fwd_one_pass_kernelI11Bf16IOFp32WLi128ELi112ELi448EEv26Group_norm_nhwc_fwd_params --------------------------
	.section	.text._Z35group_norm_nhwc_fwd_one_pass_kernelI11Bf16IOFp32WLi128ELi112ELi448EEv26Group_norm_nhwc_fwd_params,"ax",@progbits
	.align	128
        .global         _Z35group_norm_nhwc_fwd_one_pass_kernelI11Bf16IOFp32WLi128ELi112ELi448EEv26Group_norm_nhwc_fwd_params
        .type           _Z35group_norm_nhwc_fwd_one_pass_kernelI11Bf16IOFp32WLi128ELi112ELi448EEv26Group_norm_nhwc_fwd_params,@function
        .size           _Z35group_norm_nhwc_fwd_one_pass_kernelI11Bf16IOFp32WLi128ELi112ELi448EEv26Group_norm_nhwc_fwd_params,(.L_x_5631 - _Z35group_norm_nhwc_fwd_one_pass_kernelI11Bf16IOFp32WLi128ELi112ELi448EEv26Group_norm_nhwc_fwd_params)
        .other          _Z35group_norm_nhwc_fwd_one_pass_kernelI11Bf16IOFp32WLi128ELi112ELi448EEv26Group_norm_nhwc_fwd_params,@"STO_CUDA_ENTRY STV_DEFAULT"
_Z35group_norm_nhwc_fwd_one_pass_kernelI11Bf16IOFp32WLi128ELi112ELi448EEv26Group_norm_nhwc_fwd_params:
.text._Z35group_norm_nhwc_fwd_one_pass_kernelI11Bf16IOFp32WLi128ELi112ELi448EEv26Group_norm_nhwc_fwd_params:
[----:B------:R-:W-:Y:S01]  /*0000*/  LDC R1, c[0x0][0x28] ;  /* 0x00000a00ff017b82 */ /* 0x000fe20000000800 */
[----:B------:R-:W0:Y:S01]  /*0010*/  S2R R12, SR_CTAID.Y ;  /* 0x00000000000c7919 */ /* 0x000e220000002600 */
[----:B------:R-:W-:Y:S01]  /*0020*/  ULDC UR4, c[0x0][0x288] ;  /* 0x0000a20000047ab9 */ /* 0x000fe20000000800 */
[----:B------:R-:W-:Y:S02]  /*0030*/  ULDC UR5, c[0x0][0x258] ;  /* 0x0000960000057ab9 */ /* 0x000fe40000000800 */
[----:B------:R-:W-:-:S06]  /*0040*/  UIMAD UR4, UR4, UR5, URZ ;  /* 0x00000005040472a4 */ /* 0x000fcc000f8e023f */
[----:B0-----:R-:W-:-:S13]  /*0050*/  ISETP.GE.AND P0, PT, R12, UR4, PT ;  /* 0x000000040c007c0c */ /* 0x001fda000bf06270 */
[----:B------:R-:W-:Y:S05]  /*0060*/  @P0 EXIT ;  /* 0x000000000000094d */ /* 0x000fea0003800000 */
[----:B------:R-:W0:Y:S01]  /*0070*/  S2R R0, SR_TID.X ;  /* 0x0000000000007919 */ /* 0x000e220000002100 */
[----:B------:R-:W-:Y:S01]  /*0080*/  S2UR UR7, SR_CTAID.X ;  /* 0x00000000000779c3 */ /* 0x000fe20000002500 */
[----:B------:R-:W-:Y:S01]  /*0090*/  UMOV UR5, 0x400 ;  /* 0x0000040000057882 */ /* 0x000fe20000000000 */
[----:B------:R-:W-:Y:S01]  /*00a0*/  ULDC.64 UR8, c[0x0][0x278] ;  /* 0x00009e0000087ab9 */ /* 0x000fe20000000a00 */
[----:B------:R-:W-:-:S05]  /*00b0*/  ULDC.U8 UR10, c[0x0][0x28c] ;  /* 0x0000a300000a7ab9 */ /* 0x000fca0000000000 */
[----:B------:R-:W1:Y:S08]  /*00c0*/  LDC R5, c[0x0][0x294] ;  /* 0x0000a500ff057b82 */ /* 0x000e700000000800 */
[----:B------:R-:W2:Y:S01]  /*00d0*/  S2UR UR6, SR_CgaCtaId ;  /* 0x00000000000679c3 */ /* 0x000ea20000008800 */
[----:B0-----:R-:W-:Y:S02]  /*00e0*/  SHF.R.U32.HI R2, RZ, 0x3, R0 ;  /* 0x00000003ff027819 */ /* 0x001fe40000011600 */
[----:B------:R-:W-:-:S03]  /*00f0*/  ISETP.GE.U32.AND P4, PT, R0, 0x1c0, PT ;  /* 0x000001c00000780c */ /* 0x000fc60003f86070 */
[----:B------:R-:W-:-:S04]  /*0100*/  IMAD.WIDE.U32 R2, R2, 0x24924925, RZ ;  /* 0x2492492502027825 */ /* 0x000fc800078e00ff */
[--C-:B------:R-:W-:Y:S01]  /*0110*/  IMAD R14, R3, -0x38, R0.reuse ;  /* 0xffffffc8030e7824 */ /* 0x100fe200078e0200 */
[----:B--2---:R-:W-:Y:S01]  /*0120*/  ULEA UR5, UR6, UR5, 0x18 ;  /* 0x0000000506057291 */ /* 0x004fe2000f8ec03f */
[----:B-1----:R-:W-:Y:S01]  /*0130*/  IMAD R2, R5, UR7, R3 ;  /* 0x0000000705027c24 */ /* 0x002fe2000f8e0203 */
[----:B------:R-:W-:Y:S01]  /*0140*/  SHF.R.S32.HI R5, RZ, 0x1f, R0 ;  /* 0x0000001fff057819 */ /* 0x000fe20000011400 */
[----:B------:R-:W0:Y:S01]  /*0150*/  S2R R3, SR_LANEID ;  /* 0x0000000000037919 */ /* 0x000e220000000000 */
[----:B------:R-:W-:Y:S02]  /*0160*/  SHF.L.U32 R14, R14, 0x1, RZ ;  /* 0x000000010e0e7819 */ /* 0x000fe400000006ff */
[----:B------:R-:W-:Y:S02]  /*0170*/  LEA.HI R10, R5, R0, RZ, 0x5 ;  /* 0x00000000050a7211 */ /* 0x000fe400078f28ff */
[C---:B------:R-:W-:Y:S02]  /*0180*/  IADD3 R4, R2.reuse, 0x8, RZ ;  /* 0x0000000802047810 */ /* 0x040fe40007ffe0ff */
[----:B------:R-:W-:-:S02]  /*0190*/  IADD3 R6, R2, 0x10, RZ ;  /* 0x0000001002067810 */ /* 0x000fc40007ffe0ff */
[C---:B------:R-:W-:Y:S02]  /*01a0*/  IADD3 R7, R2.reuse, 0x18, RZ ;  /* 0x0000001802077810 */ /* 0x040fe40007ffe0ff */
[C---:B------:R-:W-:Y:S02]  /*01b0*/  IADD3 R8, R2.reuse, 0x20, RZ ;  /* 0x0000002002087810 */ /* 0x040fe40007ffe0ff */
[----:B------:R-:W-:Y:S02]  /*01c0*/  SHF.R.S32.HI R16, RZ, 0x5, R10 ;  /* 0x00000005ff107819 */ /* 0x000fe4000001140a */
[----:B------:R-:W-:Y:S02]  /*01d0*/  ISETP.LT.U32.AND P0, PT, R2, UR8, PT ;  /* 0x0000000802007c0c */ /* 0x000fe4000bf01070 */
[----:B------:R-:W-:Y:S02]  /*01e0*/  SHF.R.S32.HI R5, RZ, 0x1f, R2 ;  /* 0x0000001fff057819 */ /* 0x000fe40000011402 */
[----:B------:R-:W-:-:S02]  /*01f0*/  ISETP.LT.U32.AND P1, PT, R4, UR8, PT ;  /* 0x0000000804007c0c */ /* 0x000fc4000bf21070 */
[----:B------:R-:W-:Y:S02]  /*0200*/  ISETP.LT.U32.AND P2, PT, R6, UR8, PT ;  /* 0x0000000806007c0c */ /* 0x000fe4000bf41070 */
[----:B------:R-:W-:Y:S02]  /*0210*/  ISETP.LT.U32.AND P3, PT, R7, UR8, PT ;  /* 0x0000000807007c0c */ /* 0x000fe4000bf61070 */
[----:B------:R-:W-:Y:S02]  /*0220*/  SHF.R.S32.HI R9, RZ, 0x1f, R4 ;  /* 0x0000001fff097819 */ /* 0x000fe40000011404 */
[----:B------:R-:W-:Y:S02]  /*0230*/  SHF.R.S32.HI R11, RZ, 0x1f, R6 ;  /* 0x0000001fff0b7819 */ /* 0x000fe40000011406 */
[----:B------:R-:W-:Y:S02]  /*0240*/  SHF.R.S32.HI R13, RZ, 0x1f, R7 ;  /* 0x0000001fff0d7819 */ /* 0x000fe40000011407 */
[----:B------:R-:W-:Y:S01]  /*0250*/  MOV R10, R12 ;  /* 0x0000000c000a7202 */ /* 0x000fe20000000f00 */
[----:B------:R-:W-:Y:S01]  /*0260*/  HFMA2.MMA R12, -RZ, RZ, 0, 0 ;  /* 0x00000000ff0c7435 */ /* 0x000fe200000001ff */
[----:B------:R-:W-:-:S02]  /*0270*/  ISETP.LT.U32.AND P5, PT, R8, UR8, PT ;  /* 0x0000000808007c0c */ /* 0x000fc4000bfa1070 */
[----:B------:R-:W-:Y:S02]  /*0280*/  SHF.R.S32.HI R15, RZ, 0x1f, R8 ;  /* 0x0000001fff0f7819 */ /* 0x000fe40000011408 */
[----:B------:R-:W-:Y:S02]  /*0290*/  LEA R16, R16, UR5, 0x3 ;  /* 0x0000000510107c11 */ /* 0x000fe4000f8e18ff */
[C---:B------:R-:W-:Y:S02]  /*02a0*/  IADD3 R17, R2.reuse, 0x28, RZ ;  /* 0x0000002802117810 */ /* 0x040fe40007ffe0ff */
[C---:B------:R-:W-:Y:S02]  /*02b0*/  IADD3 R18, R2.reuse, 0x30, RZ ;  /* 0x0000003002127810 */ /* 0x040fe40007ffe0ff */
[C---:B------:R-:W-:Y:S02]  /*02c0*/  IADD3 R19, R2.reuse, 0x38, RZ ;  /* 0x0000003802137810 */ /* 0x040fe40007ffe0ff */
[----:B------:R-:W-:-:S02]  /*02d0*/  IADD3 R20, R2, 0x40, RZ ;  /* 0x0000004002147810 */ /* 0x000fc40007ffe0ff */
[C---:B------:R-:W-:Y:S02]  /*02e0*/  IADD3 R21, R2.reuse, 0x48, RZ ;  /* 0x0000004802157810 */ /* 0x040fe40007ffe0ff */
[C---:B------:R-:W-:Y:S02]  /*02f0*/  IADD3 R22, R2.reuse, 0x50, RZ ;  /* 0x0000005002167810 */ /* 0x040fe40007ffe0ff */
[C---:B------:R-:W-:Y:S02]  /*0300*/  IADD3 R23, R2.reuse, 0x58, RZ ;  /* 0x0000005802177810 */ /* 0x040fe40007ffe0ff */
[C---:B------:R-:W-:Y:S02]  /*0310*/  IADD3 R24, R2.reuse, 0x60, RZ ;  /* 0x0000006002187810 */ /* 0x040fe40007ffe0ff */
[C---:B------:R-:W-:Y:S02]  /*0320*/  IADD3 R25, R2.reuse, 0x68, RZ ;  /* 0x0000006802197810 */ /* 0x040fe40007ffe0ff */
[----:B------:R-:W-:-:S02]  /*0330*/  IADD3 R26, R2, 0x70, RZ ;  /* 0x00000070021a7810 */ /* 0x000fc40007ffe0ff */
[----:B------:R-:W-:Y:S02]  /*0340*/  IADD3 R27, R2, 0x78, RZ ;  /* 0x00000078021b7810 */ /* 0x000fe40007ffe0ff */
[----:B------:R-:W-:Y:S02]  /*0350*/  ISETP.LT.AND.EX P0, PT, R5, UR9, !P4, P0 ;  /* 0x0000000905007c0c */ /* 0x000fe4000e701300 */
[----:B------:R-:W-:Y:S02]  /*0360*/  ISETP.LT.AND.EX P1, PT, R9, UR9, !P4, P1 ;  /* 0x0000000909007c0c */ /* 0x000fe4000e721310 */
[----:B------:R-:W-:Y:S02]  /*0370*/  ISETP.LT.AND.EX P2, PT, R11, UR9, !P4, P2 ;  /* 0x000000090b007c0c */ /* 0x000fe4000e741320 */
[----:B------:R-:W-:Y:S02]  /*0380*/  ISETP.LT.AND.EX P3, PT, R13, UR9, !P4, P3 ;  /* 0x000000090d007c0c */ /* 0x000fe4000e761330 */
[----:B------:R-:W-:Y:S01]  /*0390*/  ISETP.LT.AND.EX P4, PT, R15, UR9, !P4, P5 ;  /* 0x000000090f007c0c */ /* 0x000fe2000e781350 */
[----:B0-----:R-:W-:-:S12]  /*03a0*/  ULDC.64 UR8, c[0x0][0x208] ;  /* 0x0000820000087ab9 */ /* 0x001fd80000000a00 */
.L_x_3669:
[----:B------:R-:W0:Y:S01]  /*03b0*/  LDC R35, c[0x0][0x288] ;  /* 0x0000a200ff237b82 */ /* 0x000e220000000800 */
[----:B------:R-:W-:Y:S01]  /*03c0*/  ULDC.64 UR12, c[0x0][0x280] ;  /* 0x0000a000000c7ab9 */ /* 0x000fe20000000a00 */
[----:B------:R-:W-:Y:S02]  /*03d0*/  SHF.R.S32.HI R49, RZ, 0x1f, R17 ;  /* 0x0000001fff317819 */ /* 0x000fe40000011411 */
[----:B------:R-:W-:-:S04]  /*03e0*/  MOV R48, RZ ;  /* 0x000000ff00307202 */ /* 0x000fc80000000f00 */
[----:B------:R-:W1:Y:S08]  /*03f0*/  @P1 LDC.64 R36, c[0x0][0x270] ;  /* 0x00009c00ff241b82 */ /* 0x000e700000000a00 */
[----:B------:R-:W2:Y:S01]  /*0400*/  @P0 LDC.64 R38, c[0x0][0x220] ;  /* 0x00008800ff260b82 */ /* 0x000ea20000000a00 */
[----:B0-----:R-:W-:-:S07]  /*0410*/  IABS R31, R35 ;  /* 0x00000023001f7213 */ /* 0x001fce0000000000 */
[----:B------:R-:W0:Y:S01]  /*0420*/  @P1 LDC.64 R40, c[0x0][0x220] ;  /* 0x00008800ff281b82 */ /* 0x000e220000000a00 */
[----:B------:R-:W3:Y:S07]  /*0430*/  I2F.RP R30, R31 ;  /* 0x0000001f001e7306 */ /* 0x000eee0000209400 */
[----:B------:R-:W4:Y:S08]  /*0440*/  @P2 LDC.64 R42, c[0x0][0x270] ;  /* 0x00009c00ff2a2b82 */ /* 0x000f300000000a00 */
[----:B------:R-:W5:Y:S01]  /*0450*/  @P3 LDC.64 R46, c[0x0][0x270] ;  /* 0x00009c00ff2e3b82 */ /* 0x000f620000000a00 */
[----:B---3--:R-:W3:Y:S07]  /*0460*/  MUFU.RCP R30, R30 ;  /* 0x0000001e001e7308 */ /* 0x008eee0000001000 */
[----:B------:R-:W5:Y:S08]  /*0470*/  @P2 LDC.64 R44, c[0x0][0x220] ;  /* 0x00008800ff2c2b82 */ /* 0x000f700000000a00 */
[----:B------:R-:W5:Y:S01]  /*0480*/  @P3 LDC.64 R50, c[0x0][0x220] ;  /* 0x00008800ff323b82 */ /* 0x000f620000000a00 */
[----:B---3--:R-:W-:-:S04]  /*0490*/  IADD3 R28, R30, 0xffffffe, RZ ;  /* 0x0ffffffe1e1c7810 */ /* 0x008fc80007ffe0ff */
[----:B------:R3:W1:Y:S03]  /*04a0*/  F2I.FTZ.U32.TRUNC.NTZ R29, R28 ;  /* 0x0000001c001d7305 */ /* 0x000666000021f000 */
[----:B------:R-:W5:Y:S01]  /*04b0*/  @P4 LDC.64 R52, c[0x0][0x220] ;  /* 0x00008800ff344b82 */ /* 0x000f620000000a00 */
        /* <DEDUP_REMOVED lines=8> */
[C---:B------:R-:W-:Y:S02]  /*0540*/  IMAD R30, R31.reuse, R30, R32 ;  /* 0x0000001e1f1e7224 */ /* 0x040fe400078e0220 */
[----:B------:R-:W1:Y:S03]  /*0550*/  @P0 LDC.64 R32, c[0x0][0x270] ;  /* 0x00009c00ff200b82 */ /* 0x000e660000000a00 */
[----:B------:R-:W-:-:S13]  /*0560*/  ISETP.GT.U32.AND P5, PT, R31, R30, PT ;  /* 0x0000001e1f00720c */ /* 0x000fda0003fa4070 */
[-C--:B------:R-:W-:Y:S02]  /*0570*/  @!P5 IADD3 R30, R30, -R31.reuse, RZ ;  /* 0x8000001f1e1ed210 */ /* 0x080fe40007ffe0ff */
[----:B------:R-:W-:Y:S02]  /*0580*/  @!P5 IADD3 R29, R29, 0x1, RZ ;  /* 0x000000011d1dd810 */ /* 0x000fe40007ffe0ff */
[----:B------:R-:W-:Y:S02]  /*0590*/  ISETP.GE.U32.AND P6, PT, R30, R31, PT ;  /* 0x0000001f1e00720c */ /* 0x000fe40003fc6070 */
[----:B------:R-:W-:Y:S02]  /*05a0*/  ISETP.GE.AND P5, PT, R28, RZ, PT ;  /* 0x000000ff1c00720c */ /* 0x000fe40003fa6270 */
[----:B------:R-:W-:-:S09]  /*05b0*/  SHF.R.S32.HI R30, RZ, 0x1f, R14 ;  /* 0x0000001fff1e7819 */ /* 0x000fd2000001140e */
[----:B------:R-:W-:Y:S02]  /*05c0*/  @P6 IADD3 R29, R29, 0x1, RZ ;  /* 0x000000011d1d6810 */ /* 0x000fe40007ffe0ff */
[----:B------:R-:W-:Y:S02]  /*05d0*/  ISETP.NE.AND P6, PT, R35, RZ, PT ;  /* 0x000000ff2300720c */ /* 0x000fe40003fc5270 */
[----:B------:R-:W-:-:S11]  /*05e0*/  @!P5 IADD3 R29, -R29, RZ, RZ ;  /* 0x000000ff1d1dd210 */ /* 0x000fd60007ffe1ff */
[----:B------:R-:W-:-:S04]  /*05f0*/  @!P6 LOP3.LUT R29, RZ, R35, RZ, 0x33, !PT ;  /* 0x00000023ff1de212 */ /* 0x000fc800078e33ff */
[----:B------:R-:W-:Y:S02]  /*0600*/  IADD3 R91, -R29, RZ, RZ ;  /* 0x000000ff1d5b7210 */ /* 0x000fe40007ffe1ff */
[----:B------:R-:W-:-:S03]  /*0610*/  SHF.R.S32.HI R28, RZ, 0x1f, R29 ;  /* 0x0000001fff1c7819 */ /* 0x000fc6000001141d */
[----:B------:R-:W-:Y:S02]  /*0620*/  IMAD R91, R35, R91, R10 ;  /* 0x0000005b235b7224 */ /* 0x000fe400078e020a */
[----:B------:R-:W-:Y:S01]  /*0630*/  IMAD R28, R28, UR12, RZ ;  /* 0x0000000c1c1c7c24 */ /* 0x000fe2000f8e02ff */
[----:B------:R-:W3:Y:S01]  /*0640*/  @P4 LDC.64 R34, c[0x0][0x270] ;  /* 0x00009c00ff224b82 */ /* 0x000ee20000000a00 */
[----:B------:R-:W-:Y:S02]  /*0650*/  IMAD R91, R91, 0x70, RZ ;  /* 0x000000705b5b7824 */ /* 0x000fe400078e02ff */
[----:B------:R-:W-:Y:S02]  /*0660*/  IMAD R71, R29, UR13, R28 ;  /* 0x0000000d1d477c24 */ /* 0x000fe4000f8e021c */
[----:B-1----:R-:W-:Y:S01]  /*0670*/  @P0 IMAD R28, R5, R32, RZ ;  /* 0x00000020051c0224 */ /* 0x002fe200078e02ff */
[----:B------:R-:W-:-:S04]  /*0680*/  IADD3 R72, P5, R14, R91, RZ ;  /* 0x0000005b0e487210 */ /* 0x000fc80007fbe0ff */
[----:B------:R-:W-:-:S03]  /*0690*/  LEA.HI.X.SX32 R73, R91, R30, 0x1, P5 ;  /* 0x0000001e5b497211 */ /* 0x000fc600028f0eff */
[----:B------:R-:W-:Y:S01]  /*06a0*/  IMAD.WIDE.U32 R72, R29, UR12, R72 ;  /* 0x0000000c1d487c25 */ /* 0x000fe2000f8e0048 */
[----:B------:R-:W-:Y:S02]  /*06b0*/  ULDC.64 UR12, c[0x0][0x278] ;  /* 0x00009e00000c7ab9 */ /* 0x000fe40000000a00 */
[----:B------:R-:W-:Y:S01]  /*06c0*/  ISETP.GE.U32.AND P6, PT, R17, UR12, PT ;  /* 0x0000000c11007c0c */ /* 0x000fe2000bfc6070 */
[----:B------:R-:W-:Y:S01]  /*06d0*/  IMAD.IADD R71, R73, 0x1, R71 ;  /* 0x0000000149477824 */ /* 0x000fe200078e0247 */
[----:B------:R-:W-:Y:S01]  /*06e0*/  @P0 MOV R70, R72 ;  /* 0x0000004800460202 */ /* 0x000fe20000000f00 */
[C---:B------:R-:W-:Y:S01]  /*06f0*/  @P0 IMAD R29, R2.reuse, R33, R28 ;  /* 0x00000021021d0224 */ /* 0x040fe200078e021c */
[----:B------:R-:W-:Y:S01]  /*0700*/  ISETP.GE.AND.EX P6, PT, R49, UR13, PT, P6 ;  /* 0x0000000d31007c0c */ /* 0x000fe2000bfc6360 */
[----:B------:R-:W-:Y:S01]  /*0710*/  @P1 IMAD R28, R9, R36, RZ ;  /* 0x00000024091c1224 */ /* 0x000fe200078e02ff */
[----:B------:R-:W-:Y:S01]  /*0720*/  @P1 MOV R33, R71 ;  /* 0x0000004700211202 */ /* 0x000fe20000000f00 */
[----:B------:R-:W-:Y:S01]  /*0730*/  @P0 IMAD.WIDE.U32 R30, R2, R32, R70 ;  /* 0x00000020021e0225 */ /* 0x000fe200078e0046 */
[----:B------:R-:W-:-:S02]  /*0740*/  ISETP.GT.U32.OR P6, PT, R0, 0x1bf, P6 ;  /* 0x000001bf0000780c */ /* 0x000fc400037c4470 */
[----:B------:R-:W-:Y:S01]  /*0750*/  @P1 MOV R32, R72 ;  /* 0x0000004800201202 */ /* 0x000fe20000000f00 */
[----:B------:R-:W-:Y:S01]  /*0760*/  @P1 IMAD R37, R4, R37, R28 ;  /* 0x0000002504251224 */ /* 0x000fe200078e021c */
[----:B------:R-:W-:Y:S01]  /*0770*/  @P0 IADD3 R29, R31, R29, RZ ;  /* 0x0000001d1f1d0210 */ /* 0x000fe20007ffe0ff */
[----:B----4-:R-:W-:Y:S01]  /*0780*/  @P2 IMAD R31, R11, R42, RZ ;  /* 0x0000002a0b1f2224 */ /* 0x010fe200078e02ff */
[----:B--2---:R-:W-:Y:S01]  /*0790*/  @P0 LEA R28, P5, R30, R38, 0x1 ;  /* 0x000000261e1c0211 */ /* 0x004fe200078a08ff */
[----:B------:R-:W-:-:S03]  /*07a0*/  @P1 IMAD.WIDE.U32 R32, R4, R36, R32 ;  /* 0x0000002404201225 */ /* 0x000fc600078e0020 */
[----:B------:R-:W-:Y:S02]  /*07b0*/  @P0 LEA.HI.X R29, R30, R39, R29, 0x1, P5 ;  /* 0x000000271e1d0211 */ /* 0x000fe400028f0c1d */
[----:B------:R-:W-:Y:S01]  /*07c0*/  @P1 IADD3 R30, R33, R37, RZ ;  /* 0x00000025211e1210 */ /* 0x000fe20007ffe0ff */
[----:B------:R-:W1:Y:S01]  /*07d0*/  @!P6 LDC.64 R38, c[0x0][0x270] ;  /* 0x00009c00ff26eb82 */ /* 0x000e620000000a00 */
[----:B0-----:R-:W-:Y:S01]  /*07e0*/  @P1 LEA R36, P5, R32, R40, 0x1 ;  /* 0x0000002820241211 */ /* 0x001fe200078a08ff */
[----:B------:R-:W-:Y:S01]  /*07f0*/  @P2 IMAD R33, R6, R43, R31 ;  /* 0x0000002b06212224 */ /* 0x000fe200078e021f */
[----:B------:R-:W-:Y:S02]  /*0800*/  @P2 MOV R31, R71 ;  /* 0x00000047001f2202 */ /* 0x000fe40000000f00 */
[----:B------:R-:W-:Y:S01]  /*0810*/  @P1 LEA.HI.X R37, R32, R41, R30, 0x1, P5 ;  /* 0x0000002920251211 */ /* 0x000fe200028f0c1e */
[----:B-----5:R-:W-:Y:S01]  /*0820*/  @P3 IMAD R32, R13, R46, RZ ;  /* 0x0000002e0d203224 */ /* 0x020fe200078e02ff */
[----:B------:R-:W-:-:S02]  /*0830*/  @P2 MOV R30, R72 ;  /* 0x00000048001e2202 */ /* 0x000fc40000000f00 */
[----:B------:R-:W-:Y:S01]  /*0840*/  @P3 MOV R40, R72 ;  /* 0x0000004800283202 */ /* 0x000fe20000000f00 */
[----:B------:R-:W-:Y:S01]  /*0850*/  @P3 IMAD R43, R7, R47, R32 ;  /* 0x0000002f072b3224 */ /* 0x000fe200078e0220 */
[----:B------:R-:W-:Y:S01]  /*0860*/  @P3 MOV R41, R71 ;  /* 0x0000004700293202 */ /* 0x000fe20000000f00 */
[----:B------:R-:W-:-:S04]  /*0870*/  @P2 IMAD.WIDE.U32 R30, R6, R42, R30 ;  /* 0x0000002a061e2225 */ /* 0x000fc800078e001e */
[----:B------:R-:W-:Y:S01]  /*0880*/  @P3 IMAD.WIDE.U32 R40, R7, R46, R40 ;  /* 0x0000002e07283225 */ /* 0x000fe200078e0028 */
[----:B------:R-:W-:Y:S01]  /*0890*/  @P2 IADD3 R31, R31, R33, RZ ;  /* 0x000000211f1f2210 */ /* 0x000fe20007ffe0ff */
[----:B------:R-:W0:Y:S01]  /*08a0*/  @!P6 LDC.64 R46, c[0x0][0x220] ;  /* 0x00008800ff2eeb82 */ /* 0x000e220000000a00 */
[----:B------:R-:W-:Y:S01]  /*08b0*/  @P2 LEA R32, P5, R30, R44, 0x1 ;  /* 0x0000002c1e202211 */ /* 0x000fe200078a08ff */
[----:B---3--:R-:W-:-:S03]  /*08c0*/  @P4 IMAD R42, R15, R34, RZ ;  /* 0x000000220f2a4224 */ /* 0x008fc600078e02ff */
[----:B------:R-:W-:Y:S01]  /*08d0*/  @P2 LEA.HI.X R33, R30, R45, R31, 0x1, P5 ;  /* 0x0000002d1e212211 */ /* 0x000fe200028f0c1f */
[----:B------:R-:W-:Y:S01]  /*08e0*/  @P4 IMAD R45, R8, R35, R42 ;  /* 0x00000023082d4224 */ /* 0x000fe200078e022a */
[----:B------:R-:W-:Y:S01]  /*08f0*/  @P3 IADD3 R31, R41, R43, RZ ;  /* 0x0000002b291f3210 */ /* 0x000fe20007ffe0ff */
[----:B-1----:R-:W-:Y:S01]  /*0900*/  @!P6 IMAD R44, R49, R38, RZ ;  /* 0x00000026312ce224 */ /* 0x002fe200078e02ff */
[----:B------:R-:W-:Y:S02]  /*0910*/  @P4 MOV R42, R72 ;  /* 0x00000048002a4202 */ /* 0x000fe40000000f00 */
[----:B------:R-:W-:Y:S01]  /*0920*/  @P4 MOV R43, R71 ;  /* 0x00000047002b4202 */ /* 0x000fe20000000f00 */
[----:B------:R-:W-:Y:S01]  /*0930*/  @!P6 IMAD R41, R17, R39, R44 ;  /* 0x000000271129e224 */ /* 0x000fe200078e022c */
[----:B------:R-:W-:Y:S02]  /*0940*/  @!P6 MOV R35, R71 ;  /* 0x000000470023e202 */ /* 0x000fe40000000f00 */
[----:B------:R-:W-:Y:S01]  /*0950*/  @P3 LEA R30, P5, R40, R50, 0x1 ;  /* 0x00000032281e3211 */ /* 0x000fe200078a08ff */
[----:B------:R-:W-:Y:S01]  /*0960*/  @P4 IMAD.WIDE.U32 R42, R8, R34, R42 ;  /* 0x00000022082a4225 */ /* 0x000fe200078e002a */
[----:B------:R-:W-:-:S02]  /*0970*/  @!P6 MOV R34, R72 ;  /* 0x000000480022e202 */ /* 0x000fc40000000f00 */
[----:B------:R-:W-:Y:S02]  /*0980*/  @P3 LEA.HI.X R31, R40, R51, R31, 0x1, P5 ;  /* 0x00000033281f3211 */ /* 0x000fe400028f0c1f */
[----:B------:R-:W-:Y:S01]  /*0990*/  SHF.R.S32.HI R51, RZ, 0x1f, R18 ;  /* 0x0000001fff337819 */ /* 0x000fe20000011412 */
[----:B------:R-:W-:Y:S01]  /*09a0*/  @!P6 IMAD.WIDE.U32 R38, R17, R38, R34 ;  /* 0x000000261126e225 */ /* 0x000fe200078e0022 */
[----:B------:R-:W-:Y:S02]  /*09b0*/  @P4 IADD3 R35, R43, R45, RZ ;  /* 0x0000002d2b234210 */ /* 0x000fe40007ffe0ff */
[C---:B------:R-:W-:Y:S02]  /*09c0*/  @P4 LEA R34, P5, R42.reuse, R52, 0x1 ;  /* 0x000000342a224211 */ /* 0x040fe400078a08ff */
[----:B------:R-:W-:Y:S02]  /*09d0*/  @!P6 IADD3 R39, R39, R41, RZ ;  /* 0x000000292727e210 */ /* 0x000fe40007ffe0ff */
[----:B------:R-:W-:-:S02]  /*09e0*/  @P4 LEA.HI.X R35, R42, R53, R35, 0x1, P5 ;  /* 0x000000352a234211 */ /* 0x000fc400028f0c23 */
[----:B0-----:R-:W-:-:S04]  /*09f0*/  @!P6 LEA R40, P5, R38, R46, 0x1 ;  /* 0x0000002e2628e211 */ /* 0x001fc800078a08ff */
[----:B------:R-:W-:Y:S02]  /*0a00*/  @!P6 LEA.HI.X R41, R38, R47, R39, 0x1, P5 ;  /* 0x0000002f2629e211 */ /* 0x000fe400028f0c27 */
[----:B------:R-:W-:-:S03]  /*0a10*/  ISETP.GE.U32.AND P5, PT, R18, UR12, PT ;  /* 0x0000000c12007c0c */ /* 0x000fc6000bfa6070 */
[----:B------:R0:W2:Y:S01]  /*0a20*/  @!P6 LDG.E R48, desc[UR8][R40.64] ;  /* 0x000000082830e981 */ /* 0x0000a2000c1e1900 */
[----:B------:R-:W-:-:S04]  /*0a30*/  ISETP.GE.AND.EX P5, PT, R51, UR13, PT, P5 ;  /* 0x0000000d33007c0c */ /* 0x000fc8000bfa6350 */
[----:B------:R-:W-:-:S13]  /*0a40*/  ISETP.GT.U32.OR P5, PT, R0, 0x1bf, P5 ;  /* 0x000001bf0000780c */ /* 0x000fda0002fa4470 */
[----:B------:R-:W1:Y:S01]  /*0a50*/  @!P5 LDC.64 R42, c[0x0][0x270] ;  /* 0x00009c00ff2adb82 */ /* 0x000e620000000a00 */
[----:B------:R-:W-:-:S07]  /*0a60*/  @!P5 MOV R39, R71 ;  /* 0x000000470027d202 */ /* 0x000fce0000000f00 */
[----:B------:R-:W3:Y:S01]  /*0a70*/  @!P5 LDC.64 R44, c[0x0][0x220] ;  /* 0x00008800ff2cdb82 */ /* 0x000ee20000000a00 */
[----:B-1----:R-:W-:-:S04]  /*0a80*/  @!P5 IMAD R38, R51, R42, RZ ;  /* 0x0000002a3326d224 */ /* 0x002fc800078e02ff */
[----:B------:R-:W-:Y:S01]  /*0a90*/  @!P5 IMAD R43, R18, R43, R38 ;  /* 0x0000002b122bd224 */ /* 0x000fe200078e0226 */
[----:B------:R-:W-:-:S05]  /*0aa0*/  @!P5 MOV R38, R72 ;  /* 0x000000480026d202 */ /* 0x000fca0000000f00 */
[----:B------:R-:W-:-:S05]  /*0ab0*/  @!P5 IMAD.WIDE.U32 R38, R18, R42, R38 ;  /* 0x0000002a1226d225 */ /* 0x000fca00078e0026 */
[----:B------:R-:W-:Y:S02]  /*0ac0*/  @!P5 IADD3 R39, R39, R43, RZ ;  /* 0x0000002b2727d210 */ /* 0x000fe40007ffe0ff */
[C---:B---3--:R-:W-:Y:S02]  /*0ad0*/  @!P5 LEA R42, P6, R38.reuse, R44, 0x1 ;  /* 0x0000002c262ad211 */ /* 0x048fe400078c08ff */
[----:B------:R-:W-:Y:S02]  /*0ae0*/  SHF.R.S32.HI R53, RZ, 0x1f, R19 ;  /* 0x0000001fff357819 */ /* 0x000fe40000011413 */
[----:B------:R-:W-:Y:S02]  /*0af0*/  @!P5 LEA.HI.X R43, R38, R45, R39, 0x1, P6 ;  /* 0x0000002d262bd211 */ /* 0x000fe400030f0c27 */
[----:B------:R-:W-:-:S04]  /*0b00*/  ISETP.GE.U32.AND P6, PT, R19, UR12, PT ;  /* 0x0000000c13007c0c */ /* 0x000fc8000bfc6070 */
[----:B------:R-:W-:-:S04]  /*0b10*/  ISETP.GE.AND.EX P6, PT, R53, UR13, PT, P6 ;  /* 0x0000000d35007c0c */ /* 0x000fc8000bfc6360 */
[----:B------:R-:W-:-:S13]  /*0b20*/  ISETP.GT.U32.OR P6, PT, R0, 0x1bf, P6 ;  /* 0x000001bf0000780c */ /* 0x000fda00037c4470 */
[----:B------:R-:W1:Y:S08]  /*0b30*/  @!P6 LDC.64 R44, c[0x0][0x270] ;  /* 0x00009c00ff2ceb82 */ /* 0x000e700000000a00 */
[----:B------:R-:W3:Y:S01]  /*0b40*/  @!P6 LDC.64 R46, c[0x0][0x220] ;  /* 0x00008800ff2eeb82 */ /* 0x000ee20000000a00 */
[----:B------:R-:W-:Y:S01]  /*0b50*/  @!P6 IMAD.MOV.U32 R39, RZ, RZ, R71 ;  /* 0x000000ffff27e224 */ /* 0x000fe200078e0047 */
[----:B------:R-:W-:-:S06]  /*0b60*/  MOV R50, RZ ;  /* 0x000000ff00327202 */ /* 0x000fcc0000000f00 */
[----:B------:R4:W5:Y:S01]  /*0b70*/  @!P5 LDG.E R50, desc[UR8][R42.64] ;  /* 0x000000082a32d981 */ /* 0x000962000c1e1900 */
[----:B-1----:R-:W-:-:S04]  /*0b80*/  @!P6 IMAD R38, R53, R44, RZ ;  /* 0x0000002c3526e224 */ /* 0x002fc800078e02ff */
[----:B0-----:R-:W-:Y:S01]  /*0b90*/  @!P6 IMAD R41, R19, R45, R38 ;  /* 0x0000002d1329e224 */ /* 0x001fe200078e0226 */
        /* <DEDUP_REMOVED lines=9> */
[----:B------:R-:W0:Y:S08]  /*0c30*/  @!P5 LDC.64 R44, c[0x0][0x270] ;  /* 0x00009c00ff2cdb82 */ /* 0x000e300000000a00 */
[----:B------:R-:W1:Y:S01]  /*0c40*/  @!P5 LDC.64 R46, c[0x0][0x220] ;  /* 0x00008800ff2edb82 */ /* 0x000e620000000a00 */
[----:B------:R-:W-:Y:S02]  /*0c50*/  @!P5 MOV R39, R71 ;  /* 0x000000470027d202 */ /* 0x000fe40000000f00 */
[----:B------:R-:W-:-:S06]  /*0c60*/  MOV R52, RZ ;  /* 0x000000ff00347202 */ /* 0x000fcc0000000f00 */
[----:B------:R3:W5:Y:S01]  /*0c70*/  @!P6 LDG.E R52, desc[UR8][R40.64] ;  /* 0x000000082834e981 */ /* 0x000762000c1e1900 */
[----:B0-----:R-:W-:-:S04]  /*0c80*/  @!P5 IMAD R38, R55, R44, RZ ;  /* 0x0000002c3726d224 */ /* 0x001fc800078e02ff */
[----:B----4-:R-:W-:Y:S01]  /*0c90*/  @!P5 IMAD R43, R20, R45, R38 ;  /* 0x0000002d142bd224 */ /* 0x010fe200078e0226 */
[----:B------:R-:W-:-:S05]  /*0ca0*/  @!P5 MOV R38, R72 ;  /* 0x000000480026d202 */ /* 0x000fca0000000f00 */
[----:B------:R-:W-:-:S05]  /*0cb0*/  @!P5 IMAD.WIDE.U32 R38, R20, R44, R38 ;  /* 0x0000002c1426d225 */ /* 0x000fca00078e0026 */
[----:B------:R-:W-:Y:S02]  /*0cc0*/  @!P5 IADD3 R39, R39, R43, RZ ;  /* 0x0000002b2727d210 */ /* 0x000fe40007ffe0ff */
[C---:B-1----:R-:W-:Y:S02]  /*0cd0*/  @!P5 LEA R42, P6, R38.reuse, R46, 0x1 ;  /* 0x0000002e262ad211 */ /* 0x042fe400078c08ff */
        /* <DEDUP_REMOVED lines=11> */
[----:B---3--:R-:W-:Y:S01]  /*0d90*/  @!P6 IMAD R41, R21, R45, R38 ;  /* 0x0000002d1529e224 */ /* 0x008fe200078e0226 */
        /* <DEDUP_REMOVED lines=59> */
[----:B---3--:R-:W-:Y:S01]  /*1150*/  @!P6 MOV R40, R72 ;  /* 0x000000480028e202 */ /* 0x008fe20000000f00 */
[----:B------:R-:W-:Y:S01]  /*1160*/  @!P6 IMAD.MOV.U32 R41, RZ, RZ, R71 ;  /* 0x000000ffff29e224 */ /* 0x000fe200078e0047 */
[----:B------:R-:W-:-:S06]  /*1170*/  MOV R62, RZ ;  /* 0x000000ff003e7202 */ /* 0x000fcc0000000f00 */
[----:B------:R3:W4:Y:S01]  /*1180*/  @!P5 LDG.E R62, desc[UR8][R42.64] ;  /* 0x000000082a3ed981 */ /* 0x000722000c1e1900 */
[-C--:B0-----:R-:W-:Y:S02]  /*1190*/  @!P6 IMAD R38, R65, R44.reuse, RZ ;  /* 0x0000002c4126e224 */ /* 0x081fe400078e02ff */
[----:B------:R-:W-:-:S04]  /*11a0*/  @!P6 IMAD.WIDE.U32 R40, R25, R44, R40 ;  /* 0x0000002c1928e225 */ /* 0x000fc800078e0028 */
[----:B------:R-:W-:Y:S01]  /*11b0*/  @!P6 IMAD R39, R25, R45, R38 ;  /* 0x0000002d1927e224 */ /* 0x000fe200078e0226 */
[----:B-1----:R-:W-:-:S04]  /*11c0*/  @!P6 LEA R38, P5, R40, R46, 0x1 ;  /* 0x0000002e2826e211 */ /* 0x002fc800078a08ff */
[----:B------:R-:W-:Y:S02]  /*11d0*/  @!P6 IADD3 R39, R41, R39, RZ ;  /* 0x000000272927e210 */ /* 0x000fe40007ffe0ff */
[----:B------:R-:W-:Y:S02]  /*11e0*/  SHF.R.S32.HI R67, RZ, 0x1f, R26 ;  /* 0x0000001fff437819 */ /* 0x000fe4000001141a */
[----:B------:R-:W-:Y:S02]  /*11f0*/  @!P6 LEA.HI.X R39, R40, R47, R39, 0x1, P5 ;  /* 0x0000002f2827e211 */ /* 0x000fe400028f0c27 */
[----:B------:R-:W-:-:S04]  /*1200*/  ISETP.GE.U32.AND P5, PT, R26, UR12, PT ;  /* 0x0000000c1a007c0c */ /* 0x000fc8000bfa6070 */
[----:B------:R-:W-:-:S04]  /*1210*/  ISETP.GE.AND.EX P5, PT, R67, UR13, PT, P5 ;  /* 0x0000000d43007c0c */ /* 0x000fc8000bfa6350 */
[----:B------:R-:W-:Y:S02]  /*1220*/  ISETP.GT.U32.OR P5, PT, R0, 0x1bf, P5 ;  /* 0x000001bf0000780c */ /* 0x000fe40002fa4470 */
[----:B------:R-:W-:Y:S02]  /*1230*/  MOV R88, RZ ;  /* 0x000000ff00587202 */ /* 0x000fe40000000f00 */
[----:B------:R-:W-:-:S04]  /*1240*/  CS2R R84, SRZ ;  /* 0x0000000000547805 */ /* 0x000fc8000001ff00 */
[----:B------:R0:W2:Y:S04]  /*1250*/  @P0 LDG.E R88, desc[UR8][R28.64] ;  /* 0x000000081c580981 */ /* 0x0000a8000c1e1900 */
[----:B------:R1:W5:Y:S01]  /*1260*/  @P1 LDG.E R84, desc[UR8][R36.64] ;  /* 0x0000000824541981 */ /* 0x000362000c1e1900 */
[----:B---3--:R-:W1:Y:S03]  /*1270*/  @!P5 LDC.64 R42, c[0x0][0x270] ;  /* 0x00009c00ff2adb82 */ /* 0x008e660000000a00 */
[----:B------:R-:W3:Y:S05]  /*1280*/  @P2 LDG.E R85, desc[UR8][R32.64] ;  /* 0x0000000820552981 */ /* 0x000eea000c1e1900 */
[----:B------:R-:W1:Y:S01]  /*1290*/  @!P5 LDC.64 R40, c[0x0][0x220] ;  /* 0x00008800ff28db82 */ /* 0x000e620000000a00 */
[----:B------:R-:W-:-:S02]  /*12a0*/  MOV R64, RZ ;  /* 0x000000ff00407202 */ /* 0x000fc40000000f00 */
[----:B0-----:R-:W-:Y:S02]  /*12b0*/  @!P5 MOV R28, R72 ;  /* 0x00000048001cd202 */ /* 0x001fe40000000f00 */
[----:B------:R-:W-:Y:S02]  /*12c0*/  @!P5 MOV R29, R71 ;  /* 0x00000047001dd202 */ /* 0x000fe40000000f00 */
[----:B------:R-:W-:Y:S01]  /*12d0*/  MOV R66, RZ ;  /* 0x000000ff00427202 */ /* 0x000fe20000000f00 */
[----:B------:R-:W4:Y:S01]  /*12e0*/  @P3 LDG.E R64, desc[UR8][R30.64] ;  /* 0x000000081e403981 */ /* 0x000f22000c1e1900 */
[----:B------:R-:W-:-:S04]  /*12f0*/  MOV R68, RZ ;  /* 0x000000ff00447202 */ /* 0x000fc80000000f00 */
[----:B------:R0:W4:Y:S01]  /*1300*/  @P4 LDG.E R66, desc[UR8][R34.64] ;  /* 0x0000000822424981 */ /* 0x000122000c1e1900 */
[----:B-1----:R-:W-:-:S03]  /*1310*/  @!P5 IMAD R36, R67, R42, RZ ;  /* 0x0000002a4324d224 */ /* 0x002fc600078e02ff */
[----:B------:R-:W4:Y:S01]  /*1320*/  @!P6 LDG.E R68, desc[UR8][R38.64] ;  /* 0x000000082644e981 */ /* 0x000f22000c1e1900 */
[C---:B------:R-:W-:Y:S02]  /*1330*/  @!P5 IMAD R37, R26.reuse, R43, R36 ;  /* 0x0000002b1a25d224 */ /* 0x040fe400078e0224 */
[----:B------:R-:W-:-:S05]  /*1340*/  @!P5 IMAD.WIDE.U32 R42, R26, R42, R28 ;  /* 0x0000002a1a2ad225 */ /* 0x000fca00078e001c */
[----:B------:R-:W-:Y:S02]  /*1350*/  @!P5 IADD3 R29, R43, R37, RZ ;  /* 0x000000252b1dd210 */ /* 0x000fe40007ffe0ff */
[C---:B------:R-:W-:Y:S02]  /*1360*/  @!P5 LEA R28, P6, R42.reuse, R40, 0x1 ;  /* 0x000000282a1cd211 */ /* 0x040fe400078c08ff */
[----:B------:R-:W-:Y:S02]  /*1370*/  SHF.R.S32.HI R69, RZ, 0x1f, R27 ;  /* 0x0000001fff457819 */ /* 0x000fe4000001141b */
[----:B------:R-:W-:Y:S02]  /*1380*/  @!P5 LEA.HI.X R29, R42, R41, R29, 0x1, P6 ;  /* 0x000000292a1dd211 */ /* 0x000fe400030f0c1d */
[----:B------:R-:W-:-:S04]  /*1390*/  ISETP.GE.U32.AND P6, PT, R27, UR12, PT ;  /* 0x0000000c1b007c0c */ /* 0x000fc8000bfc6070 */
[----:B------:R-:W-:-:S04]  /*13a0*/  ISETP.GE.AND.EX P6, PT, R69, UR13, PT, P6 ;  /* 0x0000000d45007c0c */ /* 0x000fc8000bfc6360 */
[----:B------:R-:W-:-:S13]  /*13b0*/  ISETP.GT.U32.OR P6, PT, R0, 0x1bf, P6 ;  /* 0x000001bf0000780c */ /* 0x000fda00037c4470 */
[----:B0-----:R-:W0:Y:S08]  /*13c0*/  @!P6 LDC.64 R34, c[0x0][0x270] ;  /* 0x00009c00ff22eb82 */ /* 0x001e300000000a00 */
[----:B------:R-:W1:Y:S01]  /*13d0*/  @!P6 LDC.64 R30, c[0x0][0x220] ;  /* 0x00008800ff1eeb82 */ /* 0x000e620000000a00 */
[----:B------:R-:W-:Y:S02]  /*13e0*/  @!P6 MOV R33, R71 ;  /* 0x000000470021e202 */ /* 0x000fe40000000f00 */
[----:B------:R-:W-:-:S06]  /*13f0*/  CS2R R74, SRZ ;  /* 0x00000000004a7805 */ /* 0x000fcc000001ff00 */
[----:B------:R2:W4:Y:S01]  /*1400*/  @!P5 LDG.E R74, desc[UR8][R28.64] ;  /* 0x000000081c4ad981 */ /* 0x000522000c1e1900 */
[----:B0-----:R-:W-:-:S04]  /*1410*/  @!P6 IMAD R32, R69, R34, RZ ;  /* 0x000000224520e224 */ /* 0x001fc800078e02ff */
[----:B------:R-:W-:Y:S01]  /*1420*/  @!P6 IMAD R35, R27, R35, R32 ;  /* 0x000000231b23e224 */ /* 0x000fe200078e0220 */
[----:B------:R-:W-:-:S05]  /*1430*/  @!P6 MOV R32, R72 ;  /* 0x000000480020e202 */ /* 0x000fca0000000f00 */
[----:B------:R-:W-:-:S05]  /*1440*/  @!P6 IMAD.WIDE.U32 R32, R27, R34, R32 ;  /* 0x000000221b20e225 */ /* 0x000fca00078e0020 */
[----:B------:R-:W-:Y:S02]  /*1450*/  @!P6 IADD3 R33, R33, R35, RZ ;  /* 0x000000232121e210 */ /* 0x000fe40007ffe0ff */
[----:B-1----:R-:W-:-:S04]  /*1460*/  @!P6 LEA R30, P5, R32, R30, 0x1 ;  /* 0x0000001e201ee211 */ /* 0x002fc800078a08ff */
[----:B------:R-:W-:-:S05]  /*1470*/  @!P6 LEA.HI.X R31, R32, R31, R33, 0x1, P5 ;  /* 0x0000001f201fe211 */ /* 0x000fca00028f0c21 */
[----:B------:R0:W4:Y:S01]  /*1480*/  @!P6 LDG.E R75, desc[UR8][R30.64] ;  /* 0x000000081e4be981 */ /* 0x000122000c1e1900 */
[----:B------:R-:W-:Y:S02]  /*1490*/  ISETP.GT.AND P5, PT, R3, 0x1e, PT ;  /* 0x0000001e0300780c */ /* 0x000fe40003fa4270 */
[C---:B--2---:R-:W-:Y:S02]  /*14a0*/  PRMT R28, R88.reuse, 0x7632, R28 ;  /* 0x00007632581c7816 */ /* 0x044fe4000000001c */
[----:B------:R-:W-:Y:S02]  /*14b0*/  SHF.L.U32 R29, R88, 0x10, RZ ;  /* 0x00000010581d7819 */ /* 0x000fe400000006ff */
[----:B-----5:R-:W-:Y:S02]  /*14c0*/  PRMT R32, R84, 0x7632, R32 ;  /* 0x0000763254207816 */ /* 0x020fe40000000020 */
[----:B------:R-:W-:Y:S02]  /*14d0*/  SHF.L.U32 R28, R28, 0x10, RZ ;  /* 0x000000101c1c7819 */ /* 0x000fe400000006ff */
[----:B---3--:R-:W-:-:S02]  /*14e0*/  PRMT R35, R85, 0x7632, R35 ;  /* 0x0000763255237816 */ /* 0x008fc40000000023 */
[----:B------:R-:W-:Y:S02]  /*14f0*/  SHF.L.U32 R33, R84, 0x10, RZ ;  /* 0x0000001054217819 */ /* 0x000fe400000006ff */
[----:B------:R-:W-:Y:S02]  /*1500*/  SHF.L.U32 R32, R32, 0x10, RZ ;  /* 0x0000001020207819 */ /* 0x000fe400000006ff */
[----:B------:R-:W-:Y:S01]  /*1510*/  SHF.L.U32 R35, R35, 0x10, RZ ;  /* 0x0000001023237819 */ /* 0x000fe200000006ff */
[----:B0-----:R-:W-:Y:S01]  /*1520*/  FADD.FTZ R30, R29, R28 ;  /* 0x0000001c1d1e7221 */ /* 0x001fe20000010000 */
[----:B------:R-:W-:Y:S01]  /*1530*/  FMUL.FTZ R28, R28, R28 ;  /* 0x0000001c1c1c7220 */ /* 0x000fe20000410000 */
[----:B------:R-:W-:Y:S01]  /*1540*/  SHF.L.U32 R36, R85, 0x10, RZ ;  /* 0x0000001055247819 */ /* 0x000fe200000006ff */
[----:B------:R-:W-:Y:S01]  /*1550*/  FMUL.FTZ R34, R32, R32 ;  /* 0x0000002020227220 */ /* 0x000fe20000410000 */
[--C-:B------:R-:W-:Y:S01]  /*1560*/  FADD.FTZ R31, R33, R32.reuse ;  /* 0x00000020211f7221 */ /* 0x100fe20000010000 */
[----:B------:R-:W-:Y:S01]  /*1570*/  FMUL.FTZ R37, R35, R35 ;  /* 0x0000002323257220 */ /* 0x000fe20000410000 */
[----:B----4-:R-:W-:Y:S01]  /*1580*/  PRMT R32, R64, 0x7632, R32 ;  /* 0x0000763240207816 */ /* 0x010fe20000000020 */
[----:B------:R-:W-:Y:S01]  /*1590*/  FFMA.FTZ R28, R29, R29, R28 ;  /* 0x0000001d1d1c7223 */ /* 0x000fe2000001001c */
[C---:B------:R-:W-:Y:S01]  /*15a0*/  FADD.FTZ R35, R36.reuse, R35 ;  /* 0x0000002324237221 */ /* 0x040fe20000010000 */
[----:B------:R-:W-:Y:S01]  /*15b0*/  FFMA.FTZ R37, R36, R36, R37 ;  /* 0x0000002424257223 */ /* 0x000fe20000010025 */
[----:B------:R-:W-:Y:S01]  /*15c0*/  SHF.L.U32 R32, R32, 0x10, RZ ;  /* 0x0000001020207819 */ /* 0x000fe200000006ff */
[----:B------:R-:W-:Y:S01]  /*15d0*/  FFMA.FTZ R33, R33, R33, R34 ;  /* 0x0000002121217223 */ /* 0x000fe20000010022 */
[----:B------:R-:W-:Y:S01]  /*15e0*/  PRMT R36, R66, 0x7632, R36 ;  /* 0x0000763242247816 */ /* 0x000fe20000000024 */
[----:B------:R-:W-:Y:S01]  /*15f0*/  FADD.FTZ R30, RZ, R30 ;  /* 0x0000001eff1e7221 */ /* 0x000fe20000010000 */
[----:B------:R-:W-:Y:S01]  /*1600*/  FADD.FTZ R28, RZ, R28 ;  /* 0x0000001cff1c7221 */ /* 0x000fe20000010000 */
[----:B------:R-:W-:Y:S01]  /*1610*/  SHF.L.U32 R29, R64, 0x10, RZ ;  /* 0x00000010401d7819 */ /* 0x000fe200000006ff */
[----:B------:R-:W-:Y:S01]  /*1620*/  FMUL.FTZ R34, R32, R32 ;  /* 0x0000002020227220 */ /* 0x000fe20000410000 */
[----:B------:R-:W-:Y:S01]  /*1630*/  SHF.L.U32 R39, R36, 0x10, RZ ;  /* 0x0000001024277819 */ /* 0x000fe200000006ff */
[----:B------:R-:W-:Y:S01]  /*1640*/  FADD.FTZ R30, R30, R31 ;  /* 0x0000001f1e1e7221 */ /* 0x000fe20000010000 */
[----:B------:R-:W-:Y:S01]  /*1650*/  FADD.FTZ R28, R28, R33 ;  /* 0x000000211c1c7221 */ /* 0x000fe20000010000 */
[C---:B------:R-:W-:Y:S01]  /*1660*/  FADD.FTZ R31, R29.reuse, R32 ;  /* 0x000000201d1f7221 */ /* 0x040fe20000010000 */
[----:B------:R-:W-:Y:S01]  /*1670*/  SHF.L.U32 R32, R66, 0x10, RZ ;  /* 0x0000001042207819 */ /* 0x000fe200000006ff */
[--C-:B------:R-:W-:Y:S01]  /*1680*/  FFMA.FTZ R29, R29, R29, R34.reuse ;  /* 0x0000001d1d1d7223 */ /* 0x100fe20000010022 */
[----:B------:R-:W-:Y:S01]  /*1690*/  FADD.FTZ R30, R30, R35 ;  /* 0x000000231e1e7221 */ /* 0x000fe20000010000 */
[----:B------:R-:W-:Y:S01]  /*16a0*/  FMUL.FTZ R33, R39, R39 ;  /* 0x0000002727217220 */ /* 0x000fe20000410000 */
[----:B------:R-:W-:Y:S01]  /*16b0*/  FADD.FTZ R28, R28, R37 ;  /* 0x000000251c1c7221 */ /* 0x000fe20000010000 */
[----:B------:R-:W-:Y:S01]  /*16c0*/  PRMT R34, R48, 0x7632, R34 ;  /* 0x0000763230227816 */ /* 0x000fe20000000022 */
[----:B------:R-:W-:Y:S01]  /*16d0*/  FADD.FTZ R30, R30, R31 ;  /* 0x0000001f1e1e7221 */ /* 0x000fe20000010000 */
[----:B------:R-:W-:Y:S01]  /*16e0*/  FFMA.FTZ R33, R32, R32, R33 ;  /* 0x0000002020217223 */ /* 0x000fe20000010021 */
[----:B------:R-:W-:Y:S01]  /*16f0*/  FADD.FTZ R28, R28, R29 ;  /* 0x0000001d1c1c7221 */ /* 0x000fe20000010000 */
[----:B------:R-:W-:Y:S01]  /*1700*/  SHF.L.U32 R34, R34, 0x10, RZ ;  /* 0x0000001022227819 */ /* 0x000fe200000006ff */
[----:B------:R-:W-:Y:S01]  /*1710*/  FADD.FTZ R39, R32, R39 ;  /* 0x0000002720277221 */ /* 0x000fe20000010000 */
[----:B------:R-:W-:-:S02]  /*1720*/  SHF.L.U32 R29, R48, 0x10, RZ ;  /* 0x00000010301d7819 */ /* 0x000fc400000006ff */
[----:B------:R-:W-:Y:S01]  /*1730*/  PRMT R31, R50, 0x7632, R31 ;  /* 0x00007632321f7816 */ /* 0x000fe2000000001f */
[----:B------:R-:W-:Y:S01]  /*1740*/  FADD.FTZ R28, R28, R33 ;  /* 0x000000211c1c7221 */ /* 0x000fe20000010000 */
[----:B------:R-:W-:Y:S01]  /*1750*/  FADD.FTZ R30, R30, R39 ;  /* 0x000000271e1e7221 */ /* 0x000fe20000010000 */
[----:B------:R-:W-:Y:S01]  /*1760*/  FMUL.FTZ R32, R34, R34 ;  /* 0x0000002222207220 */ /* 0x000fe20000410000 */
[----:B------:R-:W-:Y:S01]  /*1770*/  SHF.L.U32 R33, R31, 0x10, RZ ;  /* 0x000000101f217819 */ /* 0x000fe200000006ff */
[C-C-:B------:R-:W-:Y:S01]  /*1780*/  FADD.FTZ R31, R29.reuse, R34.reuse ;  /* 0x000000221d1f7221 */ /* 0x140fe20000010000 */
[----:B------:R-:W-:Y:S01]  /*1790*/  PRMT R34, R52, 0x7632, R34 ;  /* 0x0000763234227816 */ /* 0x000fe20000000022 */
[----:B------:R-:W-:Y:S01]  /*17a0*/  FFMA.FTZ R29, R29, R29, R32 ;  /* 0x0000001d1d1d7223 */ /* 0x000fe20000010020 */
[----:B------:R-:W-:Y:S02]  /*17b0*/  IMAD.U32 R32, R50, 0x10000, RZ ;  /* 0x0001000032207824 */ /* 0x000fe400078e00ff */
[----:B------:R-:W-:Y:S01]  /*17c0*/  FADD.FTZ R30, R30, R31 ;  /* 0x0000001f1e1e7221 */ /* 0x000fe20000010000 */
[----:B------:R-:W-:Y:S01]  /*17d0*/  FMUL.FTZ R31, R33, R33 ;  /* 0x00000021211f7220 */ /* 0x000fe20000410000 */
[----:B------:R-:W-:Y:S01]  /*17e0*/  FADD.FTZ R28, R28, R29 ;  /* 0x0000001d1c1c7221 */ /* 0x000fe20000010000 */
[----:B------:R-:W-:Y:S01]  /*17f0*/  SHF.L.U32 R34, R34, 0x10, RZ ;  /* 0x0000001022227819 */ /* 0x000fe200000006ff */
[C---:B------:R-:W-:Y:S01]  /*1800*/  FADD.FTZ R33, R32.reuse, R33 ;  /* 0x0000002120217221 */ /* 0x040fe20000010000 */
[----:B------:R-:W-:Y:S01]  /*1810*/  FFMA.FTZ R31, R32, R32, R31 ;  /* 0x00000020201f7223 */ /* 0x000fe2000001001f */
[----:B------:R-:W-:-:S02]  /*1820*/  SHF.L.U32 R29, R52, 0x10, RZ ;  /* 0x00000010341d7819 */ /* 0x000fc400000006ff */
[----:B------:R-:W-:Y:S01]  /*1830*/  PRMT R35, R54, 0x7632, R35 ;  /* 0x0000763236237816 */ /* 0x000fe20000000023 */
[----:B------:R-:W-:Y:S01]  /*1840*/  FMUL.FTZ R32, R34, R34 ;  /* 0x0000002222207220 */ /* 0x000fe20000410000 */
[----:B------:R-:W-:Y:S01]  /*1850*/  FADD.FTZ R28, R28, R31 ;  /* 0x0000001f1c1c7221 */ /* 0x000fe20000010000 */
[--C-:B------:R-:W-:Y:S01]  /*1860*/  FADD.FTZ R30, R30, R33.reuse ;  /* 0x000000211e1e7221 */ /* 0x100fe20000010000 */
[----:B------:R-:W-:Y:S01]  /*1870*/  SHF.L.U32 R35, R35, 0x10, RZ ;  /* 0x0000001023237819 */ /* 0x000fe200000006ff */
[C---:B------:R-:W-:Y:S01]  /*1880*/  FADD.FTZ R31, R29.reuse, R34 ;  /* 0x000000221d1f7221 */ /* 0x040fe20000010000 */
[----:B------:R-:W-:Y:S01]  /*1890*/  FFMA.FTZ R29, R29, R29, R32 ;  /* 0x0000001d1d1d7223 */ /* 0x000fe20000010020 */
[----:B------:R-:W-:Y:S02]  /*18a0*/  SHF.L.U32 R32, R54, 0x10, RZ ;  /* 0x0000001036207819 */ /* 0x000fe400000006ff */
[----:B------:R-:W-:Y:S01]  /*18b0*/  PRMT R33, R56, 0x7632, R33 ;  /* 0x0000763238217816 */ /* 0x000fe20000000021 */
        /* <DEDUP_REMOVED lines=10> */
[----:B------:R-:W-:Y:S01]  /*1960*/  FADD.FTZ R30, R30, R35 ;  /* 0x000000231e1e7221 */ /* 0x000fe20000010000 */
        /* <DEDUP_REMOVED lines=33> */
[--C-:B------:R-:W-:Y:S01]  /*1b80*/  FADD.FTZ R31, R29, R34.reuse ;  /* 0x000000221d1f7221 */ /* 0x100fe20000010000 */
[----:B------:R-:W-:Y:S01]  /*1b90*/  PRMT R34, R75, 0x7632, R34 ;  /* 0x000076324b227816 */ /* 0x000fe20000000022 */
[----:B------:R-:W-:Y:S01]  /*1ba0*/  FFMA.FTZ R29, R29, R29, R32 ;  /* 0x0000001d1d1d7223 */ /* 0x000fe20000010020 */
[----:B------:R-:W-:Y:S01]  /*1bb0*/  SHF.L.U32 R32, R74, 0x10, RZ ;  /* 0x000000104a207819 */ /* 0x000fe200000006ff */
[----:B------:R-:W-:Y:S01]  /*1bc0*/  FADD.FTZ R30, R30, R31 ;  /* 0x0000001f1e1e7221 */ /* 0x000fe20000010000 */
[----:B------:R-:W-:Y:S01]  /*1bd0*/  FMUL.FTZ R31, R33, R33 ;  /* 0x00000021211f7220 */ /* 0x000fe20000410000 */
[----:B------:R-:W-:Y:S01]  /*1be0*/  SHF.L.U32 R34, R34, 0x10, RZ ;  /* 0x0000001022227819 */ /* 0x000fe200000006ff */
[----:B------:R-:W-:Y:S01]  /*1bf0*/  FADD.FTZ R28, R28, R29 ;  /* 0x0000001d1c1c7221 */ /* 0x000fe20000010000 */
[----:B------:R-:W-:Y:S01]  /*1c00*/  SHF.L.U32 R29, R75, 0x10, RZ ;  /* 0x000000104b1d7819 */ /* 0x000fe200000006ff */
[C---:B------:R-:W-:Y:S01]  /*1c10*/  FFMA.FTZ R31, R32.reuse, R32, R31 ;  /* 0x00000020201f7223 */ /* 0x040fe2000001001f */
[----:B------:R-:W-:Y:S01]  /*1c20*/  FADD.FTZ R33, R32, R33 ;  /* 0x0000002120217221 */ /* 0x000fe20000010000 */
[----:B------:R-:W-:-:S02]  /*1c30*/  FMUL.FTZ R32, R34, R34 ;  /* 0x0000002222207220 */ /* 0x000fc40000410000 */
[----:B------:R-:W-:Y:S01]  /*1c40*/  FADD.FTZ R28, R28, R31 ;  /* 0x0000001f1c1c7221 */ /* 0x000fe20000010000 */
[C---:B------:R-:W-:Y:S01]  /*1c50*/  FADD.FTZ R31, R29.reuse, R34 ;  /* 0x000000221d1f7221 */ /* 0x040fe20000010000 */
[----:B------:R-:W-:Y:S01]  /*1c60*/  FADD.FTZ R30, R30, R33 ;  /* 0x000000211e1e7221 */ /* 0x000fe20000010000 */
[----:B------:R-:W-:-:S03]  /*1c70*/  FFMA.FTZ R29, R29, R29, R32 ;  /* 0x0000001d1d1d7223 */ /* 0x000fc60000010020 */
[----:B------:R-:W-:Y:S01]  /*1c80*/  FADD.FTZ R30, R30, R31 ;  /* 0x0000001f1e1e7221 */ /* 0x000fe20000010000 */
[----:B------:R-:W-:-:S04]  /*1c90*/  FADD.FTZ R28, R28, R29 ;  /* 0x0000001d1c1c7221 */ /* 0x000fc80000010000 */
[----:B------:R-:W0:Y:S04]  /*1ca0*/  SHFL.DOWN PT, R29, R30, 0x1, 0x1f ;  /* 0x08201f001e1d7f89 */ /* 0x000e2800000e0000 */
[----:B------:R-:W1:Y:S01]  /*1cb0*/  SHFL.DOWN PT, R31, R28, 0x1, 0x1f ;  /* 0x08201f001c1f7f89 */ /* 0x000e6200000e0000 */
        /* <DEDUP_REMOVED lines=19> */
[C---:B------:R-:W-:Y:S01]  /*1df0*/  ISETP.GT.AND P5, PT, R3.reuse, 0xf, PT ;  /* 0x0000000f0300780c */ /* 0x040fe20003fa4270 */
[----:B------:R-:W2:Y:S01]  /*1e00*/  LDC R90, c[0x0][0xc] ;  /* 0x00000300ff5a7b82 */ /* 0x000ea20000000800 */
[----:B------:R-:W-:Y:S01]  /*1e10*/  ISETP.NE.AND P6, PT, R3, RZ, PT ;  /* 0x000000ff0300720c */ /* 0x000fe20003fc5270 */
[----:B------:R-:W-:Y:S10]  /*1e20*/  BSSY B0, `(.L_x_3612) ;  /* 0x0000039000007945 */ /* 0x000ff40003800000 */
[----:B0-----:R-:W-:Y:S01]  /*1e30*/  @!P5 FADD.FTZ R30, R30, R29 ;  /* 0x0000001d1e1ed221 */ /* 0x001fe20000010000 */
[----:B-1----:R-:W-:Y:S01]  /*1e40*/  @!P5 FADD.FTZ R28, R28, R31 ;  /* 0x0000001f1c1cd221 */ /* 0x002fe20000010000 */
[----:B------:R-:W-:-:S03]  /*1e50*/  ISETP.NE.AND P5, PT, R0, RZ, PT ;  /* 0x000000ff0000720c */ /* 0x000fc60003fa5270 */
[----:B------:R-:W-:Y:S02]  /*1e60*/  MOV R46, R30 ;  /* 0x0000001e002e7202 */ /* 0x000fe40000000f00 */
[----:B------:R-:W-:-:S05]  /*1e70*/  MOV R47, R28 ;  /* 0x0000001c002f7202 */ /* 0x000fca0000000f00 */
[----:B------:R0:W-:Y:S01]  /*1e80*/  @!P6 STS.64 [R16+0x10], R46 ;  /* 0x0000102e1000e388 */ /* 0x0001e20000000a00 */
[----:B--2---:R-:W-:Y:S02]  /*1e90*/  ISETP.GE.U32.AND P6, PT, R90, 0x2, PT ;  /* 0x000000025a00780c */ /* 0x004fe40003fc6070 */
        /* <DEDUP_REMOVED lines=10> */
[----:B------:R-:W-:Y:S01]  /*1f40*/  PRMT R83, R58, 0x7632, R83 ;  /* 0x000076323a537816 */ /* 0x000fe20000000053 */
[----:B------:R-:W-:Y:S06]  /*1f50*/  BAR.SYNC.DEFER_BLOCKING 0x0 ;  /* 0x0000000000007b1d */ /* 0x000fec0000010000 */
[----:B0-----:R-:W-:Y:S05]  /*1f60*/  @P5 BRA `(.L_x_3613) ;  /* 0x0000000000905947 */ /* 0x001fea0003800000 */
[----:B------:R-:W0:Y:S01]  /*1f70*/  S2UR UR6, SR_CgaCtaId ;  /* 0x00000000000679c3 */ /* 0x000e220000008800 */
[----:B------:R-:W-:Y:S02]  /*1f80*/  UMOV UR5, 0x400 ;  /* 0x0000040000057882 */ /* 0x000fe40000000000 */
[----:B0-----:R-:W-:-:S09]  /*1f90*/  ULEA UR5, UR6, UR5, 0x18 ;  /* 0x0000000506057291 */ /* 0x001fd2000f8ec03f */
[----:B------:R-:W0:Y:S04]  /*1fa0*/  LDS.64 R32, [UR5+0x18] ;  /* 0x00001805ff207984 */ /* 0x000e280008000a00 */
[----:B------:R-:W1:Y:S04]  /*1fb0*/  LDS.128 R36, [UR5+0x20] ;  /* 0x00002005ff247984 */ /* 0x000e680008000c00 */
[----:B------:R-:W2:Y:S01]  /*1fc0*/  LDS.128 R28, [UR5+0x30] ;  /* 0x00003005ff1c7984 */ /* 0x000ea20008000c00 */
[----:B0-----:R-:W-:Y:S01]  /*1fd0*/  FADD.FTZ R41, R46, R32 ;  /* 0x000000202e297221 */ /* 0x001fe20000010000 */
[----:B------:R-:W-:-:S02]  /*1fe0*/  FADD.FTZ R40, R47, R33 ;  /* 0x000000212f287221 */ /* 0x000fc40000010000 */
[----:B------:R-:W0:Y:S01]  /*1ff0*/  LDS.128 R32, [UR5+0x40] ;  /* 0x00004005ff207984 */ /* 0x000e220008000c00 */
[----:B-1----:R-:W-:Y:S01]  /*2000*/  FADD.FTZ R41, R41, R36 ;  /* 0x0000002429297221 */ /* 0x002fe20000010000 */
[----:B------:R-:W-:-:S03]  /*2010*/  FADD.FTZ R40, R40, R37 ;  /* 0x0000002528287221 */ /* 0x000fc60000010000 */
[----:B------:R-:W-:Y:S01]  /*2020*/  FADD.FTZ R41, R41, R38 ;  /* 0x0000002629297221 */ /* 0x000fe20000010000 */
[----:B------:R-:W-:Y:S02]  /*2030*/  FADD.FTZ R40, R40, R39 ;  /* 0x0000002728287221 */ /* 0x000fe40000010000 */
[----:B------:R-:W1:Y:S01]  /*2040*/  LDS.128 R36, [UR5+0x50] ;  /* 0x00005005ff247984 */ /* 0x000e620008000c00 */
[----:B--2---:R-:W-:Y:S01]  /*2050*/  FADD.FTZ R45, R41, R28 ;  /* 0x0000001c292d7221 */ /* 0x004fe20000010000 */
[----:B------:R-:W-:Y:S02]  /*2060*/  FADD.FTZ R28, R40, R29 ;  /* 0x0000001d281c7221 */ /* 0x000fe40000010000 */
[----:B------:R-:W2:Y:S01]  /*2070*/  LDS.128 R40, [UR5+0x60] ;  /* 0x00006005ff287984 */ /* 0x000ea20008000c00 */
[----:B------:R-:W-:Y:S01]  /*2080*/  FADD.FTZ R29, R45, R30 ;  /* 0x0000001e2d1d7221 */ /* 0x000fe20000010000 */
[----:B------:R-:W-:Y:S02]  /*2090*/  FADD.FTZ R28, R28, R31 ;  /* 0x0000001f1c1c7221 */ /* 0x000fe40000010000 */
[----:B------:R-:W3:Y:S01]  /*20a0*/  LDS.128 R44, [UR5+0x70] ;  /* 0x00007005ff2c7984 */ /* 0x000ee20008000c00 */
        /* <DEDUP_REMOVED lines=15> */
[----:B------:R-:W-:-:S07]  /*21a0*/  FADD.FTZ R47, R28, R47 ;  /* 0x0000002f1c2f7221 */ /* 0x000fce0000010000 */
.L_x_3613:
[----:B------:R-:W-:Y:S05]  /*21b0*/  BSYNC B0 ;  /* 0x0000000000007941 */ /* 0x000fea0003800000 */
.L_x_3612:
[----:B------:R-:W-:Y:S02]  /*21c0*/  PRMT R38, R60, 0x7632, R38 ;  /* 0x000076323c267816 */ /* 0x000fe40000000026 */
[----:B------:R-:W-:Y:S02]  /*21d0*/  PRMT R39, R62, 0x7632, R39 ;  /* 0x000076323e277816 */ /* 0x000fe40000000027 */
[----:B------:R-:W-:Y:S02]  /*21e0*/  PRMT R40, R68, 0x7632, R40 ;  /* 0x0000763244287816 */ /* 0x000fe40000000028 */
[----:B------:R-:W-:Y:S02]  /*21f0*/  PRMT R41, R74, 0x7632, R41 ;  /* 0x000076324a297816 */ /* 0x000fe40000000029 */
[----:B------:R-:W-:Y:S01]  /*2200*/  PRMT R42, R75, 0x7632, R42 ;  /* 0x000076324b2a7816 */ /* 0x000fe2000000002a */
[----:B------:R-:W-:Y:S06]  /*2210*/  @!P6 BRA `(.L_x_3614) ;  /* 0x000000080080e947 */ /* 0x000fec0003800000 */
[----:B------:R-:W-:Y:S05]  /*2220*/  @P5 BRA `(.L_x_3615) ;  /* 0x0000000000745947 */ /* 0x000fea0003800000 */
[----:B------:R-:W0:Y:S01]  /*2230*/  LDC R37, c[0x0][0x10] ;  /* 0x00000400ff257b82 */ /* 0x000e220000000800 */
[----:B------:R-:W1:Y:S01]  /*2240*/  S2R R34, SR_CTAID.Y ;  /* 0x0000000000227919 */ /* 0x000e620000002600 */
[C---:B------:R-:W-:Y:S02]  /*2250*/  LOP3.LUT R32, R12.reuse, 0x1, RZ, 0xc0, !PT ;  /* 0x000000010c207812 */ /* 0x040fe400078ec0ff */
[----:B------:R-:W-:-:S04]  /*2260*/  LOP3.LUT P6, RZ, R12, 0x2, RZ, 0xc0, !PT ;  /* 0x000000020cff7812 */ /* 0x000fc800078cc0ff */
[----:B------:R-:W2:Y:S08]  /*2270*/  LDC.64 R30, c[0x0][0x248] ;  /* 0x00009200ff1e7b82 */ /* 0x000eb00000000a00 */
[----:B------:R-:W3:Y:S01]  /*2280*/  LDC.64 R28, c[0x0][0x240] ;  /* 0x00009000ff1c7b82 */ /* 0x000ee20000000a00 */
[----:B0-----:R-:W-:-:S04]  /*2290*/  IMAD R33, R32, R37, RZ ;  /* 0x0000002520217224 */ /* 0x001fc800078e02ff */
[----:B------:R-:W-:-:S05]  /*22a0*/  IMAD R32, R33, R90, RZ ;  /* 0x0000005a21207224 */ /* 0x000fca00078e02ff */
[----:B------:R-:W-:Y:S02]  /*22b0*/  SHF.L.U32 R35, R32, 0x1, RZ ;  /* 0x0000000120237819 */ /* 0x000fe400000006ff */
[----:B-1----:R-:W-:Y:S02]  /*22c0*/  IADD3 R33, R33, R34, RZ ;  /* 0x0000002221217210 */ /* 0x002fe40007ffe0ff */
[----:B------:R-:W-:Y:S01]  /*22d0*/  MOV R32, 0xffffffff ;  /* 0xffffffff00207802 */ /* 0x000fe20000000f00 */
[----:B--2---:R-:W-:-:S04]  /*22e0*/  IMAD.WIDE R30, R35, 0x4, R30 ;  /* 0x00000004231e7825 */ /* 0x004fc800078e021e */
[----:B------:R-:W-:Y:S02]  /*22f0*/  IMAD R35, R37, UR7, R34 ;  /* 0x0000000725237c24 */ /* 0x000fe4000f8e0222 */
[----:B---3--:R-:W-:Y:S01]  /*2300*/  IMAD.WIDE.U32 R28, R33, 0x4, R28 ;  /* 0x00000004211c7825 */ /* 0x008fe200078e001c */
[----:B------:R-:W-:-:S03]  /*2310*/  SEL R33, R90, RZ, !P6 ;  /* 0x000000ff5a217207 */ /* 0x000fc60007000000 */
[----:B------:R-:W-:Y:S01]  /*2320*/  IMAD.WIDE.U32 R30, R35, 0x8, R30 ;  /* 0x00000008231e7825 */ /* 0x000fe200078e001e */
[----:B------:R-:W-:Y:S02]  /*2330*/  SEL R35, R32, 0x1, P6 ;  /* 0x0000000120237807 */ /* 0x000fe40003000000 */
[----:B------:R-:W-:Y:S02]  /*2340*/  ISETP.NE.AND P6, PT, R33, -0x1, PT ;  /* 0xffffffff2100780c */ /* 0x000fe40003fc5270 */
[----:B------:R0:W-:Y:S01]  /*2350*/  STG.E.64 desc[UR8][R30.64], R46 ;  /* 0x0000002e1e007986 */ /* 0x0001e2000c101b08 */
[----:B------:R-:W-:Y:S06]  /*2360*/  MEMBAR.ALL.GPU ;  /* 0x0000000000007992 */ /* 0x000fec000000a000 */
[----:B------:R-:W-:-:S00]  /*2370*/  ERRBAR ;  /* 0x00000000000079ab */ /* 0x000fc00000000000 */
[----:B------:R-:W-:Y:S06]  /*2380*/  CGAERRBAR ;  /* 0x00000000000075ab */ /* 0x000fec0000000000 */
[----:B------:R0:W-:Y:S01]  /*2390*/  REDG.E.ADD.S32.STRONG.GPU desc[UR8][R28.64], R35 ;  /* 0x000000231c00798e */ /* 0x0001e2000c10e388 */
[----:B------:R-:W-:Y:S05]  /*23a0*/  @!P6 BRA `(.L_x_3615) ;  /* 0x000000000014e947 */ /* 0x000fea0003800000 */
.L_x_3616:
[----:B0-----:R-:W2:Y:S04]  /*23b0*/  LDG.E.STRONG.GPU R30, desc[UR8][R28.64] ;  /* 0x000000081c1e7981 */ /* 0x001ea8000c1ef900 */
[----:B--2---:R-:W-:Y:S01]  /*23c0*/  CCTL.IVALL ;  /* 0x00000000ff00798f */ /* 0x004fe20002000000 */
[----:B------:R-:W-:Y:S05]  /*23d0*/  YIELD ;  /* 0x0000000000007946 */ /* 0x000fea0003800000 */
[----:B------:R-:W-:-:S13]  /*23e0*/  ISETP.NE.AND P6, PT, R30, R33, PT ;  /* 0x000000211e00720c */ /* 0x000fda0003fc5270 */
[----:B------:R-:W-:Y:S05]  /*23f0*/  @P6 BRA `(.L_x_3616) ;  /* 0xfffffffc00ec6947 */ /* 0x000fea000383ffff */
.L_x_3615:
[----:B------:R-:W-:Y:S01]  /*2400*/  ISETP.NE.AND P6, PT, R90, RZ, PT ;  /* 0x000000ff5a00720c */ /* 0x000fe20003fc5270 */
[----:B------:R-:W-:Y:S05]  /*2410*/  WARPSYNC.ALL ;  /* 0x0000000000007948 */ /* 0x000fea0003800000 */
[----:B------:R-:W-:Y:S07]  /*2420*/  BAR.SYNC.DEFER_BLOCKING 0x0 ;  /* 0x0000000000007b1d */ /* 0x000fee0000010000 */
[----:B------:R-:W-:Y:S05]  /*2430*/  @!P6 BRA `(.L_x_3614) ;  /* 0x0000000400f8e947 */ /* 0x000fea0003800000 */
[----:B0-----:R-:W-:Y:S01]  /*2440*/  IADD3 R28, R90, -0x1, RZ ;  /* 0xffffffff5a1c7810 */ /* 0x001fe20007ffe0ff */
[----:B------:R-:W-:-:S03]  /*2450*/  IMAD.MOV.U32 R32, RZ, RZ, RZ ;  /* 0x000000ffff207224 */ /* 0x000fc600078e00ff */
[----:B------:R-:W-:-:S13]  /*2460*/  ISETP.GE.U32.AND P6, PT, R28, 0x3, PT ;  /* 0x000000031c00780c */ /* 0x000fda0003fc6070 */
[----:B------:R-:W-:Y:S05]  /*2470*/  @!P6 BRA `(.L_x_3617) ;  /* 0x000000040008e947 */ /* 0x000fea0003800000 */
[----:B------:R-:W-:Y:S01]  /*2480*/  LOP3.LUT R33, R90, 0x3, RZ, 0xc0, !PT ;  /* 0x000000035a217812 */ /* 0x000fe200078ec0ff */
[----:B------:R-:W-:-:S03]  /*2490*/  HFMA2.MMA R32, -RZ, RZ, 0, 0 ;  /* 0x00000000ff207435 */ /* 0x000fc600000001ff */
[----:B------:R-:W-:-:S08]  /*24a0*/  IADD3 R33, -R33, R90, RZ ;  /* 0x0000005a21217210 */ /* 0x000fd00007ffe1ff */
.L_x_3618:
[----:B------:R-:W-:-:S13]  /*24b0*/  ISETP.EQ.OR P6, PT, R32, UR7, P5 ;  /* 0x0000000720007c0c */ /* 0x000fda000afc2670 */
[----:B------:R-:W0:Y:S01]  /*24c0*/  @!P6 LDC R35, c[0x0][0x10] ;  /* 0x00000400ff23eb82 */ /* 0x000e220000000800 */
[----:B------:R-:W1:Y:S01]  /*24d0*/  @!P6 S2R R34, SR_CTAID.Y ;  /* 0x000000000022e919 */ /* 0x000e620000002600 */
[----:B------:R-:W-:-:S06]  /*24e0*/  @!P6 LOP3.LUT R30, R12, 0x1, RZ, 0xc0, !PT ;  /* 0x000000010c1ee812 */ /* 0x000fcc00078ec0ff */
[----:B------:R-:W2:Y:S01]  /*24f0*/  @!P6 LDC.64 R28, c[0x0][0x248] ;  /* 0x00009200ff1ceb82 */ /* 0x000ea20000000a00 */
[----:B0-----:R-:W-:-:S04]  /*2500*/  @!P6 IMAD R31, R30, R35, RZ ;  /* 0x000000231e1fe224 */ /* 0x001fc800078e02ff */
[----:B------:R-:W-:-:S05]  /*2510*/  @!P6 IMAD R31, R31, R90, RZ ;  /* 0x0000005a1f1fe224 */ /* 0x000fca00078e02ff */
[----:B------:R-:W-:-:S05]  /*2520*/  @!P6 SHF.L.U32 R31, R31, 0x1, RZ ;  /* 0x000000011f1fe819 */ /* 0x000fca00000006ff */
[----:B--2---:R-:W-:-:S04]  /*2530*/  @!P6 IMAD.WIDE R28, R31, 0x4, R28 ;  /* 0x000000041f1ce825 */ /* 0x004fc800078e021c */
[----:B-1----:R-:W-:-:S04]  /*2540*/  @!P6 IMAD R31, R35, R32, R34 ;  /* 0x00000020231fe224 */ /* 0x002fc800078e0222 */
[----:B------:R-:W-:-:S05]  /*2550*/  @!P6 IMAD.WIDE.U32 R30, R31, 0x8, R28 ;  /* 0x000000081f1ee825 */ /* 0x000fca00078e001c */
[----:B------:R-:W2:Y:S01]  /*2560*/  @!P6 LDG.E.64 R28, desc[UR8][R30.64] ;  /* 0x000000081e1ce981 */ /* 0x000ea2000c1e1b00 */
[----:B------:R-:W-:Y:S01]  /*2570*/  IADD3 R37, R32, 0x1, RZ ;  /* 0x0000000120257810 */ /* 0x000fe20007ffe0ff */
[----:B--2---:R-:W-:Y:S01]  /*2580*/  @!P6 FADD.FTZ R46, R46, R28 ;  /* 0x0000001c2e2ee221 */ /* 0x004fe20000010000 */
[----:B------:R-:W-:Y:S02]  /*2590*/  @!P6 FADD.FTZ R47, R47, R29 ;  /* 0x0000001d2f2fe221 */ /* 0x000fe40000010000 */
[----:B------:R-:W-:-:S13]  /*25a0*/  ISETP.EQ.OR P6, PT, R37, UR7, P5 ;  /* 0x0000000725007c0c */ /* 0x000fda000afc2670 */
[----:B------:R-:W0:Y:S01]  /*25b0*/  @!P6 LDC R34, c[0x0][0x10] ;  /* 0x00000400ff22eb82 */ /* 0x000e220000000800 */
[----:B------:R-:W1:Y:S01]  /*25c0*/  @!P6 S2R R36, SR_CTAID.Y ;  /* 0x000000000024e919 */ /* 0x000e620000002600 */
[----:B------:R-:W-:-:S06]  /*25d0*/  @!P6 LOP3.LUT R35, R12, 0x1, RZ, 0xc0, !PT ;  /* 0x000000010c23e812 */ /* 0x000fcc00078ec0ff */
[----:B------:R-:W2:Y:S01]  /*25e0*/  @!P6 LDC.64 R28, c[0x0][0x248] ;  /* 0x00009200ff1ceb82 */ /* 0x000ea20000000a00 */
[----:B0-----:R-:W-:-:S04]  /*25f0*/  @!P6 IMAD R35, R35, R34, RZ ;  /* 0x000000222323e224 */ /* 0x001fc800078e02ff */
[----:B------:R-:W-:-:S05]  /*2600*/  @!P6 IMAD R35, R35, R90, RZ ;  /* 0x0000005a2323e224 */ /* 0x000fca00078e02ff */
[----:B------:R-:W-:Y:S01]  /*2610*/  @!P6 SHF.L.U32 R35, R35, 0x1, RZ ;  /* 0x000000012323e819 */ /* 0x000fe200000006ff */
[----:B-1----:R-:W-:-:S04]  /*2620*/  @!P6 IMAD R31, R37, R34, R36 ;  /* 0x00000022251fe224 */ /* 0x002fc800078e0224 */
[----:B--2---:R-:W-:-:S04]  /*2630*/  @!P6 IMAD.WIDE R28, R35, 0x4, R28 ;  /* 0x00000004231ce825 */ /* 0x004fc800078e021c */
        /* <DEDUP_REMOVED lines=38> */
.L_x_3617:
[----:B------:R-:W-:-:S13]  /*28a0*/  LOP3.LUT P6, R36, R90, 0x3, RZ, 0xc0, !PT ;  /* 0x000000035a247812 */ /* 0x000fda00078cc0ff */
[----:B------:R-:W-:Y:S05]  /*28b0*/  @!P6 BRA `(.L_x_3614) ;  /* 0x0000000000d8e947 */ /* 0x000fea0003800000 */
[----:B------:R-:W-:Y:S01]  /*28c0*/  ISETP.EQ.OR P6, PT, R32, UR7, P5 ;  /* 0x0000000720007c0c */ /* 0x000fe2000afc2670 */
[----:B------:R-:W-:Y:S01]  /*28d0*/  BSSY B0, `(.L_x_3619) ;  /* 0x0000013000007945 */ /* 0x000fe20003800000 */
[----:B------:R-:W-:Y:S02]  /*28e0*/  P2R R28, PR, RZ, 0x1 ;  /* 0x00000001ff1c7803 */ /* 0x000fe40000000000 */
[----:B------:R-:W-:-:S04]  /*28f0*/  ISETP.NE.AND P0, PT, R36, 0x1, PT ;  /* 0x000000012400780c */ /* 0x000fc80003f05270 */
[----:B------:R-:W-:Y:S02]  /*2900*/  P2R R29, PR, RZ, 0x1 ;  /* 0x00000001ff1d7803 */ /* 0x000fe40000000000 */
[----:B------:R-:W-:-:S03]  /*2910*/  ISETP.NE.AND P0, PT, R28, RZ, PT ;  /* 0x000000ff1c00720c */ /* 0x000fc60003f05270 */
[----:B------:R-:W-:Y:S10]  /*2920*/  @P6 BRA `(.L_x_3620) ;  /* 0x0000000000346947 */ /* 0x000ff40003800000 */
[----:B------:R-:W0:Y:S01]  /*2930*/  S2R R33, SR_CTAID.Y ;  /* 0x0000000000217919 */ /* 0x000e220000002600 */
[----:B------:R-:W1:Y:S01]  /*2940*/  LDC.64 R28, c[0x0][0x248] ;  /* 0x00009200ff1c7b82 */ /* 0x000e620000000a00 */
[----:B------:R-:W-:Y:S01]  /*2950*/  LOP3.LUT R31, R12, 0x1, RZ, 0xc0, !PT ;  /* 0x000000010c1f7812 */ /* 0x000fe200078ec0ff */
[----:B------:R-:W-:-:S04]  /*2960*/  ULDC UR5, c[0x0][0x10] ;  /* 0x0000040000057ab9 */ /* 0x000fc80000000800 */
[----:B------:R-:W-:-:S04]  /*2970*/  IMAD R31, R31, UR5, RZ ;  /* 0x000000051f1f7c24 */ /* 0x000fc8000f8e02ff */
[----:B------:R-:W-:-:S05]  /*2980*/  IMAD R31, R31, R90, RZ ;  /* 0x0000005a1f1f7224 */ /* 0x000fca00078e02ff */
[----:B------:R-:W-:-:S05]  /*2990*/  SHF.L.U32 R31, R31, 0x1, RZ ;  /* 0x000000011f1f7819 */ /* 0x000fca00000006ff */
[----:B-1----:R-:W-:-:S04]  /*29a0*/  IMAD.WIDE R28, R31, 0x4, R28 ;  /* 0x000000041f1c7825 */ /* 0x002fc800078e021c */
[----:B0-----:R-:W-:-:S04]  /*29b0*/  IMAD R31, R32, UR5, R33 ;  /* 0x00000005201f7c24 */ /* 0x001fc8000f8e0221 */
[----:B------:R-:W-:-:S06]  /*29c0*/  IMAD.WIDE.U32 R28, R31, 0x8, R28 ;  /* 0x000000081f1c7825 */ /* 0x000fcc00078e001c */
[----:B------:R-:W2:Y:S02]  /*29d0*/  LDG.E.64 R28, desc[UR8][R28.64] ;  /* 0x000000081c1c7981 */ /* 0x000ea4000c1e1b00 */
[----:B--2---:R-:W-:Y:S01]  /*29e0*/  FADD.FTZ R46, R46, R28 ;  /* 0x0000001c2e2e7221 */ /* 0x004fe20000010000 */
[----:B------:R-:W-:-:S07]  /*29f0*/  FADD.FTZ R47, R47, R29 ;  /* 0x0000001d2f2f7221 */ /* 0x000fce0000010000 */
.L_x_3620:
[----:B------:R-:W-:Y:S05]  /*2a00*/  BSYNC B0 ;  /* 0x0000000000007941 */ /* 0x000fea0003800000 */
.L_x_3619:
[----:B------:R-:W-:-:S13]  /*2a10*/  ISETP.NE.AND P6, PT, R36, 0x1, PT ;  /* 0x000000012400780c */ /* 0x000fda0003fc5270 */
[----:B------:R-:W-:Y:S05]  /*2a20*/  @!P6 BRA `(.L_x_3614) ;  /* 0x00000000007ce947 */ /* 0x000fea0003800000 */
[----:B------:R-:W-:-:S04]  /*2a30*/  IADD3 R33, R32, 0x1, RZ ;  /* 0x0000000120217810 */ /* 0x000fc80007ffe0ff */
        /* <DEDUP_REMOVED lines=10> */
[----:B------:R-:W-:-:S06]  /*2ae0*/  @!P6 IMAD.WIDE.U32 R28, R31, 0x8, R28 ;  /* 0x000000081f1ce825 */ /* 0x000fcc00078e001c */
[----:B------:R-:W2:Y:S01]  /*2af0*/  @!P6 LDG.E.64 R28, desc[UR8][R28.64] ;  /* 0x000000081c1ce981 */ /* 0x000ea2000c1e1b00 */
[----:B------:R-:W-:Y:S01]  /*2b00*/  IADD3 R35, R32, 0x2, RZ ;  /* 0x0000000220237810 */ /* 0x000fe20007ffe0ff */
[----:B--2---:R-:W-:Y:S01]  /*2b10*/  @!P6 FADD.FTZ R46, R46, R28 ;  /* 0x0000001c2e2ee221 */ /* 0x004fe20000010000 */
[----:B------:R-:W-:Y:S02]  /*2b20*/  @!P6 FADD.FTZ R47, R47, R29 ;  /* 0x0000001d2f2fe221 */ /* 0x000fe40000010000 */
[----:B------:R-:W-:-:S04]  /*2b30*/  ISETP.EQ.OR P6, PT, R35, UR7, P5 ;  /* 0x0000000723007c0c */ /* 0x000fc8000afc2670 */
[----:B------:R-:W-:-:S13]  /*2b40*/  ISETP.EQ.OR P6, PT, R36, 0x2, P6 ;  /* 0x000000022400780c */ /* 0x000fda00037c2670 */
        /* <DEDUP_REMOVED lines=10> */
[----:B------:R-:W2:Y:S02]  /*2bf0*/  @!P6 LDG.E.64 R28, desc[UR8][R28.64] ;  /* 0x000000081c1ce981 */ /* 0x000ea4000c1e1b00 */
[----:B--2---:R-:W-:Y:S01]  /*2c00*/  @!P6 FADD.FTZ R46, R46, R28 ;  /* 0x0000001c2e2ee221 */ /* 0x004fe20000010000 */
[----:B------:R-:W-:-:S07]  /*2c10*/  @!P6 FADD.FTZ R47, R47, R29 ;  /* 0x0000001d2f2fe221 */ /* 0x000fce0000010000 */
.L_x_3614:
[----:B------:R-:W-:Y:S01]  /*2c20*/  ULDC.64 UR12, c[0x0][0x218] ;  /* 0x00008600000c7ab9 */ /* 0x000fe20000000a00 */
[----:B0-----:R-:W-:Y:S01]  /*2c30*/  P2R R28, PR, RZ, 0x1 ;  /* 0x00000001ff1c7803 */ /* 0x001fe20000000000 */
[----:B------:R-:W0:Y:S01]  /*2c40*/  S2UR UR6, SR_CgaCtaId ;  /* 0x00000000000679c3 */ /* 0x000e220000008800 */
[----:B------:R-:W-:Y:S01]  /*2c50*/  LOP3.LUT P0, RZ, R0, UR7, RZ, 0xfc, !PT ;  /* 0x0000000700ff7c12 */ /* 0x000fe2000f80fcff */
[----:B------:R-:W-:Y:S01]  /*2c60*/  UMOV UR5, 0x400 ;  /* 0x0000040000057882 */ /* 0x000fe20000000000 */
[----:B------:R-:W-:Y:S02]  /*2c70*/  ISETP.EQ.U32.AND P6, PT, RZ, UR12, PT ;  /* 0x0000000cff007c0c */ /* 0x000fe4000bfc2070 */
[----:B------:R-:W-:Y:S02]  /*2c80*/  IADD3 R91, R14, R91, RZ ;  /* 0x0000005b0e5b7210 */ /* 0x000fe40007ffe0ff */
[----:B------:R-:W-:Y:S01]  /*2c90*/  ISETP.EQ.OR.EX P6, PT, RZ, UR13, P0, P6 ;  /* 0x0000000dff007c0c */ /* 0x000fe200087c2760 */
[----:B------:R-:W1:Y:S01]  /*2ca0*/  LDC.64 R32, c[0x0][0x228] ;  /* 0x00008a00ff207b82 */ /* 0x000e620000000a00 */
[----:B------:R-:W-:-:S07]  /*2cb0*/  ISETP.NE.AND P0, PT, R28, RZ, PT ;  /* 0x000000ff1c00720c */ /* 0x000fce0003f05270 */
[----:B------:R-:W2:Y:S08]  /*2cc0*/  LDC.64 R34, c[0x0][0x230] ;  /* 0x00008c00ff227b82 */ /* 0x000eb00000000a00 */
[----:B------:R-:W3:Y:S01]  /*2cd0*/  @!P6 LDC.64 R28, c[0x0][0x218] ;  /* 0x00008600ff1ceb82 */ /* 0x000ee20000000a00 */
[----:B0-----:R-:W-:-:S03]  /*2ce0*/  ULEA UR5, UR6, UR5, 0x18 ;  /* 0x0000000506057291 */ /* 0x001fc6000f8ec03f */
[----:B------:R-:W-:Y:S02]  /*2cf0*/  ULDC UR6, c[0x0][0x2a4] ;  /* 0x0000a90000067ab9 */ /* 0x000fe40000000800 */
[----:B------:R-:W-:Y:S01]  /*2d00*/  @!P6 FMUL.FTZ R31, R47, UR6 ;  /* 0x000000062f1fec20 */ /* 0x000fe20008410000 */
[----:B------:R-:W-:Y:S01]  /*2d10*/  @!P6 FMUL.FTZ R30, R46, UR6 ;  /* 0x000000062e1eec20 */ /* 0x000fe20008410000 */
[C---:B-1----:R-:W-:Y:S02]  /*2d20*/  IMAD.WIDE R32, R91.reuse, 0x4, R32 ;  /* 0x000000045b207825 */ /* 0x042fe400078e0220 */
[----:B------:R-:W-:Y:S02]  /*2d30*/  @!P5 STS.64 [UR5+0x88], R46 ;  /* 0x0000882eff00d988 */ /* 0x000fe40008000a05 */
[----:B--2---:R-:W-:-:S04]  /*2d40*/  IMAD.WIDE R34, R91, 0x4, R34 ;  /* 0x000000045b227825 */ /* 0x004fc800078e0222 */
[----:B---3--:R-:W-:-:S05]  /*2d50*/  @!P6 IMAD.WIDE R28, R10, 0x8, R28 ;  /* 0x000000080a1ce825 */ /* 0x008fca00078e021c */
[----:B------:R0:W-:Y:S01]  /*2d60*/  @!P6 STG.E.64 desc[UR8][R28.64], R30 ;  /* 0x0000001e1c00e986 */ /* 0x0001e2000c101b08 */
[----:B------:R-:W-:Y:S06]  /*2d70*/  BAR.SYNC.DEFER_BLOCKING 0x0 ;  /* 0x0000000000007b1d */ /* 0x000fec0000010000 */
[----:B------:R-:W2:Y:S04]  /*2d80*/  LDG.E.64 R32, desc[UR8][R32.64] ;  /* 0x0000000820207981 */ /* 0x000ea8000c1e1b00 */
[----:B------:R-:W2:Y:S01]  /*2d90*/  LDG.E.64 R34, desc[UR8][R34.64] ;  /* 0x0000000822227981 */ /* 0x000ea2000c1e1b00 */
[----:B------:R-:W-:-:S02]  /*2da0*/  ISETP.NE.AND P6, PT, RZ, UR10, PT ;  /* 0x0000000aff007c0c */ /* 0x000fc4000bfc5270 */
[----:B0-----:R-:W-:Y:S01]  /*2db0*/  SHF.L.U32 R31, R88, 0x10, RZ ;  /* 0x00000010581f7819 */ /* 0x001fe200000006ff */
[----:B------:R-:W0:Y:S01]  /*2dc0*/  LDS.64 R36, [UR5+0x88] ;  /* 0x00008805ff247984 */ /* 0x000e220008000a00 */
[----:B------:R-:W-:Y:S02]  /*2dd0*/  SHF.L.U32 R29, R86, 0x10, RZ ;  /* 0x00000010561d7819 */ /* 0x000fe400000006ff */
[----:B------:R-:W-:Y:S02]  /*2de0*/  SHF.L.U32 R45, R84, 0x10, RZ ;  /* 0x00000010542d7819 */ /* 0x000fe400000006ff */
[----:B------:R-:W-:Y:S02]  /*2df0*/  SHF.L.U32 R87, R87, 0x10, RZ ;  /* 0x0000001057577819 */ /* 0x000fe400000006ff */
[----:B------:R-:W-:Y:S02]  /*2e00*/  SHF.L.U32 R85, R85, 0x10, RZ ;  /* 0x0000001055557819 */ /* 0x000fe400000006ff */
[----:B------:R-:W-:Y:S01]  /*2e10*/  SHF.L.U32 R89, R89, 0x10, RZ ;  /* 0x0000001059597819 */ /* 0x000fe200000006ff */
[----:B0-----:R-:W-:-:S04]  /*2e20*/  FMUL.FTZ R36, R36, UR6 ;  /* 0x0000000624247c20 */ /* 0x001fc80008410000 */
[C---:B------:R-:W-:Y:S01]  /*2e30*/  FMUL.FTZ R44, R36.reuse, R36 ;  /* 0x00000024242c7220 */ /* 0x040fe20000410000 */
[--C-:B------:R-:W-:Y:S01]  /*2e40*/  FADD.FTZ R28, R31, -R36.reuse ;  /* 0x800000241f1c7221 */ /* 0x100fe20000010000 */
[C---:B------:R-:W-:Y:S01]  /*2e50*/  FADD.FTZ R30, -R36.reuse, R29 ;  /* 0x0000001d241e7221 */ /* 0x040fe20000010100 */
[----:B------:R-:W-:Y:S01]  /*2e60*/  FADD.FTZ R46, R45, -R36 ;  /* 0x800000242d2e7221 */ /* 0x000fe20000010000 */
[----:B------:R-:W-:Y:S01]  /*2e70*/  FFMA.FTZ R37, R37, UR6, -R44 ;  /* 0x0000000625257c23 */ /* 0x000fe2000801082c */
[----:B------:R-:W-:-:S04]  /*2e80*/  FADD.FTZ R84, -R36, R87 ;  /* 0x0000005724547221 */ /* 0x000fc80000010100 */
[----:B------:R-:W-:-:S13]  /*2e90*/  FSETP.GTU.FTZ.AND P5, PT, R37, RZ, PT ;  /* 0x000000ff2500720b */ /* 0x000fda0003fbc000 */
[----:B------:R-:W0:Y:S02]  /*2ea0*/  @P5 LDC R44, c[0x0][0x238] ;  /* 0x00008e00ff2c5b82 */ /* 0x000e240000000800 */
[----:B0-----:R-:W-:Y:S01]  /*2eb0*/  @P5 FADD.FTZ R43, R37, R44 ;  /* 0x0000002c252b5221 */ /* 0x001fe20000010000 */
[----:B------:R-:W-:-:S06]  /*2ec0*/  MOV R37, 0x3f800000 ;  /* 0x3f80000000257802 */ /* 0x000fcc0000000f00 */
[----:B------:R-:W0:Y:S02]  /*2ed0*/  @P5 MUFU.RSQ R37, R43 ;  /* 0x0000002b00255308 */ /* 0x000e240000001400 */
[-C--:B0-----:R-:W-:Y:S01]  /*2ee0*/  FMUL.FTZ R29, R28, R37.reuse ;  /* 0x000000251c1d7220 */ /* 0x081fe20000410000 */
[----:B------:R-:W-:-:S03]  /*2ef0*/  FMUL.FTZ R30, R30, R37 ;  /* 0x000000251e1e7220 */ /* 0x000fc60000410000 */
[----:B--2---:R-:W-:Y:S01]  /*2f00*/  FFMA.FTZ R43, R32, R29, R34 ;  /* 0x0000001d202b7223 */ /* 0x004fe20000010022 */
        /* <DEDUP_REMOVED lines=12> */
.L_x_3621:
[----:B------:R-:W-:Y:S04]  /*2fd0*/  BSSY B0, `(.L_x_3622) ;  /* 0x000000e000007945 */ /* 0x000fe80003800000 */
[----:B------:R-:W-:Y:S05]  /*2fe0*/  @!P0 BRA `(.L_x_3623) ;  /* 0x0000000000308947 */ /* 0x000fea0003800000 */
[----:B------:R-:W-:Y:S01]  /*2ff0*/  ULDC.64 UR12, c[0x0][0x270] ;  /* 0x00009c00000c7ab9 */ /* 0x000fe20000000a00 */
[----:B------:R-:W-:Y:S01]  /*3000*/  MOV R29, R71 ;  /* 0x00000047001d7202 */ /* 0x000fe20000000f00 */
[----:B------:R-:W-:Y:S01]  /*3010*/  IMAD R31, R5, UR12, RZ ;  /* 0x0000000c051f7c24 */ /* 0x000fe2000f8e02ff */
[----:B------:R-:W-:Y:S01]  /*3020*/  F2FP.BF16.F32.PACK_AB R43, R44, R43 ;  /* 0x0000002b2c2b723e */ /* 0x000fe200000010ff */
[----:B------:R-:W-:Y:S02]  /*3030*/  IMAD.MOV.U32 R28, RZ, RZ, R72 ;  /* 0x000000ffff1c7224 */ /* 0x000fe400078e0048 */
[C---:B------:R-:W-:Y:S02]  /*3040*/  IMAD R31, R2.reuse, UR13, R31 ;  /* 0x0000000d021f7c24 */ /* 0x040fe4000f8e021f */
[----:B------:R-:W-:Y:S01]  /*3050*/  IMAD.WIDE.U32 R28, R2, UR12, R28 ;  /* 0x0000000c021c7c25 */ /* 0x000fe2000f8e001c */
[----:B------:R-:W-:Y:S02]  /*3060*/  ULDC.64 UR12, c[0x0][0x210] ;  /* 0x00008400000c7ab9 */ /* 0x000fe40000000a00 */
[----:B------:R-:W-:-:S02]  /*3070*/  LEA R30, P5, R28, UR12, 0x1 ;  /* 0x0000000c1c1e7c11 */ /* 0x000fc4000f8a08ff */
[----:B------:R-:W-:-:S04]  /*3080*/  IADD3 R31, R29, R31, RZ ;  /* 0x0000001f1d1f7210 */ /* 0x000fc80007ffe0ff */
[----:B------:R-:W-:-:S05]  /*3090*/  LEA.HI.X R31, R28, UR13, R31, 0x1, P5 ;  /* 0x0000000d1c1f7c11 */ /* 0x000fca000a8f0c1f */
[----:B------:R0:W-:Y:S02]  /*30a0*/  STG.E desc[UR8][R30.64], R43 ;  /* 0x0000002b1e007986 */ /* 0x0001e4000c101908 */
.L_x_3623:
[----:B------:R-:W-:Y:S05]  /*30b0*/  BSYNC B0 ;  /* 0x0000000000007941 */ /* 0x000fea0003800000 */
.L_x_3622:
[-C--:B------:R-:W-:Y:S01]  /*30c0*/  FMUL.FTZ R29, R46, R37.reuse ;  /* 0x000000252e1d7220 */ /* 0x080fe20000410000 */
[----:B------:R-:W-:Y:S01]  /*30d0*/  FMUL.FTZ R84, R84, R37 ;  /* 0x0000002554547220 */ /* 0x000fe20000410000 */
[----:B------:R-:W-:Y:S01]  /*30e0*/  FADD.FTZ R46, R85, -R36 ;  /* 0x80000024552e7221 */ /* 0x000fe20000010000 */
[----:B------:R-:W-:Y:S01]  /*30f0*/  FADD.FTZ R86, -R36, R89 ;  /* 0x0000005924567221 */ /* 0x000fe20000010100 */
[----:B0-----:R-:W-:Y:S01]  /*3100*/  FFMA.FTZ R43, R32, R29, R34 ;  /* 0x0000001d202b7223 */ /* 0x001fe20000010022 */
        /* <DEDUP_REMOVED lines=12> */
.L_x_3624:
        /* <DEDUP_REMOVED lines=14> */
.L_x_3626:
[----:B------:R-:W-:Y:S05]  /*32b0*/  BSYNC B0 ;  /* 0x0000000000007941 */ /* 0x000fea0003800000 */
.L_x_3625:
[-C--:B------:R-:W-:Y:S01]  /*32c0*/  FMUL.FTZ R29, R46, R37.reuse ;  /* 0x000000252e1d7220 */ /* 0x080fe20000410000 */
[----:B------:R-:W-:Y:S01]  /*32d0*/  FMUL.FTZ R86, R86, R37 ;  /* 0x0000002556567220 */ /* 0x000fe20000410000 */
[----:B------:R-:W-:Y:S02]  /*32e0*/  SHF.L.U32 R85, R64, 0x10, RZ ;  /* 0x0000001040557819 */ /* 0x000fe400000006ff */
[----:B------:R-:W-:Y:S01]  /*32f0*/  SHF.L.U32 R47, R76, 0x10, RZ ;  /* 0x000000104c2f7819 */ /* 0x000fe200000006ff */
[----:B0-----:R-:W-:Y:S01]  /*3300*/  FFMA.FTZ R43, R32, R29, R34 ;  /* 0x0000001d202b7223 */ /* 0x001fe20000010022 */
[----:B------:R-:W-:Y:S01]  /*3310*/  SHF.L.U32 R87, R66, 0x10, RZ ;  /* 0x0000001042577819 */ /* 0x000fe200000006ff */
[----:B------:R-:W-:Y:S01]  /*3320*/  FFMA.FTZ R86, R33, R86, R35 ;  /* 0x0000005621567223 */ /* 0x000fe20000010023 */
[----:B------:R-:W-:Y:S01]  /*3330*/  SHF.L.U32 R77, R77, 0x10, RZ ;  /* 0x000000104d4d7819 */ /* 0x000fe200000006ff */
        /* <DEDUP_REMOVED lines=11> */
.L_x_3627:
        /* <DEDUP_REMOVED lines=14> */
.L_x_3629:
[----:B------:R-:W-:Y:S05]  /*34d0*/  BSYNC B0 ;  /* 0x0000000000007941 */ /* 0x000fea0003800000 */
.L_x_3628:
[--C-:B------:R-:W-:Y:S01]  /*34e0*/  FADD.FTZ R28, R85, -R36.reuse ;  /* 0x80000024551c7221 */ /* 0x100fe20000010000 */
[C---:B0-----:R-:W-:Y:S01]  /*34f0*/  FADD.FTZ R30, -R36.reuse, R47 ;  /* 0x0000002f241e7221 */ /* 0x041fe20000010100 */
[----:B------:R-:W-:Y:S01]  /*3500*/  FADD.FTZ R44, R87, -R36 ;  /* 0x80000024572c7221 */ /* 0x000fe20000010000 */
[----:B------:R-:W-:Y:S01]  /*3510*/  FADD.FTZ R46, -R36, R77 ;  /* 0x0000004d242e7221 */ /* 0x000fe20000010100 */
[-C--:B------:R-:W-:Y:S01]  /*3520*/  FMUL.FTZ R29, R28, R37.reuse ;  /* 0x000000251c1d7220 */ /* 0x080fe20000410000 */
[-C--:B------:R-:W-:Y:S01]  /*3530*/  FMUL.FTZ R30, R30, R37.reuse ;  /* 0x000000251e1e7220 */ /* 0x080fe20000410000 */
[-C--:B------:R-:W-:Y:S01]  /*3540*/  FMUL.FTZ R47, R44, R37.reuse ;  /* 0x000000252c2f7220 */ /* 0x080fe20000410000 */
[----:B------:R-:W-:Y:S01]  /*3550*/  FMUL.FTZ R46, R46, R37 ;  /* 0x000000252e2e7220 */ /* 0x000fe20000410000 */
        /* <DEDUP_REMOVED lines=13> */
.L_x_3630:
        /* <DEDUP_REMOVED lines=14> */
.L_x_3632:
[----:B------:R-:W-:Y:S05]  /*3710*/  BSYNC B0 ;  /* 0x0000000000007941 */ /* 0x000fea0003800000 */
.L_x_3631:
[----:B------:R-:W-:Y:S01]  /*3720*/  ULDC.64 UR14, c[0x0][0x278] ;  /* 0x00009e00000e7ab9 */ /* 0x000fe20000000a00 */
        /* <DEDUP_REMOVED lines=13> */
.L_x_3633:
        /* <DEDUP_REMOVED lines=14> */
.L_x_3635:
[----:B------:R-:W-:Y:S05]  /*38e0*/  BSYNC B0 ;  /* 0x0000000000007941 */ /* 0x000fea0003800000 */
.L_x_3634:
[----:B01----:R-:W-:Y:S02]  /*38f0*/  SHF.L.U32 R31, R48, 0x10, RZ ;  /* 0x00000010301f7819 */ /* 0x003fe400000006ff */
[----:B------:R-:W-:Y:S02]  /*3900*/  SHF.L.U32 R29, R78, 0x10, RZ ;  /* 0x000000104e1d7819 */ /* 0x000fe400000006ff */
[----:B------:R-:W-:Y:S01]  /*3910*/  ISETP.GE.U32.AND P5, PT, R17, UR14, PT ;  /* 0x0000000e11007c0c */ /* 0x000fe2000bfa6070 */
[----:B------:R-:W-:Y:S02]  /*3920*/  FADD.FTZ R28, R31, -R36 ;  /* 0x800000241f1c7221 */ /* 0x000fe40000010000 */
[----:B------:R-:W-:Y:S01]  /*3930*/  FADD.FTZ R30, -R36, R29 ;  /* 0x0000001d241e7221 */ /* 0x000fe20000010100 */
[----:B------:R-:W-:Y:S01]  /*3940*/  ISETP.GE.AND.EX P5, PT, R49, UR15, PT, P5 ;  /* 0x0000000f31007c0c */ /* 0x000fe2000bfa6350 */
[-C--:B------:R-:W-:Y:S02]  /*3950*/  FMUL.FTZ R29, R28, R37.reuse ;  /* 0x000000251c1d7220 */ /* 0x080fe40000410000 */
[----:B------:R-:W-:Y:S01]  /*3960*/  FMUL.FTZ R30, R30, R37 ;  /* 0x000000251e1e7220 */ /* 0x000fe20000410000 */
[----:B------:R-:W-:Y:S01]  /*3970*/  ISETP.GT.U32.OR P5, PT, R0, 0x1bf, P5 ;  /* 0x000001bf0000780c */ /* 0x000fe20002fa4470 */
[----:B------:R-:W-:-:S02]  /*3980*/  FFMA.FTZ R43, R32, R29, R34 ;  /* 0x0000001d202b7223 */ /* 0x000fc40000010022 */
[----:B------:R-:W-:Y:S01]  /*3990*/  FFMA.FTZ R44, R33, R30, R35 ;  /* 0x0000001e212c7223 */ /* 0x000fe20000010023 */
[----:B------:R-:W-:Y:S09]  /*39a0*/  @!P6 BRA `(.L_x_3636) ;  /* 0x000000000028e947 */ /* 0x000ff20003800000 */
        /* <DEDUP_REMOVED lines=10> */
.L_x_3636:
[----:B------:R-:W-:Y:S04]  /*3a50*/  BSSY B0, `(.L_x_3637) ;  /* 0x000000e000007945 */ /* 0x000fe80003800000 */
[----:B------:R-:W-:Y:S05]  /*3a60*/  @P5 BRA `(.L_x_3638) ;  /* 0x0000000000305947 */ /* 0x000fea0003800000 */
        /* <DEDUP_REMOVED lines=12> */
.L_x_3638:
[----:B------:R-:W-:Y:S05]  /*3b30*/  BSYNC B0 ;  /* 0x0000000000007941 */ /* 0x000fea0003800000 */
.L_x_3637:
[----:B------:R-:W-:Y:S01]  /*3b40*/  SHF.L.U32 R29, R50, 0x10, RZ ;  /* 0x00000010321d7819 */ /* 0x000fe200000006ff */
[----:B------:R-:W-:Y:S01]  /*3b50*/  IMAD.U32 R79, R79, 0x10000, RZ ;  /* 0x000100004f4f7824 */ /* 0x000fe200078e00ff */
[----:B------:R-:W-:-:S03]  /*3b60*/  ISETP.GE.U32.AND P5, PT, R18, UR14, PT ;  /* 0x0000000e12007c0c */ /* 0x000fc6000bfa6070 */
[----:B------:R-:W-:Y:S01]  /*3b70*/  FADD.FTZ R28, R29, -R36 ;  /* 0x800000241d1c7221 */ /* 0x000fe20000010000 */
[----:B0-----:R-:W-:Y:S01]  /*3b80*/  FADD.FTZ R30, -R36, R79 ;  /* 0x0000004f241e7221 */ /* 0x001fe20000010100 */
[----:B------:R-:W-:Y:S02]  /*3b90*/  ISETP.GE.AND.EX P5, PT, R51, UR15, PT, P5 ;  /* 0x0000000f33007c0c */ /* 0x000fe4000bfa6350 */
[-C--:B------:R-:W-:Y:S01]  /*3ba0*/  FMUL.FTZ R29, R28, R37.reuse ;  /* 0x000000251c1d7220 */ /* 0x080fe20000410000 */
[----:B------:R-:W-:Y:S01]  /*3bb0*/  FMUL.FTZ R30, R30, R37 ;  /* 0x000000251e1e7220 */ /* 0x000fe20000410000 */
[----:B------:R-:W-:Y:S02]  /*3bc0*/  ISETP.GT.U32.OR P5, PT, R0, 0x1bf, P5 ;  /* 0x000001bf0000780c */ /* 0x000fe40002fa4470 */
[----:B------:R-:W-:Y:S01]  /*3bd0*/  FFMA.FTZ R43, R32, R29, R34 ;  /* 0x0000001d202b7223 */ /* 0x000fe20000010022 */
        /* <DEDUP_REMOVED lines=12> */
.L_x_3639:
        /* <DEDUP_REMOVED lines=14> */
.L_x_3641:
[----:B------:R-:W-:Y:S05]  /*3d80*/  BSYNC B0 ;  /* 0x0000000000007941 */ /* 0x000fea0003800000 */
.L_x_3640:
[----:B0-----:R-:W-:Y:S02]  /*3d90*/  SHF.L.U32 R31, R52, 0x10, RZ ;  /* 0x00000010341f7819 */ /* 0x001fe400000006ff */
        /* <DEDUP_REMOVED lines=21> */
.L_x_3642:
        /* <DEDUP_REMOVED lines=14> */
.L_x_3644:
[----:B------:R-:W-:Y:S05]  /*3fd0*/  BSYNC B0 ;  /* 0x0000000000007941 */ /* 0x000fea0003800000 */
.L_x_3643:
[----:B------:R-:W-:Y:S02]  /*3fe0*/  SHF.L.U32 R29, R54, 0x10, RZ ;  /* 0x00000010361d7819 */ /* 0x000fe400000006ff */
[----:B------:R-:W-:Y:S02]  /*3ff0*/  SHF.L.U32 R81, R81, 0x10, RZ ;  /* 0x0000001051517819 */ /* 0x000fe400000006ff */
[----:B------:R-:W-:Y:S01]  /*4000*/  ISETP.GE.U32.AND P5, PT, R20, UR14, PT ;  /* 0x0000000e14007c0c */ /* 0x000fe2000bfa6070 */
[----:B------:R-:W-:Y:S02]  /*4010*/  FADD.FTZ R28, R29, -R36 ;  /* 0x800000241d1c7221 */ /* 0x000fe40000010000 */
[----:B0-----:R-:W-:Y:S01]  /*4020*/  FADD.FTZ R30, -R36, R81 ;  /* 0x00000051241e7221 */ /* 0x001fe20000010100 */
        /* <DEDUP_REMOVED lines=17> */
.L_x_3645:
        /* <DEDUP_REMOVED lines=14> */
.L_x_3647:
[----:B------:R-:W-:Y:S05]  /*4220*/  BSYNC B0 ;  /* 0x0000000000007941 */ /* 0x000fea0003800000 */
.L_x_3646:
[----:B------:R-:W-:Y:S02]  /*4230*/  SHF.L.U32 R31, R56, 0x10, RZ ;  /* 0x00000010381f7819 */ /* 0x000fe400000006ff */
[----:B0-----:R-:W-:Y:S02]  /*4240*/  SHF.L.U32 R29, R82, 0x10, RZ ;  /* 0x00000010521d7819 */ /* 0x001fe400000006ff */
        /* <DEDUP_REMOVED lines=20> */
.L_x_3648:
[----:B------:R-:W-:Y:S04]  /*4390*/  BSSY B0, `(.L_x_3649) ;  /* 0x000000e000007945 */ /* 0x000fe80003800000 */
[----:B------:R-:W-:Y:S05]  /*43a0*/  @P5 BRA `(.L_x_3650) ;  /* 0x0000000000305947 */ /* 0x000fea0003800000 */
        /* <DEDUP_REMOVED lines=12> */
.L_x_3650:
[----:B------:R-:W-:Y:S05]  /*4470*/  BSYNC B0 ;  /* 0x0000000000007941 */ /* 0x000fea0003800000 */
.L_x_3649:
        /* <DEDUP_REMOVED lines=22> */
.L_x_3651:
        /* <DEDUP_REMOVED lines=14> */
.L_x_3653:
[----:B------:R-:W-:Y:S05]  /*46c0*/  BSYNC B0 ;  /* 0x0000000000007941 */ /* 0x000fea0003800000 */
.L_x_3652:
[----:B------:R-:W-:Y:S01]  /*46d0*/  SHF.L.U32 R31, R60, 0x10, RZ ;  /* 0x000000103c1f7819 */ /* 0x000fe200000006ff */
[----:B0-----:R-:W-:Y:S01]  /*46e0*/  IMAD.U32 R29, R38, 0x10000, RZ ;  /* 0x00010000261d7824 */ /* 0x001fe200078e00ff */
[----:B------:R-:W-:-:S03]  /*46f0*/  ISETP.GE.U32.AND P5, PT, R23, UR14, PT ;  /* 0x0000000e17007c0c */ /* 0x000fc6000bfa6070 */
[----:B------:R-:W-:Y:S01]  /*4700*/  FADD.FTZ R28, R31, -R36 ;  /* 0x800000241f1c7221 */ /* 0x000fe20000010000 */
[----:B------:R-:W-:Y:S01]  /*4710*/  FADD.FTZ R30, -R36, R29 ;  /* 0x0000001d241e7221 */ /* 0x000fe20000010100 */
        /* <DEDUP_REMOVED lines=17> */
.L_x_3654:
        /* <DEDUP_REMOVED lines=14> */
.L_x_3656:
[----:B------:R-:W-:Y:S05]  /*4910*/  BSYNC B0 ;  /* 0x0000000000007941 */ /* 0x000fea0003800000 */
.L_x_3655:
        /* <DEDUP_REMOVED lines=22> */
.L_x_3657:
        /* <DEDUP_REMOVED lines=14> */
.L_x_3659:
[----:B------:R-:W-:Y:S05]  /*4b60*/  BSYNC B0 ;  /* 0x0000000000007941 */ /* 0x000fea0003800000 */
.L_x_3658:
        /* <DEDUP_REMOVED lines=22> */
.L_x_3660:
        /* <DEDUP_REMOVED lines=14> */
.L_x_3662:
[----:B------:R-:W-:Y:S05]  /*4db0*/  BSYNC B0 ;  /* 0x0000000000007941 */ /* 0x000fea0003800000 */
.L_x_3661:
        /* <DEDUP_REMOVED lines=22> */
.L_x_3663:
        /* <DEDUP_REMOVED lines=14> */
.L_x_3665:
[----:B------:R-:W-:Y:S05]  /*5000*/  BSYNC B0 ;  /* 0x0000000000007941 */ /* 0x000fea0003800000 */
.L_x_3664:
        /* <DEDUP_REMOVED lines=22> */
.L_x_3666:
[----:B------:R-:W-:Y:S04]  /*5170*/  BSSY B0, `(.L_x_3667) ;  /* 0x000000d000007945 */ /* 0x000fe80003800000 */
[----:B------:R-:W-:Y:S05]  /*5180*/  @P5 BRA `(.L_x_3668) ;  /* 0x00000000002c5947 */ /* 0x000fea0003800000 */
[----:B------:R-:W-:Y:S01]  /*5190*/  ULDC.64 UR12, c[0x0][0x270] ;  /* 0x00009c00000c7ab9 */ /* 0x000fe20000000a00 */
[----:B------:R-:W-:Y:S01]  /*51a0*/  MOV R70, R72 ;  /* 0x0000004800467202 */ /* 0x000fe20000000f00 */
[----:B------:R-:W-:Y:S01]  /*51b0*/  IMAD R28, R69, UR12, RZ ;  /* 0x0000000c451c7c24 */ /* 0x000fe2000f8e02ff */
[----:B------:R-:W-:-:S03]  /*51c0*/  F2FP.BF16.F32.PACK_AB R33, R33, R32 ;  /* 0x000000202121723e */ /* 0x000fc600000010ff */
[----:B------:R-:W-:-:S04]  /*51d0*/  IMAD.WIDE.U32 R70, R27, UR12, R70 ;  /* 0x0000000c1b467c25 */ /* 0x000fc8000f8e0046 */
[----:B------:R-:W-:Y:S01]  /*51e0*/  IMAD R29, R27, UR13, R28 ;  /* 0x0000000d1b1d7c24 */ /* 0x000fe2000f8e021c */
[----:B------:R-:W-:Y:S02]  /*51f0*/  ULDC.64 UR12, c[0x0][0x210] ;  /* 0x00008400000c7ab9 */ /* 0x000fe40000000a00 */
[----:B------:R-:W-:Y:S02]  /*5200*/  LEA R28, P5, R70, UR12, 0x1 ;  /* 0x0000000c461c7c11 */ /* 0x000fe4000f8a08ff */
[----:B------:R-:W-:-:S04]  /*5210*/  IADD3 R29, R71, R29, RZ ;  /* 0x0000001d471d7210 */ /* 0x000fc80007ffe0ff */
[----:B------:R-:W-:-:S05]  /*5220*/  LEA.HI.X R29, R70, UR13, R29, 0x1, P5 ;  /* 0x0000000d461d7c11 */ /* 0x000fca000a8f0c1d */
[----:B------:R0:W-:Y:S02]  /*5230*/  STG.E desc[UR8][R28.64], R33 ;  /* 0x000000211c007986 */ /* 0x0001e4000c101908 */
.L_x_3668:
[----:B------:R-:W-:Y:S05]  /*5240*/  BSYNC B0 ;  /* 0x0000000000007941 */ /* 0x000fea0003800000 */
.L_x_3667:
[----:B0-----:R-:W0:Y:S01]  /*5250*/  LDC R29, c[0x0][0x10] ;  /* 0x00000400ff1d7b82 */ /* 0x001e220000000800 */
[----:B------:R-:W-:Y:S02]  /*5260*/  IADD3 R12, R12, 0x1, RZ ;  /* 0x000000010c0c7810 */ /* 0x000fe40007ffe0ff */
[----:B0-----:R-:W-:-:S04]  /*5270*/  IADD3 R10, R29, R10, RZ ;  /* 0x0000000a1d0a7210 */ /* 0x001fc80007ffe0ff */
[----:B------:R-:W-:-:S13]  /*5280*/  ISETP.GE.AND P5, PT, R10, UR4, PT ;  /* 0x000000040a007c0c */ /* 0x000fda000bfa6270 */
[----:B------:R-:W-:Y:S05]  /*5290*/  @!P5 BRA `(.L_x_3669) ;  /* 0xffffffb00044d947 */ /* 0x000fea000383ffff */
[----:B------:R-:W-:Y:S05]  /*52a0*/  EXIT ;  /* 0x000000000000794d */ /* 0x000fea0003800000 */
.L_x_3670:
        /* <DEDUP_REMOVED lines=13> */
.L_x_5631:


//--------------------- .text._Z35group_norm_nhwc_fwd_one_pass_kernelI11Bf16IOFp32WLi256ELi112ELi448EEv26Group_norm_nhwc_fwd_params --------------------------
	.section	.text._Z35group_norm_nhwc_fwd_one_pass_kernelI11Bf16IOFp32WLi256ELi112ELi448EEv26Group_norm_nhwc_fwd_params,"ax",@progbits
	.align	128
        .global         _Z35group_norm_nhwc_fwd_one_pass_kernelI11Bf16IOFp32WLi256ELi112ELi448EEv26Group_norm_nhwc_fwd_params
        .type           _Z35group_norm_nhwc_fwd_one_pass_kernelI11Bf16IOFp32WLi256ELi112ELi448EEv26Group_norm_nhwc_fwd_params,@function
        .size           _Z35group_norm_nhwc_fwd_one_pass_kernelI11Bf16IOFp32WLi256ELi112ELi448EEv26Group_norm_nhwc_fwd_params,(.L_x_5632 - _Z35group_norm_nhwc_fwd_one_pass_kernelI11Bf16IOFp32WLi256ELi112ELi448EEv26Group_norm_nhwc_fwd_params)
        .other          _Z35group_norm_nhwc_fwd_one_pass_kernelI11Bf16IOFp32WLi256ELi112ELi448EEv26Group_norm_nhwc_fwd_params,@"STO_CUDA_ENTRY STV_DEFAULT"
_Z35group_norm_nhwc_fwd_one_pass_kernelI11Bf16IOFp32WLi256ELi112ELi448EEv26Group_norm_nhwc_fwd_params:
.text._Z35group_norm_nhwc_fwd_one_pass_kernelI11Bf16IOFp32WLi256ELi112ELi448EEv26Group_norm_nhwc_fwd_params:
        /* <DEDUP_REMOVED lines=8> */
[----:B------:R-:W1:Y:S01]  /*0080*/  S2UR UR7, SR_CTAID.X ;  /* 0x00000000000779c3 */ /* 0x000e620000002500 */
[----:B------:R-:W-:Y:S01]  /*0090*/  ULDC.64 UR8, c[0x0][0x278] ;  /* 0x00009e0000087ab9 */ /* 0x000fe20000000a00 */
[----:B------:R-:W-:Y:S01]  /*00a0*/  LOP3.LUT R5, R5, 0xfffffff7, RZ, 0xc0, !PT ;  /* 0xfffffff705057812 */ /* 0x000fe200078ec0ff */
[----:B------:R-:W-:-:S05]  /*00b0*/  ULDC.U8 UR10, c[0x0][0x28c] ;  /* 0x0000a300000a7ab9 */ /* 0x000fca0000000000 */
[----:B------:R-:W1:Y:S01]  /*00c0*/  LDC R9, c[0x0][0x294] ;  /* 0x0000a500ff097b82 */ /* 0x000e620000000800 */
[----:B0-----:R-:W-:Y:S02]  /*00d0*/  SHF.R.U32.HI R2, RZ, 0x3, R106 ;  /* 0x00000003ff027819 */ /* 0x001fe4000001166a */
[----:B------:R-:W-:-:S03]  /*00e0*/  ISETP.GE.U32.AND P6, PT, R106, 0x1c0, PT ;  /* 0x000001c06a00780c */ /* 0x000fc60003fc6070 */
[----:B------:R-:W-:-:S04]  /*00f0*/  IMAD.WIDE.U32 R2, R2, 0x24924925, RZ ;  /* 0x2492492502027825 */ /* 0x000fc800078e00ff */
[----:B-1----:R-:W-:-:S04]  /*0100*/  IMAD R0, R9, UR7, R3 ;  /* 0x0000000709007c24 */ /* 0x002fc8000f8e0203 */
[C---:B------:R-:W-:Y:S01]  /*0110*/  VIADD R102, R0.reuse, 0x20 ;  /* 0x0000002000667836 */ /* 0x040fe20000000000 */
[C---:B------:R-:W-:Y:S01]  /*0120*/  IADD3 R2, R0.reuse, 0xb8, RZ ;  /* 0x000000b800027810 */ /* 0x040fe20007ffe0ff */
[C---:B------:R-:W-:Y:S01]  /*0130*/  VIADD R96, R0.reuse, 0x40 ;  /* 0x0000004000607836 */ /* 0x040fe20000000000 */
[C---:B------:R-:W-:Y:S01]  /*0140*/  IADD3 R4, R0.reuse, 0xc0, RZ ;  /* 0x000000c000047810 */ /* 0x040fe20007ffe0ff */
[----:B------:R-:W-:Y:S01]  /*0150*/  VIADD R91, R0, 0x60 ;  /* 0x00000060005b7836 */ /* 0x000fe20000000000 */
[----:B------:R-:W-:Y:S01]  /*0160*/  ISETP.LT.U32.AND P0, PT, R2, UR8, PT ;  /* 0x0000000802007c0c */ /* 0x000fe2000bf01070 */
[C---:B------:R-:W-:Y:S01]  /*0170*/  VIADD R86, R0.reuse, 0x80 ;  /* 0x0000008000567836 */ /* 0x040fe20000000000 */
[----:B------:R-:W-:Y:S01]  /*0180*/  SHF.R.S32.HI R2, RZ, 0x1f, R2 ;  /* 0x0000001fff027819 */ /* 0x000fe20000011402 */
[----:B------:R-:W-:Y:S01]  /*0190*/  VIADD R82, R0, 0xa0 ;  /* 0x000000a000527836 */ /* 0x000fe20000000000 */
[----:B------:R-:W-:Y:S02]  /*01a0*/  ISETP.LT.U32.AND P1, PT, R4, UR8, PT ;  /* 0x0000000804007c0c */ /* 0x000fe4000bf21070 */
[----:B------:R-:W-:Y:S01]  /*01b0*/  ISETP.LT.AND.EX P0, PT, R2, UR9, !P6, P0 ;  /* 0x0000000902007c0c */ /* 0x000fe2000f701300 */
[----:B------:R-:W-:Y:S01]  /*01c0*/  VIADD R2, R0, 0xd0 ;  /* 0x000000d000027836 */ /* 0x000fe20000000000 */
[----:B------:R-:W-:-:S02]  /*01d0*/  SHF.R.S32.HI R4, RZ, 0x1f, R4 ;  /* 0x0000001fff047819 */ /* 0x000fc40000011404 */
[----:B------:R-:W-:Y:S02]  /*01e0*/  IADD3 R6, R0, 0xc8, RZ ;  /* 0x000000c800067810 */ /* 0x000fe40007ffe0ff */
[----:B------:R-:W-:Y:S02]  /*01f0*/  ISETP.LT.AND.EX P1, PT, R4, UR9, !P6, P1 ;  /* 0x0000000904007c0c */ /* 0x000fe4000f721310 */
[----:B------:R-:W-:Y:S02]  /*0200*/  ISETP.LT.U32.AND P2, PT, R6, UR8, PT ;  /* 0x0000000806007c0c */ /* 0x000fe4000bf41070 */
[----:B------:R-:W-:Y:S02]  /*0210*/  SHF.R.S32.HI R6, RZ, 0x1f, R6 ;  /* 0x0000001fff067819 */ /* 0x000fe40000011406 */
[----:B------:R-:W-:Y:S02]  /*0220*/  SHF.R.S32.HI R8, RZ, 0x1f, R0 ;  /* 0x0000001fff087819 */ /* 0x000fe40000011400 */
[----:B------:R-:W-:-:S02]  /*0230*/  @P0 LOP3.LUT R5, R5, 0x8, RZ, 0xfc, !PT ;  /* 0x0000000805050812 */ /* 0x000fc400078efcff */
[----:B------:R-:W-:Y:S02]  /*0240*/  ISETP.LT.AND.EX P0, PT, R6, UR9, !P6, P2 ;  /* 0x0000000906007c0c */ /* 0x000fe4000f701320 */
[----:B------:R-:W-:Y:S02]  /*0250*/  LOP3.LUT R5, R5, 0xfffffffb, RZ, 0xc0, !PT ;  /* 0xfffffffb05057812 */ /* 0x000fe400078ec0ff */
[----:B------:R-:W-:Y:S02]  /*0260*/  ISETP.LT.U32.AND P5, PT, R0, UR8, PT ;  /* 0x0000000800007c0c */ /* 0x000fe4000bfa1070 */
[----:B------:R-:W-:Y:S02]  /*0270*/  @P1 LOP3.LUT R5, R5, 0x4, RZ, 0xfc, !PT ;  /* 0x0000000405051812 */ /* 0x000fe400078efcff */
[----:B------:R-:W-:Y:S02]  /*0280*/  ISETP.LT.AND.EX P5, PT, R8, UR9, !P6, P5 ;  /* 0x0000000908007c0c */ /* 0x000fe4000f7a1350 */
[----:B------:R-:W-:-:S02]  /*0290*/  LOP3.LUT R5, R5, 0xfffffffe, RZ, 0xc0, !PT ;  /* 0xfffffffe05057812 */ /* 0x000fc400078ec0ff */
[C---:B------:R-:W-:Y:S02]  /*02a0*/  IADD3 R105, R0.reuse, 0x8, RZ ;  /* 0x0000000800697810 */ /* 0x040fe40007ffe0ff */
[----:B------:R-:W-:Y:S02]  /*02b0*/  @P0 LOP3.LUT R5, R5, 0x1, RZ, 0xfc, !PT ;  /* 0x0000000105050812 */ /* 0x000fe400078efcff */
[----:B------:R-:W-:Y:S02]  /*02c0*/  SHF.R.S32.HI R20, RZ, 0x1f, R105 ;  /* 0x0000001fff147819 */ /* 0x000fe40000011469 */
[----:B------:R-:W-:Y:S02]  /*02d0*/  LOP3.LUT R5, R5, 0xfbffffff, RZ, 0xc0, !PT ;  /* 0xfbffffff05057812 */ /* 0x000fe400078ec0ff */
[----:B------:R-:W-:Y:S02]  /*02e0*/  IADD3 R104, R0, 0x10, RZ ;  /* 0x0000001000687810 */ /* 0x000fe40007ffe0ff */
[----:B------:R-:W-:-:S02]  /*02f0*/  @P5 LOP3.LUT R5, R5, 0x4000000, RZ, 0xfc, !PT ;  /* 0x0400000005055812 */ /* 0x000fc400078efcff */
[----:B------:R-:W-:Y:S02]  /*0300*/  ISETP.LT.U32.AND P5, PT, R105, UR8, PT ;  /* 0x0000000869007c0c */ /* 0x000fe4000bfa1070 */
[----:B------:R-:W-:Y:S02]  /*0310*/  LOP3.LUT R5, R5, 0xfdffffff, RZ, 0xc0, !PT ;  /* 0xfdffffff05057812 */ /* 0x000fe400078ec0ff */
[----:B------:R-:W-:Y:S02]  /*0320*/  ISETP.LT.AND.EX P5, PT, R20, UR9, !P6, P5 ;  /* 0x0000000914007c0c */ /* 0x000fe4000f7a1350 */
[----:B------:R-:W-:Y:S02]  /*0330*/  SHF.R.S32.HI R19, RZ, 0x1f, R104 ;  /* 0x0000001fff137819 */ /* 0x000fe40000011468 */
        /* <DEDUP_REMOVED lines=9> */
[----:B------:R-:W-:Y:S02]  /*03d0*/  SHF.R.S32.HI R16, RZ, 0x1f, R101 ;  /* 0x0000001fff107819 */ /* 0x000fe40000011465 */
[----:B------:R-:W-:Y:S02]  /*03e0*/  SHF.R.S32.HI R15, RZ, 0x1f, R99 ;  /* 0x0000001fff0f7819 */ /* 0x000fe40000011463 */
[----:B------:R-:W-:Y:S02]  /*03f0*/  IADD3 R98, R0, 0x38, RZ ;  /* 0x0000003800627810 */ /* 0x000fe40007ffe0ff */
[----:B------:R-:W-:Y:S02]  /*0400*/  SHF.R.S32.HI R13, RZ, 0x1f, R96 ;  /* 0x0000001fff0d7819 */ /* 0x000fe40000011460 */
[----:B------:R-:W-:-:S02]  /*0410*/  SHF.R.S32.HI R14, RZ, 0x1f, R98 ;  /* 0x0000001fff0e7819 */ /* 0x000fc40000011462 */
[----:B------:R-:W-:Y:S02]  /*0420*/  IADD3 R95, R0, 0x48, RZ ;  /* 0x00000048005f7810 */ /* 0x000fe40007ffe0ff */
[----:B------:R-:W-:Y:S02]  /*0430*/  @P5 LOP3.LUT R5, R5, 0x1000000, RZ, 0xfc, !PT ;  /* 0x0100000005055812 */ /* 0x000fe400078efcff */
[----:B------:R-:W-:Y:S02]  /*0440*/  ISETP.LT.U32.AND P5, PT, R103, UR8, PT ;  /* 0x0000000867007c0c */ /* 0x000fe4000bfa1070 */
[----:B------:R-:W-:Y:S02]  /*0450*/  LOP3.LUT R5, R5, 0xff7fffff, RZ, 0xc0, !PT ;  /* 0xff7fffff05057812 */ /* 0x000fe400078ec0ff */
[----:B------:R-:W-:Y:S02]  /*0460*/  ISETP.LT.AND.EX P5, PT, R18, UR9, !P6, P5 ;  /* 0x0000000912007c0c */ /* 0x000fe4000f7a1350 */
[----:B------:R-:W-:-:S02]  /*0470*/  SHF.R.S32.HI R12, RZ, 0x1f, R95 ;  /* 0x0000001fff0c7819 */ /* 0x000fc4000001145f */
[C---:B------:R-:W-:Y:S02]  /*0480*/  IADD3 R94, R0.reuse, 0x50, RZ ;  /* 0x00000050005e7810 */ /* 0x040fe40007ffe0ff */
[----:B------:R-:W-:Y:S02]  /*0490*/  IADD3 R93, R0, 0x58, RZ ;  /* 0x00000058005d7810 */ /* 0x000fe40007ffe0ff */
[----:B------:R-:W-:Y:S02]  /*04a0*/  SHF.R.S32.HI R11, RZ, 0x1f, R94 ;  /* 0x0000001fff0b7819 */ /* 0x000fe4000001145e */
[----:B------:R-:W-:Y:S02]  /*04b0*/  SHF.R.S32.HI R10, RZ, 0x1f, R93 ;  /* 0x0000001fff0a7819 */ /* 0x000fe4000001145d */
[----:B------:R-:W-:Y:S02]  /*04c0*/  SHF.R.S32.HI R9, RZ, 0x1f, R91 ;  /* 0x0000001fff097819 */ /* 0x000fe4000001145b */
[----:B------:R-:W-:-:S02]  /*04d0*/  @P5 LOP3.LUT R5, R5, 0x800000, RZ, 0xfc, !PT ;  /* 0x0080000005055812 */ /* 0x000fc400078efcff */
[----:B------:R-:W-:Y:S02]  /*04e0*/  ISETP.LT.U32.AND P5, PT, R102, UR8, PT ;  /* 0x0000000866007c0c */ /* 0x000fe4000bfa1070 */
[----:B------:R-:W-:Y:S02]  /*04f0*/  LOP3.LUT R5, R5, 0xffbfffff, RZ, 0xc0, !PT ;  /* 0xffbfffff05057812 */ /* 0x000fe400078ec0ff */
[----:B------:R-:W-:Y:S02]  /*0500*/  ISETP.LT.AND.EX P5, PT, R17, UR9, !P6, P5 ;  /* 0x0000000911007c0c */ /* 0x000fe4000f7a1350 */
[C---:B------:R-:W-:Y:S02]  /*0510*/  IADD3 R90, R0.reuse, 0x68, RZ ;  /* 0x00000068005a7810 */ /* 0x040fe40007ffe0ff */
[----:B------:R-:W-:Y:S02]  /*0520*/  IADD3 R6, R0, 0xe0, RZ ;  /* 0x000000e000067810 */ /* 0x000fe40007ffe0ff */
[----:B------:R-:W-:-:S02]  /*0530*/  SHF.R.S32.HI R8, RZ, 0x1f, R90 ;  /* 0x0000001fff087819 */ /* 0x000fc4000001145a */
[----:B------:R-:W-:Y:S02]  /*0540*/  ISETP.LT.U32.AND P0, PT, R2, UR8, PT ;  /* 0x0000000802007c0c */ /* 0x000fe4000bf01070 */
[----:B------:R-:W-:Y:S02]  /*0550*/  SHF.R.S32.HI R2, RZ, 0x1f, R2 ;  /* 0x0000001fff027819 */ /* 0x000fe40000011402 */
[----:B------:R-:W-:Y:S02]  /*0560*/  ISETP.LT.U32.AND P2, PT, R6, UR8, PT ;  /* 0x0000000806007c0c */ /* 0x000fe4000bf41070 */
[----:B------:R-:W-:Y:S02]  /*0570*/  @P5 LOP3.LUT R5, R5, 0x400000, RZ, 0xfc, !PT ;  /* 0x0040000005055812 */ /* 0x000fe400078efcff */
[----:B------:R-:W-:Y:S02]  /*0580*/  ISETP.LT.U32.AND P5, PT, R101, UR8, PT ;  /* 0x0000000865007c0c */ /* 0x000fe4000bfa1070 */
[----:B------:R-:W-:-:S02]  /*0590*/  LOP3.LUT R5, R5, 0xffdfffff, RZ, 0xc0, !PT ;  /* 0xffdfffff05057812 */ /* 0x000fc400078ec0ff */
[----:B------:R-:W-:Y:S02]  /*05a0*/  ISETP.LT.AND.EX P5, PT, R16, UR9, !P6, P5 ;  /* 0x0000000910007c0c */ /* 0x000fe4000f7a1350 */
[----:B------:R-:W-:Y:S02]  /*05b0*/  SHF.R.S32.HI R6, RZ, 0x1f, R6 ;  /* 0x0000001fff067819 */ /* 0x000fe40000011406 */
[----:B------:R-:W-:Y:S02]  /*05c0*/  ISETP.LT.AND.EX P0, PT, R2, UR9, !P6, P0 ;  /* 0x0000000902007c0c */ /* 0x000fe4000f701300 */
[----:B------:R-:W-:Y:S02]  /*05d0*/  IADD3 R2, R0, 0xe8, RZ ;  /* 0x000000e800027810 */ /* 0x000fe40007ffe0ff */
[----:B------:R-:W-:Y:S02]  /*05e0*/  ISETP.LT.AND.EX P2, PT, R6, UR9, !P6, P2 ;  /* 0x0000000906007c0c */ /* 0x000fe4000f741320 */
[----:B------:R-:W-:-:S02]  /*05f0*/  SHF.R.S32.HI R6, RZ, 0x1f, R2 ;  /* 0x0000001fff067819 */ /* 0x000fc40000011402 */
[----:B------:R-:W-:Y:S02]  /*0600*/  ISETP.LT.U32.AND P3, PT, R2, UR8, PT ;  /* 0x0000000802007c0c */ /* 0x000fe4000bf61070 */
[----:B------:R-:W-:Y:S02]  /*0610*/  @P5 LOP3.LUT R5, R5, 0x200000, RZ, 0xfc, !PT ;  /* 0x0020000005055812 */ /* 0x000fe400078efcff */
[----:B------:R-:W-:Y:S02]  /*0620*/  ISETP.LT.U32.AND P5, PT, R99, UR8, PT ;  /* 0x0000000863007c0c */ /* 0x000fe4000bfa1070 */
[----:B------:R-:W-:Y:S02]  /*0630*/  LOP3.LUT R5, R5, 0xffefffff, RZ, 0xc0, !PT ;  /* 0xffefffff05057812 */ /* 0x000fe400078ec0ff */
[----:B------:R-:W-:Y:S02]  /*0640*/  ISETP.LT.AND.EX P5, PT, R15, UR9, !P6, P5 ;  /* 0x000000090f007c0c */ /* 0x000fe4000f7a1350 */
[----:B------:R-:W-:-:S02]  /*0650*/  IADD3 R89, R0, 0x70, RZ ;  /* 0x0000007000597810 */ /* 0x000fc40007ffe0ff */
[----:B------:R-:W-:Y:S02]  /*0660*/  ISETP.LT.AND.EX P3, PT, R6, UR9, !P6, P3 ;  /* 0x0000000906007c0c */ /* 0x000fe4000f761330 */
[----:B------:R-:W-:Y:S02]  /*0670*/  SHF.R.S32.HI R6, RZ, 0x1f, R89 ;  /* 0x0000001fff067819 */ /* 0x000fe40000011459 */
[C---:B------:R-:W-:Y:S02]  /*0680*/  IADD3 R4, R0.reuse, 0xd8, RZ ;  /* 0x000000d800047810 */ /* 0x040fe40007ffe0ff */
[----:B------:R-:W-:Y:S02]  /*0690*/  IADD3 R88, R0, 0x78, RZ ;  /* 0x0000007800587810 */ /* 0x000fe40007ffe0ff */
[----:B------:R-:W-:Y:S02]  /*06a0*/  ISETP.LT.U32.AND P1, PT, R4, UR8, PT ;  /* 0x0000000804007c0c */ /* 0x000fe4000bf21070 */
[----:B------:R-:W-:-:S02]  /*06b0*/  @P5 LOP3.LUT R5, R5, 0x100000, RZ, 0xfc, !PT ;  /* 0x0010000005055812 */ /* 0x000fc400078efcff */
[----:B------:R-:W-:Y:S02]  /*06c0*/  ISETP.LT.U32.AND P5, PT, R98, UR8, PT ;  /* 0x0000000862007c0c */ /* 0x000fe4000bfa1070 */
[----:B------:R-:W-:Y:S02]  /*06d0*/  LOP3.LUT R5, R5, 0xfff7ffff, RZ, 0xc0, !PT ;  /* 0xfff7ffff05057812 */ /* 0x000fe400078ec0ff */
[----:B------:R-:W-:Y:S02]  /*06e0*/  ISETP.LT.AND.EX P5, PT, R14, UR9, !P6, P5 ;  /* 0x000000090e007c0c */ /* 0x000fe4000f7a1350 */
[----:B------:R-:W-:Y:S02]  /*06f0*/  SHF.R.S32.HI R4, RZ, 0x1f, R4 ;  /* 0x0000001fff047819 */ /* 0x000fe40000011404 */
[----:B------:R-:W-:Y:S02]  /*0700*/  SHF.R.S32.HI R125, RZ, 0x1f, R86 ;  /* 0x0000001fff7d7819 */ /* 0x000fe40000011456 */
[----:B------:R-:W-:Y:S01]  /*0710*/  ISETP.LT.AND.EX P1, PT, R4, UR9, !P6, P1 ;  /* 0x0000000904007c0c */ /* 0x000fe2000f721310 */
[C---:B------:R-:W-:Y:S01]  /*0720*/  VIADD R4, R0.reuse, 0xf0 ;  /* 0x000000f000047836 */ /* 0x040fe20000000000 */
[----:B------:R-:W-:-:S02]  /*0730*/  IADD3 R85, R0, 0x88, RZ ;  /* 0x0000008800557810 */ /* 0x000fc40007ffe0ff */
[----:B------:R-:W-:Y:S02]  /*0740*/  IADD3 R84, R0, 0x90, RZ ;  /* 0x0000009000547810 */ /* 0x000fe40007ffe0ff */
[----:B------:R-:W-:Y:S02]  /*0750*/  SHF.R.S32.HI R2, RZ, 0x1f, R4 ;  /* 0x0000001fff027819 */ /* 0x000fe40000011404 */
[----:B------:R-:W-:Y:S02]  /*0760*/  @P5 LOP3.LUT R5, R5, 0x80000, RZ, 0xfc, !PT ;  /* 0x0008000005055812 */ /* 0x000fe400078efcff */
[----:B------:R-:W-:Y:S02]  /*0770*/  ISETP.LT.U32.AND P5, PT, R96, UR8, PT ;  /* 0x0000000860007c0c */ /* 0x000fe4000bfa1070 */
[----:B------:R-:W-:Y:S02]  /*0780*/  LOP3.LUT R5, R5, 0xfffbffff, RZ, 0xc0, !PT ;  /* 0xfffbffff05057812 */ /* 0x000fe400078ec0ff */
[----:B------:R-:W-:-:S02]  /*0790*/  ISETP.LT.AND.EX P5, PT, R13, UR9, !P6, P5 ;  /* 0x000000090d007c0c */ /* 0x000fc4000f7a1350 */
[----:B------:R-:W-:Y:S02]  /*07a0*/  ISETP.LT.U32.AND P4, PT, R4, UR8, PT ;  /* 0x0000000804007c0c */ /* 0x000fe4000bf81070 */
[----:B------:R-:W-:Y:S02]  /*07b0*/  SHF.R.S32.HI R4, RZ, 0x1f, R88 ;  /* 0x0000001fff047819 */ /* 0x000fe40000011458 */
[----:B------:R-:W-:Y:S02]  /*07c0*/  SHF.R.S32.HI R124, RZ, 0x1f, R85 ;  /* 0x0000001fff7c7819 */ /* 0x000fe40000011455 */
[----:B------:R-:W-:Y:S02]  /*07d0*/  SHF.R.S32.HI R123, RZ, 0x1f, R84 ;  /* 0x0000001fff7b7819 */ /* 0x000fe40000011454 */
[----:B------:R-:W-:Y:S02]  /*07e0*/  IADD3 R83, R0, 0x98, RZ ;  /* 0x0000009800537810 */ /* 0x000fe40007ffe0ff */
[----:B------:R-:W-:-:S02]  /*07f0*/  SHF.R.S32.HI R121, RZ, 0x1f, R82 ;  /* 0x0000001fff797819 */ /* 0x000fc40000011452 */
[----:B------:R-:W-:Y:S02]  /*0800*/  @P5 LOP3.LUT R5, R5, 0x40000, RZ, 0xfc, !PT ;  /* 0x0004000005055812 */ /* 0x000fe400078efcff */
[----:B------:R-:W-:Y:S02]  /*0810*/  ISETP.LT.U32.AND P5, PT, R95, UR8, PT ;  /* 0x000000085f007c0c */ /* 0x000fe4000bfa1070 */
[----:B------:R-:W-:Y:S02]  /*0820*/  LOP3.LUT R5, R5, 0xfffdffff, RZ, 0xc0, !PT ;  /* 0xfffdffff05057812 */ /* 0x000fe400078ec0ff */
[----:B------:R-:W-:Y:S02]  /*0830*/  ISETP.LT.AND.EX P5, PT, R12, UR9, !P6, P5 ;  /* 0x000000090c007c0c */ /* 0x000fe4000f7a1350 */
[----:B------:R-:W-:Y:S02]  /*0840*/  SHF.R.S32.HI R122, RZ, 0x1f, R83 ;  /* 0x0000001fff7a7819 */ /* 0x000fe40000011453 */
[----:B------:R-:W-:-:S02]  /*0850*/  IADD3 R81, R0, 0xa8, RZ ;  /* 0x000000a800517810 */ /* 0x000fc40007ffe0ff */
[----:B------:R-:W-:Y:S02]  /*0860*/  IADD3 R80, R0, 0xb0, RZ ;  /* 0x000000b000507810 */ /* 0x000fe40007ffe0ff */
[----:B------:R-:W-:Y:S02]  /*0870*/  SHF.R.S32.HI R120, RZ, 0x1f, R81 ;  /* 0x0000001fff787819 */ /* 0x000fe40000011451 */
[----:B------:R-:W-:Y:S02]  /*0880*/  SHF.R.S32.HI R107, RZ, 0x1f, R80 ;  /* 0x0000001fff6b7819 */ /* 0x000fe40000011450 */
[----:B------:R-:W-:Y:S02]  /*0890*/  ISETP.LT.AND.EX P4, PT, R2, UR9, !P6, P4 ;  /* 0x0000000902007c0c */ /* 0x000fe4000f781340 */
[----:B------:R-:W-:Y:S02]  /*08a0*/  @P5 LOP3.LUT R5, R5, 0x20000, RZ, 0xfc, !PT ;  /* 0x0002000005055812 */ /* 0x000fe400078efcff */
[----:B------:R-:W-:-:S02]  /*08b0*/  ISETP.LT.U32.AND P5, PT, R94, UR8, PT ;  /* 0x000000085e007c0c */ /* 0x000fc4000bfa1070 */
[----:B------:R-:W-:Y:S02]  /*08c0*/  LOP3.LUT R5, R5, 0xfffeffff, RZ, 0xc0, !PT ;  /* 0xfffeffff05057812 */ /* 0x000fe400078ec0ff */
[----:B------:R-:W-:Y:S02]  /*08d0*/  ISETP.LT.AND.EX P5, PT, R11, UR9, !P6, P5 ;  /* 0x000000090b007c0c */ /* 0x000fe4000f7a1350 */
[----:B------:R-:W-:-:S11]  /*08e0*/  MOV R2, R7 ;  /* 0x0000000700027202 */ /* 0x000fd60000000f00 */
[----:B------:R-:W-:Y:S02]  /*08f0*/  @P5 LOP3.LUT R5, R5, 0x10000, RZ, 0xfc, !PT ;  /* 0x0001000005055812 */ /* 0x000fe400078efcff */
[----:B------:R-:W-:Y:S02]  /*0900*/  ISETP.LT.U32.AND P5, PT, R93, UR8, PT ;  /* 0x000000085d007c0c */ /* 0x000fe4000bfa1070 */
[----:B------:R-:W-:Y:S02]  /*0910*/  LOP3.LUT R5, R5, 0xffff7fff, RZ, 0xc0, !PT ;  /* 0xffff7fff05057812 */ /* 0x000fe400078ec0ff */
[----:B------:R-:W-:-:S13]  /*0920*/  ISETP.LT.AND.EX P5, PT, R10, UR9, !P6, P5 ;  /* 0x000000090a007c0c */ /* 0x000fda000f7a1350 */
        /* <DEDUP_REMOVED lines=15> */
[----:B------:R-:W-:Y:S01]  /*0a20*/  ISETP.LT.AND.EX P5, PT, R4, UR9, !P6, P5 ;  /* 0x0000000904007c0c */ /* 0x000fe2000f7a1350 */
[----:B------:R-:W-:Y:S02]  /*0a30*/  IMAD R4, R3, -0x38, R106 ;  /* 0xffffffc803047824 */ /* 0x000fe400078e026a */
[----:B------:R-:W-:-:S03]  /*0a40*/  IMAD.MOV.U32 R3, RZ, RZ, RZ ;  /* 0x000000ffff037224 */ /* 0x000fc600078e00ff */
[----:B------:R-:W-:-:S07]  /*0a50*/  SHF.L.U32 R4, R4, 0x1, RZ ;  /* 0x0000000104047819 */ /* 0x000fce00000006ff */
        /* <DEDUP_REMOVED lines=28> */
[----:B------:R-:W-:-:S12]  /*0c20*/  ULDC.64 UR8, c[0x0][0x208] ;  /* 0x0000820000087ab9 */ /* 0x000fd80000000a00 */
[----:B------:R-:W-:-:S07]  /*0c30*/  @P5 LOP3.LUT R5, R5, 0x10, RZ, 0xfc, !PT ;  /* 0x0000001005055812 */ /* 0x000fce00078efcff */
.L_x_3776:
[----:B---3--:R-:W0:Y:S01]  /*0c40*/  LDC R15, c[0x0][0x288] ;  /* 0x0000a200ff0f7b82 */ /* 0x008e220000000800 */
[----:B------:R-:W-:Y:S01]  /*0c50*/  P2R R7, PR, RZ, 0x10 ;  /* 0x00000010ff077803 */ /* 0x000fe20000000000 */
[----:B------:R-:W-:Y:S01]  /*0c60*/  ULDC.64 UR12, c[0x0][0x280] ;  /* 0x0000a000000c7ab9 */ /* 0x000fe20000000a00 */
[C---:B------:R-:W-:Y:S02]  /*0c70*/  LOP3.LUT P4, RZ, R5.reuse, 0x4000000, RZ, 0xc0, !PT ;  /* 0x0400000005ff7812 */ /* 0x040fe4000788c0ff */
[----:B------:R-:W-:Y:S02]  /*0c80*/  LOP3.LUT P6, RZ, R5, 0x2000000, RZ, 0xc0, !PT ;  /* 0x0200000005ff7812 */ /* 0x000fe400078cc0ff */
[----:B------:R-:W-:Y:S01]  /*0c90*/  SHF.R.S32.HI R12, RZ, 0x1f, R0 ;  /* 0x0000001fff0c7819 */ /* 0x000fe20000011400 */
[----:B-1----:R-:W1:Y:S01]  /*0ca0*/  @P0 LDC.64 R36, c[0x0][0x220] ;  /* 0x00008800ff240b82 */ /* 0x002e620000000a00 */
[----:B------:R-:W-:Y:S02]  /*0cb0*/  SHF.R.S32.HI R14, RZ, 0x1f, R105 ;  /* 0x0000001fff0e7819 */ /* 0x000fe40000011469 */
[----:B------:R-:W-:-:S02]  /*0cc0*/  P2R R30, PR, RZ, 0x8 ;  /* 0x00000008ff1e7803 */ /* 0x000fc40000000000 */
[----:B------:R-:W-:Y:S02]  /*0cd0*/  LOP3.LUT P3, RZ, R5, 0x1000000, RZ, 0xc0, !PT ;  /* 0x0100000005ff7812 */ /* 0x000fe4000786c0ff */
[----:B------:R-:W-:Y:S01]  /*0ce0*/  SHF.R.S32.HI R16, RZ, 0x1f, R102 ;  /* 0x0000001fff107819 */ /* 0x000fe20000011466 */
[----:B--2-4-:R-:W2:Y:S01]  /*0cf0*/  @P4 LDC.64 R58, c[0x0][0x220] ;  /* 0x00008800ff3a4b82 */ /* 0x014ea20000000a00 */
[----:B------:R-:W-:Y:S02]  /*0d00*/  SHF.R.S32.HI R18, RZ, 0x1f, R99 ;  /* 0x0000001fff127819 */ /* 0x000fe40000011463 */
[----:B------:R-:W-:Y:S02]  /*0d10*/  SHF.R.S32.HI R20, RZ, 0x1f, R98 ;  /* 0x0000001fff147819 */ /* 0x000fe40000011462 */
[----:B------:R-:W-:Y:S02]  /*0d20*/  SHF.R.S32.HI R22, RZ, 0x1f, R96 ;  /* 0x0000001fff167819 */ /* 0x000fe40000011460 */
[----:B------:R-:W-:Y:S01]  /*0d30*/  SHF.R.S32.HI R24, RZ, 0x1f, R94 ;  /* 0x0000001fff187819 */ /* 0x000fe2000001145e */
[----:B------:R-:W3:Y:S01]  /*0d40*/  @P1 LDC.64 R34, c[0x0][0x220] ;  /* 0x00008800ff221b82 */ /* 0x000ee20000000a00 */
[----:B0-----:R-:W-:-:S02]  /*0d50*/  IABS R11, R15 ;  /* 0x0000000f000b7213 */ /* 0x001fc40000000000 */
[----:B------:R-:W-:Y:S02]  /*0d60*/  SHF.R.S32.HI R26, RZ, 0x1f, R91 ;  /* 0x0000001fff1a7819 */ /* 0x000fe4000001145b */
[----:B------:R-:W0:Y:S01]  /*0d70*/  I2F.RP R6, R11 ;  /* 0x0000000b00067306 */ /* 0x000e220000209400 */
[----:B------:R-:W-:Y:S02]  /*0d80*/  SHF.R.S32.HI R28, RZ, 0x1f, R88 ;  /* 0x0000001fff1c7819 */ /* 0x000fe40000011458 */
[----:B------:R-:W4:Y:S01]  /*0d90*/  @P3 LDC.64 R74, c[0x0][0x220] ;  /* 0x00008800ff4a3b82 */ /* 0x000f220000000a00 */
[C---:B------:R-:W-:Y:S02]  /*0da0*/  IADD3 R31, R0.reuse, 0xb8, RZ ;  /* 0x000000b8001f7810 */ /* 0x040fe40007ffe0ff */
[C---:B------:R-:W-:Y:S02]  /*0db0*/  IADD3 R77, R0.reuse, 0xe8, RZ ;  /* 0x000000e8004d7810 */ /* 0x040fe40007ffe0ff */
[----:B------:R-:W-:-:S03]  /*0dc0*/  IADD3 R78, R0, 0xf8, RZ ;  /* 0x000000f8004e7810 */ /* 0x000fc60007ffe0ff */
[----:B------:R-:W5:Y:S01]  /*0dd0*/  @P2 LDC.64 R32, c[0x0][0x220] ;  /* 0x00008800ff202b82 */ /* 0x000f620000000a00 */
[----:B0-----:R-:W0:Y:S02]  /*0de0*/  MUFU.RCP R6, R6 ;  /* 0x0000000600067308 */ /* 0x001e240000001000 */
[----:B0-----:R-:W-:-:S06]  /*0df0*/  IADD3 R8, R6, 0xffffffe, RZ ;  /* 0x0ffffffe06087810 */ /* 0x001fcc0007ffe0ff */
[----:B------:R0:W1:Y:S02]  /*0e00*/  F2I.FTZ.U32.TRUNC.NTZ R9, R8 ;  /* 0x0000000800097305 */ /* 0x000064000021f000 */
[----:B0-----:R-:W-:Y:S01]  /*0e10*/  IMAD.MOV.U32 R8, RZ, RZ, RZ ;  /* 0x000000ffff087224 */ /* 0x001fe200078e00ff */
        /* <DEDUP_REMOVED lines=10> */
[----:B------:R-:W-:Y:S02]  /*0ec0*/  ISETP.GE.U32.AND P5, PT, R6, R11, PT ;  /* 0x0000000b0600720c */ /* 0x000fe40003fa6070 */
[----:B------:R-:W-:-:S11]  /*0ed0*/  LOP3.LUT R6, R2, R15, RZ, 0x3c, !PT ;  /* 0x0000000f02067212 */ /* 0x000fd600078e3cff */
[----:B------:R-:W-:Y:S01]  /*0ee0*/  @P5 VIADD R9, R9, 0x1 ;  /* 0x0000000109095836 */ /* 0x000fe20000000000 */
[----:B------:R-:W-:-:S04]  /*0ef0*/  ISETP.GE.AND P5, PT, R6, RZ, PT ;  /* 0x000000ff0600720c */ /* 0x000fc80003fa6270 */
[----:B------:R-:W-:-:S09]  /*0f00*/  MOV R11, R9 ;  /* 0x00000009000b7202 */ /* 0x000fd20000000f00 */
[----:B------:R-:W-:Y:S02]  /*0f10*/  @!P5 IADD3 R11, -R11, RZ, RZ ;  /* 0x000000ff0b0bd210 */ /* 0x000fe40007ffe1ff */
[----:B------:R-:W-:-:S13]  /*0f20*/  ISETP.NE.AND P5, PT, R15, RZ, PT ;  /* 0x000000ff0f00720c */ /* 0x000fda0003fa5270 */
[----:B------:R-:W-:-:S04]  /*0f30*/  @!P5 LOP3.LUT R11, RZ, R15, RZ, 0x33, !PT ;  /* 0x0000000fff0bd212 */ /* 0x000fc800078e33ff */
[----:B------:R-:W-:Y:S02]  /*0f40*/  IADD3 R9, -R11, RZ, RZ ;  /* 0x000000ff0b097210 */ /* 0x000fe40007ffe1ff */
[----:B------:R-:W-:-:S03]  /*0f50*/  SHF.R.S32.HI R10, RZ, 0x1f, R11 ;  /* 0x0000001fff0a7819 */ /* 0x000fc6000001140b */
[----:B------:R-:W-:Y:S01]  /*0f60*/  IMAD R6, R15, R9, R2 ;  /* 0x000000090f067224 */ /* 0x000fe200078e0202 */
[----:B------:R-:W-:Y:S01]  /*0f70*/  SHF.R.S32.HI R9, RZ, 0x1f, R4 ;  /* 0x0000001fff097819 */ /* 0x000fe20000011404 */
[----:B------:R-:W-:Y:S02]  /*0f80*/  IMAD R10, R10, UR12, RZ ;  /* 0x0000000c0a0a7c24 */ /* 0x000fe4000f8e02ff */
[----:B------:R-:W-:Y:S02]  /*0f90*/  IMAD R6, R6, 0x70, RZ ;  /* 0x0000007006067824 */ /* 0x000fe400078e02ff */
[----:B------:R-:W-:-:S03]  /*0fa0*/  IMAD R71, R11, UR13, R10 ;  /* 0x0000000d0b477c24 */ /* 0x000fc6000f8e020a */
[----:B------:R-:W-:-:S04]  /*0fb0*/  IADD3 R72, P5, R4, R6, RZ ;  /* 0x0000000604487210 */ /* 0x000fc80007fbe0ff */
[----:B------:R-:W-:Y:S02]  /*0fc0*/  LEA.HI.X.SX32 R73, R6, R9, 0x1, P5 ;  /* 0x0000000906497211 */ /* 0x000fe400028f0eff */
[----:B------:R-:W0:Y:S01]  /*0fd0*/  @P4 LDC.64 R8, c[0x0][0x270] ;  /* 0x00009c00ff084b82 */ /* 0x000e220000000a00 */
[----:B------:R-:W-:Y:S01]  /*0fe0*/  IMAD.WIDE.U32 R72, R11, UR12, R72 ;  /* 0x0000000c0b487c25 */ /* 0x000fe2000f8e0048 */
[----:B------:R-:W-:-:S03]  /*0ff0*/  ULDC.64 UR12, c[0x0][0x278] ;  /* 0x00009e00000c7ab9 */ /* 0x000fc60000000a00 */
[----:B------:R-:W-:Y:S01]  /*1000*/  IMAD.IADD R71, R73, 0x1, R71 ;  /* 0x0000000149477824 */ /* 0x000fe200078e0247 */
[----:B------:R-:W-:Y:S01]  /*1010*/  @P4 MOV R70, R72 ;  /* 0x0000004800464202 */ /* 0x000fe20000000f00 */
[-C--:B0-----:R-:W-:Y:S02]  /*1020*/  @P4 IMAD R10, R12, R8.reuse, RZ ;  /* 0x000000080c0a4224 */ /* 0x081fe400078e02ff */
[----:B------:R-:W0:Y:S02]  /*1030*/  @P6 LDC.64 R12, c[0x0][0x270] ;  /* 0x00009c00ff0c6b82 */ /* 0x000e240000000a00 */
[C---:B------:R-:W-:Y:S02]  /*1040*/  @P4 IMAD R11, R0.reuse, R9, R10 ;  /* 0x00000009000b4224 */ /* 0x040fe400078e020a */
[----:B------:R-:W-:-:S05]  /*1050*/  @P4 IMAD.WIDE.U32 R8, R0, R8, R70 ;  /* 0x0000000800084225 */ /* 0x000fca00078e0046 */
[----:B------:R-:W-:Y:S02]  /*1060*/  @P4 IADD3 R9, R9, R11, RZ ;  /* 0x0000000b09094210 */ /* 0x000fe40007ffe0ff */
[----:B------:R-:W1:Y:S01]  /*1070*/  @P6 LDC.64 R10, c[0x0][0x220] ;  /* 0x00008800ff0a6b82 */ /* 0x000e620000000a00 */
[----:B--2---:R-:W-:-:S04]  /*1080*/  @P4 LEA R58, P5, R8, R58, 0x1 ;  /* 0x0000003a083a4211 */ /* 0x004fc800078a08ff */
[----:B------:R-:W-:Y:S01]  /*1090*/  @P4 LEA.HI.X R59, R8, R59, R9, 0x1, P5 ;  /* 0x0000003b083b4211 */ /* 0x000fe200028f0c09 */
[----:B------:R-:W-:Y:S01]  /*10a0*/  @P6 IMAD.MOV.U32 R9, RZ, RZ, R71 ;  /* 0x000000ffff096224 */ /* 0x000fe200078e0047 */
[----:B------:R-:W-:Y:S01]  /*10b0*/  LOP3.LUT P4, RZ, R5, 0x800000, RZ, 0xc0, !PT ;  /* 0x0080000005ff7812 */ /* 0x000fe2000788c0ff */
[----:B0-----:R-:W-:Y:S01]  /*10c0*/  @P6 IMAD R8, R14, R12, RZ ;  /* 0x0000000c0e086224 */ /* 0x001fe200078e02ff */
[----:B------:R-:W-:-:S03]  /*10d0*/  SHF.R.S32.HI R14, RZ, 0x1f, R104 ;  /* 0x0000001fff0e7819 */ /* 0x000fc60000011468 */
[----:B------:R-:W-:Y:S01]  /*10e0*/  @P6 IMAD R13, R105, R13, R8 ;  /* 0x0000000d690d6224 */ /* 0x000fe200078e0208 */
[----:B------:R-:W-:-:S05]  /*10f0*/  @P6 MOV R8, R72 ;  /* 0x0000004800086202 */ /* 0x000fca0000000f00 */
[----:B------:R-:W-:-:S05]  /*1100*/  @P6 IMAD.WIDE.U32 R8, R105, R12, R8 ;  /* 0x0000000c69086225 */ /* 0x000fca00078e0008 */
[----:B------:R-:W-:Y:S02]  /*1110*/  @P6 IADD3 R9, R9, R13, RZ ;  /* 0x0000000d09096210 */ /* 0x000fe40007ffe0ff */
[C---:B-1----:R-:W-:Y:S02]  /*1120*/  @P6 LEA R10, P5, R8.reuse, R10, 0x1 ;  /* 0x0000000a080a6211 */ /* 0x042fe400078a08ff */
[----:B------:R-:W-:Y:S02]  /*1130*/  @P3 MOV R13, R71 ;  /* 0x00000047000d3202 */ /* 0x000fe40000000f00 */
[----:B------:R-:W-:Y:S02]  /*1140*/  @P6 LEA.HI.X R11, R8, R11, R9, 0x1, P5 ;  /* 0x0000000b080b6211 */ /* 0x000fe400028f0c09 */
[----:B------:R-:W0:Y:S01]  /*1150*/  @P3 LDC.64 R8, c[0x0][0x270] ;  /* 0x00009c00ff083b82 */ /* 0x000e220000000a00 */
[----:B------:R-:W-:-:S13]  /*1160*/  LOP3.LUT P6, RZ, R5, 0x400000, RZ, 0xc0, !PT ;  /* 0x0040000005ff7812 */ /* 0x000fda00078cc0ff */
[----:B------:R-:W1:Y:S01]  /*1170*/  @P6 LDC.64 R68, c[0x0][0x220] ;  /* 0x00008800ff446b82 */ /* 0x000e620000000a00 */
[----:B0-----:R-:W-:Y:S01]  /*1180*/  @P3 IMAD R12, R14, R8, RZ ;  /* 0x000000080e0c3224 */ /* 0x001fe200078e02ff */
[----:B------:R-:W-:-:S03]  /*1190*/  SHF.R.S32.HI R14, RZ, 0x1f, R103 ;  /* 0x0000001fff0e7819 */ /* 0x000fc60000011467 */
[----:B------:R-:W-:Y:S01]  /*11a0*/  @P3 IMAD R15, R104, R9, R12 ;  /* 0x00000009680f3224 */ /* 0x000fe200078e020c */
[----:B------:R-:W-:-:S05]  /*11b0*/  @P3 MOV R12, R72 ;  /* 0x00000048000c3202 */ /* 0x000fca0000000f00 */
[----:B------:R-:W-:Y:S02]  /*11c0*/  @P3 IMAD.WIDE.U32 R8, R104, R8, R12 ;  /* 0x0000000868083225 */ /* 0x000fe400078e000c */
[----:B------:R-:W0:Y:S02]  /*11d0*/  @P4 LDC.64 R12, c[0x0][0x220] ;  /* 0x00008800ff0c4b82 */ /* 0x000e240000000a00 */
[----:B------:R-:W-:Y:S01]  /*11e0*/  @P3 IMAD.IADD R9, R9, 0x1, R15 ;  /* 0x0000000109093824 */ /* 0x000fe200078e020f */
[C---:B----4-:R-:W-:Y:S02]  /*11f0*/  @P3 LEA R74, P5, R8.reuse, R74, 0x1 ;  /* 0x0000004a084a3211 */ /* 0x050fe400078a08ff */
[----:B------:R-:W-:Y:S02]  /*1200*/  @P4 MOV R15, R71 ;  /* 0x00000047000f4202 */ /* 0x000fe40000000f00 */
[----:B------:R-:W-:Y:S02]  /*1210*/  @P3 LEA.HI.X R75, R8, R75, R9, 0x1, P5 ;  /* 0x0000004b084b3211 */ /* 0x000fe400028f0c09 */
[----:B------:R-:W2:Y:S01]  /*1220*/  @P4 LDC.64 R8, c[0x0][0x270] ;  /* 0x00009c00ff084b82 */ /* 0x000ea20000000a00 */
[----:B------:R-:W-:Y:S01]  /*1230*/  LOP3.LUT P3, RZ, R5, 0x200000, RZ, 0xc0, !PT ;  /* 0x0020000005ff7812 */ /* 0x000fe2000786c0ff */
[----:B--2---:R-:W-:-:S04]  /*1240*/  @P4 IMAD R14, R14, R8, RZ ;  /* 0x000000080e0e4224 */ /* 0x004fc800078e02ff */
[----:B------:R-:W-:Y:S01]  /*1250*/  @P4 IMAD R17, R103, R9, R14 ;  /* 0x0000000967114224 */ /* 0x000fe200078e020e */
[----:B------:R-:W-:-:S05]  /*1260*/  @P4 MOV R14, R72 ;  /* 0x00000048000e4202 */ /* 0x000fca0000000f00 */
[----:B------:R-:W-:Y:S01]  /*1270*/  @P4 IMAD.WIDE.U32 R8, R103, R8, R14 ;  /* 0x0000000867084225 */ /* 0x000fe200078e000e */
[----:B------:R-:W-:-:S04]  /*1280*/  @P6 MOV R15, R71 ;  /* 0x00000047000f6202 */ /* 0x000fc80000000f00 */
[----:B------:R-:W-:Y:S01]  /*1290*/  @P4 IADD3 R9, R9, R17, RZ ;  /* 0x0000001109094210 */ /* 0x000fe20007ffe0ff */
[----:B------:R-:W-:Y:S01]  /*12a0*/  @P3 IMAD.MOV.U32 R17, RZ, RZ, R71 ;  /* 0x000000ffff113224 */ /* 0x000fe200078e0047 */
[----:B0-----:R-:W-:-:S04]  /*12b0*/  @P4 LEA R12, P5, R8, R12, 0x1 ;  /* 0x0000000c080c4211 */ /* 0x001fc800078a08ff */
[----:B------:R-:W-:Y:S02]  /*12c0*/  @P4 LEA.HI.X R13, R8, R13, R9, 0x1, P5 ;  /* 0x0000000d080d4211 */ /* 0x000fe400028f0c09 */
[----:B------:R-:W0:Y:S01]  /*12d0*/  @P6 LDC.64 R8, c[0x0][0x270] ;  /* 0x00009c00ff086b82 */ /* 0x000e220000000a00 */
[----:B------:R-:W-:-:S13]  /*12e0*/  LOP3.LUT P4, RZ, R5, 0x100000, RZ, 0xc0, !PT ;  /* 0x0010000005ff7812 */ /* 0x000fda000788c0ff */
[----:B------:R-:W-:Y:S01]  /*12f0*/  @P4 MOV R19, R71 ;  /* 0x0000004700134202 */ /* 0x000fe20000000f00 */
[----:B0-----:R-:W-:Y:S01]  /*1300*/  @P6 IMAD R14, R16, R8, RZ ;  /* 0x00000008100e6224 */ /* 0x001fe200078e02ff */
[----:B------:R-:W-:-:S03]  /*1310*/  SHF.R.S32.HI R16, RZ, 0x1f, R101 ;  /* 0x0000001fff107819 */ /* 0x000fc60000011465 */
[----:B------:R-:W-:Y:S02]  /*1320*/  @P6 IMAD R9, R102, R9, R14 ;  /* 0x0000000966096224 */ /* 0x000fe400078e020e */
[----:B------:R-:W-:-:S04]  /*1330*/  @P6 IMAD.MOV.U32 R14, RZ, RZ, R72 ;  /* 0x000000ffff0e6224 */ /* 0x000fc800078e0048 */
[----:B------:R-:W-:-:S05]  /*1340*/  @P6 IMAD.WIDE.U32 R14, R102, R8, R14 ;  /* 0x00000008660e6225 */ /* 0x000fca00078e000e */
[----:B------:R-:W-:Y:S02]  /*1350*/  @P6 IADD3 R8, R15, R9, RZ ;  /* 0x000000090f086210 */ /* 0x000fe40007ffe0ff */
[----:B-1----:R-:W-:-:S04]  /*1360*/  @P6 LEA R68, P5, R14, R68, 0x1 ;  /* 0x000000440e446211 */ /* 0x002fc800078a08ff */
[----:B------:R-:W-:Y:S02]  /*1370*/  @P6 LEA.HI.X R69, R14, R69, R8, 0x1, P5 ;  /* 0x000000450e456211 */ /* 0x000fe400028f0c08 */
[----:B------:R-:W0:Y:S01]  /*1380*/  @P3 LDC.64 R8, c[0x0][0x270] ;  /* 0x00009c00ff083b82 */ /* 0x000e220000000a00 */
[----:B------:R-:W-:-:S07]  /*1390*/  LOP3.LUT P6, RZ, R5, 0x80000, RZ, 0xc0, !PT ;  /* 0x0008000005ff7812 */ /* 0x000fce00078cc0ff */
[----:B------:R-:W1:Y:S06]  /*13a0*/  @P3 LDC.64 R14, c[0x0][0x220] ;  /* 0x00008800ff0e3b82 */ /* 0x000e6c0000000a00 */
[----:B------:R-:W-:Y:S01]  /*13b0*/  @P6 MOV R21, R71 ;  /* 0x0000004700156202 */ /* 0x000fe20000000f00 */
[----:B0-----:R-:W-:-:S04]  /*13c0*/  @P3 IMAD R16, R16, R8, RZ ;  /* 0x0000000810103224 */ /* 0x001fc800078e02ff */
[----:B------:R-:W-:Y:S01]  /*13d0*/  @P3 IMAD R9, R101, R9, R16 ;  /* 0x0000000965093224 */ /* 0x000fe200078e0210 */
[----:B------:R-:W-:-:S05]  /*13e0*/  @P3 MOV R16, R72 ;  /* 0x0000004800103202 */ /* 0x000fca0000000f00 */
[----:B------:R-:W-:-:S05]  /*13f0*/  @P3 IMAD.WIDE.U32 R16, R101, R8, R16 ;  /* 0x0000000865103225 */ /* 0x000fca00078e0010 */
[----:B------:R-:W-:Y:S02]  /*1400*/  @P3 IADD3 R8, R17, R9, RZ ;  /* 0x0000000911083210 */ /* 0x000fe40007ffe0ff */
[----:B-1----:R-:W-:-:S04]  /*1410*/  @P3 LEA R14, P5, R16, R14, 0x1 ;  /* 0x0000000e100e3211 */ /* 0x002fc800078a08ff */
[----:B------:R-:W-:Y:S02]  /*1420*/  @P3 LEA.HI.X R15, R16, R15, R8, 0x1, P5 ;  /* 0x0000000f100f3211 */ /* 0x000fe400028f0c08 */
[----:B------:R-:W0:Y:S01]  /*1430*/  @P4 LDC.64 R8, c[0x0][0x270] ;  /* 0x00009c00ff084b82 */ /* 0x000e220000000a00 */
[----:B------:R-:W-:-:S07]  /*1440*/  LOP3.LUT P3, RZ, R5, 0x40000, RZ, 0xc0, !PT ;  /* 0x0004000005ff7812 */ /* 0x000fce000786c0ff */
[----:B------:R-:W1:Y:S08]  /*1450*/  @P4 LDC.64 R16, c[0x0][0x220] ;  /* 0x00008800ff104b82 */ /* 0x000e700000000a00 */
[----:B------:R-:W2:Y:S01]  /*1460*/  @P3 LDC.64 R66, c[0x0][0x220] ;  /* 0x00008800ff423b82 */ /* 0x000ea20000000a00 */
[----:B0-----:R-:W-:-:S04]  /*1470*/  @P4 IMAD R18, R18, R8, RZ ;  /* 0x0000000812124224 */ /* 0x001fc800078e02ff */
[----:B------:R-:W-:Y:S01]  /*1480*/  @P4 IMAD R9, R99, R9, R18 ;  /* 0x0000000963094224 */ /* 0x000fe200078e0212 */
[----:B------:R-:W-:-:S05]  /*1490*/  @P4 MOV R18, R72 ;  /* 0x0000004800124202 */ /* 0x000fca0000000f00 */
[----:B------:R-:W-:-:S04]  /*14a0*/  @P4 IMAD.WIDE.U32 R18, R99, R8, R18 ;  /* 0x0000000863124225 */ /* 0x000fc800078e0012 */
[----:B------:R-:W-:Y:S01]  /*14b0*/  @P4 IMAD.IADD R8, R19, 0x1, R9 ;  /* 0x0000000113084824 */ /* 0x000fe200078e0209 */
[----:B-1----:R-:W-:-:S04]  /*14c0*/  @P4 LEA R16, P5, R18, R16, 0x1 ;  /* 0x0000001012104211 */ /* 0x002fc800078a08ff */
[----:B------:R-:W-:Y:S02]  /*14d0*/  @P4 LEA.HI.X R17, R18, R17, R8, 0x1, P5 ;  /* 0x0000001112114211 */ /* 0x000fe400028f0c08 */
[----:B------:R-:W0:Y:S01]  /*14e0*/  @P6 LDC.64 R8, c[0x0][0x270] ;  /* 0x00009c00ff086b82 */ /* 0x000e220000000a00 */
[----:B------:R-:W-:-:S07]  /*14f0*/  LOP3.LUT P4, RZ, R5, 0x20000, RZ, 0xc0, !PT ;  /* 0x0002000005ff7812 */ /* 0x000fce000788c0ff */
[----:B------:R-:W1:Y:S06]  /*1500*/  @P6 LDC.64 R18, c[0x0][0x220] ;  /* 0x00008800ff126b82 */ /* 0x000e6c0000000a00 */
[----:B------:R-:W-:Y:S02]  /*1510*/  @P4 IMAD.MOV.U32 R23, RZ, RZ, R71 ;  /* 0x000000ffff174224 */ /* 0x000fe400078e0047 */
[----:B0-----:R-:W-:-:S04]  /*1520*/  @P6 IMAD R20, R20, R8, RZ ;  /* 0x0000000814146224 */ /* 0x001fc800078e02ff */
        /* <DEDUP_REMOVED lines=12> */
[----:B------:R-:W-:Y:S02]  /*15f0*/  @P3 IMAD R9, R96, R9, R20 ;  /* 0x0000000960093224 */ /* 0x000fe400078e0214 */
[----:B------:R-:W-:-:S04]  /*1600*/  @P3 IMAD.MOV.U32 R20, RZ, RZ, R72 ;  /* 0x000000ffff143224 */ /* 0x000fc800078e0048 */
[----:B------:R-:W-:-:S05]  /*1610*/  @P3 IMAD.WIDE.U32 R20, R96, R8, R20 ;  /* 0x0000000860143225 */ /* 0x000fca00078e0014 */
[----:B------:R-:W-:Y:S02]  /*1620*/  @P3 IADD3 R8, R21, R9, RZ ;  /* 0x0000000915083210 */ /* 0x000fe40007ffe0ff */
[----:B--2---:R-:W-:-:S04]  /*1630*/  @P3 LEA R66, P5, R20, R66, 0x1 ;  /* 0x0000004214423211 */ /* 0x004fc800078a08ff */
[----:B------:R-:W-:Y:S02]  /*1640*/  @P3 LEA.HI.X R67, R20, R67, R8, 0x1, P5 ;  /* 0x0000004314433211 */ /* 0x000fe400028f0c08 */
[----:B------:R-:W0:Y:S01]  /*1650*/  @P4 LDC.64 R8, c[0x0][0x270] ;  /* 0x00009c00ff084b82 */ /* 0x000e220000000a00 */
[----:B------:R-:W-:-:S07]  /*1660*/  LOP3.LUT P3, RZ, R5, 0x8000, RZ, 0xc0, !PT ;  /* 0x0000800005ff7812 */ /* 0x000fce000786c0ff */
[----:B------:R-:W2:Y:S06]  /*1670*/  @P4 LDC.64 R20, c[0x0][0x220] ;  /* 0x00008800ff144b82 */ /* 0x000eac0000000a00 */
[----:B------:R-:W-:Y:S01]  /*1680*/  @P3 MOV R25, R71 ;  /* 0x0000004700193202 */ /* 0x000fe20000000f00 */
[----:B0-----:R-:W-:-:S04]  /*1690*/  @P4 IMAD R22, R22, R8, RZ ;  /* 0x0000000816164224 */ /* 0x001fc800078e02ff */
[----:B------:R-:W-:Y:S01]  /*16a0*/  @P4 IMAD R9, R95, R9, R22 ;  /* 0x000000095f094224 */ /* 0x000fe200078e0216 */
[----:B------:R-:W-:-:S05]  /*16b0*/  @P4 MOV R22, R72 ;  /* 0x0000004800164202 */ /* 0x000fca0000000f00 */
[----:B------:R-:W-:-:S05]  /*16c0*/  @P4 IMAD.WIDE.U32 R22, R95, R8, R22 ;  /* 0x000000085f164225 */ /* 0x000fca00078e0016 */
[----:B------:R-:W-:Y:S02]  /*16d0*/  @P4 IADD3 R8, R23, R9, RZ ;  /* 0x0000000917084210 */ /* 0x000fe40007ffe0ff */
[C---:B--2---:R-:W-:Y:S02]  /*16e0*/  @P4 LEA R20, P5, R22.reuse, R20, 0x1 ;  /* 0x0000001416144211 */ /* 0x044fe400078a08ff */
[----:B------:R-:W-:Y:S02]  /*16f0*/  @P6 MOV R23, R71 ;  /* 0x0000004700176202 */ /* 0x000fe40000000f00 */
[----:B------:R-:W-:Y:S02]  /*1700*/  @P4 LEA.HI.X R21, R22, R21, R8, 0x1, P5 ;  /* 0x0000001516154211 */ /* 0x000fe400028f0c08 */
[----:B------:R-:W0:Y:S01]  /*1710*/  @P6 LDC.64 R8, c[0x0][0x270] ;  /* 0x00009c00ff086b82 */ /* 0x000e220000000a00 */
[----:B------:R-:W-:-:S13]  /*1720*/  LOP3.LUT P4, RZ, R5, 0x4000, RZ, 0xc0, !PT ;  /* 0x0000400005ff7812 */ /* 0x000fda000788c0ff */
[----:B------:R-:W2:Y:S01]  /*1730*/  @P4 LDC.64 R62, c[0x0][0x220] ;  /* 0x00008800ff3e4b82 */ /* 0x000ea20000000a00 */
[----:B0-----:R-:W-:Y:S01]  /*1740*/  @P6 IMAD R22, R24, R8, RZ ;  /* 0x0000000818166224 */ /* 0x001fe200078e02ff */
[----:B------:R-:W-:-:S03]  /*1750*/  SHF.R.S32.HI R24, RZ, 0x1f, R93 ;  /* 0x0000001fff187819 */ /* 0x000fc6000001145d */
        /* <DEDUP_REMOVED lines=8> */
[----:B------:R-:W1:Y:S08]  /*17e0*/  @P3 LDC.64 R22, c[0x0][0x220] ;  /* 0x00008800ff163b82 */ /* 0x000e700000000a00 */
[----:B------:R-:W4:Y:S01]  /*17f0*/  @P6 LDC.64 R60, c[0x0][0x220] ;  /* 0x00008800ff3c6b82 */ /* 0x000f220000000a00 */
        /* <DEDUP_REMOVED lines=16> */
[----:B------:R-:W-:Y:S01]  /*1900*/  @P4 IADD3 R8, R25, R9, RZ ;  /* 0x0000000919084210 */ /* 0x000fe20007ffe0ff */
[----:B------:R-:W-:Y:S01]  /*1910*/  @P6 IMAD.MOV.U32 R25, RZ, RZ, R71 ;  /* 0x000000ffff196224 */ /* 0x000fe200078e0047 */
[----:B--2---:R-:W-:-:S04]  /*1920*/  @P4 LEA R62, P5, R24, R62, 0x1 ;  /* 0x0000003e183e4211 */ /* 0x004fc800078a08ff */
        /* <DEDUP_REMOVED lines=8> */
[----:B------:R-:W-:-:S05]  /*19b0*/  @P6 IMAD.WIDE.U32 R24, R90, R8, R24 ;  /* 0x000000085a186225 */ /* 0x000fca00078e0018 */
[----:B------:R-:W-:Y:S02]  /*19c0*/  @P6 IADD3 R8, R25, R9, RZ ;  /* 0x0000000919086210 */ /* 0x000fe40007ffe0ff */
[----:B----4-:R-:W-:-:S04]  /*19d0*/  @P6 LEA R60, P5, R24, R60, 0x1 ;  /* 0x0000003c183c6211 */ /* 0x010fc800078a08ff */
        /* <DEDUP_REMOVED lines=8> */
[----:B------:R-:W-:-:S04]  /*1a60*/  @P3 IMAD.WIDE.U32 R26, R89, R8, R26 ;  /* 0x00000008591a3225 */ /* 0x000fc800078e001a */
[----:B------:R-:W-:Y:S01]  /*1a70*/  @P3 IMAD.IADD R8, R27, 0x1, R9 ;  /* 0x000000011b083824 */ /* 0x000fe200078e0209 */
[C---:B--2---:R-:W-:Y:S02]  /*1a80*/  @P3 LEA R24, P5, R26.reuse, R24, 0x1 ;  /* 0x000000181a183211 */ /* 0x044fe400078a08ff */
[----:B------:R-:W-:Y:S02]  /*1a90*/  @P4 MOV R27, R71 ;  /* 0x00000047001b4202 */ /* 0x000fe40000000f00 */
[----:B------:R-:W-:Y:S02]  /*1aa0*/  @P3 LEA.HI.X R25, R26, R25, R8, 0x1, P5 ;  /* 0x000000191a193211 */ /* 0x000fe400028f0c08 */
[----:B------:R-:W0:Y:S01]  /*1ab0*/  @P4 LDC.64 R8, c[0x0][0x270] ;  /* 0x00009c00ff084b82 */ /* 0x000e220000000a00 */
[----:B------:R-:W-:-:S13]  /*1ac0*/  LOP3.LUT P3, RZ, R5, 0x200, RZ, 0xc0, !PT ;  /* 0x0000020005ff7812 */ /* 0x000fda000786c0ff */
[----:B------:R-:W2:Y:S01]  /*1ad0*/  @P3 LDC.64 R54, c[0x0][0x220] ;  /* 0x00008800ff363b82 */ /* 0x000ea20000000a00 */
        /* <DEDUP_REMOVED lines=10> */
[----:B------:R-:W4:Y:S01]  /*1b80*/  @P4 LDC.64 R48, c[0x0][0x220] ;  /* 0x00008800ff304b82 */ /* 0x000f220000000a00 */
[----:B0-----:R-:W-:-:S04]  /*1b90*/  @P6 IMAD R28, R125, R8, RZ ;  /* 0x000000087d1c6224 */ /* 0x001fc800078e02ff */
[----:B------:R-:W-:Y:S02]  /*1ba0*/  @P6 IMAD R9, R86, R9, R28 ;  /* 0x0000000956096224 */ /* 0x000fe400078e021c */
[----:B------:R-:W-:-:S04]  /*1bb0*/  @P6 IMAD.MOV.U32 R28, RZ, RZ, R72 ;  /* 0x000000ffff1c6224 */ /* 0x000fc800078e0048 */
[----:B------:R-:W-:-:S05]  /*1bc0*/  @P6 IMAD.WIDE.U32 R28, R86, R8, R28 ;  /* 0x00000008561c6225 */ /* 0x000fca00078e001c */
[----:B------:R-:W-:Y:S01]  /*1bd0*/  @P6 IADD3 R8, R29, R9, RZ ;  /* 0x000000091d086210 */ /* 0x000fe20007ffe0ff */
[----:B------:R-:W-:Y:S01]  /*1be0*/  @P3 IMAD.MOV.U32 R29, RZ, RZ, R71 ;  /* 0x000000ffff1d3224 */ /* 0x000fe200078e0047 */
[----:B-1----:R-:W-:-:S04]  /*1bf0*/  @P6 LEA R26, P5, R28, R26, 0x1 ;  /* 0x0000001a1c1a6211 */ /* 0x002fc800078a08ff */
[----:B------:R-:W-:Y:S02]  /*1c00*/  @P6 LEA.HI.X R27, R28, R27, R8, 0x1, P5 ;  /* 0x0000001b1c1b6211 */ /* 0x000fe400028f0c08 */
[----:B------:R-:W0:Y:S01]  /*1c10*/  @P3 LDC.64 R8, c[0x0][0x270] ;  /* 0x00009c00ff083b82 */ /* 0x000e220000000a00 */
[----:B------:R-:W-:-:S13]  /*1c20*/  LOP3.LUT P6, RZ, R5, 0x80, RZ, 0xc0, !PT ;  /* 0x0000008005ff7812 */ /* 0x000fda00078cc0ff */
[----:B------:R-:W1:Y:S01]  /*1c30*/  @P6 LDC.64 R52, c[0x0][0x220] ;  /* 0x00008800ff346b82 */ /* 0x000e620000000a00 */
        /* <DEDUP_REMOVED lines=14> */
[----:B------:R-:W-:-:S04]  /*1d20*/  @P4 IMAD.WIDE.U32 R28, R84, R8, R28 ;  /* 0x00000008541c4225 */ /* 0x000fc800078e001c */
[----:B------:R-:W-:Y:S01]  /*1d30*/  @P4 IMAD.IADD R8, R29, 0x1, R9 ;  /* 0x000000011d084824 */ /* 0x000fe200078e0209 */
[C---:B----4-:R-:W-:Y:S02]  /*1d40*/  @P4 LEA R48, P5, R28.reuse, R48, 0x1 ;  /* 0x000000301c304211 */ /* 0x050fe400078a08ff */
[----:B------:R-:W-:Y:S02]  /*1d50*/  @P6 MOV R29, R71 ;  /* 0x00000047001d6202 */ /* 0x000fe40000000f00 */
[----:B------:R-:W-:Y:S02]  /*1d60*/  @P4 LEA.HI.X R49, R28, R49, R8, 0x1, P5 ;  /* 0x000000311c314211 */ /* 0x000fe400028f0c08 */
[----:B------:R-:W0:Y:S01]  /*1d70*/  @P6 LDC.64 R8, c[0x0][0x270] ;  /* 0x00009c00ff086b82 */ /* 0x000e220000000a00 */
[----:B------:R-:W-:-:S13]  /*1d80*/  LOP3.LUT P4, RZ, R5, 0x20, RZ, 0xc0, !PT ;  /* 0x0000002005ff7812 */ /* 0x000fda000788c0ff */
        /* <DEDUP_REMOVED lines=12> */
[----:B0-----:R-:W-:-:S04]  /*1e50*/  @P3 IMAD R28, R121, R8, RZ ;  /* 0x00000008791c3224 */ /* 0x001fc800078e02ff */
        /* <DEDUP_REMOVED lines=24> */
[----:B------:R-:W-:-:S04]  /*1fe0*/  @P6 IMAD.WIDE.U32 R28, R80, R8, R28 ;  /* 0x00000008501c6225 */ /* 0x000fc800078e001c */
[----:B------:R-:W-:Y:S01]  /*1ff0*/  @P6 IMAD.IADD R8, R29, 0x1, R9 ;  /* 0x000000011d086824 */ /* 0x000fe200078e0209 */
[C---:B-1----:R-:W-:Y:S02]  /*2000*/  @P6 LEA R44, P5, R28.reuse, R44, 0x1 ;  /* 0x0000002c1c2c6211 */ /* 0x042fe400078a08ff */
[----:B------:R-:W-:Y:S02]  /*2010*/  SHF.R.S32.HI R29, RZ, 0x1f, R31 ;  /* 0x0000001fff1d7819 */ /* 0x000fe4000001141f */
[----:B------:R-:W-:Y:S02]  /*2020*/  @P6 LEA.HI.X R45, R28, R45, R8, 0x1, P5 ;  /* 0x0000002d1c2d6211 */ /* 0x000fe400028f0c08 */
[----:B------:R-:W0:Y:S01]  /*2030*/  @P3 LDC.64 R8, c[0x0][0x270] ;  /* 0x00009c00ff083b82 */ /* 0x000e220000000a00 */
[C---:B------:R-:W-:Y:S02]  /*2040*/  LOP3.LUT P6, RZ, R5.reuse, 0x1, RZ, 0xc0, !PT ;  /* 0x0000000105ff7812 */ /* 0x040fe400078cc0ff */
[----:B------:R-:W-:-:S04]  /*2050*/  LOP3.LUT R5, R5, 0xf7ffffff, RZ, 0xc0, !PT ;  /* 0xf7ffffff05057812 */ /* 0x000fc800078ec0ff */
[----:B------:R-:W-:-:S07]  /*2060*/  @P0 LOP3.LUT R5, R5, 0x8000000, RZ, 0xfc, !PT ;  /* 0x0800000005050812 */ /* 0x000fce00078efcff */
[----:B------:R-:W1:Y:S01]  /*2070*/  @P6 LDC.64 R38, c[0x0][0x220] ;  /* 0x00008800ff266b82 */ /* 0x000e620000000a00 */
[----:B0-----:R-:W-:Y:S01]  /*2080*/  @P3 IMAD R28, R29, R8, RZ ;  /* 0x000000081d1c3224 */ /* 0x001fe200078e02ff */
[----:B------:R-:W-:-:S03]  /*2090*/  @P3 MOV R29, R71 ;  /* 0x00000047001d3202 */ /* 0x000fc60000000f00 */
[----:B------:R-:W-:Y:S01]  /*20a0*/  @P3 IMAD R9, R31, R9, R28 ;  /* 0x000000091f093224 */ /* 0x000fe200078e021c */
[----:B------:R-:W-:-:S05]  /*20b0*/  @P3 MOV R28, R72 ;  /* 0x00000048001c3202 */ /* 0x000fca0000000f00 */
[----:B------:R-:W-:Y:S01]  /*20c0*/  @P3 IMAD.WIDE.U32 R28, R31, R8, R28 ;  /* 0x000000081f1c3225 */ /* 0x000fe200078e001c */
[----:B------:R-:W-:-:S03]  /*20d0*/  IADD3 R31, R0, 0xc0, RZ ;  /* 0x000000c0001f7810 */ /* 0x000fc60007ffe0ff */
[----:B------:R-:W-:Y:S01]  /*20e0*/  @P3 IMAD.IADD R8, R29, 0x1, R9 ;  /* 0x000000011d083824 */ /* 0x000fe200078e0209 */
[C---:B--2---:R-:W-:Y:S02]  /*20f0*/  @P3 LEA R42, P5, R28.reuse, R42, 0x1 ;  /* 0x0000002a1c2a3211 */ /* 0x044fe400078a08ff */
[----:B------:R-:W-:Y:S02]  /*2100*/  SHF.R.S32.HI R29, RZ, 0x1f, R31 ;  /* 0x0000001fff1d7819 */ /* 0x000fe4000001141f */
[----:B------:R-:W-:Y:S02]  /*2110*/  @P3 LEA.HI.X R43, R28, R43, R8, 0x1, P5 ;  /* 0x0000002b1c2b3211 */ /* 0x000fe400028f0c08 */
[----:B------:R-:W0:Y:S01]  /*2120*/  @P4 LDC.64 R8, c[0x0][0x270] ;  /* 0x00009c00ff084b82 */ /* 0x000e220000000a00 */
[----:B------:R-:W-:Y:S01]  /*2130*/  ISETP.NE.AND P3, PT, R30, RZ, PT ;  /* 0x000000ff1e00720c */ /* 0x000fe20003f65270 */
[----:B0-----:R-:W-:Y:S01]  /*2140*/  @P4 IMAD R28, R29, R8, RZ ;  /* 0x000000081d1c4224 */ /* 0x001fe200078e02ff */
[----:B------:R-:W-:-:S03]  /*2150*/  @P4 MOV R29, R71 ;  /* 0x00000047001d4202 */ /* 0x000fc60000000f00 */
[----:B------:R-:W-:Y:S01]  /*2160*/  @P4 IMAD R9, R31, R9, R28 ;  /* 0x000000091f094224 */ /* 0x000fe200078e021c */
[----:B------:R-:W-:-:S05]  /*2170*/  @P4 MOV R28, R72 ;  /* 0x00000048001c4202 */ /* 0x000fca0000000f00 */
[----:B------:R-:W-:Y:S01]  /*2180*/  @P4 IMAD.WIDE.U32 R28, R31, R8, R28 ;  /* 0x000000081f1c4225 */ /* 0x000fe200078e001c */
[----:B------:R-:W-:-:S03]  /*2190*/  IADD3 R31, R0, 0xc8, RZ ;  /* 0x000000c8001f7810 */ /* 0x000fc60007ffe0ff */
[----:B------:R-:W-:Y:S01]  /*21a0*/  @P4 IMAD.IADD R8, R29, 0x1, R9 ;  /* 0x000000011d084824 */ /* 0x000fe200078e0209 */
[C---:B----4-:R-:W-:Y:S02]  /*21b0*/  @P4 LEA R40, P5, R28.reuse, R40, 0x1 ;  /* 0x000000281c284211 */ /* 0x050fe400078a08ff */
[----:B------:R-:W-:Y:S02]  /*21c0*/  @P6 MOV R29, R71 ;  /* 0x00000047001d6202 */ /* 0x000fe40000000f00 */
[----:B------:R-:W-:Y:S02]  /*21d0*/  @P4 LEA.HI.X R41, R28, R41, R8, 0x1, P5 ;  /* 0x000000291c294211 */ /* 0x000fe400028f0c08 */
[----:B------:R-:W0:Y:S01]  /*21e0*/  @P6 LDC.64 R8, c[0x0][0x270] ;  /* 0x00009c00ff086b82 */ /* 0x000e220000000a00 */
[----:B------:R-:W-:Y:S02]  /*21f0*/  ISETP.NE.AND P4, PT, R7, RZ, PT ;  /* 0x000000ff0700720c */ /* 0x000fe40003f85270 */
[----:B------:R-:W-:-:S05]  /*2200*/  SHF.R.S32.HI R7, RZ, 0x1f, R31 ;  /* 0x0000001fff077819 */ /* 0x000fca000001141f */
[----:B0-----:R-:W-:-:S04]  /*2210*/  @P6 IMAD R28, R7, R8, RZ ;  /* 0x00000008071c6224 */ /* 0x001fc800078e02ff */
[----:B------:R-:W-:Y:S01]  /*2220*/  @P6 IMAD R7, R31, R9, R28 ;  /* 0x000000091f076224 */ /* 0x000fe200078e021c */
[----:B------:R-:W-:-:S05]  /*2230*/  @P6 MOV R28, R72 ;  /* 0x00000048001c6202 */ /* 0x000fca0000000f00 */
[----:B------:R-:W-:Y:S01]  /*2240*/  @P6 IMAD.WIDE.U32 R28, R31, R8, R28 ;  /* 0x000000081f1c6225 */ /* 0x000fe200078e001c */
[----:B------:R-:W-:Y:S01]  /*2250*/  IADD3 R31, R0, 0xd0, RZ ;  /* 0x000000d0001f7810 */ /* 0x000fe20007ffe0ff */
[----:B------:R-:W0:Y:S02]  /*2260*/  @P0 LDC.64 R8, c[0x0][0x270] ;  /* 0x00009c00ff080b82 */ /* 0x000e240000000a00 */
[----:B------:R-:W-:Y:S01]  /*2270*/  @P6 IMAD.IADD R7, R29, 0x1, R7 ;  /* 0x000000011d076824 */ /* 0x000fe200078e0207 */
[C---:B-1----:R-:W-:Y:S02]  /*2280*/  @P6 LEA R38, P5, R28.reuse, R38, 0x1 ;  /* 0x000000261c266211 */ /* 0x042fe400078a08ff */
[----:B------:R-:W-:Y:S02]  /*2290*/  @P0 MOV R29, R71 ;  /* 0x00000047001d0202 */ /* 0x000fe40000000f00 */
[----:B------:R-:W-:Y:S02]  /*22a0*/  @P6 LEA.HI.X R39, R28, R39, R7, 0x1, P5 ;  /* 0x000000271c276211 */ /* 0x000fe400028f0c07 */
        /* <DEDUP_REMOVED lines=8> */
[C---:B------:R-:W-:Y:S02]  /*2330*/  @P0 LEA R36, P5, R28.reuse, R36, 0x1 ;  /* 0x000000241c240211 */ /* 0x040fe400078a08ff */
[----:B------:R-:W-:Y:S02]  /*2340*/  @P1 MOV R29, R71 ;  /* 0x00000047001d1202 */ /* 0x000fe40000000f00 */
[----:B------:R-:W-:Y:S02]  /*2350*/  @P0 LEA.HI.X R37, R28, R37, R7, 0x1, P5 ;  /* 0x000000251c250211 */ /* 0x000fe400028f0c07 */
[----:B------:R-:W-:-:S02]  /*2360*/  SHF.R.S32.HI R7, RZ, 0x1f, R31 ;  /* 0x0000001fff077819 */ /* 0x000fc4000001141f */
[C---:B------:R-:W-:Y:S02]  /*2370*/  LOP3.LUT P0, RZ, R5.reuse, 0x200000, RZ, 0xc0, !PT ;  /* 0x0020000005ff7812 */ /* 0x040fe4000780c0ff */
[----:B------:R-:W-:-:S04]  /*2380*/  LOP3.LUT R5, R5, 0xefffffff, RZ, 0xc0, !PT ;  /* 0xefffffff05057812 */ /* 0x000fc800078ec0ff */
[----:B------:R-:W-:Y:S01]  /*2390*/  @P1 LOP3.LUT R5, R5, 0x10000000, RZ, 0xfc, !PT ;  /* 0x1000000005051812 */ /* 0x000fe200078efcff */
[----:B0-----:R-:W-:-:S04]  /*23a0*/  @P1 IMAD R28, R7, R8, RZ ;  /* 0x00000008071c1224 */ /* 0x001fc800078e02ff */
[----:B------:R-:W-:Y:S01]  /*23b0*/  @P1 IMAD R7, R31, R9, R28 ;  /* 0x000000091f071224 */ /* 0x000fe200078e021c */
[----:B------:R-:W-:-:S05]  /*23c0*/  @P1 MOV R28, R72 ;  /* 0x00000048001c1202 */ /* 0x000fca0000000f00 */
[----:B------:R-:W-:Y:S01]  /*23d0*/  @P1 IMAD.WIDE.U32 R28, R31, R8, R28 ;  /* 0x000000081f1c1225 */ /* 0x000fe200078e001c */
[----:B------:R-:W-:Y:S01]  /*23e0*/  IADD3 R31, R0, 0xe0, RZ ;  /* 0x000000e0001f7810 */ /* 0x000fe20007ffe0ff */
[----:B------:R-:W0:Y:S02]  /*23f0*/  @P2 LDC.64 R8, c[0x0][0x270] ;  /* 0x00009c00ff082b82 */ /* 0x000e240000000a00 */
[----:B------:R-:W-:Y:S01]  /*2400*/  @P1 IMAD.IADD R7, R29, 0x1, R7 ;  /* 0x000000011d071824 */ /* 0x000fe200078e0207 */
[C---:B---3--:R-:W-:Y:S02]  /*2410*/  @P1 LEA R34, P5, R28.reuse, R34, 0x1 ;  /* 0x000000221c221211 */ /* 0x048fe400078a08ff */
        /* <DEDUP_REMOVED lines=9> */
[----:B------:R-:W-:Y:S02]  /*24b0*/  @P2 IMAD.WIDE.U32 R28, R31, R8, R28 ;  /* 0x000000081f1c2225 */ /* 0x000fe400078e001c */
[----:B------:R-:W0:Y:S02]  /*24c0*/  @P3 LDC.64 R8, c[0x0][0x270] ;  /* 0x00009c00ff083b82 */ /* 0x000e240000000a00 */
[----:B------:R-:W-:Y:S01]  /*24d0*/  @P2 IMAD.IADD R7, R29, 0x1, R7 ;  /* 0x000000011d072824 */ /* 0x000fe200078e0207 */
[C---:B-----5:R-:W-:Y:S02]  /*24e0*/  @P2 LEA R32, P5, R28.reuse, R32, 0x1 ;  /* 0x000000201c202211 */ /* 0x060fe400078a08ff */
[----:B------:R-:W-:Y:S02]  /*24f0*/  @P3 MOV R29, R71 ;  /* 0x00000047001d3202 */ /* 0x000fe40000000f00 */
[----:B------:R-:W-:Y:S01]  /*2500*/  @P2 LEA.HI.X R33, R28, R33, R7, 0x1, P5 ;  /* 0x000000211c212211 */ /* 0x000fe200028f0c07 */
[----:B------:R-:W1:Y:S01]  /*2510*/  @P3 LDC.64 R30, c[0x0][0x220] ;  /* 0x00008800ff1e3b82 */ /* 0x000e620000000a00 */
        /* <DEDUP_REMOVED lines=8> */
[----:B------:R-:W0:Y:S03]  /*25a0*/  @P4 LDC.64 R8, c[0x0][0x270] ;  /* 0x00009c00ff084b82 */ /* 0x000e260000000a00 */
[----:B------:R-:W-:Y:S02]  /*25b0*/  @P3 IADD3 R7, R29, R7, RZ ;  /* 0x000000071d073210 */ /* 0x000fe40007ffe0ff */
[----:B-1----:R-:W-:-:S04]  /*25c0*/  @P3 LEA R30, P5, R28, R30, 0x1 ;  /* 0x0000001e1c1e3211 */ /* 0x002fc800078a08ff */
[----:B------:R-:W-:Y:S01]  /*25d0*/  @P3 LEA.HI.X R31, R28, R31, R7, 0x1, P5 ;  /* 0x0000001f1c1f3211 */ /* 0x000fe200028f0c07 */
[----:B------:R-:W-:Y:S01]  /*25e0*/  VIADD R7, R0, 0xf0 ;  /* 0x000000f000077836 */ /* 0x000fe20000000000 */
[----:B------:R-:W1:Y:S01]  /*25f0*/  @P4 LDC.64 R28, c[0x0][0x220] ;  /* 0x00008800ff1c4b82 */ /* 0x000e620000000a00 */
[C---:B------:R-:W-:Y:S02]  /*2600*/  LOP3.LUT P3, RZ, R5.reuse, 0x100000, RZ, 0xc0, !PT ;  /* 0x0010000005ff7812 */ /* 0x040fe4000786c0ff */
[----:B------:R-:W-:Y:S02]  /*2610*/  LOP3.LUT R5, R5, 0x7fffffff, RZ, 0xc0, !PT ;  /* 0x7fffffff05057812 */ /* 0x000fe400078ec0ff */
[----:B------:R-:W-:Y:S02]  /*2620*/  SHF.R.S32.HI R77, RZ, 0x1f, R7 ;  /* 0x0000001fff4d7819 */ /* 0x000fe40000011407 */
[----:B------:R-:W-:-:S03]  /*2630*/  @P4 LOP3.LUT R5, R5, 0x80000000, RZ, 0xfc, !PT ;  /* 0x8000000005054812 */ /* 0x000fc600078efcff */
[----:B0-----:R-:W-:Y:S01]  /*2640*/  @P4 IMAD R76, R77, R8, RZ ;  /* 0x000000084d4c4224 */ /* 0x001fe200078e02ff */
[----:B------:R-:W-:-:S03]  /*2650*/  @P4 MOV R77, R71 ;  /* 0x00000047004d4202 */ /* 0x000fc60000000f00 */
[----:B------:R-:W-:Y:S01]  /*2660*/  @P4 IMAD R9, R7, R9, R76 ;  /* 0x0000000907094224 */ /* 0x000fe200078e024c */
[----:B------:R-:W-:-:S05]  /*2670*/  @P4 MOV R76, R72 ;  /* 0x00000048004c4202 */ /* 0x000fca0000000f00 */
[----:B------:R-:W-:-:S05]  /*2680*/  @P4 IMAD.WIDE.U32 R76, R7, R8, R76 ;  /* 0x00000008074c4225 */ /* 0x000fca00078e004c */
[----:B------:R-:W-:Y:S02]  /*2690*/  @P4 IADD3 R7, R77, R9, RZ ;  /* 0x000000094d074210 */ /* 0x000fe40007ffe0ff */
[----:B-1----:R-:W-:-:S04]  /*26a0*/  @P4 LEA R28, P5, R76, R28, 0x1 ;  /* 0x0000001c4c1c4211 */ /* 0x002fc800078a08ff */
[----:B------:R-:W-:Y:S02]  /*26b0*/  @P4 LEA.HI.X R29, R76, R29, R7, 0x1, P5 ;  /* 0x0000001d4c1d4211 */ /* 0x000fe400028f0c07 */
[----:B------:R-:W-:Y:S02]  /*26c0*/  SHF.R.S32.HI R7, RZ, 0x1f, R78 ;  /* 0x0000001fff077819 */ /* 0x000fe4000001144e */
[----:B------:R-:W-:Y:S02]  /*26d0*/  ISETP.GE.U32.AND P5, PT, R78, UR12, PT ;  /* 0x0000000c4e007c0c */ /* 0x000fe4000bfa6070 */
[----:B------:R-:W-:Y:S02]  /*26e0*/  LOP3.LUT P4, RZ, R5, 0x400000, RZ, 0xc0, !PT ;  /* 0x0040000005ff7812 */ /* 0x000fe4000788c0ff */
[----:B------:R-:W-:-:S04]  /*26f0*/  ISETP.GE.AND.EX P5, PT, R7, UR13, PT, P5 ;  /* 0x0000000d07007c0c */ /* 0x000fc8000bfa6350 */
[----:B------:R-:W-:-:S13]  /*2700*/  ISETP.GT.U32.OR P5, PT, R106, 0x1bf, P5 ;  /* 0x000001bf6a00780c */ /* 0x000fda0002fa4470 */
[----:B------:R-:W0:Y:S01]  /*2710*/  @!P5 LDC.64 R76, c[0x0][0x270] ;  /* 0x00009c00ff4cdb82 */ /* 0x000e220000000a00 */
[----:B------:R-:W-:Y:S01]  /*2720*/  @!P5 MOV R9, R71 ;  /* 0x000000470009d202 */ /* 0x000fe20000000f00 */
[----:B------:R-:W-:-:S04]  /*2730*/  @!P5 IMAD.MOV.U32 R8, RZ, RZ, R72 ;  /* 0x000000ffff08d224 */ /* 0x000fc800078e0048 */
[----:B0-----:R-:W-:-:S04]  /*2740*/  @!P5 IMAD.WIDE.U32 R8, R78, R76, R8 ;  /* 0x0000004c4e08d225 */ /* 0x001fc800078e0008 */
[----:B------:R-:W-:-:S04]  /*2750*/  @!P5 IMAD R76, R7, R76, RZ ;  /* 0x0000004c074cd224 */ /* 0x000fc800078e02ff */
[----:B------:R-:W-:Y:S02]  /*2760*/  @!P5 IMAD R79, R78, R77, R76 ;  /* 0x0000004d4e4fd224 */ /* 0x000fe400078e024c */
[----:B------:R-:W0:Y:S03]  /*2770*/  @!P5 LDC.64 R76, c[0x0][0x220] ;  /* 0x00008800ff4cdb82 */ /* 0x000e260000000a00 */
[----:B------:R-:W-:Y:S02]  /*2780*/  @!P5 IADD3 R9, R9, R79, RZ ;  /* 0x0000004f0909d210 */ /* 0x000fe40007ffe0ff */
[----:B0-----:R-:W-:-:S04]  /*2790*/  @!P5 LEA R76, P6, R8, R76, 0x1 ;  /* 0x0000004c084cd211 */ /* 0x001fc800078c08ff */
[----:B------:R-:W-:Y:S02]  /*27a0*/  @!P5 LEA.HI.X R77, R8, R77, R9, 0x1, P6 ;  /* 0x0000004d084dd211 */ /* 0x000fe400030f0c09 */
[----:B------:R-:W-:Y:S02]  /*27b0*/  CS2R R8, SRZ ;  /* 0x0000000000087805 */ /* 0x000fe4000001ff00 */
[----:B------:R-:W-:-:S04]  /*27c0*/  LOP3.LUT P6, RZ, R5, 0x1000000, RZ, 0xc0, !PT ;  /* 0x0100000005ff7812 */ /* 0x000fc800078cc0ff */
[----:B------:R-:W2:Y:S01]  /*27d0*/  @!P5 LDG.E R8, desc[UR8][R76.64] ;  /* 0x000000084c08d981 */ /* 0x000ea2000c1e1900 */
[----:B------:R-:W-:-:S13]  /*27e0*/  LOP3.LUT P5, RZ, R5, 0x2000000, RZ, 0xc0, !PT ;  /* 0x0200000005ff7812 */ /* 0x000fda00078ac0ff */
[----:B------:R0:W3:Y:S02]  /*27f0*/  @P5 LDG.E R9, desc[UR8][R10.64] ;  /* 0x000000080a095981 */ /* 0x0000e4000c1e1900 */
[----:B0-----:R-:W-:-:S06]  /*2800*/  CS2R R10, SRZ ;  /* 0x00000000000a7805 */ /* 0x001fcc000001ff00 */
[----:B------:R0:W4:Y:S04]  /*2810*/  @P1 LDG.E R11, desc[UR8][R12.64] ;  /* 0x000000080c0b1981 */ /* 0x000128000c1e1900 */
[----:B------:R-:W5:Y:S01]  /*2820*/  @P6 LDG.E R10, desc[UR8][R74.64] ;  /* 0x000000084a0a6981 */ /* 0x000f62000c1e1900 */
[----:B0-----:R-:W-:-:S06]  /*2830*/  CS2R R12, SRZ ;  /* 0x00000000000c7805 */ /* 0x001fcc000001ff00 */
[----:B------:R0:W2:Y:S01]  /*2840*/  @P4 LDG.E R12, desc[UR8][R68.64] ;  /* 0x00000008440c4981 */ /* 0x0000a2000c1e1900 */
[----:B------:R-:W-:-:S03]  /*2850*/  LOP3.LUT P4, RZ, R5, 0x80, RZ, 0xc0, !PT ;  /* 0x0000008005ff7812 */ /* 0x000fc6000788c0ff */
[----:B------:R1:W2:Y:S01]  /*2860*/  @P0 LDG.E R13, desc[UR8][R14.64] ;  /* 0x000000080e0d0981 */ /* 0x0002a2000c1e1900 */
[----:B0-----:R-:W-:Y:S02]  /*2870*/  P2R R68, PR, RZ, 0x10 ;  /* 0x00000010ff447803 */ /* 0x001fe40000000000 */
[----:B------:R-:W-:-:S04]  /*2880*/  LOP3.LUT P4, RZ, R5, 0x100, RZ, 0xc0, !PT ;  /* 0x0000010005ff7812 */ /* 0x000fc8000788c0ff */
[----:B------:R-:W-:Y:S02]  /*2890*/  P2R R69, PR, RZ, 0x10 ;  /* 0x00000010ff457803 */ /* 0x000fe40000000000 */
        /* <DEDUP_REMOVED lines=12> */
[C---:B------:R-:W-:Y:S02]  /*2960*/  LOP3.LUT P4, RZ, R5.reuse, 0x4000, RZ, 0xc0, !PT ;  /* 0x0000400005ff7812 */ /* 0x040fe4000788c0ff */
[----:B-1----:R-:W-:Y:S02]  /*2970*/  CS2R R14, SRZ ;  /* 0x00000000000e7805 */ /* 0x002fe4000001ff00 */
[----:B------:R-:W-:Y:S02]  /*2980*/  P2R R87, PR, RZ, 0x10 ;  /* 0x00000010ff577803 */ /* 0x000fe40000000000 */
[C---:B------:R-:W-:Y:S02]  /*2990*/  LOP3.LUT P4, RZ, R5.reuse, 0x8000, RZ, 0xc0, !PT ;  /* 0x0000800005ff7812 */ /* 0x040fe4000788c0ff */
[----:B------:R0:W2:Y:S01]  /*29a0*/  @P2 LDG.E R15, desc[UR8][R18.64] ;  /* 0x00000008120f2981 */ /* 0x0000a2000c1e1900 */
[----:B------:R-:W-:-:S03]  /*29b0*/  LOP3.LUT P0, RZ, R5, 0x20000, RZ, 0xc0, !PT ;  /* 0x0002000005ff7812 */ /* 0x000fc6000780c0ff */
[----:B------:R1:W2:Y:S01]  /*29c0*/  @P3 LDG.E R14, desc[UR8][R16.64] ;  /* 0x00000008100e3981 */ /* 0x0002a2000c1e1900 */
[----:B0-----:R-:W-:Y:S02]  /*29d0*/  CS2R R18, SRZ ;  /* 0x0000000000127805 */ /* 0x001fe4000001ff00 */
[----:B-1----:R-:W-:-:S04]  /*29e0*/  CS2R R16, SRZ ;  /* 0x0000000000107805 */ /* 0x002fc8000001ff00 */
[----:B------:R-:W2:Y:S01]  /*29f0*/  @P4 LDG.E R19, desc[UR8][R22.64] ;  /* 0x0000000816134981 */ /* 0x000ea2000c1e1900 */
[----:B------:R-:W-:-:S03]  /*2a00*/  ISETP.NE.AND P4, PT, R87, RZ, PT ;  /* 0x000000ff5700720c */ /* 0x000fc60003f85270 */
[----:B------:R0:W2:Y:S02]  /*2a10*/  @P0 LDG.E R17, desc[UR8][R20.64] ;  /* 0x0000000814110981 */ /* 0x0000a4000c1e1900 */
[----:B0-----:R-:W-:-:S08]  /*2a20*/  CS2R R20, SRZ ;  /* 0x0000000000147805 */ /* 0x001fd0000001ff00 */
[----:B------:R-:W2:Y:S01]  /*2a30*/  @P4 LDG.E R20, desc[UR8][R62.64] ;  /* 0x000000083e144981 */ /* 0x000ea2000c1e1900 */
[----:B------:R-:W-:Y:S02]  /*2a40*/  ISETP.NE.AND P4, PT, R79, RZ, PT ;  /* 0x000000ff4f00720c */ /* 0x000fe40003f85270 */
[----:B------:R-:W-:-:S11]  /*2a50*/  CS2R R22, SRZ ;  /* 0x0000000000167805 */ /* 0x000fd6000001ff00 */
[----:B------:R-:W2:Y:S01]  /*2a60*/  @P4 LDG.E R21, desc[UR8][R60.64] ;  /* 0x000000083c154981 */ /* 0x000ea2000c1e1900 */
[----:B------:R-:W-:Y:S02]  /*2a70*/  ISETP.NE.AND P4, PT, R77, RZ, PT ;  /* 0x000000ff4d00720c */ /* 0x000fe40003f85270 */
[----:B------:R-:W-:-:S11]  /*2a80*/  LOP3.LUT P1, RZ, R5, 0x40000, RZ, 0xc0, !PT ;  /* 0x0004000005ff7812 */ /* 0x000fd6000782c0ff */
[----:B------:R-:W2:Y:S01]  /*2a90*/  @P4 LDG.E R22, desc[UR8][R58.64] ;  /* 0x000000083a164981 */ /* 0x000ea2000c1e1900 */
[----:B------:R-:W-:Y:S02]  /*2aa0*/  ISETP.NE.AND P4, PT, R78, RZ, PT ;  /* 0x000000ff4e00720c */ /* 0x000fe40003f85270 */
[----:B------:R-:W-:Y:S01]  /*2ab0*/  LOP3.LUT P6, RZ, R5, 0x10000, RZ, 0xc0, !PT ;  /* 0x0001000005ff7812 */ /* 0x000fe200078cc0ff */
[----:B------:R-:W2:Y:S10]  /*2ac0*/  @P1 LDG.E R16, desc[UR8][R66.64] ;  /* 0x0000000842101981 */ /* 0x000eb4000c1e1900 */
[----:B------:R0:W2:Y:S01]  /*2ad0*/  @P4 LDG.E R23, desc[UR8][R24.64] ;  /* 0x0000000818174981 */ /* 0x0000a2000c1e1900 */
[----:B------:R-:W-:-:S03]  /*2ae0*/  ISETP.NE.AND P4, PT, R76, RZ, PT ;  /* 0x000000ff4c00720c */ /* 0x000fc60003f85270 */
[----:B------:R-:W2:Y:S01]  /*2af0*/  @P6 LDG.E R18, desc[UR8][R64.64] ;  /* 0x0000000840126981 */ /* 0x000ea2000c1e1900 */
[----:B0-----:R-:W-:-:S09]  /*2b00*/  CS2R R24, SRZ ;  /* 0x0000000000187805 */ /* 0x001fd2000001ff00 */
[----:B------:R-:W2:Y:S01]  /*2b10*/  @P4 LDG.E R24, desc[UR8][R56.64] ;  /* 0x0000000838184981 */ /* 0x000ea2000c1e1900 */
[----:B------:R-:W-:-:S13]  /*2b20*/  ISETP.NE.AND P4, PT, R75, RZ, PT ;  /* 0x000000ff4b00720c */ /* 0x000fda0003f85270 */
[----:B------:R0:W2:Y:S01]  /*2b30*/  @P4 LDG.E R25, desc[UR8][R26.64] ;  /* 0x000000081a194981 */ /* 0x0000a2000c1e1900 */
[----:B------:R-:W-:Y:S02]  /*2b40*/  ISETP.NE.AND P4, PT, R74, RZ, PT ;  /* 0x000000ff4a00720c */ /* 0x000fe40003f85270 */
[----:B0-----:R-:W-:-:S11]  /*2b50*/  CS2R R26, SRZ ;  /* 0x00000000001a7805 */ /* 0x001fd6000001ff00 */
[----:B------:R-:W2:Y:S01]  /*2b60*/  @P4 LDG.E R26, desc[UR8][R54.64] ;  /* 0x00000008361a4981 */ /* 0x000ea2000c1e1900 */
[----:B------:R-:W-:Y:S02]  /*2b70*/  ISETP.NE.AND P4, PT, R69, RZ, PT ;  /* 0x000000ff4500720c */ /* 0x000fe40003f85270 */
[----:B------:R-:W-:-:S11]  /*2b80*/  LOP3.LUT P3, RZ, R5, 0x40, RZ, 0xc0, !PT ;  /* 0x0000004005ff7812 */ /* 0x000fd6000786c0ff */
[----:B------:R0:W2:Y:S01]  /*2b90*/  @P4 LDG.E R27, desc[UR8][R48.64] ;  /* 0x00000008301b4981 */ /* 0x0000a2000c1e1900 */
[----:B------:R-:W-:Y:S02]  /*2ba0*/  ISETP.NE.AND P4, PT, R68, RZ, PT ;  /* 0x000000ff4400720c */ /* 0x000fe40003f85270 */
[----:B------:R-:W-:Y:S02]  /*2bb0*/  LOP3.LUT P2, RZ, R5, 0x20, RZ, 0xc0, !PT ;  /* 0x0000002005ff7812 */ /* 0x000fe4000784c0ff */
[----:B0-----:R-:W-:-:S09]  /*2bc0*/  CS2R R48, SRZ ;  /* 0x0000000000307805 */ /* 0x001fd2000001ff00 */
[----:B------:R-:W2:Y:S04]  /*2bd0*/  @P4 LDG.E R48, desc[UR8][R52.64] ;  /* 0x0000000834304981 */ /* 0x000ea8000c1e1900 */
[----:B------:R0:W2:Y:S01]  /*2be0*/  @P3 LDG.E R49, desc[UR8][R50.64] ;  /* 0x0000000832313981 */ /* 0x0000a2000c1e1900 */
[C---:B------:R-:W-:Y:S02]  /*2bf0*/  LOP3.LUT P1, RZ, R5.reuse, 0x10, RZ, 0xc0, !PT ;  /* 0x0000001005ff7812 */ /* 0x040fe4000782c0ff */
[----:B0-----:R-:W-:Y:S02]  /*2c00*/  CS2R R50, SRZ ;  /* 0x0000000000327805 */ /* 0x001fe4000001ff00 */
[----:B------:R-:W-:-:S04]  /*2c10*/  LOP3.LUT P0, RZ, R5, 0x8, RZ, 0xc0, !PT ;  /* 0x0000000805ff7812 */ /* 0x000fc8000780c0ff */
[----:B------:R-:W2:Y:S01]  /*2c20*/  @P2 LDG.E R50, desc[UR8][R46.64] ;  /* 0x000000082e322981 */ /* 0x000ea2000c1e1900 */
[----:B------:R-:W-:Y:S02]  /*2c30*/  CS2R R52, SRZ ;  /* 0x0000000000347805 */ /* 0x000fe4000001ff00 */
[C---:B------:R-:W-:Y:S02]  /*2c40*/  LOP3.LUT P5, RZ, R5.reuse, 0x4, RZ, 0xc0, !PT ;  /* 0x0000000405ff7812 */ /* 0x040fe400078ac0ff */
[----:B------:R-:W2:Y:S04]  /*2c50*/  @P1 LDG.E R51, desc[UR8][R44.64] ;  /* 0x000000082c331981 */ /* 0x000ea8000c1e1900 */
[----:B------:R-:W2:Y:S01]  /*2c60*/  @P0 LDG.E R52, desc[UR8][R42.64] ;  /* 0x000000082a340981 */ /* 0x000ea2000c1e1900 */
[----:B------:R-:W-:-:S02]  /*2c70*/  LOP3.LUT P6, RZ, R5, 0x1, RZ, 0xc0, !PT ;  /* 0x0000000105ff7812 */ /* 0x000fc400078cc0ff */
[----:B------:R-:W-:-:S04]  /*2c80*/  CS2R R54, SRZ ;  /* 0x0000000000367805 */ /* 0x000fc8000001ff00 */
[----:B------:R-:W2:Y:S01]  /*2c90*/  @P5 LDG.E R53, desc[UR8][R40.64] ;  /* 0x0000000828355981 */ /* 0x000ea2000c1e1900 */
[----:B------:R-:W-:-:S06]  /*2ca0*/  LOP3.LUT P1, RZ, R5, 0x10000000, RZ, 0xc0, !PT ;  /* 0x1000000005ff7812 */ /* 0x000fcc000782c0ff */
[----:B------:R3:W2:Y:S01]  /*2cb0*/  @P6 LDG.E R54, desc[UR8][R38.64] ;  /* 0x0000000826366981 */ /* 0x0006a2000c1e1900 */
[C---:B------:R-:W-:Y:S02]  /*2cc0*/  LOP3.LUT P2, RZ, R5.reuse, 0x20000000, RZ, 0xc0, !PT ;  /* 0x2000000005ff7812 */ /* 0x040fe4000784c0ff */
[----:B------:R-:W-:Y:S02]  /*2cd0*/  CS2R R56, SRZ ;  /* 0x0000000000387805 */ /* 0x000fe4000001ff00 */
[C---:B------:R-:W-:Y:S02]  /*2ce0*/  LOP3.LUT P0, RZ, R5.reuse, 0x8000000, RZ, 0xc0, !PT ;  /* 0x0800000005ff7812 */ /* 0x040fe4000780c0ff */
[C---:B------:R-:W-:Y:S02]  /*2cf0*/  LOP3.LUT P3, RZ, R5.reuse, 0x40000000, RZ, 0xc0, !PT ;  /* 0x4000000005ff7812 */ /* 0x040fe4000786c0ff */
[----:B------:R-:W2:Y:S01]  /*2d00*/  @P1 LDG.E R56, desc[UR8][R34.64] ;  /* 0x0000000822381981 */ /* 0x000ea2000c1e1900 */
[----:B------:R-:W-:-:S02]  /*2d10*/  LOP3.LUT P4, RZ, R5, 0x80000000, RZ, 0xc0, !PT ;  /* 0x8000000005ff7812 */ /* 0x000fc4000788c0ff */
[----:B------:R-:W-:Y:S02]  /*2d20*/  CS2R R58, SRZ ;  /* 0x00000000003a7805 */ /* 0x000fe4000001ff00 */
[----:B------:R4:W2:Y:S04]  /*2d30*/  @P2 LDG.E R57, desc[UR8][R32.64] ;  /* 0x0000000820392981 */ /* 0x0008a8000c1e1900 */
[----:B------:R-:W2:Y:S04]  /*2d40*/  @P0 LDG.E R55, desc[UR8][R36.64] ;  /* 0x0000000824370981 */ /* 0x000ea8000c1e1900 */
[----:B------:R-:W2:Y:S04]  /*2d50*/  @P3 LDG.E R58, desc[UR8][R30.64] ;  /* 0x000000081e3a3981 */ /* 0x000ea8000c1e1900 */
[----:B------:R0:W2:Y:S01]  /*2d60*/  @P4 LDG.E R59, desc[UR8][R28.64] ;  /* 0x000000081c3b4981 */ /* 0x0000a2000c1e1900 */
[----:B---3--:R-:W-:-:S02]  /*2d70*/  PRMT R38, R9, 0x7632, R38 ;  /* 0x0000763209267816 */ /* 0x008fc40000000026 */
[----:B-----5:R-:W-:Y:S02]  /*2d80*/  PRMT R40, R10, 0x7632, R40 ;  /* 0x000076320a287816 */ /* 0x020fe40000000028 */
[----:B----4-:R-:W-:Y:S02]  /*2d90*/  PRMT R32, R11, 0x7632, R32 ;  /* 0x000076320b207816 */ /* 0x010fe40000000020 */
[----:B------:R-:W-:Y:S01]  /*2da0*/  SHF.L.U32 R38, R38, 0x10, RZ ;  /* 0x0000001026267819 */ /* 0x000fe200000006ff */
[----:B------:R-:W-:Y:S01]  /*2db0*/  IMAD.U32 R35, R40, 0x10000, RZ ;  /* 0x0001000028237824 */ /* 0x000fe200078e00ff */
[----:B------:R-:W-:Y:S02]  /*2dc0*/  SHF.L.U32 R39, R9, 0x10, RZ ;  /* 0x0000001009277819 */ /* 0x000fe400000006ff */
[----:B------:R-:W-:Y:S01]  /*2dd0*/  SHF.L.U32 R40, R10, 0x10, RZ ;  /* 0x000000100a287819 */ /* 0x000fe200000006ff */
[----:B0-----:R-:W-:Y:S01]  /*2de0*/  FMUL.FTZ R29, R35, R35 ;  /* 0x00000023231d7220 */ /* 0x001fe20000410000 */
[----:B------:R-:W-:Y:S01]  /*2df0*/  SHF.L.U32 R41, R32, 0x10, RZ ;  /* 0x0000001020297819 */ /* 0x000fe200000006ff */
[----:B------:R-:W-:Y:S01]  /*2e00*/  FMUL.FTZ R34, R38, R38 ;  /* 0x0000002626227220 */ /* 0x000fe20000410000 */
[----:B------:R-:W-:Y:S01]  /*2e10*/  FADD.FTZ R36, R39, R38 ;  /* 0x0000002627247221 */ /* 0x000fe20000010000 */
[C---:B------:R-:W-:Y:S01]  /*2e20*/  FADD.FTZ R38, R40.reuse, R35 ;  /* 0x0000002328267221 */ /* 0x040fe20000010000 */
[----:B------:R-:W-:Y:S01]  /*2e30*/  SHF.L.U32 R62, R11, 0x10, RZ ;  /* 0x000000100b3e7819 */ /* 0x000fe200000006ff */
[----:B------:R-:W-:Y:S01]  /*2e40*/  FFMA.FTZ R40, R40, R40, R29 ;  /* 0x0000002828287223 */ /* 0x000fe2000001001d */
[----:B--2---:R-:W-:Y:S01]  /*2e50*/  PRMT R28, R12, 0x7632, R28 ;  /* 0x000076320c1c7816 */ /* 0x004fe2000000001c */
[----:B------:R-:W-:Y:S01]  /*2e60*/  FMUL.FTZ R29, R41, R41 ;  /* 0x00000029291d7220 */ /* 0x000fe20000410000 */
[----:B------:R-:W-:Y:S01]  /*2e70*/  PRMT R31, R13, 0x7632, R31 ;  /* 0x000076320d1f7816 */ /* 0x000fe2000000001f */
[----:B------:R-:W-:Y:S01]  /*2e80*/  FADD.FTZ R41, R62, R41 ;  /* 0x000000293e297221 */ /* 0x000fe20000010000 */
[----:B------:R-:W-:Y:S01]  /*2e90*/  SHF.L.U32 R28, R28, 0x10, RZ ;  /* 0x000000101c1c7819 */ /* 0x000fe200000006ff */
[----:B------:R-:W-:-:S02]  /*2ea0*/  IMAD.U32 R65, R12, 0x10000, RZ ;  /* 0x000100000c417824 */ /* 0x000fc400078e00ff */
[----:B------:R-:W-:Y:S01]  /*2eb0*/  FFMA.FTZ R62, R62, R62, R29 ;  /* 0x0000003e3e3e7223 */ /* 0x000fe2000001001d */
[----:B------:R-:W-:Y:S01]  /*2ec0*/  SHF.L.U32 R31, R31, 0x10, RZ ;  /* 0x000000101f1f7819 */ /* 0x000fe200000006ff */
[----:B------:R-:W-:Y:S01]  /*2ed0*/  FMUL.FTZ R30, R28, R28 ;  /* 0x0000001c1c1e7220 */ /* 0x000fe20000410000 */
[----:B------:R-:W-:Y:S01]  /*2ee0*/  FADD.FTZ R66, R65, R28 ;  /* 0x0000001c41427221 */ /* 0x000fe20000010000 */
[----:B------:R-:W-:-:S05]  /*2ef0*/  SHF.L.U32 R64, R13, 0x10, RZ ;  /* 0x000000100d407819 */ /* 0x000fca00000006ff */
[----:B------:R-:W-:Y:S01]  /*2f00*/  FADD.FTZ R63, R64, R31 ;  /* 0x0000001f403f7221 */ /* 0x000fe20000010000 */
[----:B------:R-:W-:Y:S01]  /*2f10*/  FFMA.FTZ R65, R65, R65, R30 ;  /* 0x0000004141417223 */ /* 0x000fe2000001001e */
[----:B------:R-:W-:Y:S01]  /*2f20*/  FFMA.FTZ R39, R39, R39, R34 ;  /* 0x0000002727277223 */ /* 0x000fe20000010022 */
[C---:B------:R-:W-:Y:S02]  /*2f30*/  PRMT R29, R14.reuse, 0x7632, R29 ;  /* 0x000076320e1d7816 */ /* 0x040fe4000000001d */
[----:B------:R-:W-:Y:S02]  /*2f40*/  PRMT R32, R15, 0x7632, R32 ;  /* 0x000076320f207816 */ /* 0x000fe40000000020 */
[----:B------:R-:W-:Y:S01]  /*2f50*/  SHF.L.U32 R28, R29, 0x10, RZ ;  /* 0x000000101d1c7819 */ /* 0x000fe200000006ff */
[----:B------:R-:W-:Y:S01]  /*2f60*/  FMUL.FTZ R29, R31, R31 ;  /* 0x0000001f1f1d7220 */ /* 0x000fe20000410000 */
[----:B------:R-:W-:Y:S01]  /*2f70*/  SHF.L.U32 R45, R14, 0x10, RZ ;  /* 0x000000100e2d7819 */ /* 0x000fe200000006ff */
[----:B------:R-:W-:-:S02]  /*2f80*/  IMAD.U32 R47, R32, 0x10000, RZ ;  /* 0x00010000202f7824 */ /* 0x000fc400078e00ff */
[----:B------:R-:W-:Y:S01]  /*2f90*/  FFMA.FTZ R64, R64, R64, R29 ;  /* 0x0000004040407223 */ /* 0x000fe2000001001d */
[----:B------:R-:W-:Y:S01]  /*2fa0*/  SHF.L.U32 R60, R15, 0x10, RZ ;  /* 0x000000100f3c7819 */ /* 0x000fe200000006ff */
[----:B------:R-:W-:Y:S01]  /*2fb0*/  FMUL.FTZ R30, R28, R28 ;  /* 0x0000001c1c1e7220 */ /* 0x000fe20000410000 */
[--C-:B------:R-:W-:Y:S01]  /*2fc0*/  FADD.FTZ R61, R45, R28.reuse ;  /* 0x0000001c2d3d7221 */ /* 0x100fe20000010000 */
[----:B------:R-:W-:Y:S02]  /*2fd0*/  PRMT R28, R17, 0x7632, R28 ;  /* 0x00007632111c7816 */ /* 0x000fe4000000001c */
[----:B------:R-:W-:Y:S02]  /*2fe0*/  FFMA.FTZ R45, R45, R45, R30 ;  /* 0x0000002d2d2d7223 */ /* 0x000fe4000001001e */
[----:B------:R-:W-:Y:S01]  /*2ff0*/  SHF.L.U32 R28, R28, 0x10, RZ ;  /* 0x000000101c1c7819 */ /* 0x000fe200000006ff */
[----:B------:R-:W-:-:S04]  /*3000*/  IMAD.U32 R43, R17, 0x10000, RZ ;  /* 0x00010000112b7824 */ /* 0x000fc800078e00ff */
[----:B------:R-:W-:Y:S01]  /*3010*/  FADD.FTZ R44, R43, R28 ;  /* 0x0000001c2b2c7221 */ /* 0x000fe20000010000 */
[----:B------:R-:W-:Y:S02]  /*3020*/  SHF.L.U32 R34, R20, 0x10, RZ ;  /* 0x0000001014227819 */ /* 0x000fe400000006ff */
[----:B------:R-:W-:-:S04]  /*3030*/  PRMT R29, R16, 0x7632, R29 ;  /* 0x00007632101d7816 */ /* 0x000fc8000000001d */
[----:B------:R-:W-:Y:S01]  /*3040*/  SHF.L.U32 R31, R29, 0x10, RZ ;  /* 0x000000101d1f7819 */ /* 0x000fe200000006ff */
[----:B------:R-:W-:Y:S01]  /*3050*/  FMUL.FTZ R29, R47, R47 ;  /* 0x0000002f2f1d7220 */ /* 0x000fe20000410000 */
[----:B------:R-:W-:Y:S01]  /*3060*/  SHF.L.U32 R42, R16, 0x10, RZ ;  /* 0x00000010102a7819 */ /* 0x000fe200000006ff */
[C---:B------:R-:W-:Y:S02]  /*3070*/  FADD.FTZ R47, R60.reuse, R47 ;  /* 0x0000002f3c2f7221 */ /* 0x040fe40000010000 */
[----:B------:R-:W-:Y:S01]  /*3080*/  FFMA.FTZ R60, R60, R60, R29 ;  /* 0x0000003c3c3c7223 */ /* 0x000fe2000001001d */
[----:B------:R-:W-:Y:S01]  /*3090*/  FMUL.FTZ R29, R31, R31 ;  /* 0x0000001f1f1d7220 */ /* 0x000fe20000410000 */
[----:B------:R-:W-:Y:S01]  /*30a0*/  PRMT R30, R18, 0x7632, R30 ;  /* 0x00007632121e7816 */ /* 0x000fe2000000001e */
[C---:B------:R-:W-:Y:S02]  /*30b0*/  FADD.FTZ R46, R42.reuse, R31 ;  /* 0x0000001f2a2e7221 */ /* 0x040fe40000010000 */
[--C-:B------:R-:W-:Y:S01]  /*30c0*/  FFMA.FTZ R42, R42, R42, R29.reuse ;  /* 0x0000002a2a2a7223 */ /* 0x100fe2000001001d */
[----:B------:R-:W-:Y:S01]  /*30d0*/  SHF.L.U32 R32, R30, 0x10, RZ ;  /* 0x000000101e207819 */ /* 0x000fe200000006ff */
[----:B------:R-:W-:Y:S01]  /*30e0*/  FMUL.FTZ R30, R28, R28 ;  /* 0x0000001c1c1e7220 */ /* 0x000fe20000410000 */
[----:B------:R-:W-:-:S02]  /*30f0*/  PRMT R29, R19, 0x7632, R29 ;  /* 0x00007632131d7816 */ /* 0x000fc4000000001d */
[----:B------:R-:W-:Y:S01]  /*3100*/  SHF.L.U32 R33, R18, 0x10, RZ ;  /* 0x0000001012217819 */ /* 0x000fe200000006ff */
[----:B------:R-:W-:Y:S01]  /*3110*/  FFMA.FTZ R43, R43, R43, R30 ;  /* 0x0000002b2b2b7223 */ /* 0x000fe2000001001e */
[----:B------:R-:W-:Y:S01]  /*3120*/  PRMT R31, R20, 0x7632, R31 ;  /* 0x00007632141f7816 */ /* 0x000fe2000000001f */
[----:B------:R-:W-:Y:S01]  /*3130*/  FMUL.FTZ R28, R32, R32 ;  /* 0x00000020201c7220 */ /* 0x000fe20000410000 */
[----:B------:R-:W-:Y:S02]  /*3140*/  SHF.L.U32 R30, R29, 0x10, RZ ;  /* 0x000000101d1e7819 */ /* 0x000fe400000006ff */
[----:B------:R-:W-:Y:S01]  /*3150*/  SHF.L.U32 R29, R19, 0x10, RZ ;  /* 0x00000010131d7819 */ /* 0x000fe200000006ff */
[----:B------:R-:W-:Y:S01]  /*3160*/  FADD.FTZ R32, R33, R32 ;  /* 0x0000002021207221 */ /* 0x000fe20000010000 */
[----:B------:R-:W-:Y:S02]  /*3170*/  IMAD.U32 R31, R31, 0x10000, RZ ;  /* 0x000100001f1f7824 */ /* 0x000fe400078e00ff */
[----:B------:R-:W-:Y:S01]  /*3180*/  FFMA.FTZ R33, R33, R33, R28 ;  /* 0x0000002121217223 */ /* 0x000fe2000001001c */
[----:B------:R-:W-:Y:S01]  /*3190*/  FMUL.FTZ R28, R30, R30 ;  /* 0x0000001e1e1c7220 */ /* 0x000fe20000410000 */
[--C-:B------:R-:W-:Y:S01]  /*31a0*/  FADD.FTZ R35, R29, R30.reuse ;  /* 0x0000001e1d237221 */ /* 0x100fe20000010000 */
[----:B------:R-:W-:Y:S01]  /*31b0*/  FMUL.FTZ R37, R31, R31 ;  /* 0x0000001f1f257220 */ /* 0x000fe20000410000 */
[----:B------:R-:W-:Y:S01]  /*31c0*/  PRMT R30, R22, 0x7632, R30 ;  /* 0x00007632161e7816 */ /* 0x000fe2000000001e */
[----:B------:R-:W-:Y:S01]  /*31d0*/  FFMA.FTZ R29, R29, R29, R28 ;  /* 0x0000001d1d1d7223 */ /* 0x000fe2000001001c */
[C---:B------:R-:W-:Y:S01]  /*31e0*/  FADD.FTZ R28, R34.reuse, R31 ;  /* 0x0000001f221c7221 */ /* 0x040fe20000010000 */
[----:B------:R-:W-:Y:S01]  /*31f0*/  PRMT R67, R21, 0x7632, R67 ;  /* 0x0000763215437816 */ /* 0x000fe20000000043 */
[----:B------:R-:W-:Y:S01]  /*3200*/  FFMA.FTZ R34, R34, R34, R37 ;  /* 0x0000002222227223 */ /* 0x000fe20000010025 */
[----:B------:R-:W-:Y:S01]  /*3210*/  SHF.L.U32 R68, R30, 0x10, RZ ;  /* 0x000000101e447819 */ /* 0x000fe200000006ff */
[----:B------:R-:W-:Y:S01]  /*3220*/  IMAD.U32 R37, R22, 0x10000, RZ ;  /* 0x0001000016257824 */ /* 0x000fe200078e00ff */
[----:B------:R-:W-:-:S03]  /*3230*/  SHF.L.U32 R74, R67, 0x10, RZ ;  /* 0x00000010434a7819 */ /* 0x000fc600000006ff */
[----:B------:R-:W-:Y:S01]  /*3240*/  FADD.FTZ R67, R37, R68 ;  /* 0x0000004425437221 */ /* 0x000fe20000010000 */
[----:B------:R-:W-:-:S03]  /*3250*/  FMUL.FTZ R68, R68, R68 ;  /* 0x0000004444447220 */ /* 0x000fc60000410000 */
[----:B------:R-:W-:Y:S01]  /*3260*/  FADD.FTZ R67, RZ, R67 ;  /* 0x00000043ff437221 */ /* 0x000fe20000010000 */
[----:B------:R-:W-:-:S03]  /*3270*/  FFMA.FTZ R68, R37, R37, R68 ;  /* 0x0000002525447223 */ /* 0x000fc60000010044 */
[----:B------:R-:W-:Y:S01]  /*3280*/  FADD.FTZ R67, R67, R36 ;  /* 0x0000002443437221 */ /* 0x000fe20000010000 */
[----:B------:R-:W-:-:S04]  /*3290*/  FADD.FTZ R68, RZ, R68 ;  /* 0x00000044ff447221 */ /* 0x000fc80000010000 */
[----:B------:R-:W-:Y:S01]  /*32a0*/  FADD.FTZ R69, R68, R39 ;  /* 0x0000002744457221 */ /* 0x000fe20000010000 */
[----:B------:R-:W-:-:S03]  /*32b0*/  FADD.FTZ R68, R67, R38 ;  /* 0x0000002643447221 */ /* 0x000fc60000010000 */
[----:B------:R-:W-:Y:S01]  /*32c0*/  FADD.FTZ R69, R69, R40 ;  /* 0x0000002845457221 */ /* 0x000fe20000010000 */
[----:B------:R-:W-:-:S03]  /*32d0*/  FADD.FTZ R67, R68, R41 ;  /* 0x0000002944437221 */ /* 0x000fc60000010000 */
[----:B------:R-:W-:Y:S01]  /*32e0*/  FADD.FTZ R62, R69, R62 ;  /* 0x0000003e453e7221 */ /* 0x000fe20000010000 */
[----:B------:R-:W-:Y:S01]  /*32f0*/  FADD.FTZ R66, R67, R66 ;  /* 0x0000004243427221 */ /* 0x000fe20000010000 */
[----:B------:R-:W-:Y:S02]  /*3300*/  PRMT R67, R26, 0x7632, R67 ;  /* 0x000076321a437816 */ /* 0x000fe40000000043 */
[----:B------:R-:W-:Y:S01]  /*3310*/  FADD.FTZ R65, R62, R65 ;  /* 0x000000413e417221 */ /* 0x000fe20000010000 */
[----:B------:R-:W-:Y:S01]  /*3320*/  FADD.FTZ R66, R66, R63 ;  /* 0x0000003f42427221 */ /* 0x000fe20000010000 */
[----:B------:R-:W-:Y:S02]  /*3330*/  SHF.L.U32 R67, R67, 0x10, RZ ;  /* 0x0000001043437819 */ /* 0x000fe400000006ff */
[----:B------:R-:W-:Y:S01]  /*3340*/  FADD.FTZ R64, R65, R64 ;  /* 0x0000004041407221 */ /* 0x000fe20000010000 */
[----:B------:R-:W-:Y:S01]  /*3350*/  SHF.L.U32 R62, R26, 0x10, RZ ;  /* 0x000000101a3e7819 */ /* 0x000fe200000006ff */
[----:B------:R-:W-:Y:S01]  /*3360*/  FADD.FTZ R66, R66, R61 ;  /* 0x0000003d42427221 */ /* 0x000fe20000010000 */
[----:B------:R-:W-:Y:S01]  /*3370*/  PRMT R65, R27, 0x7632, R65 ;  /* 0x000076321b417816 */ /* 0x000fe20000000041 */
[----:B------:R-:W-:Y:S01]  /*3380*/  FMUL.FTZ R63, R67, R67 ;  /* 0x00000043433f7220 */ /* 0x000fe20000410000 */
[----:B------:R-:W-:Y:S01]  /*3390*/  FADD.FTZ R45, R64, R45 ;  /* 0x0000002d402d7221 */ /* 0x000fe20000010000 */
[----:B------:R-:W-:Y:S01]  /*33a0*/  FADD.FTZ R47, R66, R47 ;  /* 0x0000002f422f7221 */ /* 0x000fe20000010000 */
[C---:B------:R-:W-:Y:S01]  /*33b0*/  FADD.FTZ R61, R62.reuse, R67 ;  /* 0x000000433e3d7221 */ /* 0x040fe20000010000 */
[----:B------:R-:W-:Y:S01]  /*33c0*/  SHF.L.U32 R65, R65, 0x10, RZ ;  /* 0x0000001041417819 */ /* 0x000fe200000006ff */
[----:B------:R-:W-:Y:S01]  /*33d0*/  FFMA.FTZ R62, R62, R62, R63 ;  /* 0x0000003e3e3e7223 */ /* 0x000fe2000001003f */
[----:B------:R-:W-:Y:S01]  /*33e0*/  FADD.FTZ R63, R45, R60 ;  /* 0x0000003c2d3f7221 */ /* 0x000fe20000010000 */
[----:B------:R-:W-:Y:S01]  /*33f0*/  PRMT R66, R48, 0x7632, R66 ;  /* 0x0000763230427816 */ /* 0x000fe20000000042 */
[----:B------:R-:W-:-:S02]  /*3400*/  IMAD.U32 R64, R27, 0x10000, RZ ;  /* 0x000100001b407824 */ /* 0x000fc400078e00ff */
[----:B------:R-:W-:Y:S01]  /*3410*/  FMUL.FTZ R45, R65, R65 ;  /* 0x00000041412d7220 */ /* 0x000fe20000410000 */
[----:B------:R-:W-:Y:S01]  /*3420*/  FADD.FTZ R47, R47, R46 ;  /* 0x0000002e2f2f7221 */ /* 0x000fe20000010000 */
[----:B------:R-:W-:Y:S01]  /*3430*/  SHF.L.U32 R67, R66, 0x10, RZ ;  /* 0x0000001042437819 */ /* 0x000fe200000006ff */
[----:B------:R-:W-:Y:S01]  /*3440*/  FADD.FTZ R42, R63, R42 ;  /* 0x0000002a3f2a7221 */ /* 0x000fe20000010000 */
[----:B------:R-:W-:Y:S01]  /*3450*/  SHF.L.U32 R60, R48, 0x10, RZ ;  /* 0x00000010303c7819 */ /* 0x000fe200000006ff */
[C---:B------:R-:W-:Y:S01]  /*3460*/  FADD.FTZ R46, R64.reuse, R65 ;  /* 0x00000041402e7221 */ /* 0x040fe20000010000 */
[----:B------:R-:W-:Y:S01]  /*3470*/  FFMA.FTZ R45, R64, R64, R45 ;  /* 0x00000040402d7223 */ /* 0x000fe2000001002d */
[----:B------:R-:W-:Y:S01]  /*3480*/  FADD.FTZ R47, R47, R44 ;  /* 0x0000002c2f2f7221 */ /* 0x000fe20000010000 */
[----:B------:R-:W-:Y:S01]  /*3490*/  FMUL.FTZ R63, R67, R67 ;  /* 0x00000043433f7220 */ /* 0x000fe20000410000 */
[----:B------:R-:W-:Y:S01]  /*34a0*/  FADD.FTZ R44, R42, R43 ;  /* 0x0000002b2a2c7221 */ /* 0x000fe20000010000 */
[----:B------:R-:W-:Y:S01]  /*34b0*/  PRMT R64, R49, 0x7632, R64 ;  /* 0x0000763231407816 */ /* 0x000fe20000000040 */
[----:B------:R-:W-:Y:S01]  /*34c0*/  FADD.FTZ R32, R47, R32 ;  /* 0x000000202f207221 */ /* 0x000fe20000010000 */
[----:B------:R-:W-:Y:S01]  /*34d0*/  FFMA.FTZ R43, R60, R60, R63 ;  /* 0x0000003c3c2b7223 */ /* 0x000fe2000001003f */
[----:B------:R-:W-:Y:S01]  /*34e0*/  PRMT R36, R23, 0x7632, R36 ;  /* 0x0000763217247816 */ /* 0x000fe20000000024 */
[----:B------:R-:W-:Y:S01]  /*34f0*/  FADD.FTZ R44, R44, R33 ;  /* 0x000000212c2c7221 */ /* 0x000fe20000010000 */
[----:B------:R-:W-:-:S02]  /*3500*/  SHF.L.U32 R64, R64, 0x10, RZ ;  /* 0x0000001040407819 */ /* 0x000fc400000006ff */
[----:B------:R-:W-:Y:S01]  /*3510*/  PRMT R63, R50, 0x7632, R63 ;  /* 0x00007632323f7816 */ /* 0x000fe2000000003f */
[----:B------:R-:W-:Y:S01]  /*3520*/  FADD.FTZ R35, R32, R35 ;  /* 0x0000002320237221 */ /* 0x000fe20000010000 */
[----:B------:R-:W-:Y:S01]  /*3530*/  SHF.L.U32 R31, R21, 0x10, RZ ;  /* 0x00000010151f7819 */ /* 0x000fe200000006ff */
[----:B------:R-:W-:Y:S01]  /*3540*/  FADD.FTZ R42, R60, R67 ;  /* 0x000000433c2a7221 */ /* 0x000fe20000010000 */
[----:B------:R-:W-:Y:S01]  /*3550*/  SHF.L.U32 R36, R36, 0x10, RZ ;  /* 0x0000001024247819 */ /* 0x000fe200000006ff */
[----:B------:R-:W-:Y:S01]  /*3560*/  FADD.FTZ R33, R44, R29 ;  /* 0x0000001d2c217221 */ /* 0x000fe20000010000 */
[----:B------:R-:W-:Y:S01]  /*3570*/  SHF.L.U32 R47, R49, 0x10, RZ ;  /* 0x00000010312f7819 */ /* 0x000fe200000006ff */
[----:B------:R-:W-:Y:S01]  /*3580*/  FMUL.FTZ R60, R64, R64 ;  /* 0x00000040403c7220 */ /* 0x000fe20000410000 */
[----:B------:R-:W-:Y:S01]  /*3590*/  PRMT R38, R24, 0x7632, R38 ;  /* 0x0000763218267816 */ /* 0x000fe20000000026 */
[----:B------:R-:W-:Y:S02]  /*35a0*/  IMAD.U32 R63, R63, 0x10000, RZ ;  /* 0x000100003f3f7824 */ /* 0x000fe400078e00ff */
[----:B------:R-:W-:Y:S01]  /*35b0*/  FMUL.FTZ R76, R74, R74 ;  /* 0x0000004a4a4c7220 */ /* 0x000fe20000410000 */
[----:B------:R-:W-:Y:S01]  /*35c0*/  SHF.L.U32 R37, R23, 0x10, RZ ;  /* 0x0000001017257819 */ /* 0x000fe200000006ff */
[----:B------:R-:W-:Y:S01]  /*35d0*/  FADD.FTZ R30, R31, R74 ;  /* 0x0000004a1f1e7221 */ /* 0x000fe20000010000 */
[----:B------:R-:W-:Y:S01]  /*35e0*/  FADD.FTZ R35, R35, R28 ;  /* 0x0000001c23237221 */ /* 0x000fe20000010000 */
[----:B------:R-:W-:Y:S01]  /*35f0*/  PRMT R40, R25, 0x7632, R40 ;  /* 0x0000763219287816 */ /* 0x000fe20000000028 */
[----:B------:R-:W-:Y:S01]  /*3600*/  FADD.FTZ R34, R33, R34 ;  /* 0x0000002221227221 */ /* 0x000fe20000010000 */
[----:B------:R-:W-:Y:S01]  /*3610*/  SHF.L.U32 R44, R50, 0x10, RZ ;  /* 0x00000010322c7819 */ /* 0x000fe200000006ff */
[----:B------:R-:W-:Y:S01]  /*3620*/  FMUL.FTZ R74, R36, R36 ;  /* 0x00000024244a7220 */ /* 0x000fe20000410000 */
[----:B------:R-:W-:Y:S01]  /*3630*/  SHF.L.U32 R38, R38, 0x10, RZ ;  /* 0x0000001026267819 */ /* 0x000fe200000006ff */
[C---:B------:R-:W-:Y:S01]  /*3640*/  FADD.FTZ R32, R47.reuse, R64 ;  /* 0x000000402f207221 */ /* 0x040fe20000010000 */
[----:B------:R-:W-:Y:S01]  /*3650*/  FFMA.FTZ R29, R47, R47, R60 ;  /* 0x0000002f2f1d7223 */ /* 0x000fe2000001003c */
[----:B------:R-:W-:Y:S01]  /*3660*/  FMUL.FTZ R33, R63, R63 ;  /* 0x0000003f3f217220 */ /* 0x000fe20000410000 */
[----:B------:R-:W-:Y:S01]  /*3670*/  FFMA.FTZ R31, R31, R31, R76 ;  /* 0x0000001f1f1f7223 */ /* 0x000fe2000001004c */
[----:B------:R-:W-:Y:S01]  /*3680*/  SHF.L.U32 R39, R24, 0x10, RZ ;  /* 0x0000001018277819 */ /* 0x000fe200000006ff */
[----:B------:R-:W-:Y:S01]  /*3690*/  FADD.FTZ R36, R37, R36 ;  /* 0x0000002425247221 */ /* 0x000fe20000010000 */
[----:B------:R-:W-:Y:S01]  /*36a0*/  PRMT R47, R51, 0x7632, R47 ;  /* 0x00007632332f7816 */ /* 0x000fe2000000002f */
[----:B------:R-:W-:Y:S01]  /*36b0*/  FADD.FTZ R35, R35, R30 ;  /* 0x0000001e23237221 */ /* 0x000fe20000010000 */
[----:B------:R-:W-:Y:S01]  /*36c0*/  FFMA.FTZ R37, R37, R37, R74 ;  /* 0x0000002525257223 */ /* 0x000fe2000001004a */
[----:B------:R-:W-:-:S02]  /*36d0*/  IMAD.U32 R41, R40, 0x10000, RZ ;  /* 0x0001000028297824 */ /* 0x000fc400078e00ff */
[C---:B------:R-:W-:Y:S01]  /*36e0*/  FADD.FTZ R28, R44.reuse, R63 ;  /* 0x0000003f2c1c7221 */ /* 0x040fe20000010000 */
[----:B------:R-:W-:Y:S01]  /*36f0*/  FFMA.FTZ R30, R44, R44, R33 ;  /* 0x0000002c2c1e7223 */ /* 0x000fe20000010021 */
[----:B------:R-:W-:Y:S01]  /*3700*/  FMUL.FTZ R74, R38, R38 ;  /* 0x00000026264a7220 */ /* 0x000fe20000410000 */
[----:B------:R-:W-:Y:S01]  /*3710*/  SHF.L.U32 R40, R25, 0x10, RZ ;  /* 0x0000001019287819 */ /* 0x000fe200000006ff */
[--C-:B------:R-:W-:Y:S01]  /*3720*/  FADD.FTZ R34, R34, R31.reuse ;  /* 0x0000001f22227221 */ /* 0x100fe20000010000 */
[----:B------:R-:W-:Y:S01]  /*3730*/  SHF.L.U32 R44, R47, 0x10, RZ ;  /* 0x000000102f2c7819 */ /* 0x000fe200000006ff */
[----:B------:R-:W-:Y:S01]  /*3740*/  FADD.FTZ R38, R39, R38 ;  /* 0x0000002627267221 */ /* 0x000fe20000010000 */
[----:B------:R-:W-:Y:S01]  /*3750*/  FADD.FTZ R35, R35, R36 ;  /* 0x0000002423237221 */ /* 0x000fe20000010000 */
[----:B------:R-:W-:Y:S01]  /*3760*/  PRMT R31, R52, 0x7632, R31 ;  /* 0x00007632341f7816 */ /* 0x000fe2000000001f */
[----:B------:R-:W-:Y:S01]  /*3770*/  FMUL.FTZ R75, R41, R41 ;  /* 0x00000029294b7220 */ /* 0x000fe20000410000 */
[----:B------:R-:W-:Y:S01]  /*3780*/  SHF.L.U32 R33, R51, 0x10, RZ ;  /* 0x0000001033217819 */ /* 0x000fe200000006ff */
[----:B------:R-:W-:Y:S01]  /*3790*/  FFMA.FTZ R39, R39, R39, R74 ;  /* 0x0000002727277223 */ /* 0x000fe2000001004a */
[----:B------:R-:W-:Y:S01]  /*37a0*/  FADD.FTZ R41, R40, R41 ;  /* 0x0000002928297221 */ /* 0x000fe20000010000 */
[----:B------:R-:W-:Y:S01]  /*37b0*/  FADD.FTZ R34, R34, R37 ;  /* 0x0000002522227221 */ /* 0x000fe20000010000 */
[----:B------:R-:W-:Y:S01]  /*37c0*/  FMUL.FTZ R36, R44, R44 ;  /* 0x0000002c2c247220 */ /* 0x000fe20000410000 */
[----:B------:R-:W-:Y:S01]  /*37d0*/  FADD.FTZ R38, R35, R38 ;  /* 0x0000002623267221 */ /* 0x000fe20000010000 */
[----:B------:R-:W-:Y:S01]  /*37e0*/  SHF.L.U32 R60, R31, 0x10, RZ ;  /* 0x000000101f3c7819 */ /* 0x000fe200000006ff */
[C---:B------:R-:W-:Y:S01]  /*37f0*/  FADD.FTZ R31, R33.reuse, R44 ;  /* 0x0000002c211f7221 */ /* 0x040fe20000010000 */
[----:B------:R-:W-:Y:S01]  /*3800*/  FFMA.FTZ R40, R40, R40, R75 ;  /* 0x0000002828287223 */ /* 0x000fe2000001004b */
[----:B------:R-:W-:Y:S01]  /*3810*/  FFMA.FTZ R33, R33, R33, R36 ;  /* 0x0000002121217223 */ /* 0x000fe20000010024 */
[----:B------:R-:W-:Y:S01]  /*3820*/  FADD.FTZ R39, R34, R39 ;  /* 0x0000002722277221 */ /* 0x000fe20000010000 */
[----:B------:R-:W-:-:S02]  /*3830*/  IMAD.U32 R35, R52, 0x10000, RZ ;  /* 0x0001000034237824 */ /* 0x000fc400078e00ff */
[----:B------:R-:W-:Y:S01]  /*3840*/  FADD.FTZ R38, R38, R41 ;  /* 0x0000002926267221 */ /* 0x000fe20000010000 */
[----:B------:R-:W-:Y:S01]  /*3850*/  FMUL.FTZ R36, R60, R60 ;  /* 0x0000003c3c247220 */ /* 0x000fe20000410000 */
[----:B------:R-:W-:Y:S01]  /*3860*/  PRMT R37, R53, 0x7632, R37 ;  /* 0x0000763235257816 */ /* 0x000fe20000000025 */
[----:B------:R-:W-:Y:S01]  /*3870*/  FADD.FTZ R39, R39, R40 ;  /* 0x0000002827277221 */ /* 0x000fe20000010000 */
[C---:B------:R-:W-:Y:S01]  /*3880*/  FADD.FTZ R34, R35.reuse, R60 ;  /* 0x0000003c23227221 */ /* 0x040fe20000010000 */
[----:B------:R-:W-:Y:S01]  /*3890*/  FADD.FTZ R61, R38, R61 ;  /* 0x0000003d263d7221 */ /* 0x000fe20000010000 */
[----:B------:R-:W-:Y:S01]  /*38a0*/  FFMA.FTZ R35, R35, R35, R36 ;  /* 0x0000002323237223 */ /* 0x000fe20000010024 */
[----:B------:R-:W-:Y:S01]  /*38b0*/  SHF.L.U32 R36, R37, 0x10, RZ ;  /* 0x0000001025247819 */ /* 0x000fe200000006ff */
[----:B------:R-:W-:Y:S01]  /*38c0*/  FADD.FTZ R62, R39, R62 ;  /* 0x0000003e273e7221 */ /* 0x000fe20000010000 */
[----:B------:R-:W-:Y:S01]  /*38d0*/  FADD.FTZ R61, R61, R46 ;  /* 0x0000002e3d3d7221 */ /* 0x000fe20000010000 */
        /* <DEDUP_REMOVED lines=8> */
[----:B------:R-:W-:Y:S01]  /*3960*/  SHF.L.U32 R38, R54, 0x10, RZ ;  /* 0x0000001036267819 */ /* 0x000fe200000006ff */
[----:B------:R-:W-:Y:S01]  /*3970*/  FADD.FTZ R62, R62, R43 ;  /* 0x0000002b3e3e7221 */ /* 0x000fe20000010000 */
[----:B------:R-:W-:Y:S01]  /*3980*/  FADD.FTZ R61, R61, R32 ;  /* 0x000000203d3d7221 */ /* 0x000fe20000010000 */
[----:B------:R-:W-:-:S02]  /*3990*/  FMUL.FTZ R41, R39, R39 ;  /* 0x0000002727297220 */ /* 0x000fc40000410000 */
[----:B------:R-:W-:Y:S01]  /*39a0*/  FADD.FTZ R29, R62, R29 ;  /* 0x0000001d3e1d7221 */ /* 0x000fe20000010000 */
[----:B------:R-:W-:Y:S01]  /*39b0*/  FADD.FTZ R28, R61, R28 ;  /* 0x0000001c3d1c7221 */ /* 0x000fe20000010000 */
[C---:B------:R-:W-:Y:S01]  /*39c0*/  FADD.FTZ R32, R38.reuse, R39 ;  /* 0x0000002726207221 */ /* 0x040fe20000010000 */
[--C-:B------:R-:W-:Y:S01]  /*39d0*/  FFMA.FTZ R38, R38, R38, R41.reuse ;  /* 0x0000002626267223 */ /* 0x100fe20000010029 */
[----:B------:R-:W-:Y:S01]  /*39e0*/  PRMT R41, R56, 0x7632, R41 ;  /* 0x0000763238297816 */ /* 0x000fe20000000029 */
[----:B------:R-:W-:Y:S01]  /*39f0*/  FADD.FTZ R30, R29, R30 ;  /* 0x0000001e1d1e7221 */ /* 0x000fe20000010000 */
[----:B------:R-:W-:Y:S02]  /*3a00*/  FADD.FTZ R31, R28, R31 ;  /* 0x0000001f1c1f7221 */ /* 0x000fe40000010000 */
[----:B------:R-:W-:Y:S01]  /*3a10*/  SHF.L.U32 R41, R41, 0x10, RZ ;  /* 0x0000001029297819 */ /* 0x000fe200000006ff */
[----:B------:R-:W-:Y:S01]  /*3a20*/  FADD.FTZ R30, R30, R33 ;  /* 0x000000211e1e7221 */ /* 0x000fe20000010000 */
[----:B------:R-:W-:Y:S01]  /*3a30*/  FADD.FTZ R31, R31, R34 ;  /* 0x000000221f1f7221 */ /* 0x000fe20000010000 */
[----:B------:R-:W-:-:S02]  /*3a40*/  PRMT R40, R55, 0x7632, R40 ;  /* 0x0000763237287816 */ /* 0x000fc40000000028 */
[----:B------:R-:W-:Y:S02]  /*3a50*/  PRMT R33, R57, 0x7632, R33 ;  /* 0x0000763239217816 */ /* 0x000fe40000000021 */
[----:B------:R-:W-:Y:S01]  /*3a60*/  SHF.L.U32 R28, R56, 0x10, RZ ;  /* 0x00000010381c7819 */ /* 0x000fe200000006ff */
[----:B------:R-:W-:Y:S01]  /*3a70*/  FMUL.FTZ R29, R41, R41 ;  /* 0x00000029291d7220 */ /* 0x000fe20000410000 */
[----:B------:R-:W-:Y:S01]  /*3a80*/  FADD.FTZ R31, R31, R36 ;  /* 0x000000241f1f7221 */ /* 0x000fe20000010000 */
[----:B------:R-:W-:Y:S01]  /*3a90*/  FADD.FTZ R30, R30, R35 ;  /* 0x000000231e1e7221 */ /* 0x000fe20000010000 */
[----:B------:R-:W-:Y:S01]  /*3aa0*/  SHF.L.U32 R36, R33, 0x10, RZ ;  /* 0x0000001021247819 */ /* 0x000fe200000006ff */
[----:B------:R-:W-:Y:S01]  /*3ab0*/  IMAD.U32 R40, R40, 0x10000, RZ ;  /* 0x0001000028287824 */ /* 0x000fe200078e00ff */
[----:B------:R-:W-:Y:S01]  /*3ac0*/  SHF.L.U32 R39, R55, 0x10, RZ ;  /* 0x0000001037277819 */ /* 0x000fe200000006ff */
[C---:B------:R-:W-:Y:S01]  /*3ad0*/  FADD.FTZ R34, R28.reuse, R41 ;  /* 0x000000291c227221 */ /* 0x040fe20000010000 */
[----:B------:R-:W-:Y:S01]  /*3ae0*/  FFMA.FTZ R28, R28, R28, R29 ;  /* 0x0000001c1c1c7223 */ /* 0x000fe2000001001d */
[----:B------:R-:W-:Y:S01]  /*3af0*/  FADD.FTZ R37, R30, R37 ;  /* 0x000000251e257221 */ /* 0x000fe20000010000 */
[----:B------:R-:W-:-:S02]  /*3b00*/  IMAD.U32 R29, R57, 0x10000, RZ ;  /* 0x00010000391d7824 */ /* 0x000fc400078e00ff */
[----:B------:R-:W-:Y:S01]  /*3b10*/  FMUL.FTZ R42, R40, R40 ;  /* 0x00000028282a7220 */ /* 0x000fe20000410000 */
[----:B------:R-:W-:Y:S01]  /*3b20*/  FMUL.FTZ R30, R36, R36 ;  /* 0x00000024241e7220 */ /* 0x000fe20000410000 */
[----:B------:R-:W-:Y:S01]  /*3b30*/  FADD.FTZ R40, R39, R40 ;  /* 0x0000002827287221 */ /* 0x000fe20000010000 */
[C---:B------:R-:W-:Y:S01]  /*3b40*/  PRMT R33, R58.reuse, 0x7632, R33 ;  /* 0x000076323a217816 */ /* 0x040fe20000000021 */
[----:B------:R-:W-:Y:S01]  /*3b50*/  FADD.FTZ R31, R31, R32 ;  /* 0x000000201f1f7221 */ /* 0x000fe20000010000 */
[C---:B------:R-:W-:Y:S01]  /*3b60*/  FADD.FTZ R36, R29.reuse, R36 ;  /* 0x000000241d247221 */ /* 0x040fe20000010000 */
[----:B------:R-:W-:Y:S01]  /*3b70*/  FFMA.FTZ R29, R29, R29, R30 ;  /* 0x0000001d1d1d7223 */ /* 0x000fe2000001001e */
[----:B------:R-:W-:Y:S01]  /*3b80*/  FADD.FTZ R37, R37, R38 ;  /* 0x0000002625257221 */ /* 0x000fe20000010000 */
[----:B------:R-:W-:Y:S01]  /*3b90*/  SHF.L.U32 R33, R33, 0x10, RZ ;  /* 0x0000001021217819 */ /* 0x000fe200000006ff */
[----:B------:R-:W-:Y:S01]  /*3ba0*/  FADD.FTZ R31, R31, R40 ;  /* 0x000000281f1f7221 */ /* 0x000fe20000010000 */
[----:B------:R-:W-:Y:S01]  /*3bb0*/  SHF.L.U32 R30, R58, 0x10, RZ ;  /* 0x000000103a1e7819 */ /* 0x000fe200000006ff */
[----:B------:R-:W-:Y:S01]  /*3bc0*/  FFMA.FTZ R42, R39, R39, R42 ;  /* 0x00000027272a7223 */ /* 0x000fe2000001002a */
[----:B------:R-:W-:Y:S01]  /*3bd0*/  PRMT R38, R59, 0x7632, R38 ;  /* 0x000076323b267816 */ /* 0x000fe20000000026 */
[----:B------:R-:W-:Y:S01]  /*3be0*/  FADD.FTZ R31, R31, R34 ;  /* 0x000000221f1f7221 */ /* 0x000fe20000010000 */
[----:B------:R-:W-:Y:S01]  /*3bf0*/  FMUL.FTZ R35, R33, R33 ;  /* 0x0000002121237220 */ /* 0x000fe20000410000 */
[----:B------:R-:W-:Y:S01]  /*3c00*/  FADD.FTZ R37, R37, R42 ;  /* 0x0000002a25257221 */ /* 0x000fe20000010000 */
[----:B------:R-:W-:Y:S01]  /*3c10*/  FADD.FTZ R32, R30, R33 ;  /* 0x000000211e207221 */ /* 0x000fe20000010000 */
[----:B------:R-:W-:Y:S01]  /*3c20*/  SHF.L.U32 R33, R38, 0x10, RZ ;  /* 0x0000001026217819 */ /* 0x000fe200000006ff */
[----:B------:R-:W-:Y:S01]  /*3c30*/  FADD.FTZ R31, R31, R36 ;  /* 0x000000241f1f7221 */ /* 0x000fe20000010000 */
[----:B------:R-:W0:Y:S01]  /*3c40*/  S2R R38, SR_LANEID ;  /* 0x0000000000267919 */ /* 0x000e220000000000 */
[----:B------:R-:W-:Y:S01]  /*3c50*/  FFMA.FTZ R35, R30, R30, R35 ;  /* 0x0000001e1e237223 */ /* 0x000fe20000010023 */
[----:B------:R-:W-:Y:S01]  /*3c60*/  FADD.FTZ R28, R37, R28 ;  /* 0x0000001c251c7221 */ /* 0x000fe20000010000 */
[----:B------:R-:W-:-:S02]  /*3c70*/  PRMT R36, R8, 0x7632, R36 ;  /* 0x0000763208247816 */ /* 0x000fc40000000024 */
[----:B------:R-:W-:Y:S01]  /*3c80*/  SHF.L.U32 R30, R59, 0x10, RZ ;  /* 0x000000103b1e7819 */ /* 0x000fe200000006ff */
[----:B------:R-:W-:Y:S01]  /*3c90*/  FMUL.FTZ R37, R33, R33 ;  /* 0x0000002121257220 */ /* 0x000fe20000410000 */
[----:B------:R-:W-:Y:S01]  /*3ca0*/  FADD.FTZ R28, R28, R29 ;  /* 0x0000001d1c1c7221 */ /* 0x000fe20000010000 */
[----:B------:R-:W-:Y:S01]  /*3cb0*/  IMAD.U32 R36, R36, 0x10000, RZ ;  /* 0x0001000024247824 */ /* 0x000fe200078e00ff */
[----:B------:R-:W-:Y:S01]  /*3cc0*/  SHF.L.U32 R29, R8, 0x10, RZ ;  /* 0x00000010081d7819 */ /* 0x000fe200000006ff */
[C---:B------:R-:W-:Y:S01]  /*3cd0*/  FADD.FTZ R34, R30.reuse, R33 ;  /* 0x000000211e227221 */ /* 0x040fe20000010000 */
[----:B------:R-:W-:Y:S01]  /*3ce0*/  FADD.FTZ R31, R31, R32 ;  /* 0x000000201f1f7221 */ /* 0x000fe20000010000 */
[----:B------:R-:W-:Y:S01]  /*3cf0*/  FFMA.FTZ R37, R30, R30, R37 ;  /* 0x0000001e1e257223 */ /* 0x000fe20000010025 */
[----:B------:R-:W-:Y:S01]  /*3d00*/  FMUL.FTZ R30, R36, R36 ;  /* 0x00000024241e7220 */ /* 0x000fe20000410000 */
[----:B------:R-:W-:Y:S01]  /*3d10*/  FADD.FTZ R28, R28, R35 ;  /* 0x000000231c1c7221 */ /* 0x000fe20000010000 */
[----:B------:R-:W-:Y:S01]  /*3d20*/  FADD.FTZ R31, R31, R34 ;  /* 0x000000221f1f7221 */ /* 0x000fe20000010000 */
[C---:B------:R-:W-:Y:S01]  /*3d30*/  FADD.FTZ R36, R29.reuse, R36 ;  /* 0x000000241d247221 */ /* 0x040fe20000010000 */
[----:B------:R-:W-:Y:S01]  /*3d40*/  FFMA.FTZ R29, R29, R29, R30 ;  /* 0x0000001d1d1d7223 */ /* 0x000fe2000001001e */
[----:B------:R-:W-:-:S02]  /*3d50*/  FADD.FTZ R28, R28, R37 ;  /* 0x000000251c1c7221 */ /* 0x000fc40000010000 */
[----:B------:R-:W-:Y:S02]  /*3d60*/  FADD.FTZ R46, R31, R36 ;  /* 0x000000241f2e7221 */ /* 0x000fe40000010000 */
[----:B------:R-:W-:-:S03]  /*3d70*/  FADD.FTZ R47, R28, R29 ;  /* 0x0000001d1c2f7221 */ /* 0x000fc60000010000 */
[----:B------:R-:W1:Y:S04]  /*3d80*/  SHFL.DOWN PT, R29, R46, 0x1, 0x1f ;  /* 0x08201f002e1d7f89 */ /* 0x000e6800000e0000 */
[----:B------:R-:W2:Y:S01]  /*3d90*/  SHFL.DOWN PT, R28, R47, 0x1, 0x1f ;  /* 0x08201f002f1c7f89 */ /* 0x000ea200000e0000 */
[----:B0-----:R-:W-:-:S13]  /*3da0*/  ISETP.GT.AND P5, PT, R38, 0x1e, PT ;  /* 0x0000001e2600780c */ /* 0x001fda0003fa4270 */
[----:B-1----:R-:W-:Y:S01]  /*3db0*/  @!P5 FADD.FTZ R46, R46, R29 ;  /* 0x0000001d2e2ed221 */ /* 0x002fe20000010000 */
[----:B--2---:R-:W-:-:S04]  /*3dc0*/  @!P5 FADD.FTZ R47, R47, R28 ;  /* 0x0000001c2f2fd221 */ /* 0x004fc80000010000 */
        /* <DEDUP_REMOVED lines=13> */
[----:B------:R-:W2:-:S12]  /*3ea0*/  S2UR UR6, SR_CgaCtaId ;  /* 0x00000000000679c3 */ /* 0x000e980000008800 */
[----:B0-----:R-:W-:Y:S01]  /*3eb0*/  @!P5 FADD.FTZ R46, R46, R29 ;  /* 0x0000001d2e2ed221 */ /* 0x001fe20000010000 */
[----:B-1----:R-:W-:-:S04]  /*3ec0*/  @!P5 FADD.FTZ R47, R47, R28 ;  /* 0x0000001c2f2fd221 */ /* 0x002fc80000010000 */
[----:B------:R-:W0:Y:S04]  /*3ed0*/  SHFL.DOWN PT, R29, R46, 0x10, 0x1f ;  /* 0x0a001f002e1d7f89 */ /* 0x000e2800000e0000 */
[----:B------:R-:W1:Y:S01]  /*3ee0*/  SHFL.DOWN PT, R28, R47, 0x10, 0x1f ;  /* 0x0a001f002f1c7f89 */ /* 0x000e6200000e0000 */
[----:B------:R-:W-:Y:S01]  /*3ef0*/  ISETP.GT.AND P5, PT, R38, 0xf, PT ;  /* 0x0000000f2600780c */ /* 0x000fe20003fa4270 */
[----:B------:R-:W-:Y:S02]  /*3f00*/  UMOV UR5, 0x400 ;  /* 0x0000040000057882 */ /* 0x000fe40000000000 */
[----:B--2---:R-:W-:Y:S01]  /*3f10*/  ULEA UR5, UR6, UR5, 0x18 ;  /* 0x0000000506057291 */ /* 0x004fe2000f8ec03f */
[----:B------:R-:W2:Y:S09]  /*3f20*/  LDC R60, c[0x0][0xc] ;  /* 0x00000300ff3c7b82 */ /* 0x000eb20000000800 */
[----:B0-----:R-:W-:Y:S01]  /*3f30*/  @!P5 FADD.FTZ R46, R46, R29 ;  /* 0x0000001d2e2ed221 */ /* 0x001fe20000010000 */
[----:B------:R-:W-:Y:S01]  /*3f40*/  SHF.R.S32.HI R29, RZ, 0x1f, R106 ;  /* 0x0000001fff1d7819 */ /* 0x000fe2000001146a */
[----:B-1----:R-:W-:-:S03]  /*3f50*/  @!P5 FADD.FTZ R47, R47, R28 ;  /* 0x0000001c2f2fd221 */ /* 0x002fc60000010000 */
[----:B------:R-:W-:Y:S02]  /*3f60*/  LEA.HI R29, R29, R106, RZ, 0x5 ;  /* 0x0000006a1d1d7211 */ /* 0x000fe400078f28ff */
[----:B------:R-:W-:Y:S02]  /*3f70*/  ISETP.NE.AND P5, PT, R38, RZ, PT ;  /* 0x000000ff2600720c */ /* 0x000fe40003fa5270 */
[----:B------:R-:W-:-:S04]  /*3f80*/  SHF.R.S32.HI R29, RZ, 0x5, R29 ;  /* 0x00000005ff1d7819 */ /* 0x000fc8000001141d */
[----:B------:R-:W-:-:S07]  /*3f90*/  LEA R29, R29, UR5, 0x3 ;  /* 0x000000051d1d7c11 */ /* 0x000fce000f8e18ff */
[----:B------:R0:W-:Y:S01]  /*3fa0*/  @!P5 STS.64 [R29+0x10], R46 ;  /* 0x0000102e1d00d388 */ /* 0x0001e20000000a00 */
[----:B------:R-:W-:Y:S01]  /*3fb0*/  ISETP.NE.AND P5, PT, R106, RZ, PT ;  /* 0x000000ff6a00720c */ /* 0x000fe20003fa5270 */
[----:B------:R-:W-:Y:S01]  /*3fc0*/  BSSY B0, `(.L_x_3671) ;  /* 0x0000036000007945 */ /* 0x000fe20003800000 */
        /* <DEDUP_REMOVED lines=14> */
[----:B------:R-:W-:Y:S01]  /*40b0*/  PRMT R75, R24, 0x7632, R75 ;  /* 0x00007632184b7816 */ /* 0x000fe2000000004b */
[----:B------:R-:W-:Y:S06]  /*40c0*/  BAR.SYNC.DEFER_BLOCKING 0x0 ;  /* 0x0000000000007b1d */ /* 0x000fec0000010000 */
[----:B0-2---:R-:W-:Y:S05]  /*40d0*/  @P5 BRA `(.L_x_3672) ;  /* 0x0000000000905947 */ /* 0x005fea0003800000 */
        /* <DEDUP_REMOVED lines=18> */
[----:B------:R-:W-:Y:S01]  /*4200*/  FADD.FTZ R28, R28, R31 ;  /* 0x0000001f1c1c7221 */ /* 0x000fe20000010000 */
[----:B------:R-:W2:Y:S02]  /*4210*/  LDS.128 R40, [UR5+0x60] ;  /* 0x00006005ff287984 */ /* 0x000ea40008000c00 */
        /* <DEDUP_REMOVED lines=16> */
.L_x_3672:
[----:B------:R-:W-:Y:S05]  /*4320*/  BSYNC B0 ;  /* 0x0000000000007941 */ /* 0x000fea0003800000 */
.L_x_3671:
        /* <DEDUP_REMOVED lines=8> */
[----:B------:R-:W-:Y:S01]  /*43b0*/  PRMT R39, R22, 0x7632, R39 ;  /* 0x0000763216277816 */ /* 0x000fe20000000027 */
[----:B------:R-:W-:Y:S06]  /*43c0*/  @!P6 BRA `(.L_x_3673) ;  /* 0x000000080070e947 */ /* 0x000fec0003800000 */
[----:B------:R-:W-:Y:S05]  /*43d0*/  @P5 BRA `(.L_x_3674) ;  /* 0x0000000000745947 */ /* 0x000fea0003800000 */
[----:B------:R-:W0:Y:S01]  /*43e0*/  LDC R42, c[0x0][0x10] ;  /* 0x00000400ff2a7b82 */ /* 0x000e220000000800 */
[C---:B------:R-:W-:Y:S01]  /*43f0*/  LOP3.LUT R43, R3.reuse, 0x1, RZ, 0xc0, !PT ;  /* 0x00000001032b7812 */ /* 0x040fe200078ec0ff */
[----:B------:R-:W1:Y:S01]  /*4400*/  S2R R44, SR_CTAID.Y ;  /* 0x00000000002c7919 */ /* 0x000e620000002600 */
[----:B------:R-:W-:Y:S02]  /*4410*/  LOP3.LUT P6, RZ, R3, 0x2, RZ, 0xc0, !PT ;  /* 0x0000000203ff7812 */ /* 0x000fe400078cc0ff */
[----:B------:R-:W-:Y:S02]  /*4420*/  MOV R41, 0xffffffff ;  /* 0xffffffff00297802 */ /* 0x000fe40000000f00 */
[----:B------:R-:W-:Y:S01]  /*4430*/  SEL R40, R60, RZ, !P6 ;  /* 0x000000ff3c287207 */ /* 0x000fe20007000000 */
[----:B------:R-:W2:Y:S01]  /*4440*/  LDC.64 R36, c[0x0][0x248] ;  /* 0x00009200ff247b82 */ /* 0x000ea20000000a00 */
[----:B------:R-:W-:Y:S01]  /*4450*/  SEL R41, R41, 0x1, P6 ;  /* 0x0000000129297807 */ /* 0x000fe20003000000 */
[----:B0-----:R-:W-:-:S04]  /*4460*/  IMAD R43, R43, R42, RZ ;  /* 0x0000002a2b2b7224 */ /* 0x001fc800078e02ff */
[----:B------:R-:W-:-:S05]  /*4470*/  IMAD R34, R43, R60, RZ ;  /* 0x0000003c2b227224 */ /* 0x000fca00078e02ff */
[----:B------:R-:W-:Y:S01]  /*4480*/  SHF.L.U32 R35, R34, 0x1, RZ ;  /* 0x0000000122237819 */ /* 0x000fe200000006ff */
[----:B-1----:R-:W-:Y:S01]  /*4490*/  IMAD R45, R42, UR7, R44 ;  /* 0x000000072a2d7c24 */ /* 0x002fe2000f8e022c */
[----:B------:R-:W-:Y:S02]  /*44a0*/  ISETP.NE.AND P6, PT, R40, -0x1, PT ;  /* 0xffffffff2800780c */ /* 0x000fe40003fc5270 */
[----:B------:R-:W-:Y:S01]  /*44b0*/  IADD3 R43, R43, R44, RZ ;  /* 0x0000002c2b2b7210 */ /* 0x000fe20007ffe0ff */
[----:B--2---:R-:W-:Y:S02]  /*44c0*/  IMAD.WIDE R36, R35, 0x4, R36 ;  /* 0x0000000423247825 */ /* 0x004fe400078e0224 */
[----:B------:R-:W0:Y:S02]  /*44d0*/  LDC.64 R34, c[0x0][0x240] ;  /* 0x00009000ff227b82 */ /* 0x000e240000000a00 */
[----:B------:R-:W-:-:S05]  /*44e0*/  IMAD.WIDE.U32 R36, R45, 0x8, R36 ;  /* 0x000000082d247825 */ /* 0x000fca00078e0024 */
[----:B------:R1:W-:Y:S01]  /*44f0*/  STG.E.64 desc[UR8][R36.64], R46 ;  /* 0x0000002e24007986 */ /* 0x0003e2000c101b08 */
[----:B0-----:R-:W-:Y:S01]  /*4500*/  IMAD.WIDE.U32 R34, R43, 0x4, R34 ;  /* 0x000000042b227825 */ /* 0x001fe200078e0022 */
[----:B------:R-:W-:Y:S06]  /*4510*/  MEMBAR.ALL.GPU ;  /* 0x0000000000007992 */ /* 0x000fec000000a000 */
[----:B------:R-:W-:-:S00]  /*4520*/  ERRBAR ;  /* 0x00000000000079ab */ /* 0x000fc00000000000 */
[----:B------:R-:W-:Y:S06]  /*4530*/  CGAERRBAR ;  /* 0x00000000000075ab */ /* 0x000fec0000000000 */
[----:B------:R1:W-:Y:S01]  /*4540*/  REDG.E.ADD.S32.STRONG.GPU desc[UR8][R34.64], R41 ;  /* 0x000000292200798e */ /* 0x0003e2000c10e388 */
[----:B------:R-:W-:Y:S05]  /*4550*/  @!P6 BRA `(.L_x_3674) ;  /* 0x000000000014e947 */ /* 0x000fea0003800000 */
.L_x_3675:
[----:B-1----:R-:W2:Y:S04]  /*4560*/  LDG.E.STRONG.GPU R37, desc[UR8][R34.64] ;  /* 0x0000000822257981 */ /* 0x002ea8000c1ef900 */
[----:B--2---:R-:W-:Y:S01]  /*4570*/  CCTL.IVALL ;  /* 0x00000000ff00798f */ /* 0x004fe20002000000 */
[----:B------:R-:W-:Y:S05]  /*4580*/  YIELD ;  /* 0x0000000000007946 */ /* 0x000fea0003800000 */
[----:B------:R-:W-:-:S13]  /*4590*/  ISETP.NE.AND P6, PT, R37, R40, PT ;  /* 0x000000282500720c */ /* 0x000fda0003fc5270 */
[----:B------:R-:W-:Y:S05]  /*45a0*/  @P6 BRA `(.L_x_3675) ;  /* 0xfffffffc00ec6947 */ /* 0x000fea000383ffff */
.L_x_3674:
[----:B------:R-:W-:Y:S01]  /*45b0*/  ISETP.NE.AND P6, PT, R60, RZ, PT ;  /* 0x000000ff3c00720c */ /* 0x000fe20003fc5270 */
[----:B------:R-:W-:Y:S05]  /*45c0*/  WARPSYNC.ALL ;  /* 0x0000000000007948 */ /* 0x000fea0003800000 */
[----:B------:R-:W-:Y:S07]  /*45d0*/  BAR.SYNC.DEFER_BLOCKING 0x0 ;  /* 0x0000000000007b1d */ /* 0x000fee0000010000 */
[----:B------:R-:W-:Y:S05]  /*45e0*/  @!P6 BRA `(.L_x_3673) ;  /* 0x0000000400e8e947 */ /* 0x000fea0003800000 */
[----:B-1----:R-:W-:Y:S01]  /*45f0*/  VIADD R34, R60, 0xffffffff ;  /* 0xffffffff3c227836 */ /* 0x002fe20000000000 */
[----:B------:R-:W-:-:S04]  /*4600*/  HFMA2.MMA R36, -RZ, RZ, 0, 0 ;  /* 0x00000000ff247435 */ /* 0x000fc800000001ff */
[----:B------:R-:W-:-:S13]  /*4610*/  ISETP.GE.U32.AND P6, PT, R34, 0x3, PT ;  /* 0x000000032200780c */ /* 0x000fda0003fc6070 */
[----:B------:R-:W-:Y:S05]  /*4620*/  @!P6 BRA `(.L_x_3676) ;  /* 0x000000040008e947 */ /* 0x000fea0003800000 */
[----:B------:R-:W-:Y:S02]  /*4630*/  LOP3.LUT R37, R60, 0x3, RZ, 0xc0, !PT ;  /* 0x000000033c257812 */ /* 0x000fe400078ec0ff */
[----:B------:R-:W-:Y:S02]  /*4640*/  MOV R36, RZ ;  /* 0x000000ff00247202 */ /* 0x000fe40000000f00 */
[----:B------:R-:W-:-:S07]  /*4650*/  IADD3 R37, -R37, R60, RZ ;  /* 0x0000003c25257210 */ /* 0x000fce0007ffe1ff */
.L_x_3677:
        /* <DEDUP_REMOVED lines=12> */
[----:B------:R-:W-:Y:S02]  /*4720*/  VIADD R40, R36, 0x1 ;  /* 0x0000000124287836 */ /* 0x000fe40000000000 */
        /* <DEDUP_REMOVED lines=38> */
[----:B------:R-:W-:-:S04]  /*4990*/  @!P6 IMAD R41, R41, R60, RZ ;  /* 0x0000003c2929e224 */ /* 0x000fc800078e02ff */
[----:B------:R-:W-:Y:S02]  /*49a0*/  @!P6 IMAD.SHL.U32 R41, R41, 0x2, RZ ;  /* 0x000000022929e824 */ /* 0x000fe400078e00ff */
[----:B-1----:R-:W-:Y:S02]  /*49b0*/  @!P6 IMAD R43, R40, R43, R44 ;  /* 0x0000002b282be224 */ /* 0x002fe400078e022c */
        /* <DEDUP_REMOVED lines=9> */
.L_x_3676:
[----:B------:R-:W-:-:S13]  /*4a50*/  LOP3.LUT P6, R37, R60, 0x3, RZ, 0xc0, !PT ;  /* 0x000000033c257812 */ /* 0x000fda00078cc0ff */
[----:B------:R-:W-:Y:S05]  /*4a60*/  @!P6 BRA `(.L_x_3673) ;  /* 0x0000000000c8e947 */ /* 0x000fea0003800000 */
[----:B------:R-:W-:Y:S01]  /*4a70*/  ISETP.EQ.OR P6, PT, R36, UR7, P5 ;  /* 0x0000000724007c0c */ /* 0x000fe2000afc2670 */
[----:B------:R-:W-:-:S12]  /*4a80*/  BSSY B0, `(.L_x_3678) ;  /* 0x000000f000007945 */ /* 0x000fd80003800000 */
[----:B------:R-:W-:Y:S05]  /*4a90*/  @P6 BRA `(.L_x_3679) ;  /* 0x0000000000346947 */ /* 0x000fea0003800000 */
        /* <DEDUP_REMOVED lines=13> */
.L_x_3679:
[----:B------:R-:W-:Y:S05]  /*4b70*/  BSYNC B0 ;  /* 0x0000000000007941 */ /* 0x000fea0003800000 */
.L_x_3678:
        /* <DEDUP_REMOVED lines=30> */
[----:B------:R-:W2:Y:S02]  /*4d60*/  @!P6 LDG.E.64 R34, desc[UR8][R34.64] ;  /* 0x000000082222e981 */ /* 0x000ea4000c1e1b00 */
[----:B--2---:R-:W-:Y:S01]  /*4d70*/  @!P6 FADD.FTZ R46, R46, R34 ;  /* 0x000000222e2ee221 */ /* 0x004fe20000010000 */
[----:B------:R-:W-:-:S07]  /*4d80*/  @!P6 FADD.FTZ R47, R47, R35 ;  /* 0x000000232f2fe221 */ /* 0x000fce0000010000 */
.L_x_3673:
[----:B------:R-:W-:Y:S01]  /*4d90*/  ULDC.64 UR12, c[0x0][0x218] ;  /* 0x00008600000c7ab9 */ /* 0x000fe20000000a00 */
[----:B-1----:R-:W-:Y:S01]  /*4da0*/  P2R R34, PR, RZ, 0x1 ;  /* 0x00000001ff227803 */ /* 0x002fe20000000000 */
[----:B------:R-:W0:Y:S01]  /*4db0*/  S2UR UR6, SR_CgaCtaId ;  /* 0x00000000000679c3 */ /* 0x000e220000008800 */
[----:B------:R-:W-:Y:S01]  /*4dc0*/  LOP3.LUT P0, RZ, R106, UR7, RZ, 0xfc, !PT ;  /* 0x000000076aff7c12 */ /* 0x000fe2000f80fcff */
[----:B------:R-:W-:Y:S01]  /*4dd0*/  UMOV UR5, 0x400 ;  /* 0x0000040000057882 */ /* 0x000fe20000000000 */
[----:B------:R-:W-:Y:S02]  /*4de0*/  ISETP.EQ.U32.AND P6, PT, RZ, UR12, PT ;  /* 0x0000000cff007c0c */ /* 0x000fe4000bfc2070 */
[----:B------:R-:W-:Y:S02]  /*4df0*/  IADD3 R41, R4, R6, RZ ;  /* 0x0000000604297210 */ /* 0x000fe40007ffe0ff */
[----:B------:R-:W-:Y:S02]  /*4e00*/  ISETP.EQ.OR.EX P6, PT, RZ, UR13, P0, P6 ;  /* 0x0000000dff007c0c */ /* 0x000fe400087c2760 */
[----:B------:R-:W-:-:S02]  /*4e10*/  ISETP.NE.AND P0, PT, R34, RZ, PT ;  /* 0x000000ff2200720c */ /* 0x000fc40003f05270 */
[----:B------:R-:W-:-:S09]  /*4e20*/  MOV R100, 0x3f800000 ;  /* 0x3f80000000647802 */ /* 0x000fd20000000f00 */
[----:B------:R-:W1:Y:S01]  /*4e30*/  @!P6 LDC.64 R34, c[0x0][0x218] ;  /* 0x00008600ff22eb82 */ /* 0x000e620000000a00 */
[----:B0-----:R-:W-:-:S03]  /*4e40*/  ULEA UR5, UR6, UR5, 0x18 ;  /* 0x0000000506057291 */ /* 0x001fc6000f8ec03f */
[----:B------:R-:W-:-:S06]  /*4e50*/  ULDC UR6, c[0x0][0x2a4] ;  /* 0x0000a90000067ab9 */ /* 0x000fcc0000000800 */
[----:B------:R0:W-:Y:S02]  /*4e60*/  @!P5 STS.64 [UR5+0x88], R46 ;  /* 0x0000882eff00d988 */ /* 0x0001e40008000a05 */
[----:B0-----:R-:W-:Y:S01]  /*4e70*/  @!P6 FMUL.FTZ R47, R47, UR6 ;  /* 0x000000062f2fec20 */ /* 0x001fe20008410000 */
[----:B------:R-:W-:Y:S01]  /*4e80*/  @!P6 FMUL.FTZ R46, R46, UR6 ;  /* 0x000000062e2eec20 */ /* 0x000fe20008410000 */
[----:B-1----:R-:W-:-:S05]  /*4e90*/  @!P6 IMAD.WIDE R34, R2, 0x8, R34 ;  /* 0x000000080222e825 */ /* 0x002fca00078e0222 */
[----:B------:R-:W-:Y:S01]  /*4ea0*/  @!P6 STG.E.64 desc[UR8][R34.64], R46 ;  /* 0x0000002e2200e986 */ /* 0x000fe2000c101b08 */
[----:B------:R-:W-:Y:S06]  /*4eb0*/  BAR.SYNC.DEFER_BLOCKING 0x0 ;  /* 0x0000000000007b1d */ /* 0x000fec0000010000 */
[----:B------:R-:W0:Y:S02]  /*4ec0*/  LDS.64 R34, [UR5+0x88] ;  /* 0x00008805ff227984 */ /* 0x000e240008000a00 */
[----:B0-----:R-:W-:-:S04]  /*4ed0*/  FMUL.FTZ R60, R34, UR6 ;  /* 0x00000006223c7c20 */ /* 0x001fc80008410000 */
[----:B------:R-:W-:-:S04]  /*4ee0*/  FMUL.FTZ R36, R60, R60 ;  /* 0x0000003c3c247220 */ /* 0x000fc80000410000 */
[----:B------:R-:W-:Y:S02]  /*4ef0*/  FFMA.FTZ R36, R35, UR6, -R36 ;  /* 0x0000000623247c23 */ /* 0x000fe40008010824 */
[----:B------:R-:W0:Y:S03]  /*4f00*/  LDC.64 R34, c[0x0][0x230] ;  /* 0x00008c00ff227b82 */ /* 0x000e260000000a00 */
[----:B------:R-:W-:-:S13]  /*4f10*/  FSETP.GTU.FTZ.AND P5, PT, R36, RZ, PT ;  /* 0x000000ff2400720b */ /* 0x000fda0003fbc000 */
[----:B------:R-:W1:Y:S01]  /*4f20*/  @P5 LDC R37, c[0x0][0x238] ;  /* 0x00008e00ff255b82 */ /* 0x000e620000000800 */
[----:B0-----:R-:W-:-:S06]  /*4f30*/  IMAD.WIDE R34, R41, 0x4, R34 ;  /* 0x0000000429227825 */ /* 0x001fcc00078e0222 */
[----:B------:R-:W2:Y:S01]  /*4f40*/  LDG.E.64 R34, desc[UR8][R34.64] ;  /* 0x0000000822227981 */ /* 0x000ea2000c1e1b00 */
[----:B-1----:R-:W-:Y:S02]  /*4f50*/  @P5 FADD.FTZ R40, R36, R37 ;  /* 0x0000002524285221 */ /* 0x002fe40000010000 */
[----:B------:R-:W0:Y:S01]  /*4f60*/  LDC.64 R36, c[0x0][0x228] ;  /* 0x00008a00ff247b82 */ /* 0x000e220000000a00 */
[----:B------:R-:W-:Y:S01]  /*4f70*/  SHF.L.U32 R47, R11, 0x10, RZ ;  /* 0x000000100b2f7819 */ /* 0x000fe200000006ff */
[----:B------:R1:W3:Y:S01]  /*4f80*/  @P5 MUFU.RSQ R100, R40 ;  /* 0x0000002800645308 */ /* 0x0002e20000001400 */
[----:B0-----:R-:W-:-:S06]  /*4f90*/  IMAD.WIDE R36, R41, 0x4, R36 ;  /* 0x0000000429247825 */ /* 0x001fcc00078e0224 */
[----:B------:R-:W2:Y:S01]  /*4fa0*/  LDG.E.64 R36, desc[UR8][R36.64] ;  /* 0x0000000824247981 */ /* 0x000ea2000c1e1b00 */
[----:B------:R-:W-:Y:S02]  /*4fb0*/  SHF.L.U32 R11, R16, 0x10, RZ ;  /* 0x00000010100b7819 */ /* 0x000fe400000006ff */
[----:B------:R-:W-:Y:S01]  /*4fc0*/  SHF.L.U32 R16, R21, 0x10, RZ ;  /* 0x0000001015107819 */ /* 0x000fe200000006ff */
[----:B------:R-:W-:Y:S01]  /*4fd0*/  IMAD.U32 R41, R54, 0x10000, RZ ;  /* 0x0001000036297824 */ /* 0x000fe200078e00ff */
[----:B------:R-:W-:Y:S02]  /*4fe0*/  SHF.L.U32 R21, R27, 0x10, RZ ;  /* 0x000000101b157819 */ /* 0x000fe400000006ff */
[----:B------:R-:W-:Y:S02]  /*4ff0*/  SHF.L.U32 R27, R52, 0x10, RZ ;  /* 0x00000010341b7819 */ /* 0x000fe400000006ff */
[----:B------:R-:W-:Y:S02]  /*5000*/  SHF.L.U32 R43, R55, 0x10, RZ ;  /* 0x00000010372b7819 */ /* 0x000fe400000006ff */
[----:B------:R-:W-:-:S02]  /*5010*/  SHF.L.U32 R87, R10, 0x10, RZ ;  /* 0x000000100a577819 */ /* 0x000fc400000006ff */
[----:B------:R-:W-:Y:S01]  /*5020*/  SHF.L.U32 R45, R56, 0x10, RZ ;  /* 0x00000010382d7819 */ /* 0x000fe200000006ff */
[----:B------:R-:W-:Y:S01]  /*5030*/  IMAD.U32 R6, R13, 0x10000, RZ ;  /* 0x000100000d067824 */ /* 0x000fe200078e00ff */
[----:B------:R-:W-:Y:S02]  /*5040*/  SHF.L.U32 R92, R9, 0x10, RZ ;  /* 0x00000010095c7819 */ /* 0x000fe400000006ff */
[----:B------:R-:W-:Y:S01]  /*5050*/  SHF.L.U32 R10, R15, 0x10, RZ ;  /* 0x000000100f0a7819 */ /* 0x000fe200000006ff */
[----:B------:R-:W-:Y:S01]  /*5060*/  IMAD.U32 R13, R18, 0x10000, RZ ;  /* 0x00010000120d7824 */ /* 0x000fe200078e00ff */
[----:B------:R-:W-:Y:S01]  /*5070*/  SHF.L.U32 R9, R14, 0x10, RZ ;  /* 0x000000100e097819 */ /* 0x000fe200000006ff */
[--C-:B-1----:R-:W-:Y:S01]  /*5080*/  FADD.FTZ R40, R41, -R60.reuse ;  /* 0x8000003c29287221 */ /* 0x102fe20000010000 */
[----:B------:R-:W-:Y:S01]  /*5090*/  SHF.L.U32 R15, R20, 0x10, RZ ;  /* 0x00000010140f7819 */ /* 0x000fe200000006ff */
[----:B------:R-:W-:Y:S01]  /*50a0*/  IMAD.U32 R97, R22, 0x10000, RZ ;  /* 0x0001000016617824 */ /* 0x000fe200078e00ff */
[----:B------:R-:W-:Y:S01]  /*50b0*/  SHF.L.U32 R46, R12, 0x10, RZ ;  /* 0x000000100c2e7819 */ /* 0x000fe200000006ff */
[----:B------:R-:W-:Y:S01]  /*50c0*/  IMAD.U32 R18, R24, 0x10000, RZ ;  /* 0x0001000018127824 */ /* 0x000fe200078e00ff */
[----:B------:R-:W-:Y:S01]  /*50d0*/  SHF.L.U32 R14, R19, 0x10, RZ ;  /* 0x00000010130e7819 */ /* 0x000fe200000006ff */
[--C-:B------:R-:W-:Y:S01]  /*50e0*/  FADD.FTZ R41, R43, -R60.reuse ;  /* 0x8000003c2b297221 */ /* 0x100fe20000010000 */
[----:B------:R-:W-:Y:S01]  /*50f0*/  SHF.L.U32 R20, R26, 0x10, RZ ;  /* 0x000000101a147819 */ /* 0x000fe200000006ff */
[--C-:B------:R-:W-:Y:S01]  /*5100*/  FADD.FTZ R26, R27, -R60.reuse ;  /* 0x8000003c1b1a7221 */ /* 0x100fe20000010000 */
[----:B------:R-:W-:Y:S01]  /*5110*/  SHF.L.U32 R12, R17, 0x10, RZ ;  /* 0x00000010110c7819 */ /* 0x000fe200000006ff */
[----:B------:R-:W-:Y:S01]  /*5120*/  FADD.FTZ R42, R45, -R60 ;  /* 0x8000003c2d2a7221 */ /* 0x000fe20000010000 */
[----:B------:R-:W-:Y:S01]  /*5130*/  SHF.L.U32 R19, R25, 0x10, RZ ;  /* 0x0000001019137819 */ /* 0x000fe200000006ff */
[----:B------:R-:W-:Y:S01]  /*5140*/  IMAD.U32 R45, R59, 0x10000, RZ ;  /* 0x000100003b2d7824 */ /* 0x000fe200078e00ff */
[----:B------:R-:W-:Y:S01]  /*5150*/  SHF.L.U32 R17, R23, 0x10, RZ ;  /* 0x0000001017117819 */ /* 0x000fe200000006ff */
[----:B------:R-:W-:Y:S01]  /*5160*/  IMAD.U32 R23, R49, 0x10000, RZ ;  /* 0x0001000031177824 */ /* 0x000fe200078e00ff */
[----:B------:R-:W-:-:S02]  /*5170*/  SHF.L.U32 R22, R48, 0x10, RZ ;  /* 0x0000001030167819 */ /* 0x000fc400000006ff */
[----:B------:R-:W-:Y:S02]  /*5180*/  SHF.L.U32 R24, R50, 0x10, RZ ;  /* 0x0000001032187819 */ /* 0x000fe400000006ff */
[----:B------:R-:W-:Y:S02]  /*5190*/  SHF.L.U32 R25, R51, 0x10, RZ ;  /* 0x0000001033197819 */ /* 0x000fe400000006ff */
[----:B------:R-:W-:Y:S02]  /*51a0*/  SHF.L.U32 R27, R53, 0x10, RZ ;  /* 0x00000010351b7819 */ /* 0x000fe400000006ff */
[----:B------:R-:W-:Y:S02]  /*51b0*/  SHF.L.U32 R43, R57, 0x10, RZ ;  /* 0x00000010392b7819 */ /* 0x000fe400000006ff */
[----:B------:R-:W-:Y:S02]  /*51c0*/  SHF.L.U32 R44, R58, 0x10, RZ ;  /* 0x000000103a2c7819 */ /* 0x000fe400000006ff */
[----:B------:R-:W-:-:S02]  /*51d0*/  SHF.L.U32 R48, R8, 0x10, RZ ;  /* 0x0000001008307819 */ /* 0x000fc400000006ff */
[----:B------:R-:W-:Y:S01]  /*51e0*/  PRMT R51, R52, 0x7632, R51 ;  /* 0x0000763234337816 */ /* 0x000fe20000000033 */
[----:B------:R-:W-:Y:S01]  /*51f0*/  FADD.FTZ R97, R97, -R60 ;  /* 0x8000003c61617221 */ /* 0x000fe20000010000 */
[----:B------:R-:W-:Y:S01]  /*5200*/  PRMT R52, R53, 0x7632, R52 ;  /* 0x0000763235347816 */ /* 0x000fe20000000034 */
[--C-:B------:R-:W-:Y:S01]  /*5210*/  FADD.FTZ R92, R92, -R60.reuse ;  /* 0x8000003c5c5c7221 */ /* 0x100fe20000010000 */
        /* <DEDUP_REMOVED lines=25> */
[----:B------:R-:W-:Y:S01]  /*53b0*/  PRMT R53, R54, 0x7632, R53 ;  /* 0x0000763236357816 */ /* 0x000fe20000000035 */
[----:B------:R-:W-:Y:S01]  /*53c0*/  FADD.FTZ R48, R48, -R60 ;  /* 0x8000003c30307221 */ /* 0x000fe20000010000 */
[----:B------:R-:W-:-:S02]  /*53d0*/  PRMT R54, R55, 0x7632, R54 ;  /* 0x0000763237367816 */ /* 0x000fc40000000036 */
[----:B------:R-:W-:Y:S02]  /*53e0*/  PRMT R55, R56, 0x7632, R55 ;  /* 0x0000763238377816 */ /* 0x000fe40000000037 */
[----:B------:R-:W-:Y:S02]  /*53f0*/  PRMT R57, R57, 0x7632, R57 ;  /* 0x0000763239397816 */ /* 0x000fe40000000039 */
[----:B------:R-:W-:Y:S02]  /*5400*/  PRMT R119, R58, 0x7632, R119 ;  /* 0x000076323a777816 */ /* 0x000fe40000000077 */
[----:B------:R-:W-:Y:S01]  /*5410*/  PRMT R118, R59, 0x7632, R118 ;  /* 0x000076323b767816 */ /* 0x000fe20000000076 */
[-C--:B---3--:R-:W-:Y:S01]  /*5420*/  FMUL.FTZ R97, R97, R100.reuse ;  /* 0x0000006461617220 */ /* 0x088fe20000410000 */
[----:B------:R-:W-:Y:S01]  /*5430*/  PRMT R56, R8, 0x7632, R56 ;  /* 0x0000763208387816 */ /* 0x000fe20000000038 */
[-C--:B------:R-:W-:Y:S01]  /*5440*/  FMUL.FTZ R92, R92, R100.reuse ;  /* 0x000000645c5c7220 */ /* 0x080fe20000410000 */
        /* <DEDUP_REMOVED lines=29> */
[----:B------:R-:W-:Y:S01]  /*5620*/  SHF.L.U32 R76, R76, 0x10, RZ ;  /* 0x000000104c4c7819 */ /* 0x000fe200000006ff */
[----:B------:R-:W-:Y:S01]  /*5630*/  FMUL.FTZ R48, R48, R100 ;  /* 0x0000006430307220 */ /* 0x000fe20000410000 */
[----:B------:R-:W-:-:S02]  /*5640*/  SHF.L.U32 R63, R63, 0x10, RZ ;  /* 0x000000103f3f7819 */ /* 0x000fc400000006ff */
[----:B------:R-:W-:Y:S02]  /*5650*/  SHF.L.U32 R39, R39, 0x10, RZ ;  /* 0x0000001027277819 */ /* 0x000fe400000006ff */
[----:B------:R-:W-:Y:S02]  /*5660*/  SHF.L.U32 R61, R61, 0x10, RZ ;  /* 0x000000103d3d7819 */ /* 0x000fe400000006ff */
[----:B------:R-:W-:Y:S02]  /*5670*/  SHF.L.U32 R62, R62, 0x10, RZ ;  /* 0x000000103e3e7819 */ /* 0x000fe400000006ff */
[----:B------:R-:W-:Y:S02]  /*5680*/  SHF.L.U32 R65, R65, 0x10, RZ ;  /* 0x0000001041417819 */ /* 0x000fe400000006ff */
[----:B------:R-:W-:Y:S02]  /*5690*/  SHF.L.U32 R66, R66, 0x10, RZ ;  /* 0x0000001042427819 */ /* 0x000fe400000006ff */
[----:B------:R-:W-:Y:S01]  /*56a0*/  ISETP.NE.AND P6, PT, RZ, UR10, PT ;  /* 0x0000000aff007c0c */ /* 0x000fe2000bfc5270 */
[----:B------:R-:W-:Y:S01]  /*56b0*/  IMAD.U32 R77, R77, 0x10000, RZ ;  /* 0x000100004d4d7824 */ /* 0x000fe200078e00ff */
[----:B------:R-:W-:Y:S01]  /*56c0*/  SHF.L.U32 R79, R79, 0x10, RZ ;  /* 0x000000104f4f7819 */ /* 0x000fe200000006ff */
        /* <DEDUP_REMOVED lines=16> */
[----:B------:R-:W-:Y:S02]  /*57d0*/  SHF.L.U32 R52, R52, 0x10, RZ ;  /* 0x0000001034347819 */ /* 0x000fe400000006ff */
[----:B------:R-:W-:Y:S02]  /*57e0*/  SHF.L.U32 R53, R53, 0x10, RZ ;  /* 0x0000001035357819 */ /* 0x000fe400000006ff */
[----:B------:R-:W-:Y:S02]  /*57f0*/  SHF.L.U32 R54, R54, 0x10, RZ ;  /* 0x0000001036367819 */ /* 0x000fe400000006ff */
[----:B------:R-:W-:Y:S02]  /*5800*/  SHF.L.U32 R55, R55, 0x10, RZ ;  /* 0x0000001037377819 */ /* 0x000fe400000006ff */
[----:B------:R-:W-:Y:S02]  /*5810*/  SHF.L.U32 R119, R119, 0x10, RZ ;  /* 0x0000001077777819 */ /* 0x000fe400000006ff */
[----:B------:R-:W-:-:S02]  /*5820*/  SHF.L.U32 R118, R118, 0x10, RZ ;  /* 0x0000001076767819 */ /* 0x000fc400000006ff */
[----:B------:R-:W-:Y:S01]  /*5830*/  SHF.L.U32 R56, R56, 0x10, RZ ;  /* 0x0000001038387819 */ /* 0x000fe200000006ff */
        /* <DEDUP_REMOVED lines=51> */
[----:B------:R-:W-:Y:S01]  /*5b70*/  FMUL.FTZ R55, R55, R100 ;  /* 0x0000006437377220 */ /* 0x000fe20000410000 */
[C-C-:B--2---:R-:W-:Y:S01]  /*5b80*/  FFMA.FTZ R97, R36.reuse, R97, R34.reuse ;  /* 0x0000006124617223 */ /* 0x144fe20000010022 */
[C-C-:B------:R-:W-:Y:S01]  /*5b90*/  FFMA.FTZ R92, R36.reuse, R92, R34.reuse ;  /* 0x0000005c245c7223 */ /* 0x140fe20000010022 */
        /* <DEDUP_REMOVED lines=29> */
[----:B------:R-:W-:Y:S01]  /*5d70*/  FFMA.FTZ R34, R36, R48, R34 ;  /* 0x0000003024227223 */ /* 0x000fe20000010022 */
        /* <DEDUP_REMOVED lines=55> */
.L_x_3680:
[----:B------:R-:W-:Y:S01]  /*60f0*/  LOP3.LUT P5, RZ, R5, 0x4000000, RZ, 0xc0, !PT ;  /* 0x0400000005ff7812 */ /* 0x000fe200078ac0ff */
[----:B------:R-:W-:-:S12]  /*6100*/  BSSY B0, `(.L_x_3681) ;  /* 0x000000f000007945 */ /* 0x000fd80003800000 */
[----:B------:R-:W-:Y:S05]  /*6110*/  @!P5 BRA `(.L_x_3682) ;  /* 0x000000000034d947 */ /* 0x000fea0003800000 */
[----:B------:R-:W-:Y:S01]  /*6120*/  SHF.R.S32.HI R37, RZ, 0x1f, R0 ;  /* 0x0000001fff257819 */ /* 0x000fe20000011400 */
[----:B------:R-:W-:Y:S01]  /*6130*/  ULDC.64 UR12, c[0x0][0x270] ;  /* 0x00009c00000c7ab9 */ /* 0x000fe20000000a00 */
[----:B------:R-:W-:Y:S01]  /*6140*/  MOV R56, R72 ;  /* 0x0000004800387202 */ /* 0x000fe20000000f00 */
[----:B------:R-:W-:Y:S01]  /*6150*/  IMAD.MOV.U32 R57, RZ, RZ, R71 ;  /* 0x000000ffff397224 */ /* 0x000fe200078e0047 */
[----:B------:R-:W-:Y:S01]  /*6160*/  F2FP.BF16.F32.PACK_AB R97, R76, R97 ;  /* 0x000000614c61723e */ /* 0x000fe200000010ff */
[----:B------:R-:W-:Y:S02]  /*6170*/  IMAD R37, R37, UR12, RZ ;  /* 0x0000000c25257c24 */ /* 0x000fe4000f8e02ff */
[----:B------:R-:W-:-:S04]  /*6180*/  IMAD.WIDE.U32 R56, R0, UR12, R56 ;  /* 0x0000000c00387c25 */ /* 0x000fc8000f8e0038 */
[----:B------:R-:W-:Y:S01]  /*6190*/  IMAD R37, R0, UR13, R37 ;  /* 0x0000000d00257c24 */ /* 0x000fe2000f8e0225 */
[----:B------:R-:W-:Y:S02]  /*61a0*/  ULDC.64 UR12, c[0x0][0x210] ;  /* 0x00008400000c7ab9 */ /* 0x000fe40000000a00 */
[----:B------:R-:W-:Y:S02]  /*61b0*/  LEA R58, P5, R56, UR12, 0x1 ;  /* 0x0000000c383a7c11 */ /* 0x000fe4000f8a08ff */
[----:B------:R-:W-:-:S04]  /*61c0*/  IADD3 R37, R57, R37, RZ ;  /* 0x0000002539257210 */ /* 0x000fc80007ffe0ff */
[----:B------:R-:W-:-:S05]  /*61d0*/  LEA.HI.X R59, R56, UR13, R37, 0x1, P5 ;  /* 0x0000000d383b7c11 */ /* 0x000fca000a8f0c25 */
[----:B------:R0:W-:Y:S02]  /*61e0*/  STG.E desc[UR8][R58.64], R97 ;  /* 0x000000613a007986 */ /* 0x0001e4000c101908 */
.L_x_3682:
[----:B------:R-:W-:Y:S05]  /*61f0*/  BSYNC B0 ;  /* 0x0000000000007941 */ /* 0x000fea0003800000 */
.L_x_3681:
[----:B------:R-:W-:Y:S05]  /*6200*/  @!P6 BRA `(.L_x_3683) ;  /* 0x000000000028e947 */ /* 0x000fea0003800000 */
        /* <DEDUP_REMOVED lines=10> */
.L_x_3683:
[----:B------:R-:W-:Y:S01]  /*62b0*/  LOP3.LUT P5, RZ, R5, 0x2000000, RZ, 0xc0, !PT ;  /* 0x0200000005ff7812 */ /* 0x000fe200078ac0ff */
[----:B------:R-:W-:-:S12]  /*62c0*/  BSSY B0, `(.L_x_3684) ;  /* 0x000000f000007945 */ /* 0x000fd80003800000 */
[----:B------:R-:W-:Y:S05]  /*62d0*/  @!P5 BRA `(.L_x_3685) ;  /* 0x000000000034d947 */ /* 0x000fea0003800000 */
[----:B------:R-:W-:Y:S01]  /*62e0*/  SHF.R.S32.HI R37, RZ, 0x1f, R105 ;  /* 0x0000001fff257819 */ /* 0x000fe20000011469 */
[----:B------:R-:W-:Y:S01]  /*62f0*/  ULDC.64 UR12, c[0x0][0x270] ;  /* 0x00009c00000c7ab9 */ /* 0x000fe20000000a00 */
[----:B------:R-:W-:Y:S02]  /*6300*/  MOV R56, R72 ;  /* 0x0000004800387202 */ /* 0x000fe40000000f00 */
[----:B------:R-:W-:Y:S01]  /*6310*/  MOV R57, R71 ;  /* 0x0000004700397202 */ /* 0x000fe20000000f00 */
[----:B0-----:R-:W-:Y:S01]  /*6320*/  IMAD R58, R37, UR12, RZ ;  /* 0x0000000c253a7c24 */ /* 0x001fe2000f8e02ff */
        /* <DEDUP_REMOVED lines=8> */
.L_x_3685:
[----:B------:R-:W-:Y:S05]  /*63b0*/  BSYNC B0 ;  /* 0x0000000000007941 */ /* 0x000fea0003800000 */
.L_x_3684:
[----:B------:R-:W-:Y:S05]  /*63c0*/  @!P6 BRA `(.L_x_3686) ;  /* 0x000000000028e947 */ /* 0x000fea0003800000 */
[----:B------:R-:W-:Y:S01]  /*63d0*/  FMUL.FTZ R37, R87, -1.4426950216293334961 ;  /* 0xbfb8aa3b57257820 */ /* 0x000fe20000410000 */
[----:B------:R-:W-:-:S05]  /*63e0*/  FMUL.FTZ R57, R74, -1.4426950216293334961 ;  /* 0xbfb8aa3b4a397820 */ /* 0x000fca0000410000 */
[----:B------:R-:W2:Y:S08]  /*63f0*/  MUFU.EX2 R37, R37 ;  /* 0x0000002500257308 */ /* 0x000eb00000000800 */
[----:B------:R-:W0:Y:S01]  /*6400*/  MUFU.EX2 R57, R57 ;  /* 0x0000003900397308 */ /* 0x000e220000000800 */
[----:B--2---:R-:W-:-:S07]  /*6410*/  FADD.FTZ R56, R37, 1 ;  /* 0x3f80000025387421 */ /* 0x004fce0000010000 */
[----:B------:R-:W2:Y:S01]  /*6420*/  MUFU.RCP R56, R56 ;  /* 0x0000003800387308 */ /* 0x000ea20000001000 */
[----:B01----:R-:W-:-:S07]  /*6430*/  FADD.FTZ R58, R57, 1 ;  /* 0x3f800000393a7421 */ /* 0x003fce0000010000 */
[----:B------:R-:W0:Y:S01]  /*6440*/  MUFU.RCP R59, R58 ;  /* 0x0000003a003b7308 */ /* 0x000e220000001000 */
[----:B--2---:R-:W-:Y:S01]  /*6450*/  FMUL.FTZ R87, R87, R56 ;  /* 0x0000003857577220 */ /* 0x004fe20000410000 */
[----:B0-----:R-:W-:-:S07]  /*6460*/  FMUL.FTZ R74, R74, R59 ;  /* 0x0000003b4a4a7220 */ /* 0x001fce0000410000 */
.L_x_3686:
        /* <DEDUP_REMOVED lines=12> */
[----:B01----:R-:W-:Y:S02]  /*6530*/  LEA R58, P5, R56, UR12, 0x1 ;  /* 0x0000000c383a7c11 */ /* 0x003fe4000f8a08ff */
[----:B------:R-:W-:-:S04]  /*6540*/  IADD3 R37, R57, R37, RZ ;  /* 0x0000002539257210 */ /* 0x000fc80007ffe0ff */
[----:B------:R-:W-:-:S05]  /*6550*/  LEA.HI.X R59, R56, UR13, R37, 0x1, P5 ;  /* 0x0000000d383b7c11 */ /* 0x000fca000a8f0c25 */
[----:B------:R2:W-:Y:S02]  /*6560*/  STG.E desc[UR8][R58.64], R87 ;  /* 0x000000573a007986 */ /* 0x0005e4000c101908 */
.L_x_3688:
[----:B------:R-:W-:Y:S05]  /*6570*/  BSYNC B0 ;  /* 0x0000000000007941 */ /* 0x000fea0003800000 */
.L_x_3687:
[----:B------:R-:W-:Y:S01]  /*6580*/  IADD3 R37, R0, 0xf8, RZ ;  /* 0x000000f800257810 */ /* 0x000fe20007ffe0ff */
[----:B------:R-:W-:Y:S06]  /*6590*/  @!P6 BRA `(.L_x_3689) ;  /* 0x000000000028e947 */ /* 0x000fec0003800000 */
        /* <DEDUP_REMOVED lines=10> */
.L_x_3689:
[----:B------:R-:W-:Y:S01]  /*6640*/  LOP3.LUT P5, RZ, R5, 0x800000, RZ, 0xc0, !PT ;  /* 0x0080000005ff7812 */ /* 0x000fe200078ac0ff */
[----:B------:R-:W-:-:S12]  /*6650*/  BSSY B0, `(.L_x_3690) ;  /* 0x000000f000007945 */ /* 0x000fd80003800000 */
[----:B------:R-:W-:Y:S05]  /*6660*/  @!P5 BRA `(.L_x_3691) ;  /* 0x000000000034d947 */ /* 0x000fea0003800000 */
[----:B------:R-:W-:Y:S01]  /*6670*/  SHF.R.S32.HI R56, RZ, 0x1f, R103 ;  /* 0x0000001fff387819 */ /* 0x000fe20000011467 */
[----:B------:R-:W-:Y:S01]  /*6680*/  ULDC.64 UR12, c[0x0][0x270] ;  /* 0x00009c00000c7ab9 */ /* 0x000fe20000000a00 */
[----:B------:R-:W-:Y:S01]  /*6690*/  IMAD.MOV.U32 R57, RZ, RZ, R71 ;  /* 0x000000ffff397224 */ /* 0x000fe200078e0047 */
[----:B------:R-:W-:Y:S02]  /*66a0*/  F2FP.BF16.F32.PACK_AB R47, R69, R47 ;  /* 0x0000002f452f723e */ /* 0x000fe400000010ff */
[----:B012---:R-:W-:Y:S01]  /*66b0*/  IMAD R58, R56, UR12, RZ ;  /* 0x0000000c383a7c24 */ /* 0x007fe2000f8e02ff */
[----:B------:R-:W-:-:S03]  /*66c0*/  MOV R56, R72 ;  /* 0x0000004800387202 */ /* 0x000fc60000000f00 */
[C---:B------:R-:W-:Y:S02]  /*66d0*/  IMAD R59, R103.reuse, UR13, R58 ;  /* 0x0000000d673b7c24 */ /* 0x040fe4000f8e023a */
[----:B------:R-:W-:Y:S01]  /*66e0*/  IMAD.WIDE.U32 R56, R103, UR12, R56 ;  /* 0x0000000c67387c25 */ /* 0x000fe2000f8e0038 */
[----:B------:R-:W-:-:S04]  /*66f0*/  ULDC.64 UR12, c[0x0][0x210] ;  /* 0x00008400000c7ab9 */ /* 0x000fc80000000a00 */
[----:B------:R-:W-:Y:S02]  /*6700*/  IADD3 R59, R57, R59, RZ ;  /* 0x0000003b393b7210 */ /* 0x000fe40007ffe0ff */
[----:B------:R-:W-:-:S04]  /*6710*/  LEA R58, P5, R56, UR12, 0x1 ;  /* 0x0000000c383a7c11 */ /* 0x000fc8000f8a08ff */
[----:B------:R-:W-:-:S05]  /*6720*/  LEA.HI.X R59, R56, UR13, R59, 0x1, P5 ;  /* 0x0000000d383b7c11 */ /* 0x000fca000a8f0c3b */
[----:B------:R3:W-:Y:S04]  /*6730*/  STG.E desc[UR8][R58.64], R47 ;  /* 0x0000002f3a007986 */ /* 0x0007e8000c101908 */
.L_x_3691:
[----:B------:R-:W-:Y:S05]  /*6740*/  BSYNC B0 ;  /* 0x0000000000007941 */ /* 0x000fea0003800000 */
.L_x_3690:
[----:B------:R-:W-:Y:S05]  /*6750*/  @!P6 BRA `(.L_x_3692) ;  /* 0x000000000028e947 */ /* 0x000fea0003800000 */
        /* <DEDUP_REMOVED lines=10> */
.L_x_3692:
[----:B------:R-:W-:Y:S01]  /*6800*/  LOP3.LUT P5, RZ, R5, 0x400000, RZ, 0xc0, !PT ;  /* 0x0040000005ff7812 */ /* 0x000fe200078ac0ff */
[----:B------:R-:W-:-:S12]  /*6810*/  BSSY B0, `(.L_x_3693) ;  /* 0x000000f000007945 */ /* 0x000fd80003800000 */
[----:B------:R-:W-:Y:S05]  /*6820*/  @!P5 BRA `(.L_x_3694) ;  /* 0x000000000034d947 */ /* 0x000fea0003800000 */
[----:B---3--:R-:W-:Y:S01]  /*6830*/  SHF.R.S32.HI R47, RZ, 0x1f, R102 ;  /* 0x0000001fff2f7819 */ /* 0x008fe20000011466 */
[----:B------:R-:W-:Y:S01]  /*6840*/  ULDC.64 UR12, c[0x0][0x270] ;  /* 0x00009c00000c7ab9 */ /* 0x000fe20000000a00 */
[----:B------:R-:W-:Y:S02]  /*6850*/  MOV R56, R72 ;  /* 0x0000004800387202 */ /* 0x000fe40000000f00 */
[----:B------:R-:W-:Y:S01]  /*6860*/  MOV R57, R71 ;  /* 0x0000004700397202 */ /* 0x000fe20000000f00 */
[----:B------:R-:W-:Y:S02]  /*6870*/  IMAD R47, R47, UR12, RZ ;  /* 0x0000000c2f2f7c24 */ /* 0x000fe4000f8e02ff */
[----:B------:R-:W-:-:S04]  /*6880*/  IMAD.WIDE.U32 R56, R102, UR12, R56 ;  /* 0x0000000c66387c25 */ /* 0x000fc8000f8e0038 */
[----:B------:R-:W-:Y:S01]  /*6890*/  IMAD R47, R102, UR13, R47 ;  /* 0x0000000d662f7c24 */ /* 0x000fe2000f8e022f */
[----:B------:R-:W-:Y:S02]  /*68a0*/  ULDC.64 UR12, c[0x0][0x210] ;  /* 0x00008400000c7ab9 */ /* 0x000fe40000000a00 */
[----:B012---:R-:W-:Y:S02]  /*68b0*/  LEA R58, P5, R56, UR12, 0x1 ;  /* 0x0000000c383a7c11 */ /* 0x007fe4000f8a08ff */
[----:B------:R-:W-:-:S04]  /*68c0*/  IADD3 R47, R57, R47, RZ ;  /* 0x0000002f392f7210 */ /* 0x000fc80007ffe0ff */
[----:B------:R-:W-:Y:S02]  /*68d0*/  LEA.HI.X R59, R56, UR13, R47, 0x1, P5 ;  /* 0x0000000d383b7c11 */ /* 0x000fe4000a8f0c2f */
[----:B------:R-:W-:-:S05]  /*68e0*/  F2FP.BF16.F32.PACK_AB R47, R68, R46 ;  /* 0x0000002e442f723e */ /* 0x000fca00000010ff */
[----:B------:R4:W-:Y:S02]  /*68f0*/  STG.E desc[UR8][R58.64], R47 ;  /* 0x0000002f3a007986 */ /* 0x0009e4000c101908 */
.L_x_3694:
[----:B------:R-:W-:Y:S05]  /*6900*/  BSYNC B0 ;  /* 0x0000000000007941 */ /* 0x000fea0003800000 */
.L_x_3693:
[----:B------:R-:W-:Y:S05]  /*6910*/  @!P6 BRA `(.L_x_3695) ;  /* 0x000000000028e947 */ /* 0x000fea0003800000 */
[----:B------:R-:W-:Y:S01]  /*6920*/  FMUL.FTZ R46, R6, -1.4426950216293334961 ;  /* 0xbfb8aa3b062e7820 */ /* 0x000fe20000410000 */
[----:B------:R-:W-:-:S05]  /*6930*/  FMUL.FTZ R56, R67, -1.4426950216293334961 ;  /* 0xbfb8aa3b43387820 */ /* 0x000fca0000410000 */
[----:B------:R-:W3:Y:S08]  /*6940*/  MUFU.EX2 R46, R46 ;  /* 0x0000002e002e7308 */ /* 0x000ef00000000800 */
[----:B------:R-:W5:Y:S01]  /*6950*/  MUFU.EX2 R56, R56 ;  /* 0x0000003800387308 */ /* 0x000f620000000800 */
[----:B---34-:R-:W-:-:S07]  /*6960*/  FADD.FTZ R47, R46, 1 ;  /* 0x3f8000002e2f7421 */ /* 0x018fce0000010000 */
[----:B------:R-:W3:Y:S01]  /*6970*/  MUFU.RCP R47, R47 ;  /* 0x0000002f002f7308 */ /* 0x000ee20000001000 */
[----:B-----5:R-:W-:-:S07]  /*6980*/  FADD.FTZ R57, R56, 1 ;  /* 0x3f80000038397421 */ /* 0x020fce0000010000 */
[----:B012---:R-:W0:Y:S01]  /*6990*/  MUFU.RCP R58, R57 ;  /* 0x00000039003a7308 */ /* 0x007e220000001000 */
[----:B---3--:R-:W-:Y:S01]  /*69a0*/  FMUL.FTZ R6, R6, R47 ;  /* 0x0000002f06067220 */ /* 0x008fe20000410000 */
[----:B0-----:R-:W-:-:S07]  /*69b0*/  FMUL.FTZ R67, R67, R58 ;  /* 0x0000003a43437220 */ /* 0x001fce0000410000 */
.L_x_3695:
[----:B------:R-:W-:Y:S01]  /*69c0*/  LOP3.LUT P5, RZ, R5, 0x200000, RZ, 0xc0, !PT ;  /* 0x0020000005ff7812 */ /* 0x000fe200078ac0ff */
[----:B------:R-:W-:-:S12]  /*69d0*/  BSSY B0, `(.L_x_3696) ;  /* 0x000000f000007945 */ /* 0x000fd80003800000 */
[----:B------:R-:W-:Y:S05]  /*69e0*/  @!P5 BRA `(.L_x_3697) ;  /* 0x000000000034d947 */ /* 0x000fea0003800000 */
[----:B------:R-:W-:Y:S01]  /*69f0*/  SHF.R.S32.HI R46, RZ, 0x1f, R101 ;  /* 0x0000001fff2e7819 */ /* 0x000fe20000011465 */
[----:B------:R-:W-:Y:S01]  /*6a00*/  ULDC.64 UR12, c[0x0][0x270] ;  /* 0x00009c00000c7ab9 */ /* 0x000fe20000000a00 */
[----:B---34-:R-:W-:Y:S02]  /*6a10*/  MOV R47, R71 ;  /* 0x00000047002f7202 */ /* 0x018fe40000000f00 */
[----:B------:R-:W-:Y:S01]  /*6a20*/  F2FP.BF16.F32.PACK_AB R67, R67, R6 ;  /* 0x000000064343723e */ /* 0x000fe200000010ff */
[----:B------:R-:W-:Y:S02]  /*6a30*/  IMAD R56, R46, UR12, RZ ;  /* 0x0000000c2e387c24 */ /* 0x000fe4000f8e02ff */
[----:B------:R-:W-:Y:S02]  /*6a40*/  IMAD.MOV.U32 R46, RZ, RZ, R72 ;  /* 0x000000ffff2e7224 */ /* 0x000fe400078e0048 */
[C---:B------:R-:W-:Y:S02]  /*6a50*/  IMAD R57, R101.reuse, UR13, R56 ;  /* 0x0000000d65397c24 */ /* 0x040fe4000f8e0238 */
[----:B------:R-:W-:Y:S01]  /*6a60*/  IMAD.WIDE.U32 R46, R101, UR12, R46 ;  /* 0x0000000c652e7c25 */ /* 0x000fe2000f8e002e */
[----:B------:R-:W-:-:S04]  /*6a70*/  ULDC.64 UR12, c[0x0][0x210] ;  /* 0x00008400000c7ab9 */ /* 0x000fc80000000a00 */
[----:B------:R-:W-:Y:S02]  /*6a80*/  IADD3 R57, R47, R57, RZ ;  /* 0x000000392f397210 */ /* 0x000fe40007ffe0ff */
[----:B------:R-:W-:-:S04]  /*6a90*/  LEA R56, P5, R46, UR12, 0x1 ;  /* 0x0000000c2e387c11 */ /* 0x000fc8000f8a08ff */
[----:B------:R-:W-:-:S05]  /*6aa0*/  LEA.HI.X R57, R46, UR13, R57, 0x1, P5 ;  /* 0x0000000d2e397c11 */ /* 0x000fca000a8f0c39 */
[----:B------:R3:W-:Y:S04]  /*6ab0*/  STG.E desc[UR8][R56.64], R67 ;  /* 0x0000004338007986 */ /* 0x0007e8000c101908 */
.L_x_3697:
[----:B------:R-:W-:Y:S05]  /*6ac0*/  BSYNC B0 ;  /* 0x0000000000007941 */ /* 0x000fea0003800000 */
.L_x_3696:
[----:B------:R-:W-:Y:S05]  /*6ad0*/  @!P6 BRA `(.L_x_3698) ;  /* 0x000000000028e947 */ /* 0x000fea0003800000 */
[----:B------:R-:W-:Y:S01]  /*6ae0*/  FMUL.FTZ R6, R9, -1.4426950216293334961 ;  /* 0xbfb8aa3b09067820 */ /* 0x000fe20000410000 */
[----:B---34-:R-:W-:-:S05]  /*6af0*/  FMUL.FTZ R47, R66, -1.4426950216293334961 ;  /* 0xbfb8aa3b422f7820 */ /* 0x018fca0000410000 */
[----:B------:R-:W3:Y:S08]  /*6b00*/  MUFU.EX2 R6, R6 ;  /* 0x0000000600067308 */ /* 0x000ef00000000800 */
[----:B------:R-:W4:Y:S01]  /*6b10*/  MUFU.EX2 R47, R47 ;  /* 0x0000002f002f7308 */ /* 0x000f220000000800 */
[----:B---3--:R-:W-:-:S07]  /*6b20*/  FADD.FTZ R46, R6, 1 ;  /* 0x3f800000062e7421 */ /* 0x008fce0000010000 */
[----:B------:R-:W3:Y:S01]  /*6b30*/  MUFU.RCP R46, R46 ;  /* 0x0000002e002e7308 */ /* 0x000ee20000001000 */
[----:B----4-:R-:W-:-:S07]  /*6b40*/  FADD.FTZ R56, R47, 1 ;  /* 0x3f8000002f387421 */ /* 0x010fce0000010000 */
[----:B------:R-:W4:Y:S01]  /*6b50*/  MUFU.RCP R57, R56 ;  /* 0x0000003800397308 */ /* 0x000f220000001000 */
[----:B---3--:R-:W-:Y:S01]  /*6b60*/  FMUL.FTZ R9, R9, R46 ;  /* 0x0000002e09097220 */ /* 0x008fe20000410000 */
[----:B----4-:R-:W-:-:S07]  /*6b70*/  FMUL.FTZ R66, R66, R57 ;  /* 0x0000003942427220 */ /* 0x010fce0000410000 */
.L_x_3698:
[----:B------:R-:W-:Y:S01]  /*6b80*/  LOP3.LUT P5, RZ, R5, 0x100000, RZ, 0xc0, !PT ;  /* 0x0010000005ff7812 */ /* 0x000fe200078ac0ff */
[----:B------:R-:W-:-:S12]  /*6b90*/  BSSY B0, `(.L_x_3699) ;  /* 0x000000f000007945 */ /* 0x000fd80003800000 */
[----:B------:R-:W-:Y:S05]  /*6ba0*/  @!P5 BRA `(.L_x_3700) ;  /* 0x000000000034d947 */ /* 0x000fea0003800000 */
[----:B------:R-:W-:Y:S01]  /*6bb0*/  SHF.R.S32.HI R6, RZ, 0x1f, R99 ;  /* 0x0000001fff067819 */ /* 0x000fe20000011463 */
[----:B------:R-:W-:Y:S01]  /*6bc0*/  ULDC.64 UR12, c[0x0][0x270] ;  /* 0x00009c00000c7ab9 */ /* 0x000fe20000000a00 */
[----:B------:R-:W-:Y:S02]  /*6bd0*/  MOV R46, R72 ;  /* 0x00000048002e7202 */ /* 0x000fe40000000f00 */
[----:B---34-:R-:W-:Y:S01]  /*6be0*/  MOV R47, R71 ;  /* 0x00000047002f7202 */ /* 0x018fe20000000f00 */
[----:B------:R-:W-:Y:S01]  /*6bf0*/  IMAD R6, R6, UR12, RZ ;  /* 0x0000000c06067c24 */ /* 0x000fe2000f8e02ff */
[----:B------:R-:W-:Y:S01]  /*6c00*/  F2FP.BF16.F32.PACK_AB R9, R66, R9 ;  /* 0x000000094209723e */ /* 0x000fe200000010ff */
[----:B------:R-:W-:-:S04]  /*6c10*/  IMAD.WIDE.U32 R46, R99, UR12, R46 ;  /* 0x0000000c632e7c25 */ /* 0x000fc8000f8e002e */
[----:B------:R-:W-:Y:S01]  /*6c20*/  IMAD R57, R99, UR13, R6 ;  /* 0x0000000d63397c24 */ /* 0x000fe2000f8e0206 */
[----:B------:R-:W-:Y:S02]  /*6c30*/  ULDC.64 UR12, c[0x0][0x210] ;  /* 0x00008400000c7ab9 */ /* 0x000fe40000000a00 */
[----:B------:R-:W-:Y:S01]  /*6c40*/  LEA R56, P5, R46, UR12, 0x1 ;  /* 0x0000000c2e387c11 */ /* 0x000fe2000f8a08ff */
[----:B------:R-:W-:-:S05]  /*6c50*/  IMAD.IADD R57, R47, 0x1, R57 ;  /* 0x000000012f397824 */ /* 0x000fca00078e0239 */
[----:B------:R-:W-:-:S05]  /*6c60*/  LEA.HI.X R57, R46, UR13, R57, 0x1, P5 ;  /* 0x0000000d2e397c11 */ /* 0x000fca000a8f0c39 */
[----:B------:R3:W-:Y:S02]  /*6c70*/  STG.E desc[UR8][R56.64], R9 ;  /* 0x0000000938007986 */ /* 0x0007e4000c101908 */
.L_x_3700:
[----:B------:R-:W-:Y:S05]  /*6c80*/  BSYNC B0 ;  /* 0x0000000000007941 */ /* 0x000fea0003800000 */
.L_x_3699:
[----:B------:R-:W-:Y:S05]  /*6c90*/  @!P6 BRA `(.L_x_3701) ;  /* 0x000000000028e947 */ /* 0x000fea0003800000 */
[----:B------:R-:W-:Y:S01]  /*6ca0*/  FMUL.FTZ R6, R10, -1.4426950216293334961 ;  /* 0xbfb8aa3b0a067820 */ /* 0x000fe20000410000 */
[----:B------:R-:W-:-:S05]  /*6cb0*/  FMUL.FTZ R46, R65, -1.4426950216293334961 ;  /* 0xbfb8aa3b412e7820 */ /* 0x000fca0000410000 */
        /* <DEDUP_REMOVED lines=8> */
.L_x_3701:
        /* <DEDUP_REMOVED lines=16> */
.L_x_3703:
[----:B------:R-:W-:Y:S05]  /*6e40*/  BSYNC B0 ;  /* 0x0000000000007941 */ /* 0x000fea0003800000 */
.L_x_3702:
        /* <DEDUP_REMOVED lines=8> */
[----:B------:R-:W4:Y:S01]  /*6ed0*/  MUFU.RCP R10, R9 ;  /* 0x00000009000a7308 */ /* 0x000f220000001000 */
[----:B---3--:R-:W-:Y:S01]  /*6ee0*/  FMUL.FTZ R64, R64, R47 ;  /* 0x0000002f40407220 */ /* 0x008fe20000410000 */
[----:B----4-:R-:W-:-:S07]  /*6ef0*/  FMUL.FTZ R11, R11, R10 ;  /* 0x0000000a0b0b7220 */ /* 0x010fce0000410000 */
.L_x_3704:
[----:B------:R-:W-:Y:S01]  /*6f00*/  LOP3.LUT P5, RZ, R5, 0x40000, RZ, 0xc0, !PT ;  /* 0x0004000005ff7812 */ /* 0x000fe200078ac0ff */
[----:B------:R-:W-:-:S12]  /*6f10*/  BSSY B0, `(.L_x_3705) ;  /* 0x000000f000007945 */ /* 0x000fd80003800000 */
[----:B------:R-:W-:Y:S05]  /*6f20*/  @!P5 BRA `(.L_x_3706) ;  /* 0x000000000034d947 */ /* 0x000fea0003800000 */
[----:B------:R-:W-:Y:S01]  /*6f30*/  SHF.R.S32.HI R6, RZ, 0x1f, R96 ;  /* 0x0000001fff067819 */ /* 0x000fe20000011460 */
[----:B------:R-:W-:Y:S01]  /*6f40*/  ULDC.64 UR12, c[0x0][0x270] ;  /* 0x00009c00000c7ab9 */ /* 0x000fe20000000a00 */
[----:B------:R-:W-:Y:S01]  /*6f50*/  MOV R46, R72 ;  /* 0x00000048002e7202 */ /* 0x000fe20000000f00 */
[----:B---34-:R-:W-:Y:S01]  /*6f60*/  IMAD.MOV.U32 R47, RZ, RZ, R71 ;  /* 0x000000ffff2f7224 */ /* 0x018fe200078e0047 */
        /* <DEDUP_REMOVED lines=9> */
.L_x_3706:
[----:B------:R-:W-:Y:S05]  /*7000*/  BSYNC B0 ;  /* 0x0000000000007941 */ /* 0x000fea0003800000 */
.L_x_3705:
[----:B------:R-:W-:Y:S05]  /*7010*/  @!P6 BRA `(.L_x_3707) ;  /* 0x000000000028e947 */ /* 0x000fea0003800000 */
[----:B------:R-:W-:Y:S01]  /*7020*/  FMUL.FTZ R6, R12, -1.4426950216293334961 ;  /* 0xbfb8aa3b0c067820 */ /* 0x000fe20000410000 */
[----:B------:R-:W-:-:S05]  /*7030*/  FMUL.FTZ R10, R63, -1.4426950216293334961 ;  /* 0xbfb8aa3b3f0a7820 */ /* 0x000fca0000410000 */
[----:B------:R-:W3:Y:S08]  /*7040*/  MUFU.EX2 R6, R6 ;  /* 0x0000000600067308 */ /* 0x000ef00000000800 */
[----:B------:R-:W5:Y:S01]  /*7050*/  MUFU.EX2 R10, R10 ;  /* 0x0000000a000a7308 */ /* 0x000f620000000800 */
[----:B---3--:R-:W-:-:S07]  /*7060*/  FADD.FTZ R9, R6, 1 ;  /* 0x3f80000006097421 */ /* 0x008fce0000010000 */
[----:B------:R-:W3:Y:S01]  /*7070*/  MUFU.RCP R9, R9 ;  /* 0x0000000900097308 */ /* 0x000ee20000001000 */
[----:B-----5:R-:W-:-:S07]  /*7080*/  FADD.FTZ R11, R10, 1 ;  /* 0x3f8000000a0b7421 */ /* 0x020fce0000010000 */
[----:B------:R-:W5:Y:S01]  /*7090*/  MUFU.RCP R46, R11 ;  /* 0x0000000b002e7308 */ /* 0x000f620000001000 */
[----:B---3--:R-:W-:Y:S01]  /*70a0*/  FMUL.FTZ R12, R12, R9 ;  /* 0x000000090c0c7220 */ /* 0x008fe20000410000 */
[----:B-----5:R-:W-:-:S07]  /*70b0*/  FMUL.FTZ R63, R63, R46 ;  /* 0x0000002e3f3f7220 */ /* 0x020fce0000410000 */
.L_x_3707:
[----:B------:R-:W-:Y:S01]  /*70c0*/  LOP3.LUT P5, RZ, R5, 0x20000, RZ, 0xc0, !PT ;  /* 0x0002000005ff7812 */ /* 0x000fe200078ac0ff */
[----:B------:R-:W-:-:S12]  /*70d0*/  BSSY B0, `(.L_x_3708) ;  /* 0x000000f000007945 */ /* 0x000fd80003800000 */
[----:B------:R-:W-:Y:S05]  /*70e0*/  @!P5 BRA `(.L_x_3709) ;  /* 0x000000000034d947 */ /* 0x000fea0003800000 */
[----:B------:R-:W-:Y:S01]  /*70f0*/  SHF.R.S32.HI R6, RZ, 0x1f, R95 ;  /* 0x0000001fff067819 */ /* 0x000fe2000001145f */
[----:B------:R-:W-:Y:S01]  /*7100*/  ULDC.64 UR12, c[0x0][0x270] ;  /* 0x00009c00000c7ab9 */ /* 0x000fe20000000a00 */
[----:B------:R-:W-:Y:S02]  /*7110*/  MOV R10, R72 ;  /* 0x00000048000a7202 */ /* 0x000fe40000000f00 */
[----:B---3--:R-:W-:Y:S01]  /*7120*/  MOV R11, R71 ;  /* 0x00000047000b7202 */ /* 0x008fe20000000f00 */
[----:B------:R-:W-:Y:S01]  /*7130*/  IMAD R6, R6, UR12, RZ ;  /* 0x0000000c06067c24 */ /* 0x000fe2000f8e02ff */
[----:B------:R-:W-:Y:S01]  /*7140*/  F2FP.BF16.F32.PACK_AB R63, R63, R12 ;  /* 0x0000000c3f3f723e */ /* 0x000fe200000010ff */
[----:B------:R-:W-:-:S04]  /*7150*/  IMAD.WIDE.U32 R10, R95, UR12, R10 ;  /* 0x0000000c5f0a7c25 */ /* 0x000fc8000f8e000a */
[----:B------:R-:W-:Y:S01]  /*7160*/  IMAD R9, R95, UR13, R6 ;  /* 0x0000000d5f097c24 */ /* 0x000fe2000f8e0206 */
[----:B------:R-:W-:Y:S02]  /*7170*/  ULDC.64 UR12, c[0x0][0x210] ;  /* 0x00008400000c7ab9 */ /* 0x000fe40000000a00 */
[----:B------:R-:W-:Y:S02]  /*7180*/  LEA R46, P5, R10, UR12, 0x1 ;  /* 0x0000000c0a2e7c11 */ /* 0x000fe4000f8a08ff */
[----:B------:R-:W-:-:S04]  /*7190*/  IADD3 R9, R11, R9, RZ ;  /* 0x000000090b097210 */ /* 0x000fc80007ffe0ff */
[----:B----4-:R-:W-:-:S05]  /*71a0*/  LEA.HI.X R47, R10, UR13, R9, 0x1, P5 ;  /* 0x0000000d0a2f7c11 */ /* 0x010fca000a8f0c09 */
[----:B------:R3:W-:Y:S02]  /*71b0*/  STG.E desc[UR8][R46.64], R63 ;  /* 0x0000003f2e007986 */ /* 0x0007e4000c101908 */
.L_x_3709:
[----:B------:R-:W-:Y:S05]  /*71c0*/  BSYNC B0 ;  /* 0x0000000000007941 */ /* 0x000fea0003800000 */
.L_x_3708:
[----:B------:R-:W-:Y:S05]  /*71d0*/  @!P6 BRA `(.L_x_3710) ;  /* 0x000000000028e947 */ /* 0x000fea0003800000 */
[----:B------:R-:W-:Y:S01]  /*71e0*/  FMUL.FTZ R6, R13, -1.4426950216293334961 ;  /* 0xbfb8aa3b0d067820 */ /* 0x000fe20000410000 */
[----:B---3--:R-:W-:-:S05]  /*71f0*/  FMUL.FTZ R11, R8, -1.4426950216293334961 ;  /* 0xbfb8aa3b080b7820 */ /* 0x008fca0000410000 */
[----:B------:R-:W3:Y:S08]  /*7200*/  MUFU.EX2 R6, R6 ;  /* 0x0000000600067308 */ /* 0x000ef00000000800 */
[----:B------:R-:W5:Y:S01]  /*7210*/  MUFU.EX2 R11, R11 ;  /* 0x0000000b000b7308 */ /* 0x000f620000000800 */
[----:B---3--:R-:W-:-:S07]  /*7220*/  FADD.FTZ R9, R6, 1 ;  /* 0x3f80000006097421 */ /* 0x008fce0000010000 */
[----:B------:R-:W3:Y:S01]  /*7230*/  MUFU.RCP R10, R9 ;  /* 0x00000009000a7308 */ /* 0x000ee20000001000 */
[----:B-----5:R-:W-:-:S07]  /*7240*/  FADD.FTZ R12, R11, 1 ;  /* 0x3f8000000b0c7421 */ /* 0x020fce0000010000 */
[----:B----4-:R-:W4:Y:S01]  /*7250*/  MUFU.RCP R47, R12 ;  /* 0x0000000c002f7308 */ /* 0x010f220000001000 */
[----:B---3--:R-:W-:Y:S01]  /*7260*/  FMUL.FTZ R13, R13, R10 ;  /* 0x0000000a0d0d7220 */ /* 0x008fe20000410000 */
[----:B----4-:R-:W-:-:S07]  /*7270*/  FMUL.FTZ R8, R8, R47 ;  /* 0x0000002f08087220 */ /* 0x010fce0000410000 */
.L_x_3710:
[----:B------:R-:W-:Y:S01]  /*7280*/  LOP3.LUT P5, RZ, R5, 0x10000, RZ, 0xc0, !PT ;  /* 0x0001000005ff7812 */ /* 0x000fe200078ac0ff */
[----:B------:R-:W-:-:S12]  /*7290*/  BSSY B0, `(.L_x_3711) ;  /* 0x000000f000007945 */ /* 0x000fd80003800000 */
[----:B------:R-:W-:Y:S05]  /*72a0*/  @!P5 BRA `(.L_x_3712) ;  /* 0x000000000034d947 */ /* 0x000fea0003800000 */
[----:B------:R-:W-:Y:S01]  /*72b0*/  SHF.R.S32.HI R6, RZ, 0x1f, R94 ;  /* 0x0000001fff067819 */ /* 0x000fe2000001145e */
[----:B------:R-:W-:Y:S01]  /*72c0*/  ULDC.64 UR12, c[0x0][0x270] ;  /* 0x00009c00000c7ab9 */ /* 0x000fe20000000a00 */
[----:B---3--:R-:W-:Y:S01]  /*72d0*/  MOV R11, R71 ;  /* 0x00000047000b7202 */ /* 0x008fe20000000f00 */
        /* <DEDUP_REMOVED lines=8> */
[----:B----4-:R-:W-:-:S05]  /*7360*/  LEA.HI.X R47, R10, UR13, R9, 0x1, P5 ;  /* 0x0000000d0a2f7c11 */ /* 0x010fca000a8f0c09 */
[----:B------:R3:W-:Y:S02]  /*7370*/  STG.E desc[UR8][R46.64], R13 ;  /* 0x0000000d2e007986 */ /* 0x0007e4000c101908 */
.L_x_3712:
[----:B------:R-:W-:Y:S05]  /*7380*/  BSYNC B0 ;  /* 0x0000000000007941 */ /* 0x000fea0003800000 */
.L_x_3711:
        /* <DEDUP_REMOVED lines=11> */
.L_x_3713:
[----:B------:R-:W-:Y:S01]  /*7440*/  LOP3.LUT P5, RZ, R5, 0x8000, RZ, 0xc0, !PT ;  /* 0x0000800005ff7812 */ /* 0x000fe200078ac0ff */
[----:B------:R-:W-:-:S12]  /*7450*/  BSSY B0, `(.L_x_3714) ;  /* 0x000000f000007945 */ /* 0x000fd80003800000 */
[----:B------:R-:W-:Y:S05]  /*7460*/  @!P5 BRA `(.L_x_3715) ;  /* 0x000000000034d947 */ /* 0x000fea0003800000 */
[----:B------:R-:W-:Y:S01]  /*7470*/  SHF.R.S32.HI R6, RZ, 0x1f, R93 ;  /* 0x0000001fff067819 */ /* 0x000fe2000001145d */
[----:B------:R-:W-:Y:S01]  /*7480*/  ULDC.64 UR12, c[0x0][0x270] ;  /* 0x00009c00000c7ab9 */ /* 0x000fe20000000a00 */
[----:B------:R-:W-:Y:S02]  /*7490*/  MOV R8, R72 ;  /* 0x0000004800087202 */ /* 0x000fe40000000f00 */
[----:B---3--:R-:W-:Y:S01]  /*74a0*/  MOV R9, R71 ;  /* 0x0000004700097202 */ /* 0x008fe20000000f00 */
[----:B------:R-:W-:Y:S02]  /*74b0*/  IMAD R6, R6, UR12, RZ ;  /* 0x0000000c06067c24 */ /* 0x000fe4000f8e02ff */
[----:B------:R-:W-:-:S04]  /*74c0*/  IMAD.WIDE.U32 R8, R93, UR12, R8 ;  /* 0x0000000c5d087c25 */ /* 0x000fc8000f8e0008 */
[----:B------:R-:W-:Y:S01]  /*74d0*/  IMAD R11, R93, UR13, R6 ;  /* 0x0000000d5d0b7c24 */ /* 0x000fe2000f8e0206 */
[----:B------:R-:W-:Y:S02]  /*74e0*/  ULDC.64 UR12, c[0x0][0x210] ;  /* 0x00008400000c7ab9 */ /* 0x000fe40000000a00 */
[----:B------:R-:W-:Y:S01]  /*74f0*/  LEA R10, P5, R8, UR12, 0x1 ;  /* 0x0000000c080a7c11 */ /* 0x000fe2000f8a08ff */
[----:B------:R-:W-:Y:S01]  /*7500*/  IMAD.IADD R11, R9, 0x1, R11 ;  /* 0x00000001090b7824 */ /* 0x000fe200078e020b */
[----:B------:R-:W-:-:S04]  /*7510*/  F2FP.BF16.F32.PACK_AB R9, R28, R14 ;  /* 0x0000000e1c09723e */ /* 0x000fc800000010ff */
[----:B------:R-:W-:-:S05]  /*7520*/  LEA.HI.X R11, R8, UR13, R11, 0x1, P5 ;  /* 0x0000000d080b7c11 */ /* 0x000fca000a8f0c0b */
[----:B------:R3:W-:Y:S02]  /*7530*/  STG.E desc[UR8][R10.64], R9 ;  /* 0x000000090a007986 */ /* 0x0007e4000c101908 */
.L_x_3715:
[----:B------:R-:W-:Y:S05]  /*7540*/  BSYNC B0 ;  /* 0x0000000000007941 */ /* 0x000fea0003800000 */
.L_x_3714:
        /* <DEDUP_REMOVED lines=11> */
.L_x_3716:
        /* <DEDUP_REMOVED lines=16> */
.L_x_3718:
[----:B------:R-:W-:Y:S05]  /*7700*/  BSYNC B0 ;  /* 0x0000000000007941 */ /* 0x000fea0003800000 */
.L_x_3717:
[----:B------:R-:W-:Y:S05]  /*7710*/  @!P6 BRA `(.L_x_3719) ;  /* 0x000000000028e947 */ /* 0x000fea0003800000 */
[----:B---3--:R-:W-:Y:S01]  /*7720*/  FMUL.FTZ R10, R30, -1.4426950216293334961 ;  /* 0xbfb8aa3b1e0a7820 */ /* 0x008fe20000410000 */
        /* <DEDUP_REMOVED lines=9> */
.L_x_3719:
[----:B------:R-:W-:Y:S01]  /*77c0*/  LOP3.LUT P5, RZ, R5, 0x2000, RZ, 0xc0, !PT ;  /* 0x0000200005ff7812 */ /* 0x000fe200078ac0ff */
[----:B------:R-:W-:-:S12]  /*77d0*/  BSSY B0, `(.L_x_3720) ;  /* 0x000000f000007945 */ /* 0x000fd80003800000 */
[----:B------:R-:W-:Y:S05]  /*77e0*/  @!P5 BRA `(.L_x_3721) ;  /* 0x000000000034d947 */ /* 0x000fea0003800000 */
[----:B------:R-:W-:Y:S01]  /*77f0*/  SHF.R.S32.HI R6, RZ, 0x1f, R90 ;  /* 0x0000001fff067819 */ /* 0x000fe2000001145a */
[----:B------:R-:W-:Y:S01]  /*7800*/  ULDC.64 UR12, c[0x0][0x270] ;  /* 0x00009c00000c7ab9 */ /* 0x000fe20000000a00 */
[----:B------:R-:W-:Y:S01]  /*7810*/  MOV R8, R72 ;  /* 0x0000004800087202 */ /* 0x000fe20000000f00 */
[----:B---3--:R-:W-:Y:S02]  /*7820*/  IMAD.MOV.U32 R9, RZ, RZ, R71 ;  /* 0x000000ffff097224 */ /* 0x008fe400078e0047 */
[----:B------:R-:W-:Y:S02]  /*7830*/  IMAD R11, R6, UR12, RZ ;  /* 0x0000000c060b7c24 */ /* 0x000fe4000f8e02ff */
[----:B------:R-:W-:-:S04]  /*7840*/  IMAD.WIDE.U32 R8, R90, UR12, R8 ;  /* 0x0000000c5a087c25 */ /* 0x000fc8000f8e0008 */
[----:B------:R-:W-:Y:S01]  /*7850*/  IMAD R11, R90, UR13, R11 ;  /* 0x0000000d5a0b7c24 */ /* 0x000fe2000f8e020b */
[----:B------:R-:W-:Y:S02]  /*7860*/  ULDC.64 UR12, c[0x0][0x210] ;  /* 0x00008400000c7ab9 */ /* 0x000fe40000000a00 */
[----:B------:R-:W-:Y:S02]  /*7870*/  LEA R10, P5, R8, UR12, 0x1 ;  /* 0x0000000c080a7c11 */ /* 0x000fe4000f8a08ff */
[----:B------:R-:W-:Y:S02]  /*7880*/  IADD3 R11, R9, R11, RZ ;  /* 0x0000000b090b7210 */ /* 0x000fe40007ffe0ff */
[----:B------:R-:W-:Y:S02]  /*7890*/  F2FP.BF16.F32.PACK_AB R9, R30, R16 ;  /* 0x000000101e09723e */ /* 0x000fe400000010ff */
[----:B------:R-:W-:-:S05]  /*78a0*/  LEA.HI.X R11, R8, UR13, R11, 0x1, P5 ;  /* 0x0000000d080b7c11 */ /* 0x000fca000a8f0c0b */
[----:B------:R3:W-:Y:S02]  /*78b0*/  STG.E desc[UR8][R10.64], R9 ;  /* 0x000000090a007986 */ /* 0x0007e4000c101908 */
.L_x_3721:
[----:B------:R-:W-:Y:S05]  /*78c0*/  BSYNC B0 ;  /* 0x0000000000007941 */ /* 0x000fea0003800000 */
.L_x_3720:
        /* <DEDUP_REMOVED lines=11> */
.L_x_3722:
        /* <DEDUP_REMOVED lines=16> */
.L_x_3724:
[----:B------:R-:W-:Y:S05]  /*7a80*/  BSYNC B0 ;  /* 0x0000000000007941 */ /* 0x000fea0003800000 */
.L_x_3723:
        /* <DEDUP_REMOVED lines=11> */
.L_x_3725:
[----:B------:R-:W-:Y:S01]  /*7b40*/  LOP3.LUT P5, RZ, R5, 0x800, RZ, 0xc0, !PT ;  /* 0x0000080005ff7812 */ /* 0x000fe200078ac0ff */
[----:B------:R-:W-:-:S12]  /*7b50*/  BSSY B0, `(.L_x_3726) ;  /* 0x000000f000007945 */ /* 0x000fd80003800000 */
[----:B------:R-:W-:Y:S05]  /*7b60*/  @!P5 BRA `(.L_x_3727) ;  /* 0x000000000034d947 */ /* 0x000fea0003800000 */
[----:B------:R-:W-:Y:S01]  /*7b70*/  SHF.R.S32.HI R6, RZ, 0x1f, R88 ;  /* 0x0000001fff067819 */ /* 0x000fe20000011458 */
[----:B------:R-:W-:Y:S01]  /*7b80*/  ULDC.64 UR12, c[0x0][0x270] ;  /* 0x00009c00000c7ab9 */ /* 0x000fe20000000a00 */
[----:B---3--:R-:W-:Y:S01]  /*7b90*/  MOV R9, R71 ;  /* 0x0000004700097202 */ /* 0x008fe20000000f00 */
[----:B------:R-:W-:Y:S02]  /*7ba0*/  IMAD.MOV.U32 R8, RZ, RZ, R72 ;  /* 0x000000ffff087224 */ /* 0x000fe400078e0048 */
        /* <DEDUP_REMOVED lines=9> */
.L_x_3727:
[----:B------:R-:W-:Y:S05]  /*7c40*/  BSYNC B0 ;  /* 0x0000000000007941 */ /* 0x000fea0003800000 */
.L_x_3726:
        /* <DEDUP_REMOVED lines=11> */
.L_x_3728:
[----:B------:R-:W-:Y:S01]  /*7d00*/  LOP3.LUT P5, RZ, R5, 0x400, RZ, 0xc0, !PT ;  /* 0x0000040005ff7812 */ /* 0x000fe200078ac0ff */
[----:B------:R-:W-:-:S12]  /*7d10*/  BSSY B0, `(.L_x_3729) ;  /* 0x000000e000007945 */ /* 0x000fd80003800000 */
[----:B------:R-:W-:Y:S05]  /*7d20*/  @!P5 BRA `(.L_x_3730) ;  /* 0x000000000030d947 */ /* 0x000fea0003800000 */
[----:B------:R-:W-:Y:S01]  /*7d30*/  ULDC.64 UR12, c[0x0][0x270] ;  /* 0x00009c00000c7ab9 */ /* 0x000fe20000000a00 */
[----:B------:R-:W-:Y:S01]  /*7d40*/  MOV R8, R72 ;  /* 0x0000004800087202 */ /* 0x000fe20000000f00 */
[----:B---3--:R-:W-:Y:S01]  /*7d50*/  IMAD R11, R125, UR12, RZ ;  /* 0x0000000c7d0b7c24 */ /* 0x008fe2000f8e02ff */
[----:B------:R-:W-:Y:S02]  /*7d60*/  MOV R9, R71 ;  /* 0x0000004700097202 */ /* 0x000fe40000000f00 */
[----:B------:R-:W-:Y:S01]  /*7d70*/  F2FP.BF16.F32.PACK_AB R19, R33, R19 ;  /* 0x000000132113723e */ /* 0x000fe200000010ff */
[C---:B------:R-:W-:Y:S02]  /*7d80*/  IMAD R11, R86.reuse, UR13, R11 ;  /* 0x0000000d560b7c24 */ /* 0x040fe4000f8e020b */
[----:B------:R-:W-:Y:S01]  /*7d90*/  IMAD.WIDE.U32 R8, R86, UR12, R8 ;  /* 0x0000000c56087c25 */ /* 0x000fe2000f8e0008 */
[----:B------:R-:W-:-:S03]  /*7da0*/  ULDC.64 UR12, c[0x0][0x210] ;  /* 0x00008400000c7ab9 */ /* 0x000fc60000000a00 */
[----:B------:R-:W-:Y:S01]  /*7db0*/  IMAD.IADD R11, R9, 0x1, R11 ;  /* 0x00000001090b7824 */ /* 0x000fe200078e020b */
[----:B------:R-:W-:-:S04]  /*7dc0*/  LEA R10, P5, R8, UR12, 0x1 ;  /* 0x0000000c080a7c11 */ /* 0x000fc8000f8a08ff */
[----:B------:R-:W-:-:S05]  /*7dd0*/  LEA.HI.X R11, R8, UR13, R11, 0x1, P5 ;  /* 0x0000000d080b7c11 */ /* 0x000fca000a8f0c0b */
[----:B------:R3:W-:Y:S04]  /*7de0*/  STG.E desc[UR8][R10.64], R19 ;  /* 0x000000130a007986 */ /* 0x0007e8000c101908 */
.L_x_3730:
[----:B------:R-:W-:Y:S05]  /*7df0*/  BSYNC B0 ;  /* 0x0000000000007941 */ /* 0x000fea0003800000 */
.L_x_3729:
        /* <DEDUP_REMOVED lines=11> */
.L_x_3731:
[----:B------:R-:W-:Y:S01]  /*7eb0*/  LOP3.LUT P5, RZ, R5, 0x200, RZ, 0xc0, !PT ;  /* 0x0000020005ff7812 */ /* 0x000fe200078ac0ff */
[----:B------:R-:W-:-:S12]  /*7ec0*/  BSSY B0, `(.L_x_3732) ;  /* 0x000000e000007945 */ /* 0x000fd80003800000 */
[----:B------:R-:W-:Y:S05]  /*7ed0*/  @!P5 BRA `(.L_x_3733) ;  /* 0x000000000030d947 */ /* 0x000fea0003800000 */
[----:B------:R-:W-:Y:S01]  /*7ee0*/  ULDC.64 UR12, c[0x0][0x270] ;  /* 0x00009c00000c7ab9 */ /* 0x000fe20000000a00 */
[----:B------:R-:W-:Y:S01]  /*7ef0*/  MOV R8, R72 ;  /* 0x0000004800087202 */ /* 0x000fe20000000f00 */
[----:B------:R-:W-:Y:S01]  /*7f00*/  IMAD R6, R124, UR12, RZ ;  /* 0x0000000c7c067c24 */ /* 0x000fe2000f8e02ff */
[----:B---3--:R-:W-:-:S03]  /*7f10*/  MOV R9, R71 ;  /* 0x0000004700097202 */ /* 0x008fc60000000f00 */
[C---:B------:R-:W-:Y:S02]  /*7f20*/  IMAD R11, R85.reuse, UR13, R6 ;  /* 0x0000000d550b7c24 */ /* 0x040fe4000f8e0206 */
[----:B------:R-:W-:Y:S01]  /*7f30*/  IMAD.WIDE.U32 R8, R85, UR12, R8 ;  /* 0x0000000c55087c25 */ /* 0x000fe2000f8e0008 */
[----:B------:R-:W-:-:S04]  /*7f40*/  ULDC.64 UR12, c[0x0][0x210] ;  /* 0x00008400000c7ab9 */ /* 0x000fc80000000a00 */
[----:B------:R-:W-:Y:S02]  /*7f50*/  IADD3 R11, R9, R11, RZ ;  /* 0x0000000b090b7210 */ /* 0x000fe40007ffe0ff */
[----:B------:R-:W-:Y:S02]  /*7f60*/  LEA R10, P5, R8, UR12, 0x1 ;  /* 0x0000000c080a7c11 */ /* 0x000fe4000f8a08ff */
[----:B------:R-:W-:Y:S02]  /*7f70*/  F2FP.BF16.F32.PACK_AB R9, R36, R20 ;  /* 0x000000142409723e */ /* 0x000fe400000010ff */
[----:B------:R-:W-:-:S05]  /*7f80*/  LEA.HI.X R11, R8, UR13, R11, 0x1, P5 ;  /* 0x0000000d080b7c11 */ /* 0x000fca000a8f0c0b */
[----:B------:R3:W-:Y:S04]  /*7f90*/  STG.E desc[UR8][R10.64], R9 ;  /* 0x000000090a007986 */ /* 0x0007e8000c101908 */
.L_x_3733:
[----:B------:R-:W-:Y:S05]  /*7fa0*/  BSYNC B0 ;  /* 0x0000000000007941 */ /* 0x000fea0003800000 */
.L_x_3732:
        /* <DEDUP_REMOVED lines=11> */
.L_x_3734:
[----:B------:R-:W-:Y:S01]  /*8060*/  LOP3.LUT P5, RZ, R5, 0x100, RZ, 0xc0, !PT ;  /* 0x0000010005ff7812 */ /* 0x000fe200078ac0ff */
[----:B------:R-:W-:-:S12]  /*8070*/  BSSY B0, `(.L_x_3735) ;  /* 0x000000e000007945 */ /* 0x000fd80003800000 */
[----:B------:R-:W-:Y:S05]  /*8080*/  @!P5 BRA `(.L_x_3736) ;  /* 0x000000000030d947 */ /* 0x000fea0003800000 */
[----:B------:R-:W-:Y:S01]  /*8090*/  ULDC.64 UR12, c[0x0][0x270] ;  /* 0x00009c00000c7ab9 */ /* 0x000fe20000000a00 */
[----:B------:R-:W-:Y:S01]  /*80a0*/  MOV R8, R72 ;  /* 0x0000004800087202 */ /* 0x000fe20000000f00 */
[----:B---3--:R-:W-:Y:S01]  /*80b0*/  IMAD R11, R123, UR12, RZ ;  /* 0x0000000c7b0b7c24 */ /* 0x008fe2000f8e02ff */
[----:B------:R-:W-:Y:S01]  /*80c0*/  F2FP.BF16.F32.PACK_AB R21, R38, R21 ;  /* 0x000000152615723e */ /* 0x000fe200000010ff */
        /* <DEDUP_REMOVED lines=8> */
.L_x_3736:
[----:B------:R-:W-:Y:S05]  /*8150*/  BSYNC B0 ;  /* 0x0000000000007941 */ /* 0x000fea0003800000 */
.L_x_3735:
        /* <DEDUP_REMOVED lines=11> */
.L_x_3737:
[----:B------:R-:W-:Y:S01]  /*8210*/  LOP3.LUT P5, RZ, R5, 0x80, RZ, 0xc0, !PT ;  /* 0x0000008005ff7812 */ /* 0x000fe200078ac0ff */
[----:B------:R-:W-:-:S12]  /*8220*/  BSSY B0, `(.L_x_3738) ;  /* 0x000000e000007945 */ /* 0x000fd80003800000 */
[----:B------:R-:W-:Y:S05]  /*8230*/  @!P5 BRA `(.L_x_3739) ;  /* 0x000000000030d947 */ /* 0x000fea0003800000 */
[----:B------:R-:W-:Y:S01]  /*8240*/  ULDC.64 UR12, c[0x0][0x270] ;  /* 0x00009c00000c7ab9 */ /* 0x000fe20000000a00 */
[----:B------:R-:W-:Y:S01]  /*8250*/  MOV R8, R72 ;  /* 0x0000004800087202 */ /* 0x000fe20000000f00 */
[----:B------:R-:W-:Y:S01]  /*8260*/  IMAD R6, R122, UR12, RZ ;  /* 0x0000000c7a067c24 */ /* 0x000fe2000f8e02ff */
[----:B---3--:R-:W-:Y:S02]  /*8270*/  MOV R9, R71 ;  /* 0x0000004700097202 */ /* 0x008fe40000000f00 */
[----:B------:R-:W-:Y:S01]  /*8280*/  F2FP.BF16.F32.PACK_AB R39, R39, R22 ;  /* 0x000000162727723e */ /* 0x000fe200000010ff */
[C---:B------:R-:W-:Y:S02]  /*8290*/  IMAD R11, R83.reuse, UR13, R6 ;  /* 0x0000000d530b7c24 */ /* 0x040fe4000f8e0206 */
[----:B------:R-:W-:Y:S01]  /*82a0*/  IMAD.WIDE.U32 R8, R83, UR12, R8 ;  /* 0x0000000c53087c25 */ /* 0x000fe2000f8e0008 */
[----:B------:R-:W-:-:S04]  /*82b0*/  ULDC.64 UR12, c[0x0][0x210] ;  /* 0x00008400000c7ab9 */ /* 0x000fc80000000a00 */
[----:B------:R-:W-:Y:S02]  /*82c0*/  IADD3 R11, R9, R11, RZ ;  /* 0x0000000b090b7210 */ /* 0x000fe40007ffe0ff */
[----:B------:R-:W-:-:S04]  /*82d0*/  LEA R10, P5, R8, UR12, 0x1 ;  /* 0x0000000c080a7c11 */ /* 0x000fc8000f8a08ff */
[----:B------:R-:W-:-:S05]  /*82e0*/  LEA.HI.X R11, R8, UR13, R11, 0x1, P5 ;  /* 0x0000000d080b7c11 */ /* 0x000fca000a8f0c0b */
[----:B------:R3:W-:Y:S04]  /*82f0*/  STG.E desc[UR8][R10.64], R39 ;  /* 0x000000270a007986 */ /* 0x0007e8000c101908 */
.L_x_3739:
[----:B------:R-:W-:Y:S05]  /*8300*/  BSYNC B0 ;  /* 0x0000000000007941 */ /* 0x000fea0003800000 */
.L_x_3738:
        /* <DEDUP_REMOVED lines=11> */
.L_x_3740:
[----:B------:R-:W-:Y:S01]  /*83c0*/  LOP3.LUT P5, RZ, R5, 0x40, RZ, 0xc0, !PT ;  /* 0x0000004005ff7812 */ /* 0x000fe200078ac0ff */
[----:B------:R-:W-:-:S12]  /*83d0*/  BSSY B0, `(.L_x_3741) ;  /* 0x000000e000007945 */ /* 0x000fd80003800000 */
[----:B------:R-:W-:Y:S05]  /*83e0*/  @!P5 BRA `(.L_x_3742) ;  /* 0x000000000030d947 */ /* 0x000fea0003800000 */
[----:B------:R-:W-:Y:S01]  /*83f0*/  ULDC.64 UR12, c[0x0][0x270] ;  /* 0x00009c00000c7ab9 */ /* 0x000fe20000000a00 */
[----:B---3--:R-:W-:Y:S01]  /*8400*/  MOV R9, R71 ;  /* 0x0000004700097202 */ /* 0x008fe20000000f00 */
[----:B------:R-:W-:Y:S01]  /*8410*/  IMAD R11, R121, UR12, RZ ;  /* 0x0000000c790b7c24 */ /* 0x000fe2000f8e02ff */
        /* <DEDUP_REMOVED lines=9> */
.L_x_3742:
[----:B------:R-:W-:Y:S05]  /*84b0*/  BSYNC B0 ;  /* 0x0000000000007941 */ /* 0x000fea0003800000 */
.L_x_3741:
        /* <DEDUP_REMOVED lines=11> */
.L_x_3743:
        /* <DEDUP_REMOVED lines=15> */
.L_x_3745:
[----:B------:R-:W-:Y:S05]  /*8660*/  BSYNC B0 ;  /* 0x0000000000007941 */ /* 0x000fea0003800000 */
.L_x_3744:
        /* <DEDUP_REMOVED lines=11> */
.L_x_3746:
        /* <DEDUP_REMOVED lines=15> */
.L_x_3748:
[----:B------:R-:W-:Y:S05]  /*8810*/  BSYNC B0 ;  /* 0x0000000000007941 */ /* 0x000fea0003800000 */
.L_x_3747:
        /* <DEDUP_REMOVED lines=11> */
.L_x_3749:
[----:B------:R-:W-:Y:S01]  /*88d0*/  LOP3.LUT P5, RZ, R5, 0x8, RZ, 0xc0, !PT ;  /* 0x0000000805ff7812 */ /* 0x000fe200078ac0ff */
[----:B------:R-:W-:-:S12]  /*88e0*/  BSSY B0, `(.L_x_3750) ;  /* 0x0000010000007945 */ /* 0x000fd80003800000 */
[----:B------:R-:W-:Y:S05]  /*88f0*/  @!P5 BRA `(.L_x_3751) ;  /* 0x000000000038d947 */ /* 0x000fea0003800000 */
[----:B---3--:R-:W-:Y:S01]  /*8900*/  IADD3 R11, R0, 0xb8, RZ ;  /* 0x000000b8000b7810 */ /* 0x008fe20007ffe0ff */
[----:B------:R-:W-:Y:S01]  /*8910*/  ULDC.64 UR12, c[0x0][0x270] ;  /* 0x00009c00000c7ab9 */ /* 0x000fe20000000a00 */
[----:B------:R-:W-:Y:S01]  /*8920*/  MOV R9, R71 ;  /* 0x0000004700097202 */ /* 0x000fe20000000f00 */
[----:B------:R-:W-:Y:S01]  /*8930*/  IMAD.MOV.U32 R8, RZ, RZ, R72 ;  /* 0x000000ffff087224 */ /* 0x000fe200078e0048 */
[----:B------:R-:W-:Y:S02]  /*8940*/  SHF.R.S32.HI R6, RZ, 0x1f, R11 ;  /* 0x0000001fff067819 */ /* 0x000fe4000001140b */
[----:B------:R-:W-:Y:S01]  /*8950*/  F2FP.BF16.F32.PACK_AB R51, R51, R26 ;  /* 0x0000001a3333723e */ /* 0x000fe200000010ff */
[----:B------:R-:W-:-:S04]  /*8960*/  IMAD.WIDE.U32 R8, R11, UR12, R8 ;  /* 0x0000000c0b087c25 */ /* 0x000fc8000f8e0008 */
[----:B------:R-:W-:-:S04]  /*8970*/  IMAD R6, R6, UR12, RZ ;  /* 0x0000000c06067c24 */ /* 0x000fc8000f8e02ff */
[----:B------:R-:W-:Y:S01]  /*8980*/  IMAD R11, R11, UR13, R6 ;  /* 0x0000000d0b0b7c24 */ /* 0x000fe2000f8e0206 */
[----:B------:R-:W-:Y:S02]  /*8990*/  ULDC.64 UR12, c[0x0][0x210] ;  /* 0x00008400000c7ab9 */ /* 0x000fe40000000a00 */
[----:B------:R-:W-:Y:S02]  /*89a0*/  LEA R10, P5, R8, UR12, 0x1 ;  /* 0x0000000c080a7c11 */ /* 0x000fe4000f8a08ff */
[----:B------:R-:W-:-:S04]  /*89b0*/  IADD3 R11, R9, R11, RZ ;  /* 0x0000000b090b7210 */ /* 0x000fc80007ffe0ff */
[----:B------:R-:W-:-:S05]  /*89c0*/  LEA.HI.X R11, R8, UR13, R11, 0x1, P5 ;  /* 0x0000000d080b7c11 */ /* 0x000fca000a8f0c0b */
[----:B------:R3:W-:Y:S02]  /*89d0*/  STG.E desc[UR8][R10.64], R51 ;  /* 0x000000330a007986 */ /* 0x0007e4000c101908 */
.L_x_3751:
[----:B------:R-:W-:Y:S05]  /*89e0*/  BSYNC B0 ;  /* 0x0000000000007941 */ /* 0x000fea0003800000 */
.L_x_3750:
        /* <DEDUP_REMOVED lines=11> */
.L_x_3752:
        /* <DEDUP_REMOVED lines=17> */
.L_x_3754:
[----:B------:R-:W-:Y:S05]  /*8bb0*/  BSYNC B0 ;  /* 0x0000000000007941 */ /* 0x000fea0003800000 */
.L_x_3753:
        /* <DEDUP_REMOVED lines=11> */
.L_x_3755:
[----:B------:R-:W-:Y:S01]  /*8c70*/  LOP3.LUT P5, RZ, R5, 0x1, RZ, 0xc0, !PT ;  /* 0x0000000105ff7812 */ /* 0x000fe200078ac0ff */
[----:B------:R-:W-:-:S12]  /*8c80*/  BSSY B0, `(.L_x_3756) ;  /* 0x0000010000007945 */ /* 0x000fd80003800000 */
[----:B------:R-:W-:Y:S05]  /*8c90*/  @!P5 BRA `(.L_x_3757) ;  /* 0x000000000038d947 */ /* 0x000fea0003800000 */
[----:B---3--:R-:W-:Y:S01]  /*8ca0*/  IADD3 R11, R0, 0xc8, RZ ;  /* 0x000000c8000b7810 */ /* 0x008fe20007ffe0ff */
[----:B------:R-:W-:Y:S01]  /*8cb0*/  ULDC.64 UR12, c[0x0][0x270] ;  /* 0x00009c00000c7ab9 */ /* 0x000fe20000000a00 */
[----:B------:R-:W-:Y:S02]  /*8cc0*/  MOV R8, R72 ;  /* 0x0000004800087202 */ /* 0x000fe40000000f00 */
[----:B------:R-:W-:Y:S02]  /*8cd0*/  SHF.R.S32.HI R6, RZ, 0x1f, R11 ;  /* 0x0000001fff067819 */ /* 0x000fe4000001140b */
[----:B------:R-:W-:Y:S02]  /*8ce0*/  MOV R9, R71 ;  /* 0x0000004700097202 */ /* 0x000fe40000000f00 */
[----:B------:R-:W-:Y:S01]  /*8cf0*/  F2FP.BF16.F32.PACK_AB R53, R53, R40 ;  /* 0x000000283535723e */ /* 0x000fe200000010ff */
[----:B------:R-:W-:Y:S02]  /*8d00*/  IMAD R6, R6, UR12, RZ ;  /* 0x0000000c06067c24 */ /* 0x000fe4000f8e02ff */
[----:B------:R-:W-:-:S04]  /*8d10*/  IMAD.WIDE.U32 R8, R11, UR12, R8 ;  /* 0x0000000c0b087c25 */ /* 0x000fc8000f8e0008 */
[----:B------:R-:W-:Y:S01]  /*8d20*/  IMAD R11, R11, UR13, R6 ;  /* 0x0000000d0b0b7c24 */ /* 0x000fe2000f8e0206 */
[----:B------:R-:W-:Y:S02]  /*8d30*/  ULDC.64 UR12, c[0x0][0x210] ;  /* 0x00008400000c7ab9 */ /* 0x000fe40000000a00 */
[----:B------:R-:W-:Y:S01]  /*8d40*/  LEA R10, P5, R8, UR12, 0x1 ;  /* 0x0000000c080a7c11 */ /* 0x000fe2000f8a08ff */
[----:B------:R-:W-:-:S05]  /*8d50*/  IMAD.IADD R11, R9, 0x1, R11 ;  /* 0x00000001090b7824 */ /* 0x000fca00078e020b */
[----:B------:R-:W-:-:S05]  /*8d60*/  LEA.HI.X R11, R8, UR13, R11, 0x1, P5 ;  /* 0x0000000d080b7c11 */ /* 0x000fca000a8f0c0b */
[----:B------:R3:W-:Y:S02]  /*8d70*/  STG.E desc[UR8][R10.64], R53 ;  /* 0x000000350a007986 */ /* 0x0007e4000c101908 */
.L_x_3757:
[----:B------:R-:W-:Y:S05]  /*8d80*/  BSYNC B0 ;  /* 0x0000000000007941 */ /* 0x000fea0003800000 */
.L_x_3756:
        /* <DEDUP_REMOVED lines=11> */
.L_x_3758:
[----:B------:R-:W-:Y:S04]  /*8e40*/  BSSY B0, `(.L_x_3759) ;  /* 0x0000010000007945 */ /* 0x000fe80003800000 */
        /* <DEDUP_REMOVED lines=15> */
.L_x_3760:
[----:B------:R-:W-:Y:S05]  /*8f40*/  BSYNC B0 ;  /* 0x0000000000007941 */ /* 0x000fea0003800000 */
.L_x_3759:
        /* <DEDUP_REMOVED lines=11> */
.L_x_3761:
[----:B------:R-:W-:Y:S04]  /*9000*/  BSSY B0, `(.L_x_3762) ;  /* 0x0000010000007945 */ /* 0x000fe80003800000 */
[----:B------:R-:W-:Y:S05]  /*9010*/  @!P1 BRA `(.L_x_3763) ;  /* 0x0000000000389947 */ /* 0x000fea0003800000 */
[----:B---3--:R-:W-:Y:S01]  /*9020*/  VIADD R11, R0, 0xd8 ;  /* 0x000000d8000b7836 */ /* 0x008fe20000000000 */
[----:B------:R-:W-:Y:S01]  /*9030*/  ULDC.64 UR12, c[0x0][0x270] ;  /* 0x00009c00000c7ab9 */ /* 0x000fe20000000a00 */
[----:B------:R-:W-:Y:S02]  /*9040*/  MOV R8, R72 ;  /* 0x0000004800087202 */ /* 0x000fe40000000f00 */
[----:B------:R-:W-:Y:S02]  /*9050*/  MOV R9, R71 ;  /* 0x0000004700097202 */ /* 0x000fe40000000f00 */
        /* <DEDUP_REMOVED lines=10> */
.L_x_3763:
[----:B------:R-:W-:Y:S05]  /*9100*/  BSYNC B0 ;  /* 0x0000000000007941 */ /* 0x000fea0003800000 */
.L_x_3762:
        /* <DEDUP_REMOVED lines=11> */
.L_x_3764:
[----:B------:R-:W-:Y:S04]  /*91c0*/  BSSY B0, `(.L_x_3765) ;  /* 0x0000010000007945 */ /* 0x000fe80003800000 */
        /* <DEDUP_REMOVED lines=15> */
.L_x_3766:
[----:B------:R-:W-:Y:S05]  /*92c0*/  BSYNC B0 ;  /* 0x0000000000007941 */ /* 0x000fea0003800000 */
.L_x_3765:
        /* <DEDUP_REMOVED lines=11> */
.L_x_3767:
        /* <DEDUP_REMOVED lines=16> */
.L_x_3769:
[----:B------:R-:W-:Y:S05]  /*9480*/  BSYNC B0 ;  /* 0x0000000000007941 */ /* 0x000fea0003800000 */
.L_x_3768:
        /* <DEDUP_REMOVED lines=11> */
.L_x_3770:
        /* <DEDUP_REMOVED lines=16> */
.L_x_3772:
[----:B------:R-:W-:Y:S05]  /*9640*/  BSYNC B0 ;  /* 0x0000000000007941 */ /* 0x000fea0003800000 */
.L_x_3771:
        /* <DEDUP_REMOVED lines=11> */
.L_x_3773:
[----:B------:R-:W-:Y:S01]  /*9700*/  ULDC.64 UR12, c[0x0][0x278] ;  /* 0x00009e00000c7ab9 */ /* 0x000fe20000000a00 */
[----:B------:R-:W-:Y:S01]  /*9710*/  BSSY B0, `(.L_x_3774) ;  /* 0x0000010000007945 */ /* 0x000fe20003800000 */
[----:B------:R-:W-:-:S04]  /*9720*/  ISETP.GE.U32.AND P5, PT, R37, UR12, PT ;  /* 0x0000000c25007c0c */ /* 0x000fc8000bfa6070 */
[----:B------:R-:W-:-:S04]  /*9730*/  ISETP.GE.AND.EX P5, PT, R7, UR13, PT, P5 ;  /* 0x0000000d07007c0c */ /* 0x000fc8000bfa6350 */
[----:B------:R-:W-:-:S13]  /*9740*/  ISETP.GT.U32.OR P5, PT, R106, 0x1bf, P5 ;  /* 0x000001bf6a00780c */ /* 0x000fda0002fa4470 */
        /* <DEDUP_REMOVED lines=12> */
.L_x_3775:
[----:B------:R-:W-:Y:S05]  /*9810*/  BSYNC B0 ;  /* 0x0000000000007941 */ /* 0x000fea0003800000 */
.L_x_3774:
[----:B0-----:R-:W0:Y:S01]  /*9820*/  LDC R7, c[0x0][0x10] ;  /* 0x00000400ff077b82 */ /* 0x001e220000000800 */
[----:B------:R-:W-:Y:S02]  /*9830*/  IADD3 R3, R3, 0x1, RZ ;  /* 0x0000000103037810 */ /* 0x000fe40007ffe0ff */
[----:B0-----:R-:W-:-:S04]  /*9840*/  IADD3 R2, R7, R2, RZ ;  /* 0x0000000207027210 */ /* 0x001fc80007ffe0ff */
[----:B------:R-:W-:-:S13]  /*9850*/  ISETP.GE.AND P5, PT, R2, UR4, PT ;  /* 0x0000000402007c0c */ /* 0x000fda000bfa6270 */
[----:B------:R-:W-:Y:S05]  /*9860*/  @!P5 BRA `(.L_x_3776) ;  /* 0xffffff7000f4d947 */ /* 0x000fea000383ffff */
[----:B------:R-:W-:Y:S05]  /*9870*/  EXIT ;  /* 0x000000000000794d */ /* 0x000fea0003800000 */
.L_x_3777:
        /* <DEDUP_REMOVED lines=16> */
.L_x_5632:


//--------------------- .text._Z35group_norm_nhwc_fwd_one_pass_kernelI11Bf16IOFp32WLi512ELi112ELi448EEv26Group_norm_nhwc_fwd_params --------------------------
	.section	.text._Z35group_norm_nhwc_fwd_one_pass_kernelI11Bf16IOFp32WLi512ELi112ELi448EEv26Group_norm_nhwc_fwd_params,"ax",@progbits
	.align	128
        .global         _Z35group_norm_nhwc_fwd_one_pass_kernelI11Bf16IOFp32WLi512ELi112ELi448EEv26Group_norm_nhwc_fwd_params
        .type           _Z35group_norm_nhwc_fwd_one_pass_kernelI11Bf16IOFp32WLi512ELi112ELi448EEv26Group_norm_nhwc_fwd_params,@function
        .size           _Z35group_norm_nhwc_fwd_one_pass_kernelI11Bf16IOFp32WLi512ELi112ELi448EEv26Group_norm_nhwc_fwd_params,(.L_x_5633 - _Z35group_norm_nhwc_fwd_one_pass_kernelI11Bf16IOFp32WLi512ELi112ELi448EEv26Group_norm_nhwc_fwd_params)
        .other          _Z35group_norm_nhwc_fwd_one_pass_kernelI11Bf16IOFp32WLi512ELi112ELi448EEv26Group_norm_nhwc_fwd_params,@"STO_CUDA_ENTRY STV_DEFAULT"
_Z35group_norm_nhwc_fwd_one_pass_kernelI11Bf16IOFp32WLi512ELi112ELi448EEv26Group_norm_nhwc_fwd_params:
.text._Z35group_norm_nhwc_fwd_one_pass_kernelI11Bf16IOFp32WLi512ELi112ELi448EEv26Group_norm_nhwc_fwd_params:
[----:B------:R-:W0:Y:S08]  /*0000*/  LDC R1, c[0x0][0x28] ;  /* 0x00000a00ff017b82 */ /* 0x000e300000000800 */
[----:B------:R-:W1:Y:S01]  /*0010*/  S2UR UR8, SR_CTAID.Y ;  /* 0x00000000000879c3 */ /* 0x000e620000002600 */
[----:B------:R-:W-:Y:S01]  /*0020*/  ULDC UR4, c[0x0][0x288] ;  /* 0x0000a20000047ab9 */ /* 0x000fe20000000800 */
[----:B------:R-:W-:Y:S01]  /*0030*/  ULDC UR5, c[0x0][0x258] ;  /* 0x0000960000057ab9 */ /* 0x000fe20000000800 */
[----:B0-----:R-:W-:Y:S01]  /*0040*/  VIADD R1, R1, 0xfffffc60 ;  /* 0xfffffc6001017836 */ /* 0x001fe20000000000 */
[----:B------:R-:W-:-:S04]  /*0050*/  UIMAD UR4, UR4, UR5, URZ ;  /* 0x00000005040472a4 */ /* 0x000fc8000f8e023f */
[----:B------:R-:W-:Y:S01]  /*0060*/  R2UR UR5, R1 ;  /* 0x00000000010572ca */ /* 0x000fe200000e0000 */
[----:B-1----:R-:W-:-:S06]  /*0070*/  UISETP.GE.AND UP0, UPT, UR8, UR4, UPT ;  /* 0x000000040800728c */ /* 0x002fcc000bf06270 */
[----:B------:R-:W-:-:S13]  /*0080*/  PLOP3.LUT P0, PT, PT, PT, UP0, 0x80, 0x0 ;  /* 0x000000000000781c */ /* 0x000fda0003f0f008 */
[----:B------:R-:W-:Y:S05]  /*0090*/  @P0 EXIT ;  /* 0x000000000000094d */ /* 0x000fea0003800000 */
[----:B------:R-:W0:Y:S01]  /*00a0*/  S2R R2, SR_TID.X ;  /* 0x0000000000027919 */ /* 0x000e220000002100 */
[----:B------:R-:W1:Y:S01]  /*00b0*/  S2UR UR14, SR_CTAID.X ;  /* 0x00000000000e79c3 */ /* 0x000e620000002500 */
[----:B------:R-:W-:Y:S01]  /*00c0*/  UIADD3 UR5, UR5, 0x10, URZ ;  /* 0x0000001005057890 */ /* 0x000fe2000fffe03f */
[----:B------:R-:W-:Y:S01]  /*00d0*/  UMOV UR4, URZ ;  /* 0x0000003f00047c82 */ /* 0x000fe20008000000 */
[----:B------:R-:W-:-:S05]  /*00e0*/  ULDC.64 UR12, c[0x0][0x208] ;  /* 0x00008200000c7ab9 */ /* 0x000fca0000000a00 */
[----:B------:R-:W1:Y:S01]  /*00f0*/  LDC R5, c[0x0][0x294] ;  /* 0x0000a500ff057b82 */ /* 0x000e620000000800 */
[----:B0-----:R-:W-:-:S05]  /*0100*/  SHF.R.U32.HI R2, RZ, 0x3, R2 ;  /* 0x00000003ff027819 */ /* 0x001fca0000011602 */
[----:B------:R-:W-:-:S04]  /*0110*/  IMAD.WIDE.U32 R2, R2, 0x24924925, RZ ;  /* 0x2492492502027825 */ /* 0x000fc800078e00ff */
[----:B-1----:R-:W-:-:S07]  /*0120*/  IMAD R0, R5, UR14, R3 ;  /* 0x0000000e05007c24 */ /* 0x002fce000f8e0203 */
.L_x_3794:
[----:B------:R-:W-:Y:S01]  /*0130*/  ULDC UR11, c[0x0][0x288] ;  /* 0x0000a200000b7ab9 */ /* 0x000fe20000000800 */
[----:B------:R-:W-:Y:S01]  /*0140*/  IABS R7, UR8 ;  /* 0x0000000800077c13 */ /* 0x000fe20008000000 */
[----:B------:R-:W-:Y:S01]  /*0150*/  IMAD.U32 R5, RZ, RZ, UR11 ;  /* 0x0000000bff057e24 */ /* 0x000fe2000f8e00ff */
[----:B------:R-:W-:Y:S01]  /*0160*/  UMOV UR6, URZ ;  /* 0x0000003f00067c82 */ /* 0x000fe20008000000 */
[----:B------:R-:W-:Y:S01]  /*0170*/  ULDC.64 UR16, c[0x0][0x278] ;  /* 0x00009e0000107ab9 */ /* 0x000fe20000000a00 */
[----:B------:R-:W-:Y:S01]  /*0180*/  R2UR UR10, R7 ;  /* 0x00000000070a72ca */ /* 0x000fe200000e0000 */
[C---:B------:R-:W-:Y:S01]  /*0190*/  VIADD R17, R0.reuse, 0x8 ;  /* 0x0000000800117836 */ /* 0x040fe20000000000 */
[----:B------:R-:W-:Y:S01]  /*01a0*/  IABS R5, R5 ;  /* 0x0000000500057213 */ /* 0x000fe20000000000 */
[C---:B------:R-:W-:Y:S01]  /*01b0*/  VIADD R25, R0.reuse, 0x10 ;  /* 0x0000001000197836 */ /* 0x040fe20000000000 */
[----:B------:R-:W-:Y:S01]  /*01c0*/  SHF.R.S32.HI R9, RZ, 0x1f, R0 ;  /* 0x0000001fff097819 */ /* 0x000fe20000011400 */
[----:B------:R-:W-:Y:S01]  /*01d0*/  VIADD R16, R0, 0x18 ;  /* 0x0000001800107836 */ /* 0x000fe20000000000 */
[----:B------:R-:W-:-:S02]  /*01e0*/  R2UR UR15, R5 ;  /* 0x00000000050f72ca */ /* 0x000fc400000e0000 */
[----:B------:R-:W-:Y:S02]  /*01f0*/  ISETP.GE.U32.AND P1, PT, R0, UR16, PT ;  /* 0x0000001000007c0c */ /* 0x000fe4000bf26070 */
[----:B---3--:R-:W-:Y:S02]  /*0200*/  SHF.R.S32.HI R23, RZ, 0x1f, R17 ;  /* 0x0000001fff177819 */ /* 0x008fe40000011411 */
[----:B------:R-:W-:Y:S02]  /*0210*/  LOP3.LUT R2, R2, 0xfdffffff, RZ, 0xc0, !PT ;  /* 0xfdffffff02027812 */ /* 0x000fe400078ec0ff */
[----:B------:R-:W-:Y:S02]  /*0220*/  ISETP.GE.U32.AND P2, PT, R25, UR16, PT ;  /* 0x0000001019007c0c */ /* 0x000fe4000bf46070 */
[----:B------:R-:W-:Y:S02]  /*0230*/  SHF.R.S32.HI R27, RZ, 0x1f, R25 ;  /* 0x0000001fff1b7819 */ /* 0x000fe40000011419 */
[----:B------:R-:W-:Y:S01]  /*0240*/  SHF.R.S32.HI R29, RZ, 0x1f, R16 ;  /* 0x0000001fff1d7819 */ /* 0x000fe20000011410 */
[----:B0-----:R-:W0:Y:S01]  /*0250*/  I2F.RP R5, UR15 ;  /* 0x0000000f00057d06 */ /* 0x001e220008209400 */
[----:B------:R-:W-:-:S02]  /*0260*/  LOP3.LUT R3, R3, 0x7fffffff, RZ, 0xc0, !PT ;  /* 0x7fffffff03037812 */ /* 0x000fc400078ec0ff */
[----:B------:R-:W-:-:S05]  /*0270*/  IADD3 R64, R0, 0x1e8, RZ ;  /* 0x000001e800407810 */ /* 0x000fca0007ffe0ff */
[----:B0-----:R-:W0:Y:S02]  /*0280*/  MUFU.RCP R5, R5 ;  /* 0x0000000500057308 */ /* 0x001e240000001000 */
[----:B0-----:R-:W-:Y:S02]  /*0290*/  IADD3 R6, R5, 0xffffffe, RZ ;  /* 0x0ffffffe05067810 */ /* 0x001fe40007ffe0ff */
[----:B------:R-:W0:Y:S04]  /*02a0*/  S2R R5, SR_TID.X ;  /* 0x0000000000057919 */ /* 0x000e280000002100 */
[----:B------:R-:W1:Y:S02]  /*02b0*/  F2I.FTZ.U32.TRUNC.NTZ R6, R6 ;  /* 0x0000000600067305 */ /* 0x000e64000021f000 */
[----:B-1----:R-:W-:-:S13]  /*02c0*/  R2UR UR7, R6 ;  /* 0x00000000060772ca */ /* 0x002fda00000e0000 */
[----:B------:R-:W-:Y:S01]  /*02d0*/  UIADD3 UR9, URZ, -UR7, URZ ;  /* 0x800000073f097290 */ /* 0x000fe2000fffe03f */
[----:B0-----:R-:W-:Y:S02]  /*02e0*/  ISETP.GT.U32.AND P0, PT, R5, 0x1bf, PT ;  /* 0x000001bf0500780c */ /* 0x001fe40003f04070 */
[----:B------:R-:W-:Y:S01]  /*02f0*/  SHF.R.U32.HI R6, RZ, 0x3, R5 ;  /* 0x00000003ff067819 */ /* 0x000fe20000011605 */
[----:B------:R-:W-:Y:S01]  /*0300*/  UIMAD UR9, UR9, UR15, URZ ;  /* 0x0000000f090972a4 */ /* 0x000fe2000f8e023f */
[----:B------:R-:W-:Y:S02]  /*0310*/  ISETP.GE.OR.EX P3, PT, R9, UR17, P0, P1 ;  /* 0x0000001109007c0c */ /* 0x000fe40008766710 */
[----:B------:R-:W-:Y:S01]  /*0320*/  ISETP.GE.U32.AND P1, PT, R17, UR16, PT ;  /* 0x0000001011007c0c */ /* 0x000fe2000bf26070 */
[----:B------:R-:W-:Y:S01]  /*0330*/  UIMAD.WIDE.U32 UR6, UR7, UR9, UR6 ;  /* 0x00000009070672a5 */ /* 0x000fe2000f8e0006 */
[----:B------:R-:W-:Y:S01]  /*0340*/  IMAD.WIDE.U32 R6, R6, 0x24924925, RZ ;  /* 0x2492492506067825 */ /* 0x000fe200078e00ff */
[----:B------:R-:W-:-:S02]  /*0350*/  ISETP.GE.OR.EX P5, PT, R27, UR17, P0, P2 ;  /* 0x000000111b007c0c */ /* 0x000fc400087a6720 */
[----:B------:R-:W-:Y:S01]  /*0360*/  UIMAD.WIDE.U32 UR6, UR7, UR10, URZ ;  /* 0x0000000a070672a5 */ /* 0x000fe2000f8e003f */
[----:B------:R-:W-:Y:S01]  /*0370*/  IMAD R6, R7, -0x38, R5 ;  /* 0xffffffc807067824 */ /* 0x000fe200078e0205 */
[----:B------:R-:W-:Y:S02]  /*0380*/  ISETP.GE.OR.EX P6, PT, R23, UR17, P0, P1 ;  /* 0x0000001117007c0c */ /* 0x000fe400087c6710 */
[----:B------:R-:W-:Y:S02]  /*0390*/  UIADD3 UR6, -UR7, URZ, URZ ;  /* 0x0000003f07067290 */ /* 0x000fe4000fffe13f */
[----:B------:R-:W-:Y:S01]  /*03a0*/  SHF.L.U32 R6, R6, 0x1, RZ ;  /* 0x0000000106067819 */ /* 0x000fe200000006ff */
[----:B------:R-:W0:Y:S01]  /*03b0*/  @!P3 LDC.64 R32, c[0x0][0x270] ;  /* 0x00009c00ff20bb82 */ /* 0x000e220000000a00 */
[----:B------:R-:W-:Y:S01]  /*03c0*/  UIMAD UR6, UR15, UR6, UR10 ;  /* 0x000000060f0672a4 */ /* 0x000fe2000f8e020a */
[----:B------:R-:W-:Y:S02]  /*03d0*/  @P3 LOP3.LUT R2, R2, 0x2000000, RZ, 0xfc, !PT ;  /* 0x0200000002023812 */ /* 0x000fe400078efcff */
[----:B------:R-:W-:Y:S01]  /*03e0*/  SHF.R.S32.HI R5, RZ, 0x1f, R6 ;  /* 0x0000001fff057819 */ /* 0x000fe20000011406 */
[----:B------:R-:W-:Y:S01]  /*03f0*/  UISETP.GT.U32.AND UP0, UPT, UR15, UR6, UPT ;  /* 0x000000060f00728c */ /* 0x000fe2000bf04070 */
[----:B------:R-:W-:-:S02]  /*0400*/  LOP3.LUT R2, R2, 0xfeffffff, RZ, 0xc0, !PT ;  /* 0xfeffffff02027812 */ /* 0x000fc400078ec0ff */
[----:B------:R-:W1:Y:S02]  /*0410*/  @!P3 LDC.64 R34, c[0x0][0x220] ;  /* 0x00008800ff22bb82 */ /* 0x000e640000000a00 */
[----:B------:R-:W-:-:S04]  /*0420*/  @P6 LOP3.LUT R2, R2, 0x1000000, RZ, 0xfc, !PT ;  /* 0x0100000002026812 */ /* 0x000fc800078efcff */
[----:B------:R-:W-:Y:S02]  /*0430*/  LOP3.LUT R2, R2, 0xff7fffff, RZ, 0xc0, !PT ;  /* 0xff7fffff02027812 */ /* 0x000fe400078ec0ff */
[----:B------:R-:W-:Y:S01]  /*0440*/  @!UP0 UIADD3 UR6, UR6, -UR15, URZ ;  /* 0x8000000f06068290 */ /* 0x000fe2000fffe03f */
[----:B------:R-:W2:Y:S01]  /*0450*/  @!P6 LDC.64 R18, c[0x0][0x270] ;  /* 0x00009c00ff12eb82 */ /* 0x000ea20000000a00 */
[----:B------:R-:W-:Y:S01]  /*0460*/  @!UP0 UIADD3 UR7, UR7, 0x1, URZ ;  /* 0x0000000107078890 */ /* 0x000fe2000fffe03f */
[----:B------:R-:W-:Y:S01]  /*0470*/  @P5 LOP3.LUT R2, R2, 0x800000, RZ, 0xfc, !PT ;  /* 0x0080000002025812 */ /* 0x000fe200078efcff */
[----:B------:R-:W-:Y:S02]  /*0480*/  UISETP.GE.U32.AND UP1, UPT, UR6, UR15, UPT ;  /* 0x0000000f0600728c */ /* 0x000fe4000bf26070 */
[----:B------:R-:W-:Y:S01]  /*0490*/  ULOP3.LUT UR6, UR8, UR11, URZ, 0x3c, !UPT ;  /* 0x0000000b08067292 */ /* 0x000fe2000f8e3c3f */
[----:B------:R-:W-:Y:S02]  /*04a0*/  LOP3.LUT R2, R2, 0xffbfffff, RZ, 0xc0, !PT ;  /* 0xffbfffff02027812 */ /* 0x000fe400078ec0ff */
[----:B------:R-:W3:Y:S01]  /*04b0*/  @!P5 LDC.64 R14, c[0x0][0x270] ;  /* 0x00009c00ff0edb82 */ /* 0x000ee20000000a00 */
[----:B------:R-:W-:-:S05]  /*04c0*/  UISETP.GE.AND UP0, UPT, UR6, URZ, UPT ;  /* 0x0000003f0600728c */ /* 0x000fca000bf06270 */
[----:B------:R-:W-:Y:S02]  /*04d0*/  @UP1 UIADD3 UR7, UR7, 0x1, URZ ;  /* 0x0000000107071890 */ /* 0x000fe4000fffe03f */
[----:B------:R-:W-:Y:S01]  /*04e0*/  UISETP.NE.AND UP1, UPT, UR11, URZ, UPT ;  /* 0x0000003f0b00728c */ /* 0x000fe2000bf25270 */
[----:B------:R-:W4:Y:S04]  /*04f0*/  @!P6 LDC.64 R68, c[0x0][0x220] ;  /* 0x00008800ff44eb82 */ /* 0x000f280000000a00 */
[----:B------:R-:W-:Y:S02]  /*0500*/  UMOV UR9, UR7 ;  /* 0x0000000700097c82 */ /* 0x000fe40008000000 */
[----:B------:R-:W-:Y:S01]  /*0510*/  @!UP0 UIADD3 UR9, -UR9, URZ, URZ ;  /* 0x0000003f09098290 */ /* 0x000fe2000fffe13f */
[----:B--2---:R-:W-:Y:S01]  /*0520*/  @!P6 IMAD R22, R23, R18, RZ ;  /* 0x000000121716e224 */ /* 0x004fe200078e02ff */
[----:B------:R-:W2:Y:S02]  /*0530*/  @!P5 LDC.64 R66, c[0x0][0x220] ;  /* 0x00008800ff42db82 */ /* 0x000ea40000000a00 */
[----:B------:R-:W-:-:S04]  /*0540*/  @!UP1 ULOP3.LUT UR9, URZ, UR11, URZ, 0x33, !UPT ;  /* 0x0000000b3f099292 */ /* 0x000fc8000f8e333f */
[----:B------:R-:W-:Y:S01]  /*0550*/  UIADD3 UR6, -UR9, URZ, URZ ;  /* 0x0000003f09067290 */ /* 0x000fe2000fffe13f */
[----:B---3--:R-:W-:Y:S01]  /*0560*/  @!P5 IMAD R24, R27, R14, RZ ;  /* 0x0000000e1b18d224 */ /* 0x008fe200078e02ff */
[----:B------:R-:W-:Y:S02]  /*0570*/  USHF.R.S32.HI UR7, URZ, 0x1f, UR9 ;  /* 0x0000001f3f077899 */ /* 0x000fe40008011409 */
[----:B------:R-:W-:Y:S01]  /*0580*/  UIMAD UR6, UR11, UR6, UR8 ;  /* 0x000000060b0672a4 */ /* 0x000fe2000f8e0208 */
[----:B------:R-:W-:Y:S02]  /*0590*/  @!P5 IMAD R27, R25, R15, R24 ;  /* 0x0000000f191bd224 */ /* 0x000fe400078e0218 */
[----:B------:R-:W-:Y:S01]  /*05a0*/  ULDC.64 UR10, c[0x0][0x280] ;  /* 0x0000a000000a7ab9 */ /* 0x000fe20000000a00 */
[----:B------:R-:W-:Y:S01]  /*05b0*/  UIMAD UR6, UR6, 0x70, URZ ;  /* 0x00000070060678a4 */ /* 0x000fe2000f8e023f */
[----:B------:R-:W-:Y:S01]  /*05c0*/  MOV R11, UR10 ;  /* 0x0000000a000b7c02 */ /* 0x000fe20008000f00 */
[----:B------:R-:W-:-:S04]  /*05d0*/  UIMAD UR7, UR7, UR10, URZ ;  /* 0x0000000a070772a4 */ /* 0x000fc8000f8e023f */
[----:B------:R-:W-:Y:S01]  /*05e0*/  IMAD.U32 R8, RZ, RZ, UR6 ;  /* 0x00000006ff087e24 */ /* 0x000fe2000f8e00ff */
[----:B------:R-:W-:Y:S01]  /*05f0*/  IADD3 R6, P1, R6, UR6, RZ ;  /* 0x0000000606067c10 */ /* 0x000fe2000ff3e0ff */
[----:B------:R-:W-:-:S03]  /*0600*/  UIMAD UR7, UR9, UR11, UR7 ;  /* 0x0000000b090772a4 */ /* 0x000fc6000f8e0207 */
[----:B------:R-:W-:Y:S01]  /*0610*/  LEA.HI.X.SX32 R7, R8, R5, 0x1, P1 ;  /* 0x0000000508077211 */ /* 0x000fe200008f0eff */
[----:B------:R-:W-:Y:S01]  /*0620*/  VIADD R5, R0, 0x20 ;  /* 0x0000002000057836 */ /* 0x000fe20000000000 */
[----:B------:R-:W-:Y:S01]  /*0630*/  ISETP.GE.U32.AND P1, PT, R16, UR16, PT ;  /* 0x0000001010007c0c */ /* 0x000fe2000bf26070 */
[----:B------:R-:W-:-:S03]  /*0640*/  IMAD.WIDE.U32 R6, R11, UR9, R6 ;  /* 0x000000090b067c25 */ /* 0x000fc6000f8e0006 */
[----:B------:R-:W-:Y:S02]  /*0650*/  ISETP.GE.OR.EX P4, PT, R29, UR17, P0, P1 ;  /* 0x000000111d007c0c */ /* 0x000fe40008786710 */
[----:B------:R-:W-:Y:S02]  /*0660*/  ISETP.GE.U32.AND P2, PT, R5, UR16, PT ;  /* 0x0000001005007c0c */ /* 0x000fe4000bf46070 */
[----:B------:R-:W-:-:S04]  /*0670*/  SHF.R.S32.HI R31, RZ, 0x1f, R5 ;  /* 0x0000001fff1f7819 */ /* 0x000fc80000011405 */
[----:B------:R-:W-:-:S05]  /*0680*/  ISETP.GE.OR.EX P3, PT, R31, UR17, P0, P2 ;  /* 0x000000111f007c0c */ /* 0x000fca0008766720 */
[----:B------:R-:W-:Y:S01]  /*0690*/  @P4 LOP3.LUT R2, R2, 0x400000, RZ, 0xfc, !PT ;  /* 0x0040000002024812 */ /* 0x000fe200078efcff */
[----:B------:R-:W3:Y:S03]  /*06a0*/  @!P4 LDC.64 R12, c[0x0][0x270] ;  /* 0x00009c00ff0ccb82 */ /* 0x000ee60000000a00 */
[C---:B------:R-:W-:Y:S02]  /*06b0*/  LOP3.LUT P2, RZ, R2.reuse, 0x2000000, RZ, 0xc0, !PT ;  /* 0x0200000002ff7812 */ /* 0x040fe4000784c0ff */
[----:B------:R-:W-:-:S03]  /*06c0*/  LOP3.LUT R2, R2, 0xffdfffff, RZ, 0xc0, !PT ;  /* 0xffdfffff02027812 */ /* 0x000fc600078ec0ff */
[----:B------:R-:W2:Y:S01]  /*06d0*/  @!P3 LDC.64 R10, c[0x0][0x270] ;  /* 0x00009c00ff0abb82 */ /* 0x000ea20000000a00 */
[----:B------:R-:W-:-:S04]  /*06e0*/  @P3 LOP3.LUT R2, R2, 0x200000, RZ, 0xfc, !PT ;  /* 0x0020000002023812 */ /* 0x000fc800078efcff */
[----:B------:R-:W-:-:S03]  /*06f0*/  LOP3.LUT R2, R2, 0xffefffff, RZ, 0xc0, !PT ;  /* 0xffefffff02027812 */ /* 0x000fc600078ec0ff */
[----:B0-----:R-:W-:Y:S01]  /*0700*/  @!P2 IMAD R8, R9, R32, RZ ;  /* 0x000000200908a224 */ /* 0x001fe200078e02ff */
[----:B------:R-:W0:Y:S01]  /*0710*/  @!P3 LDC.64 R48, c[0x0][0x220] ;  /* 0x00008800ff30bb82 */ /* 0x000e220000000a00 */
[----:B------:R-:W-:Y:S01]  /*0720*/  VIADD R9, R7, UR7 ;  /* 0x0000000707097c36 */ /* 0x000fe20008000000 */
[----:B------:R-:W-:Y:S01]  /*0730*/  ULDC.64 UR6, c[0x0][0x278] ;  /* 0x00009e0000067ab9 */ /* 0x000fe20000000a00 */
[----:B------:R-:W-:Y:S01]  /*0740*/  @!P2 IMAD R33, R0, R33, R8 ;  /* 0x000000210021a224 */ /* 0x000fe200078e0208 */
[----:B------:R-:W-:Y:S01]  /*0750*/  @!P2 MOV R8, R6 ;  /* 0x000000060008a202 */ /* 0x000fe20000000f00 */
[----:B---3--:R-:W-:-:S04]  /*0760*/  @!P4 IMAD R29, R29, R12, RZ ;  /* 0x0000000c1d1dc224 */ /* 0x008fc800078e02ff */
[----:B------:R-:W-:-:S04]  /*0770*/  @!P2 IMAD.WIDE.U32 R20, R0, R32, R8 ;  /* 0x000000200014a225 */ /* 0x000fc800078e0008 */
[----:B------:R-:W-:Y:S01]  /*0780*/  @!P2 IMAD.IADD R21, R21, 0x1, R33 ;  /* 0x000000011515a824 */ /* 0x000fe200078e0221 */
[C---:B-1----:R-:W-:Y:S01]  /*0790*/  @!P2 LEA R36, P1, R20.reuse, R34, 0x1 ;  /* 0x000000221424a211 */ /* 0x042fe200078208ff */
[C---:B------:R-:W-:Y:S02]  /*07a0*/  @!P6 IMAD R33, R17.reuse, R19, R22 ;  /* 0x000000131121e224 */ /* 0x040fe400078e0216 */
[----:B------:R-:W1:Y:S01]  /*07b0*/  @!P4 LDC.64 R22, c[0x0][0x220] ;  /* 0x00008800ff16cb82 */ /* 0x000e620000000a00 */
[----:B------:R-:W-:Y:S01]  /*07c0*/  @!P2 LEA.HI.X R37, R20, R35, R21, 0x1, P1 ;  /* 0x000000231425a211 */ /* 0x000fe200008f0c15 */
[----:B------:R-:W-:Y:S01]  /*07d0*/  @!P6 IMAD.MOV.U32 R20, RZ, RZ, R6 ;  /* 0x000000ffff14e224 */ /* 0x000fe200078e0006 */
[----:B------:R-:W-:Y:S01]  /*07e0*/  @!P6 MOV R21, R9 ;  /* 0x000000090015e202 */ /* 0x000fe20000000f00 */
[----:B------:R-:W-:Y:S02]  /*07f0*/  @!P4 IMAD R29, R16, R13, R29 ;  /* 0x0000000d101dc224 */ /* 0x000fe400078e021d */
[----:B------:R-:W-:Y:S01]  /*0800*/  @!P2 STL.64 [R1+0x110], R36 ;  /* 0x000110240100a387 */ /* 0x000fe20000100a00 */
[----:B------:R-:W-:-:S04]  /*0810*/  @!P6 IMAD.WIDE.U32 R18, R17, R18, R20 ;  /* 0x000000121112e225 */ /* 0x000fc800078e0014 */
[----:B------:R-:W-:Y:S01]  /*0820*/  @!P5 IMAD.MOV.U32 R20, RZ, RZ, R6 ;  /* 0x000000ffff14d224 */ /* 0x000fe200078e0006 */
[----:B------:R-:W-:Y:S01]  /*0830*/  @!P6 IADD3 R17, R19, R33, RZ ;  /* 0x000000211311e210 */ /* 0x000fe20007ffe0ff */
[----:B------:R-:W-:Y:S01]  /*0840*/  @!P5 IMAD.MOV.U32 R21, RZ, RZ, R9 ;  /* 0x000000ffff15d224 */ /* 0x000fe200078e0009 */
[C---:B----4-:R-:W-:Y:S02]  /*0850*/  @!P6 LEA R68, P1, R18.reuse, R68, 0x1 ;  /* 0x000000441244e211 */ /* 0x050fe400078208ff */
[----:B------:R-:W-:Y:S01]  /*0860*/  @!P4 MOV R19, R9 ;  /* 0x000000090013c202 */ /* 0x000fe20000000f00 */
[----:B------:R-:W-:Y:S01]  /*0870*/  @!P5 IMAD.WIDE.U32 R14, R25, R14, R20 ;  /* 0x0000000e190ed225 */ /* 0x000fe200078e0014 */
[----:B------:R-:W-:-:S03]  /*0880*/  @!P6 LEA.HI.X R69, R18, R69, R17, 0x1, P1 ;  /* 0x000000451245e211 */ /* 0x000fc600008f0c11 */
[----:B------:R-:W-:Y:S01]  /*0890*/  @!P5 IMAD.IADD R15, R15, 0x1, R27 ;  /* 0x000000010f0fd824 */ /* 0x000fe200078e021b */
[C---:B--2---:R-:W-:Y:S01]  /*08a0*/  @!P5 LEA R66, P1, R14.reuse, R66, 0x1 ;  /* 0x000000420e42d211 */ /* 0x044fe200078208ff */
[----:B------:R-:W-:Y:S01]  /*08b0*/  @!P4 IMAD.MOV.U32 R18, RZ, RZ, R6 ;  /* 0x000000ffff12c224 */ /* 0x000fe200078e0006 */
[----:B------:R-:W-:Y:S01]  /*08c0*/  STL.64 [R1+0x388], R68 ;  /* 0x0003884401007387 */ /* 0x000fe20000100a00 */
[----:B------:R-:W-:Y:S01]  /*08d0*/  @!P3 IMAD R20, R31, R10, RZ ;  /* 0x0000000a1f14b224 */ /* 0x000fe200078e02ff */
[----:B------:R-:W-:Y:S01]  /*08e0*/  @!P5 LEA.HI.X R67, R14, R67, R15, 0x1, P1 ;  /* 0x000000430e43d211 */ /* 0x000fe200008f0c0f */
[----:B------:R-:W-:Y:S01]  /*08f0*/  @!P4 IMAD.WIDE.U32 R12, R16, R12, R18 ;  /* 0x0000000c100cc225 */ /* 0x000fe200078e0012 */
[----:B------:R-:W-:Y:S03]  /*0900*/  STL [R1+0x380], R69 ;  /* 0x0003804501007387 */ /* 0x000fe60000100800 */
[----:B------:R-:W-:Y:S01]  /*0910*/  @!P3 IMAD.MOV.U32 R14, RZ, RZ, R6 ;  /* 0x000000ffff0eb224 */ /* 0x000fe200078e0006 */
[----:B-1----:R-:W-:Y:S01]  /*0920*/  @!P4 LEA R22, P1, R12, R22, 0x1 ;  /* 0x000000160c16c211 */ /* 0x002fe200078208ff */
[----:B------:R-:W-:Y:S01]  /*0930*/  @!P3 IMAD.MOV.U32 R15, RZ, RZ, R9 ;  /* 0x000000ffff0fb224 */ /* 0x000fe200078e0009 */
[----:B------:R-:W-:Y:S01]  /*0940*/  STL.64 [R1+0x390], R66 ;  /* 0x0003904201007387 */ /* 0x000fe20000100a00 */
[----:B------:R-:W-:-:S02]  /*0950*/  @!P3 IMAD R17, R5, R11, R20 ;  /* 0x0000000b0511b224 */ /* 0x000fc400078e0214 */
[----:B------:R-:W-:Y:S01]  /*0960*/  @!P3 IMAD.WIDE.U32 R10, R5, R10, R14 ;  /* 0x0000000a050ab225 */ /* 0x000fe200078e000e */
[----:B------:R-:W-:Y:S01]  /*0970*/  @!P4 IADD3 R5, R13, R29, RZ ;  /* 0x0000001d0d05c210 */ /* 0x000fe20007ffe0ff */
[----:B------:R-:W-:Y:S02]  /*0980*/  STL [R1+0x37c], R67 ;  /* 0x00037c4301007387 */ /* 0x000fe40000100800 */
[----:B------:R-:W-:Y:S01]  /*0990*/  @!P3 IMAD.IADD R11, R11, 0x1, R17 ;  /* 0x000000010b0bb824 */ /* 0x000fe200078e0211 */
[----:B------:R-:W-:Y:S01]  /*09a0*/  @!P4 LEA.HI.X R23, R12, R23, R5, 0x1, P1 ;  /* 0x000000170c17c211 */ /* 0x000fe200008f0c05 */
[----:B------:R-:W-:Y:S01]  /*09b0*/  VIADD R5, R0, 0x28 ;  /* 0x0000002800057836 */ /* 0x000fe20000000000 */
[----:B0-----:R-:W-:-:S03]  /*09c0*/  @!P3 LEA R48, P1, R10, R48, 0x1 ;  /* 0x000000300a30b211 */ /* 0x001fc600078208ff */
[----:B------:R-:W-:Y:S01]  /*09d0*/  STL.64 [R1+0x398], R22 ;  /* 0x0003981601007387 */ /* 0x000fe20000100a00 */
[----:B------:R-:W-:Y:S02]  /*09e0*/  @!P3 LEA.HI.X R49, R10, R49, R11, 0x1, P1 ;  /* 0x000000310a31b211 */ /* 0x000fe400008f0c0b */
[----:B------:R-:W-:Y:S01]  /*09f0*/  ISETP.GE.U32.AND P1, PT, R5, UR16, PT ;  /* 0x0000001005007c0c */ /* 0x000fe2000bf26070 */
[----:B------:R-:W-:Y:S01]  /*0a00*/  STL [R1+0x378], R23 ;  /* 0x0003781701007387 */ /* 0x000fe20000100800 */
[----:B------:R-:W-:Y:S02]  /*0a10*/  SHF.R.S32.HI R11, RZ, 0x1f, R5 ;  /* 0x0000001fff0b7819 */ /* 0x000fe40000011405 */
[----:B------:R-:W-:Y:S01]  /*0a20*/  LOP3.LUT R4, R4, 0xfffffffe, RZ, 0xc0, !PT ;  /* 0xfffffffe04047812 */ /* 0x000fe200078ec0ff */
[----:B------:R0:W-:Y:S01]  /*0a30*/  STL [R1+0x374], R49 ;  /* 0x0003743101007387 */ /* 0x0001e20000100800 */
[----:B------:R-:W-:-:S13]  /*0a40*/  ISETP.GE.OR.EX P2, PT, R11, UR17, P0, P1 ;  /* 0x000000110b007c0c */ /* 0x000fda0008746710 */
[----:B------:R-:W1:Y:S01]  /*0a50*/  @!P2 LDC.64 R12, c[0x0][0x270] ;  /* 0x00009c00ff0cab82 */ /* 0x000e620000000a00 */
[----:B------:R-:W-:-:S04]  /*0a60*/  @P2 LOP3.LUT R2, R2, 0x100000, RZ, 0xfc, !PT ;  /* 0x0010000002022812 */ /* 0x000fc800078efcff */
[----:B------:R-:W-:-:S03]  /*0a70*/  LOP3.LUT R2, R2, 0xfff7ffff, RZ, 0xc0, !PT ;  /* 0xfff7ffff02027812 */ /* 0x000fc600078ec0ff */
[----:B------:R-:W2:Y:S01]  /*0a80*/  @!P2 LDC.64 R34, c[0x0][0x220] ;  /* 0x00008800ff22ab82 */ /* 0x000ea20000000a00 */
[----:B-1----:R-:W-:Y:S02]  /*0a90*/  @!P2 IMAD R10, R11, R12, RZ ;  /* 0x0000000c0b0aa224 */ /* 0x002fe400078e02ff */
[----:B------:R-:W-:Y:S02]  /*0aa0*/  @!P2 IMAD.MOV.U32 R11, RZ, RZ, R9 ;  /* 0x000000ffff0ba224 */ /* 0x000fe400078e0009 */
[----:B------:R-:W-:Y:S01]  /*0ab0*/  @!P2 IMAD R13, R5, R13, R10 ;  /* 0x0000000d050da224 */ /* 0x000fe200078e020a */
[----:B------:R-:W-:-:S05]  /*0ac0*/  @!P2 MOV R10, R6 ;  /* 0x00000006000aa202 */ /* 0x000fca0000000f00 */
[----:B------:R-:W-:-:S04]  /*0ad0*/  @!P2 IMAD.WIDE.U32 R10, R5, R12, R10 ;  /* 0x0000000c050aa225 */ /* 0x000fc800078e000a */
[----:B------:R-:W-:Y:S01]  /*0ae0*/  @!P2 IMAD.IADD R5, R11, 0x1, R13 ;  /* 0x000000010b05a824 */ /* 0x000fe200078e020d */
[----:B--2---:R-:W-:-:S04]  /*0af0*/  @!P2 LEA R34, P1, R10, R34, 0x1 ;  /* 0x000000220a22a211 */ /* 0x004fc800078208ff */
[----:B------:R-:W-:Y:S02]  /*0b00*/  @!P2 LEA.HI.X R35, R10, R35, R5, 0x1, P1 ;  /* 0x000000230a23a211 */ /* 0x000fe400008f0c05 */
[----:B------:R-:W-:Y:S02]  /*0b10*/  IADD3 R5, R0, 0x30, RZ ;  /* 0x0000003000057810 */ /* 0x000fe40007ffe0ff */
[----:B------:R-:W-:Y:S01]  /*0b20*/  @P0 LOP3.LUT R4, R4, 0x1, RZ, 0xfc, !PT ;  /* 0x0000000104040812 */ /* 0x000fe200078efcff */
[----:B------:R1:W-:Y:S01]  /*0b30*/  STL [R1+0x370], R35 ;  /* 0x0003702301007387 */ /* 0x0003e20000100800 */
[----:B------:R-:W-:Y:S02]  /*0b40*/  SHF.R.S32.HI R11, RZ, 0x1f, R5 ;  /* 0x0000001fff0b7819 */ /* 0x000fe40000011405 */
[----:B------:R-:W-:-:S04]  /*0b50*/  ISETP.GE.U32.AND P1, PT, R5, UR16, PT ;  /* 0x0000001005007c0c */ /* 0x000fc8000bf26070 */
[----:B------:R-:W-:-:S13]  /*0b60*/  ISETP.GE.OR.EX P2, PT, R11, UR17, P0, P1 ;  /* 0x000000110b007c0c */ /* 0x000fda0008746710 */
[----:B------:R-:W2:Y:S01]  /*0b70*/  @!P2 LDC.64 R12, c[0x0][0x270] ;  /* 0x00009c00ff0cab82 */ /* 0x000ea20000000a00 */
[----:B------:R-:W-:-:S04]  /*0b80*/  @P2 LOP3.LUT R2, R2, 0x80000, RZ, 0xfc, !PT ;  /* 0x0008000002022812 */ /* 0x000fc800078efcff */
[----:B------:R-:W-:-:S03]  /*0b90*/  LOP3.LUT R2, R2, 0xfffbffff, RZ, 0xc0, !PT ;  /* 0xfffbffff02027812 */ /* 0x000fc600078ec0ff */
[----:B------:R-:W3:Y:S01]  /*0ba0*/  @!P2 LDC.64 R28, c[0x0][0x220] ;  /* 0x00008800ff1cab82 */ /* 0x000ee20000000a00 */
[----:B--2---:R-:W-:Y:S02]  /*0bb0*/  @!P2 IMAD R10, R11, R12, RZ ;  /* 0x0000000c0b0aa224 */ /* 0x004fe400078e02ff */
[----:B------:R-:W-:Y:S02]  /*0bc0*/  @!P2 IMAD.MOV.U32 R11, RZ, RZ, R9 ;  /* 0x000000ffff0ba224 */ /* 0x000fe400078e0009 */
[----:B------:R-:W-:Y:S02]  /*0bd0*/  @!P2 IMAD R13, R5, R13, R10 ;  /* 0x0000000d050da224 */ /* 0x000fe400078e020a */
[----:B------:R-:W-:-:S04]  /*0be0*/  @!P2 IMAD.MOV.U32 R10, RZ, RZ, R6 ;  /* 0x000000ffff0aa224 */ /* 0x000fc800078e0006 */
[----:B------:R-:W-:-:S05]  /*0bf0*/  @!P2 IMAD.WIDE.U32 R10, R5, R12, R10 ;  /* 0x0000000c050aa225 */ /* 0x000fca00078e000a */
[----:B------:R-:W-:Y:S02]  /*0c00*/  @!P2 IADD3 R5, R11, R13, RZ ;  /* 0x0000000d0b05a210 */ /* 0x000fe40007ffe0ff */
[----:B---3--:R-:W-:-:S04]  /*0c10*/  @!P2 LEA R28, P1, R10, R28, 0x1 ;  /* 0x0000001c0a1ca211 */ /* 0x008fc800078208ff */
[----:B------:R-:W-:Y:S01]  /*0c20*/  @!P2 LEA.HI.X R29, R10, R29, R5, 0x1, P1 ;  /* 0x0000001d0a1da211 */ /* 0x000fe200008f0c05 */
[----:B------:R-:W-:-:S05]  /*0c30*/  VIADD R5, R0, 0x38 ;  /* 0x0000003800057836 */ /* 0x000fca0000000000 */
[----:B------:R-:W-:Y:S02]  /*0c40*/  SHF.R.S32.HI R11, RZ, 0x1f, R5 ;  /* 0x0000001fff0b7819 */ /* 0x000fe40000011405 */
[----:B------:R-:W-:-:S04]  /*0c50*/  ISETP.GE.U32.AND P1, PT, R5, UR16, PT ;  /* 0x0000001005007c0c */ /* 0x000fc8000bf26070 */
[----:B------:R-:W-:-:S13]  /*0c60*/  ISETP.GE.OR.EX P2, PT, R11, UR17, P0, P1 ;  /* 0x000000110b007c0c */ /* 0x000fda0008746710 */
[----:B------:R-:W2:Y:S01]  /*0c70*/  @!P2 LDC.64 R12, c[0x0][0x270] ;  /* 0x00009c00ff0cab82 */ /* 0x000ea20000000a00 */
[----:B------:R-:W-:-:S04]  /*0c80*/  @P2 LOP3.LUT R2, R2, 0x40000, RZ, 0xfc, !PT ;  /* 0x0004000002022812 */ /* 0x000fc800078efcff */
[----:B------:R-:W-:-:S03]  /*0c90*/  LOP3.LUT R2, R2, 0xfffdffff, RZ, 0xc0, !PT ;  /* 0xfffdffff02027812 */ /* 0x000fc600078ec0ff */
[----:B------:R-:W3:Y:S01]  /*0ca0*/  @!P2 LDC.64 R14, c[0x0][0x220] ;  /* 0x00008800ff0eab82 */ /* 0x000ee20000000a00 */
[----:B--2---:R-:W-:Y:S01]  /*0cb0*/  @!P2 IMAD R10, R11, R12, RZ ;  /* 0x0000000c0b0aa224 */ /* 0x004fe200078e02ff */
[----:B------:R-:W-:-:S03]  /*0cc0*/  @!P2 MOV R11, R9 ;  /* 0x00000009000ba202 */ /* 0x000fc60000000f00 */
[----:B------:R-:W-:Y:S02]  /*0cd0*/  @!P2 IMAD R13, R5, R13, R10 ;  /* 0x0000000d050da224 */ /* 0x000fe400078e020a */
[----:B------:R-:W-:-:S04]  /*0ce0*/  @!P2 IMAD.MOV.U32 R10, RZ, RZ, R6 ;  /* 0x000000ffff0aa224 */ /* 0x000fc800078e0006 */
[----:B------:R-:W-:-:S04]  /*0cf0*/  @!P2 IMAD.WIDE.U32 R10, R5, R12, R10 ;  /* 0x0000000c050aa225 */ /* 0x000fc800078e000a */
[----:B------:R-:W-:Y:S01]  /*0d00*/  @!P2 IMAD.IADD R5, R11, 0x1, R13 ;  /* 0x000000010b05a824 */ /* 0x000fe200078e020d */
        /* <DEDUP_REMOVED lines=12> */
[----:B------:R-:W-:Y:S01]  /*0dd0*/  @!P2 IMAD R13, R5, R13, R10 ;  /* 0x0000000d050da224 */ /* 0x000fe200078e020a */
[----:B------:R-:W-:-:S05]  /*0de0*/  @!P2 MOV R10, R6 ;  /* 0x00000006000aa202 */ /* 0x000fca0000000f00 */
[----:B------:R-:W-:-:S04]  /*0df0*/  @!P2 IMAD.WIDE.U32 R10, R5, R12, R10 ;  /* 0x0000000c050aa225 */ /* 0x000fc800078e000a */
[----:B------:R-:W-:Y:S01]  /*0e00*/  @!P2 IMAD.IADD R5, R11, 0x1, R13 ;  /* 0x000000010b05a824 */ /* 0x000fe200078e020d */
[----:B---3--:R-:W-:-:S04]  /*0e10*/  @!P2 LEA R42, P1, R10, R42, 0x1 ;  /* 0x0000002a0a2aa211 */ /* 0x008fc800078208ff */
[----:B------:R-:W-:Y:S02]  /*0e20*/  @!P2 LEA.HI.X R43, R10, R43, R5, 0x1, P1 ;  /* 0x0000002b0a2ba211 */ /* 0x000fe400008f0c05 */
[----:B------:R-:W-:Y:S02]  /*0e30*/  IADD3 R5, R0, 0x48, RZ ;  /* 0x0000004800057810 */ /* 0x000fe40007ffe0ff */
[----:B0-----:R-:W-:Y:S01]  /*0e40*/  PRMT R49, RZ, 0x7610, R49 ;  /* 0x00007610ff317816 */ /* 0x001fe20000000031 */
        /* <DEDUP_REMOVED lines=16> */
[----:B------:R-:W-:Y:S01]  /*0f50*/  VIADD R5, R0, 0x50 ;  /* 0x0000005000057836 */ /* 0x000fe20000000000 */
[----:B-1----:R-:W-:Y:S02]  /*0f60*/  PRMT R35, RZ, 0x7610, R35 ;  /* 0x00007610ff237816 */ /* 0x002fe40000000023 */
[----:B0-----:R-:W-:Y:S01]  /*0f70*/  PRMT R43, RZ, 0x7610, R43 ;  /* 0x00007610ff2b7816 */ /* 0x001fe2000000002b */
[----:B------:R0:W-:Y:S01]  /*0f80*/  STL [R1+0x368], R33 ;  /* 0x0003682101007387 */ /* 0x0001e20000100800 */
[----:B------:R-:W-:Y:S02]  /*0f90*/  SHF.R.S32.HI R11, RZ, 0x1f, R5 ;  /* 0x0000001fff0b7819 */ /* 0x000fe40000011405 */
[----:B------:R-:W-:-:S04]  /*0fa0*/  ISETP.GE.U32.AND P1, PT, R5, UR16, PT ;  /* 0x0000001005007c0c */ /* 0x000fc8000bf26070 */
[----:B------:R-:W-:-:S13]  /*0fb0*/  ISETP.GE.OR.EX P2, PT, R11, UR17, P0, P1 ;  /* 0x000000110b007c0c */ /* 0x000fda0008746710 */
[----:B------:R-:W1:Y:S01]  /*0fc0*/  @!P2 LDC.64 R12, c[0x0][0x270] ;  /* 0x00009c00ff0cab82 */ /* 0x000e620000000a00 */
[----:B------:R-:W-:-:S04]  /*0fd0*/  @P2 LOP3.LUT R2, R2, 0x8000, RZ, 0xfc, !PT ;  /* 0x0000800002022812 */ /* 0x000fc800078efcff */
[----:B------:R-:W-:-:S03]  /*0fe0*/  LOP3.LUT R2, R2, 0xffffbfff, RZ, 0xc0, !PT ;  /* 0xffffbfff02027812 */ /* 0x000fc600078ec0ff */
[----:B------:R-:W2:Y:S01]  /*0ff0*/  @!P2 LDC.64 R60, c[0x0][0x220] ;  /* 0x00008800ff3cab82 */ /* 0x000ea20000000a00 */
[----:B-1----:R-:W-:Y:S01]  /*1000*/  @!P2 IMAD R10, R11, R12, RZ ;  /* 0x0000000c0b0aa224 */ /* 0x002fe200078e02ff */
[----:B------:R-:W-:-:S03]  /*1010*/  @!P2 MOV R11, R9 ;  /* 0x00000009000ba202 */ /* 0x000fc60000000f00 */
[----:B------:R-:W-:Y:S02]  /*1020*/  @!P2 IMAD R13, R5, R13, R10 ;  /* 0x0000000d050da224 */ /* 0x000fe400078e020a */
[----:B------:R-:W-:-:S04]  /*1030*/  @!P2 IMAD.MOV.U32 R10, RZ, RZ, R6 ;  /* 0x000000ffff0aa224 */ /* 0x000fc800078e0006 */
[----:B------:R-:W-:-:S04]  /*1040*/  @!P2 IMAD.WIDE.U32 R10, R5, R12, R10 ;  /* 0x0000000c050aa225 */ /* 0x000fc800078e000a */
[----:B------:R-:W-:Y:S01]  /*1050*/  @!P2 IMAD.IADD R5, R11, 0x1, R13 ;  /* 0x000000010b05a824 */ /* 0x000fe200078e020d */
[----:B--2---:R-:W-:-:S04]  /*1060*/  @!P2 LEA R60, P1, R10, R60, 0x1 ;  /* 0x0000003c0a3ca211 */ /* 0x004fc800078208ff */
[----:B------:R-:W-:Y:S01]  /*1070*/  @!P2 LEA.HI.X R61, R10, R61, R5, 0x1, P1 ;  /* 0x0000003d0a3da211 */ /* 0x000fe200008f0c05 */
[----:B------:R-:W-:-:S05]  /*1080*/  VIADD R5, R0, 0x58 ;  /* 0x0000005800057836 */ /* 0x000fca0000000000 */
[----:B------:R-:W-:Y:S02]  /*1090*/  SHF.R.S32.HI R11, RZ, 0x1f, R5 ;  /* 0x0000001fff0b7819 */ /* 0x000fe40000011405 */
[----:B------:R-:W-:-:S04]  /*10a0*/  ISETP.GE.U32.AND P1, PT, R5, UR16, PT ;  /* 0x0000001005007c0c */ /* 0x000fc8000bf26070 */
        /* <DEDUP_REMOVED lines=13> */
[----:B------:R-:W-:-:S04]  /*1180*/  IADD3 R5, R0, 0x60, RZ ;  /* 0x0000006000057810 */ /* 0x000fc80007ffe0ff */
        /* <DEDUP_REMOVED lines=9> */
[----:B------:R-:W-:Y:S02]  /*1220*/  @!P2 IMAD R13, R5, R13, R10 ;  /* 0x0000000d050da224 */ /* 0x000fe400078e020a */
[----:B------:R-:W-:-:S04]  /*1230*/  @!P2 IMAD.MOV.U32 R10, RZ, RZ, R6 ;  /* 0x000000ffff0aa224 */ /* 0x000fc800078e0006 */
[----:B------:R-:W-:-:S05]  /*1240*/  @!P2 IMAD.WIDE.U32 R10, R5, R12, R10 ;  /* 0x0000000c050aa225 */ /* 0x000fca00078e000a */
[----:B------:R-:W-:Y:S02]  /*1250*/  @!P2 IADD3 R5, R11, R13, RZ ;  /* 0x0000000d0b05a210 */ /* 0x000fe40007ffe0ff */
        /* <DEDUP_REMOVED lines=52> */
[----:B------:R-:W-:Y:S01]  /*15a0*/  VIADD R5, R0, 0x80 ;  /* 0x0000008000057836 */ /* 0x000fe20000000000 */
[----:B------:R-:W-:Y:S01]  /*15b0*/  LOP3.LUT R4, R4, 0xfffffffd, RZ, 0xc0, !PT ;  /* 0xfffffffd04047812 */ /* 0x000fe200078ec0ff */
[----:B------:R-:W-:Y:S03]  /*15c0*/  STL [R1+0x360], R38 ;  /* 0x0003602601007387 */ /* 0x000fe60000100800 */
[----:B------:R-:W-:Y:S01]  /*15d0*/  SHF.R.S32.HI R11, RZ, 0x1f, R5 ;  /* 0x0000001fff0b7819 */ /* 0x000fe20000011405 */
[----:B------:R1:W-:Y:S01]  /*15e0*/  STL [R1+0x35c], R39 ;  /* 0x00035c2701007387 */ /* 0x0003e20000100800 */
        /* <DEDUP_REMOVED lines=14> */
[----:B------:R-:W-:Y:S01]  /*16d0*/  VIADD R5, R0, 0x88 ;  /* 0x0000008800057836 */ /* 0x000fe20000000000 */
[----:B0-----:R-:W-:Y:S02]  /*16e0*/  PRMT R47, RZ, 0x7610, R47 ;  /* 0x00007610ff2f7816 */ /* 0x001fe4000000002f */
[----:B-1----:R-:W-:Y:S01]  /*16f0*/  PRMT R39, RZ, 0x7610, R39 ;  /* 0x00007610ff277816 */ /* 0x002fe20000000027 */
        /* <DEDUP_REMOVED lines=17> */
[----:B------:R-:W-:Y:S01]  /*1810*/  PRMT R38, RZ, 0x7610, R38 ;  /* 0x00007610ff267816 */ /* 0x000fe20000000026 */
        /* <DEDUP_REMOVED lines=35> */
[----:B------:R-:W-:Y:S01]  /*1a50*/  VIADD R5, R0, 0xa0 ;  /* 0x000000a000057836 */ /* 0x000fe20000000000 */
[----:B0-----:R-:W-:Y:S01]  /*1a60*/  PRMT R53, RZ, 0x7610, R53 ;  /* 0x00007610ff357816 */ /* 0x001fe20000000035 */
[----:B------:R-:W-:Y:S03]  /*1a70*/  STL [R1+0x34c], R24 ;  /* 0x00034c1801007387 */ /* 0x000fe60000100800 */
[----:B------:R-:W-:Y:S01]  /*1a80*/  SHF.R.S32.HI R11, RZ, 0x1f, R5 ;  /* 0x0000001fff0b7819 */ /* 0x000fe20000011405 */
[----:B------:R0:W-:Y:S01]  /*1a90*/  STL [R1+0x348], R25 ;  /* 0x0003481901007387 */ /* 0x0001e20000100800 */
        /* <DEDUP_REMOVED lines=16> */
[----:B------:R-:W-:Y:S01]  /*1ba0*/  STL [R1+0x344], R31 ;  /* 0x0003441f01007387 */ /* 0x000fe20000100800 */
[----:B------:R-:W-:Y:S02]  /*1bb0*/  SHF.R.S32.HI R11, RZ, 0x1f, R5 ;  /* 0x0000001fff0b7819 */ /* 0x000fe40000011405 */
[----:B------:R-:W-:-:S04]  /*1bc0*/  ISETP.GE.U32.AND P1, PT, R5, UR16, PT ;  /* 0x0000001005007c0c */ /* 0x000fc8000bf26070 */
[----:B------:R-:W-:-:S13]  /*1bd0*/  ISETP.GE.OR.EX P2, PT, R11, UR17, P0, P1 ;  /* 0x000000110b007c0c */ /* 0x000fda0008746710 */
[----:B------:R-:W0:Y:S01]  /*1be0*/  @!P2 LDC.64 R12, c[0x0][0x270] ;  /* 0x00009c00ff0cab82 */ /* 0x000e220000000a00 */
[----:B------:R-:W-:-:S04]  /*1bf0*/  @P2 LOP3.LUT R2, R2, 0x10, RZ, 0xfc, !PT ;  /* 0x0000001002022812 */ /* 0x000fc800078efcff */
[----:B------:R-:W-:-:S03]  /*1c00*/  LOP3.LUT R2, R2, 0xfffffff7, RZ, 0xc0, !PT ;  /* 0xfffffff702027812 */ /* 0x000fc600078ec0ff */
[----:B------:R-:W1:Y:S01]  /*1c10*/  @!P2 LDC.64 R20, c[0x0][0x220] ;  /* 0x00008800ff14ab82 */ /* 0x000e620000000a00 */
[----:B0-----:R-:W-:Y:S02]  /*1c20*/  @!P2 IMAD R10, R11, R12, RZ ;  /* 0x0000000c0b0aa224 */ /* 0x001fe400078e02ff */
[----:B------:R-:W-:Y:S02]  /*1c30*/  @!P2 IMAD.MOV.U32 R11, RZ, RZ, R9 ;  /* 0x000000ffff0ba224 */ /* 0x000fe400078e0009 */
[----:B------:R-:W-:Y:S02]  /*1c40*/  @!P2 IMAD R13, R5, R13, R10 ;  /* 0x0000000d050da224 */ /* 0x000fe400078e020a */
[----:B------:R-:W-:-:S04]  /*1c50*/  @!P2 IMAD.MOV.U32 R10, RZ, RZ, R6 ;  /* 0x000000ffff0aa224 */ /* 0x000fc800078e0006 */
[----:B------:R-:W-:-:S05]  /*1c60*/  @!P2 IMAD.WIDE.U32 R10, R5, R12, R10 ;  /* 0x0000000c050aa225 */ /* 0x000fca00078e000a */
[----:B------:R-:W-:Y:S02]  /*1c70*/  @!P2 IADD3 R5, R11, R13, RZ ;  /* 0x0000000d0b05a210 */ /* 0x000fe40007ffe0ff */
[----:B-1----:R-:W-:-:S04]  /*1c80*/  @!P2 LEA R20, P1, R10, R20, 0x1 ;  /* 0x000000140a14a211 */ /* 0x002fc800078208ff */
[----:B------:R-:W-:Y:S01]  /*1c90*/  @!P2 LEA.HI.X R21, R10, R21, R5, 0x1, P1 ;  /* 0x000000150a15a211 */ /* 0x000fe200008f0c05 */
[----:B------:R-:W-:-:S05]  /*1ca0*/  VIADD R5, R0, 0xb0 ;  /* 0x000000b000057836 */ /* 0x000fca0000000000 */
[----:B------:R-:W-:Y:S02]  /*1cb0*/  SHF.R.S32.HI R13, RZ, 0x1f, R5 ;  /* 0x0000001fff0d7819 */ /* 0x000fe40000011405 */
[----:B------:R-:W-:-:S04]  /*1cc0*/  ISETP.GE.U32.AND P1, PT, R5, UR16, PT ;  /* 0x0000001005007c0c */ /* 0x000fc8000bf26070 */
[----:B------:R-:W-:-:S13]  /*1cd0*/  ISETP.GE.OR.EX P2, PT, R13, UR17, P0, P1 ;  /* 0x000000110d007c0c */ /* 0x000fda0008746710 */
[----:B------:R-:W0:Y:S01]  /*1ce0*/  @!P2 LDC.64 R10, c[0x0][0x270] ;  /* 0x00009c00ff0aab82 */ /* 0x000e220000000a00 */
[----:B------:R-:W-:-:S04]  /*1cf0*/  @P2 LOP3.LUT R2, R2, 0x8, RZ, 0xfc, !PT ;  /* 0x0000000802022812 */ /* 0x000fc800078efcff */
[----:B------:R-:W-:-:S03]  /*1d00*/  LOP3.LUT R2, R2, 0xfffffffb, RZ, 0xc0, !PT ;  /* 0xfffffffb02027812 */ /* 0x000fc600078ec0ff */
[----:B------:R-:W1:Y:S01]  /*1d10*/  @!P2 LDC.64 R26, c[0x0][0x220] ;  /* 0x00008800ff1aab82 */ /* 0x000e620000000a00 */
[----:B0-----:R-:W-:Y:S01]  /*1d20*/  @!P2 IMAD R12, R13, R10, RZ ;  /* 0x0000000a0d0ca224 */ /* 0x001fe200078e02ff */
[----:B------:R-:W-:-:S03]  /*1d30*/  @!P2 MOV R13, R9 ;  /* 0x00000009000da202 */ /* 0x000fc60000000f00 */
[----:B------:R-:W-:Y:S02]  /*1d40*/  @!P2 IMAD R17, R5, R11, R12 ;  /* 0x0000000b0511a224 */ /* 0x000fe400078e020c */
[----:B------:R-:W-:-:S04]  /*1d50*/  @!P2 IMAD.MOV.U32 R12, RZ, RZ, R6 ;  /* 0x000000ffff0ca224 */ /* 0x000fc800078e0006 */
[----:B------:R-:W-:-:S04]  /*1d60*/  @!P2 IMAD.WIDE.U32 R10, R5, R10, R12 ;  /* 0x0000000a050aa225 */ /* 0x000fc800078e000c */
[----:B------:R-:W-:Y:S01]  /*1d70*/  @!P2 IMAD.IADD R5, R11, 0x1, R17 ;  /* 0x000000010b05a824 */ /* 0x000fe200078e0211 */
        /* <DEDUP_REMOVED lines=12> */
[----:B------:R-:W-:Y:S01]  /*1e40*/  @!P2 IMAD R17, R5, R11, R12 ;  /* 0x0000000b0511a224 */ /* 0x000fe200078e020c */
[----:B------:R-:W-:-:S05]  /*1e50*/  @!P2 MOV R12, R6 ;  /* 0x00000006000ca202 */ /* 0x000fca0000000f00 */
[----:B------:R-:W-:-:S04]  /*1e60*/  @!P2 IMAD.WIDE.U32 R10, R5, R10, R12 ;  /* 0x0000000a050aa225 */ /* 0x000fc800078e000c */
[----:B------:R-:W-:Y:S01]  /*1e70*/  @!P2 IMAD.IADD R5, R11, 0x1, R17 ;  /* 0x000000010b05a824 */ /* 0x000fe200078e0211 */
[----:B-1----:R-:W-:-:S04]  /*1e80*/  @!P2 LEA R44, P1, R10, R44, 0x1 ;  /* 0x0000002c0a2ca211 */ /* 0x002fc800078208ff */
[----:B------:R-:W-:Y:S02]  /*1e90*/  @!P2 LEA.HI.X R45, R10, R45, R5, 0x1, P1 ;  /* 0x0000002d0a2da211 */ /* 0x000fe400008f0c05 */
[----:B------:R-:W-:-:S04]  /*1ea0*/  IADD3 R5, R0, 0xc0, RZ ;  /* 0x000000c000057810 */ /* 0x000fc80007ffe0ff */
        /* <DEDUP_REMOVED lines=31> */
[----:B------:R-:W-:-:S04]  /*20a0*/  VIADD R5, R0, 0xd0 ;  /* 0x000000d000057836 */ /* 0x000fc80000000000 */
[----:B------:R0:W-:Y:S01]  /*20b0*/  @!P2 STL.64 [R1+0x238], R62 ;  /* 0x0002383e0100a387 */ /* 0x0001e20000100a00 */
[----:B------:R-:W-:Y:S02]  /*20c0*/  SHF.R.S32.HI R17, RZ, 0x1f, R5 ;  /* 0x0000001fff117819 */ /* 0x000fe40000011405 */
[----:B------:R-:W-:-:S04]  /*20d0*/  ISETP.GE.U32.AND P1, PT, R5, UR16, PT ;  /* 0x0000001005007c0c */ /* 0x000fc8000bf26070 */
[----:B------:R-:W-:Y:S01]  /*20e0*/  ISETP.GE.OR.EX P2, PT, R17, UR17, P0, P1 ;  /* 0x0000001111007c0c */ /* 0x000fe20008746710 */
[----:B0-----:R-:W-:-:S12]  /*20f0*/  VIADD R62, R0, 0x1e0 ;  /* 0x000001e0003e7836 */ /* 0x001fd80000000000 */
        /* <DEDUP_REMOVED lines=12> */
[----:B------:R-:W-:-:S03]  /*21c0*/  IADD3 R5, R0, 0xd8, RZ ;  /* 0x000000d800057810 */ /* 0x000fc60007ffe0ff */
[----:B------:R0:W-:Y:S01]  /*21d0*/  @!P2 STL.64 [R1+0x258], R18 ;  /* 0x000258120100a387 */ /* 0x0001e20000100a00 */
[----:B------:R-:W-:Y:S02]  /*21e0*/  SHF.R.S32.HI R17, RZ, 0x1f, R5 ;  /* 0x0000001fff117819 */ /* 0x000fe40000011405 */
[----:B------:R-:W-:-:S04]  /*21f0*/  ISETP.GE.U32.AND P1, PT, R5, UR16, PT ;  /* 0x0000001005007c0c */ /* 0x000fc8000bf26070 */
[----:B------:R-:W-:-:S13]  /*2200*/  ISETP.GE.OR.EX P2, PT, R17, UR17, P0, P1 ;  /* 0x0000001111007c0c */ /* 0x000fda0008746710 */
[----:B------:R-:W1:Y:S01]  /*2210*/  @!P2 LDC.64 R10, c[0x0][0x270] ;  /* 0x00009c00ff0aab82 */ /* 0x000e620000000a00 */
[----:B------:R-:W-:-:S04]  /*2220*/  @P2 LOP3.LUT R3, R3, 0x40000000, RZ, 0xfc, !PT ;  /* 0x4000000003032812 */ /* 0x000fc800078efcff */
[----:B------:R-:W-:-:S03]  /*2230*/  LOP3.LUT R3, R3, 0xdfffffff, RZ, 0xc0, !PT ;  /* 0xdfffffff03037812 */ /* 0x000fc600078ec0ff */
[----:B------:R-:W0:Y:S01]  /*2240*/  @!P2 LDC.64 R12, c[0x0][0x220] ;  /* 0x00008800ff0cab82 */ /* 0x000e220000000a00 */
[----:B-1----:R-:W-:Y:S02]  /*2250*/  @!P2 IMAD R16, R17, R10, RZ ;  /* 0x0000000a1110a224 */ /* 0x002fe400078e02ff */
[----:B------:R-:W-:Y:S02]  /*2260*/  @!P2 IMAD.MOV.U32 R17, RZ, RZ, R9 ;  /* 0x000000ffff11a224 */ /* 0x000fe400078e0009 */
[----:B------:R-:W-:Y:S02]  /*2270*/  @!P2 IMAD R11, R5, R11, R16 ;  /* 0x0000000b050ba224 */ /* 0x000fe400078e0210 */
[----:B------:R-:W-:-:S04]  /*2280*/  @!P2 IMAD.MOV.U32 R16, RZ, RZ, R6 ;  /* 0x000000ffff10a224 */ /* 0x000fc800078e0006 */
[----:B------:R-:W-:-:S04]  /*2290*/  @!P2 IMAD.WIDE.U32 R16, R5, R10, R16 ;  /* 0x0000000a0510a225 */ /* 0x000fc800078e0010 */
[----:B------:R-:W-:Y:S01]  /*22a0*/  VIADD R5, R0, 0xe0 ;  /* 0x000000e000057836 */ /* 0x000fe20000000000 */
[----:B------:R-:W-:Y:S02]  /*22b0*/  @!P2 IADD3 R11, R17, R11, RZ ;  /* 0x0000000b110ba210 */ /* 0x000fe40007ffe0ff */
[----:B0-----:R-:W-:-:S04]  /*22c0*/  @!P2 LEA R18, P1, R16, R12, 0x1 ;  /* 0x0000000c1012a211 */ /* 0x001fc800078208ff */
[----:B------:R-:W-:Y:S02]  /*22d0*/  @!P2 LEA.HI.X R19, R16, R13, R11, 0x1, P1 ;  /* 0x0000000d1013a211 */ /* 0x000fe400008f0c0b */
[----:B------:R-:W-:Y:S02]  /*22e0*/  SHF.R.S32.HI R16, RZ, 0x1f, R5 ;  /* 0x0000001fff107819 */ /* 0x000fe40000011405 */
[----:B------:R-:W-:Y:S01]  /*22f0*/  ISETP.GE.U32.AND P1, PT, R5, UR16, PT ;  /* 0x0000001005007c0c */ /* 0x000fe2000bf26070 */
[----:B------:R0:W-:Y:S03]  /*2300*/  @!P2 STL.64 [R1+0x290], R18 ;  /* 0x000290120100a387 */ /* 0x0001e60000100a00 */
[----:B------:R-:W-:-:S13]  /*2310*/  ISETP.GE.OR.EX P2, PT, R16, UR17, P0, P1 ;  /* 0x0000001110007c0c */ /* 0x000fda0008746710 */
[----:B------:R-:W1:Y:S01]  /*2320*/  @!P2 LDC.64 R10, c[0x0][0x270] ;  /* 0x00009c00ff0aab82 */ /* 0x000e620000000a00 */
[----:B------:R-:W-:Y:S02]  /*2330*/  @!P2 MOV R17, R9 ;  /* 0x000000090011a202 */ /* 0x000fe40000000f00 */
[----:B------:R-:W-:-:S04]  /*2340*/  @P2 LOP3.LUT R3, R3, 0x20000000, RZ, 0xfc, !PT ;  /* 0x2000000003032812 */ /* 0x000fc800078efcff */
[----:B------:R-:W-:Y:S01]  /*2350*/  LOP3.LUT R3, R3, 0xefffffff, RZ, 0xc0, !PT ;  /* 0xefffffff03037812 */ /* 0x000fe200078ec0ff */
[----:B------:R-:W0:Y:S01]  /*2360*/  @!P2 LDC.64 R12, c[0x0][0x220] ;  /* 0x00008800ff0cab82 */ /* 0x000e220000000a00 */
[----:B-1----:R-:W-:-:S04]  /*2370*/  @!P2 IMAD R16, R16, R10, RZ ;  /* 0x0000000a1010a224 */ /* 0x002fc800078e02ff */
[----:B------:R-:W-:Y:S02]  /*2380*/  @!P2 IMAD R11, R5, R11, R16 ;  /* 0x0000000b050ba224 */ /* 0x000fe400078e0210 */
[----:B------:R-:W-:-:S04]  /*2390*/  @!P2 IMAD.MOV.U32 R16, RZ, RZ, R6 ;  /* 0x000000ffff10a224 */ /* 0x000fc800078e0006 */
[----:B------:R-:W-:-:S04]  /*23a0*/  @!P2 IMAD.WIDE.U32 R16, R5, R10, R16 ;  /* 0x0000000a0510a225 */ /* 0x000fc800078e0010 */
[----:B------:R-:W-:Y:S01]  /*23b0*/  @!P2 IMAD.IADD R11, R17, 0x1, R11 ;  /* 0x00000001110ba824 */ /* 0x000fe200078e020b */
[----:B0-----:R-:W-:Y:S01]  /*23c0*/  @!P2 LEA R18, P1, R16, R12, 0x1 ;  /* 0x0000000c1012a211 */ /* 0x001fe200078208ff */
[----:B------:R-:W-:-:S03]  /*23d0*/  VIADD R5, R0, 0xe8 ;  /* 0x000000e800057836 */ /* 0x000fc60000000000 */
[----:B------:R-:W-:Y:S02]  /*23e0*/  @!P2 LEA.HI.X R19, R16, R13, R11, 0x1, P1 ;  /* 0x0000000d1013a211 */ /* 0x000fe400008f0c0b */
[----:B------:R-:W-:Y:S02]  /*23f0*/  SHF.R.S32.HI R16, RZ, 0x1f, R5 ;  /* 0x0000001fff107819 */ /* 0x000fe40000011405 */
[----:B------:R-:W-:Y:S01]  /*2400*/  ISETP.GE.U32.AND P1, PT, R5, UR16, PT ;  /* 0x0000001005007c0c */ /* 0x000fe2000bf26070 */
[----:B------:R0:W-:Y:S03]  /*2410*/  @!P2 STL.64 [R1+0x270], R18 ;  /* 0x000270120100a387 */ /* 0x0001e60000100a00 */
[----:B------:R-:W-:-:S13]  /*2420*/  ISETP.GE.OR.EX P2, PT, R16, UR17, P0, P1 ;  /* 0x0000001110007c0c */ /* 0x000fda0008746710 */
[----:B------:R-:W1:Y:S01]  /*2430*/  @!P2 LDC.64 R10, c[0x0][0x270] ;  /* 0x00009c00ff0aab82 */ /* 0x000e620000000a00 */
[----:B------:R-:W-:Y:S01]  /*2440*/  @!P2 IMAD.MOV.U32 R17, RZ, RZ, R9 ;  /* 0x000000ffff11a224 */ /* 0x000fe200078e0009 */
[----:B------:R-:W-:-:S04]  /*2450*/  @P2 LOP3.LUT R3, R3, 0x10000000, RZ, 0xfc, !PT ;  /* 0x1000000003032812 */ /* 0x000fc800078efcff */
[----:B------:R-:W-:Y:S02]  /*2460*/  LOP3.LUT R3, R3, 0xf7ffffff, RZ, 0xc0, !PT ;  /* 0xf7ffffff03037812 */ /* 0x000fe400078ec0ff */
[----:B------:R-:W0:Y:S01]  /*2470*/  @!P2 LDC.64 R12, c[0x0][0x220] ;  /* 0x00008800ff0cab82 */ /* 0x000e220000000a00 */
[----:B-1----:R-:W-:-:S04]  /*2480*/  @!P2 IMAD R16, R16, R10, RZ ;  /* 0x0000000a1010a224 */ /* 0x002fc800078e02ff */
[----:B------:R-:W-:Y:S01]  /*2490*/  @!P2 IMAD R11, R5, R11, R16 ;  /* 0x0000000b050ba224 */ /* 0x000fe200078e0210 */
[----:B------:R-:W-:-:S05]  /*24a0*/  @!P2 MOV R16, R6 ;  /* 0x000000060010a202 */ /* 0x000fca0000000f00 */
[----:B------:R-:W-:Y:S01]  /*24b0*/  @!P2 IMAD.WIDE.U32 R16, R5, R10, R16 ;  /* 0x0000000a0510a225 */ /* 0x000fe200078e0010 */
[----:B------:R-:W-:-:S03]  /*24c0*/  IADD3 R5, R0, 0xf0, RZ ;  /* 0x000000f000057810 */ /* 0x000fc60007ffe0ff */
[----:B------:R-:W-:Y:S01]  /*24d0*/  @!P2 IMAD.IADD R11, R17, 0x1, R11 ;  /* 0x00000001110ba824 */ /* 0x000fe200078e020b */
[----:B0-----:R-:W-:-:S04]  /*24e0*/  @!P2 LEA R18, P1, R16, R12, 0x1 ;  /* 0x0000000c1012a211 */ /* 0x001fc800078208ff */
        /* <DEDUP_REMOVED lines=281> */
[----:B------:R-:W2:Y:S01]  /*3680*/  @!P2 LDC.64 R12, c[0x0][0x220] ;  /* 0x00008800ff0cab82 */ /* 0x000ea20000000a00 */
[----:B-1----:R-:W-:-:S04]  /*3690*/  @!P2 IMAD R16, R16, R10, RZ ;  /* 0x0000000a1010a224 */ /* 0x002fc800078e02ff */
[----:B------:R-:W-:Y:S02]  /*36a0*/  @!P2 IMAD R11, R5, R11, R16 ;  /* 0x0000000b050ba224 */ /* 0x000fe400078e0210 */
[----:B------:R-:W-:-:S04]  /*36b0*/  @!P2 IMAD.MOV.U32 R16, RZ, RZ, R6 ;  /* 0x000000ffff10a224 */ /* 0x000fc800078e0006 */
[----:B------:R-:W-:-:S04]  /*36c0*/  @!P2 IMAD.WIDE.U32 R16, R5, R10, R16 ;  /* 0x0000000a0510a225 */ /* 0x000fc800078e0010 */
[----:B------:R-:W-:Y:S01]  /*36d0*/  @!P2 IMAD.IADD R11, R17, 0x1, R11 ;  /* 0x00000001110ba824 */ /* 0x000fe200078e020b */
[----:B--2---:R-:W-:Y:S01]  /*36e0*/  @!P2 LEA R68, P1, R16, R12, 0x1 ;  /* 0x0000000c1044a211 */ /* 0x004fe200078208ff */
[----:B------:R-:W-:-:S03]  /*36f0*/  VIADD R5, R0, 0x178 ;  /* 0x0000017800057836 */ /* 0x000fc60000000000 */
[----:B------:R-:W-:Y:S02]  /*3700*/  @!P2 LEA.HI.X R69, R16, R13, R11, 0x1, P1 ;  /* 0x0000000d1045a211 */ /* 0x000fe400008f0c0b */
[----:B------:R-:W-:Y:S02]  /*3710*/  SHF.R.S32.HI R16, RZ, 0x1f, R5 ;  /* 0x0000001fff107819 */ /* 0x000fe40000011405 */
[----:B------:R-:W-:-:S04]  /*3720*/  ISETP.GE.U32.AND P1, PT, R5, UR16, PT ;  /* 0x0000001005007c0c */ /* 0x000fc8000bf26070 */
        /* <DEDUP_REMOVED lines=167> */
[----:B------:R-:W-:-:S04]  /*41a0*/  ISETP.GE.U32.AND P1, PT, R5, UR6, PT ;  /* 0x0000000605007c0c */ /* 0x000fc8000bf26070 */
[----:B------:R-:W-:-:S13]  /*41b0*/  ISETP.GE.OR.EX P2, PT, R16, UR7, P0, P1 ;  /* 0x0000000710007c0c */ /* 0x000fda0008746710 */
[----:B------:R-:W0:Y:S01]  /*41c0*/  @!P2 LDC.64 R10, c[0x0][0x270] ;  /* 0x00009c00ff0aab82 */ /* 0x000e220000000a00 */
[----:B------:R-:W-:Y:S01]  /*41d0*/  @!P2 IMAD.MOV.U32 R17, RZ, RZ, R9 ;  /* 0x000000ffff11a224 */ /* 0x000fe200078e0009 */
[----:B------:R-:W-:-:S06]  /*41e0*/  @P2 LOP3.LUT R3, R3, 0x1, RZ, 0xfc, !PT ;  /* 0x0000000103032812 */ /* 0x000fcc00078efcff */
[----:B------:R-:W1:Y:S01]  /*41f0*/  @!P2 LDC.64 R12, c[0x0][0x220] ;  /* 0x00008800ff0cab82 */ /* 0x000e620000000a00 */
[----:B0-----:R-:W-:-:S04]  /*4200*/  @!P2 IMAD R16, R16, R10, RZ ;  /* 0x0000000a1010a224 */ /* 0x001fc800078e02ff */
[----:B------:R-:W-:Y:S02]  /*4210*/  @!P2 IMAD R11, R5, R11, R16 ;  /* 0x0000000b050ba224 */ /* 0x000fe400078e0210 */
[----:B------:R-:W-:-:S04]  /*4220*/  @!P2 IMAD.MOV.U32 R16, RZ, RZ, R6 ;  /* 0x000000ffff10a224 */ /* 0x000fc800078e0006 */
[----:B------:R-:W-:-:S04]  /*4230*/  @!P2 IMAD.WIDE.U32 R16, R5, R10, R16 ;  /* 0x0000000a0510a225 */ /* 0x000fc800078e0010 */
[----:B------:R-:W-:Y:S01]  /*4240*/  VIADD R5, R0, 0x1d0 ;  /* 0x000001d000057836 */ /* 0x000fe20000000000 */
[----:B------:R-:W-:Y:S02]  /*4250*/  @!P2 IADD3 R11, R17, R11, RZ ;  /* 0x0000000b110ba210 */ /* 0x000fe40007ffe0ff */
[----:B-1----:R-:W-:-:S04]  /*4260*/  @!P2 LEA R22, P1, R16, R12, 0x1 ;  /* 0x0000000c1016a211 */ /* 0x002fc800078208ff */
[----:B------:R-:W-:Y:S02]  /*4270*/  @!P2 LEA.HI.X R23, R16, R13, R11, 0x1, P1 ;  /* 0x0000000d1017a211 */ /* 0x000fe400008f0c0b */
[----:B------:R-:W-:Y:S02]  /*4280*/  SHF.R.S32.HI R16, RZ, 0x1f, R5 ;  /* 0x0000001fff107819 */ /* 0x000fe40000011405 */
[----:B------:R-:W-:Y:S01]  /*4290*/  ISETP.GE.U32.AND P1, PT, R5, UR6, PT ;  /* 0x0000000605007c0c */ /* 0x000fe2000bf26070 */
[----:B------:R0:W-:Y:S03]  /*42a0*/  @!P2 STL.64 [R1+0x130], R22 ;  /* 0x000130160100a387 */ /* 0x0001e60000100a00 */
[----:B------:R-:W-:-:S13]  /*42b0*/  ISETP.GE.OR.EX P1, PT, R16, UR7, P0, P1 ;  /* 0x0000000710007c0c */ /* 0x000fda0008726710 */
[----:B------:R-:W1:Y:S01]  /*42c0*/  @!P1 LDC.64 R10, c[0x0][0x270] ;  /* 0x00009c00ff0a9b82 */ /* 0x000e620000000a00 */
[----:B------:R-:W-:Y:S02]  /*42d0*/  @!P1 MOV R17, R9 ;  /* 0x0000000900119202 */ /* 0x000fe40000000f00 */
[----:B------:R-:W-:-:S05]  /*42e0*/  @P1 LOP3.LUT R2, R2, 0x20000000, RZ, 0xfc, !PT ;  /* 0x2000000002021812 */ /* 0x000fca00078efcff */
        /* <DEDUP_REMOVED lines=10> */
[----:B------:R-:W-:Y:S02]  /*4390*/  ISETP.GE.U32.AND P2, PT, R5, UR6, PT ;  /* 0x0000000605007c0c */ /* 0x000fe4000bf46070 */
[----:B------:R-:W-:Y:S02]  /*43a0*/  LOP3.LUT P1, RZ, R2, 0x1000000, RZ, 0xc0, !PT ;  /* 0x0100000002ff7812 */ /* 0x000fe4000782c0ff */
[----:B------:R-:W-:Y:S02]  /*43b0*/  ISETP.GE.OR.EX P2, PT, R16, UR7, P0, P2 ;  /* 0x0000000710007c0c */ /* 0x000fe40008746720 */
[----:B------:R-:W-:-:S11]  /*43c0*/  LOP3.LUT R2, R2, 0xefffffff, RZ, 0xc0, !PT ;  /* 0xefffffff02027812 */ /* 0x000fd600078ec0ff */
[----:B------:R-:W0:Y:S01]  /*43d0*/  @!P2 LDC.64 R12, c[0x0][0x270] ;  /* 0x00009c00ff0cab82 */ /* 0x000e220000000a00 */
[----:B------:R-:W-:Y:S01]  /*43e0*/  @!P2 IMAD.MOV.U32 R17, RZ, RZ, R9 ;  /* 0x000000ffff11a224 */ /* 0x000fe200078e0009 */
[----:B------:R-:W-:-:S06]  /*43f0*/  @P2 LOP3.LUT R2, R2, 0x10000000, RZ, 0xfc, !PT ;  /* 0x1000000002022812 */ /* 0x000fcc00078efcff */
[----:B------:R-:W1:Y:S01]  /*4400*/  @!P2 LDC.64 R10, c[0x0][0x220] ;  /* 0x00008800ff0aab82 */ /* 0x000e620000000a00 */
[----:B0-----:R-:W-:-:S04]  /*4410*/  @!P2 IMAD R16, R16, R12, RZ ;  /* 0x0000000c1010a224 */ /* 0x001fc800078e02ff */
[----:B------:R-:W-:Y:S01]  /*4420*/  @!P2 IMAD R13, R5, R13, R16 ;  /* 0x0000000d050da224 */ /* 0x000fe200078e0210 */
[----:B------:R-:W-:-:S05]  /*4430*/  @!P2 MOV R16, R6 ;  /* 0x000000060010a202 */ /* 0x000fca0000000f00 */
[----:B------:R-:W-:Y:S01]  /*4440*/  @!P2 IMAD.WIDE.U32 R16, R5, R12, R16 ;  /* 0x0000000c0510a225 */ /* 0x000fe200078e0010 */
[----:B------:R-:W-:-:S03]  /*4450*/  SHF.R.S32.HI R5, RZ, 0x1f, R62 ;  /* 0x0000001fff057819 */ /* 0x000fc6000001143e */
[----:B------:R-:W-:Y:S01]  /*4460*/  @!P2 IMAD.IADD R13, R17, 0x1, R13 ;  /* 0x00000001110da824 */ /* 0x000fe200078e020d */
[----:B-1----:R-:W-:-:S04]  /*4470*/  @!P2 LEA R10, P3, R16, R10, 0x1 ;  /* 0x0000000a100aa211 */ /* 0x002fc800078608ff */
[----:B------:R-:W-:Y:S02]  /*4480*/  @!P2 LEA.HI.X R11, R16, R11, R13, 0x1, P3 ;  /* 0x0000000b100ba211 */ /* 0x000fe400018f0c0d */
[----:B------:R-:W-:Y:S02]  /*4490*/  ISETP.GE.U32.AND P3, PT, R62, UR6, PT ;  /* 0x000000063e007c0c */ /* 0x000fe4000bf66070 */
[C---:B------:R-:W-:Y:S01]  /*44a0*/  LOP3.LUT P2, RZ, R2.reuse, 0x800000, RZ, 0xc0, !PT ;  /* 0x0080000002ff7812 */ /* 0x040fe2000784c0ff */
[----:B------:R0:W-:Y:S01]  /*44b0*/  STL.64 [R1+0x2e0], R10 ;  /* 0x0002e00a01007387 */ /* 0x0001e20000100a00 */
[----:B------:R-:W-:Y:S02]  /*44c0*/  ISETP.GE.OR.EX P3, PT, R5, UR7, P0, P3 ;  /* 0x0000000705007c0c */ /* 0x000fe40008766730 */
[----:B------:R-:W-:Y:S02]  /*44d0*/  LOP3.LUT R2, R2, 0xf7ffffff, RZ, 0xc0, !PT ;  /* 0xf7ffffff02027812 */ /* 0x000fe400078ec0ff */
[----:B0-----:R-:W-:Y:S01]  /*44e0*/  MOV R10, R18 ;  /* 0x00000012000a7202 */ /* 0x001fe20000000f00 */
[----:B------:R-:W-:-:S08]  /*44f0*/  IMAD.MOV.U32 R11, RZ, RZ, R19 ;  /* 0x000000ffff0b7224 */ /* 0x000fd000078e0013 */
[----:B------:R-:W0:Y:S01]  /*4500*/  @!P3 LDC.64 R12, c[0x0][0x270] ;  /* 0x00009c00ff0cbb82 */ /* 0x000e220000000a00 */
[----:B------:R-:W-:Y:S01]  /*4510*/  @!P3 MOV R16, R6 ;  /* 0x000000060010b202 */ /* 0x000fe20000000f00 */
[----:B------:R-:W-:Y:S01]  /*4520*/  @!P3 IMAD.MOV.U32 R17, RZ, RZ, R9 ;  /* 0x000000ffff11b224 */ /* 0x000fe200078e0009 */
[----:B------:R-:W-:-:S05]  /*4530*/  @P3 LOP3.LUT R2, R2, 0x8000000, RZ, 0xfc, !PT ;  /* 0x0800000002023812 */ /* 0x000fca00078efcff */
[----:B------:R-:W1:Y:S01]  /*4540*/  @!P3 LDC.64 R18, c[0x0][0x220] ;  /* 0x00008800ff12bb82 */ /* 0x000e620000000a00 */
[----:B0-----:R-:W-:-:S04]  /*4550*/  @!P3 IMAD R5, R5, R12, RZ ;  /* 0x0000000c0505b224 */ /* 0x001fc800078e02ff */
[C---:B------:R-:W-:Y:S02]  /*4560*/  @!P3 IMAD R5, R62.reuse, R13, R5 ;  /* 0x0000000d3e05b224 */ /* 0x040fe400078e0205 */
[----:B------:R-:W-:-:S04]  /*4570*/  @!P3 IMAD.WIDE.U32 R12, R62, R12, R16 ;  /* 0x0000000c3e0cb225 */ /* 0x000fc800078e0010 */
[----:B------:R-:W-:Y:S01]  /*4580*/  @!P3 IMAD.IADD R5, R13, 0x1, R5 ;  /* 0x000000010d05b824 */ /* 0x000fe200078e0205 */
[----:B-1----:R-:W-:-:S04]  /*4590*/  @!P3 LEA R18, P4, R12, R18, 0x1 ;  /* 0x000000120c12b211 */ /* 0x002fc800078808ff */
[----:B------:R-:W-:Y:S02]  /*45a0*/  @!P3 LEA.HI.X R19, R12, R19, R5, 0x1, P4 ;  /* 0x000000130c13b211 */ /* 0x000fe400020f0c05 */
[----:B------:R-:W-:Y:S02]  /*45b0*/  SHF.R.S32.HI R5, RZ, 0x1f, R64 ;  /* 0x0000001fff057819 */ /* 0x000fe40000011440 */
[----:B------:R-:W-:Y:S01]  /*45c0*/  ISETP.GE.U32.AND P4, PT, R64, UR6, PT ;  /* 0x0000000640007c0c */ /* 0x000fe2000bf86070 */
[----:B------:R0:W-:Y:S01]  /*45d0*/  STL.64 [R1+0x2e8], R18 ;  /* 0x0002e81201007387 */ /* 0x0001e20000100a00 */
[C---:B------:R-:W-:Y:S02]  /*45e0*/  LOP3.LUT P3, RZ, R2.reuse, 0x400000, RZ, 0xc0, !PT ;  /* 0x0040000002ff7812 */ /* 0x040fe4000786c0ff */
[----:B------:R-:W-:Y:S02]  /*45f0*/  ISETP.GE.OR.EX P4, PT, R5, UR7, P0, P4 ;  /* 0x0000000705007c0c */ /* 0x000fe40008786740 */
[----:B------:R-:W-:Y:S01]  /*4600*/  LOP3.LUT R2, R2, 0xbfffffff, RZ, 0xc0, !PT ;  /* 0xbfffffff02027812 */ /* 0x000fe200078ec0ff */
[----:B0-----:R-:W-:-:S02]  /*4610*/  VIADD R19, R0, 0x1f0 ;  /* 0x000001f000137836 */ /* 0x001fc40000000000 */
[----:B------:R-:W-:-:S08]  /*4620*/  IMAD.MOV.U32 R18, RZ, RZ, R10 ;  /* 0x000000ffff127224 */ /* 0x000fd000078e000a */
[----:B------:R-:W0:Y:S01]  /*4630*/  @!P4 LDC.64 R12, c[0x0][0x270] ;  /* 0x00009c00ff0ccb82 */ /* 0x000e220000000a00 */
[----:B------:R-:W-:Y:S01]  /*4640*/  @!P4 IMAD.MOV.U32 R62, RZ, RZ, R6 ;  /* 0x000000ffff3ec224 */ /* 0x000fe200078e0006 */
[----:B------:R-:W-:Y:S01]  /*4650*/  @P4 LOP3.LUT R2, R2, 0x40000000, RZ, 0xfc, !PT ;  /* 0x4000000002024812 */ /* 0x000fe200078efcff */
[----:B------:R-:W-:Y:S02]  /*4660*/  @!P4 IMAD.MOV.U32 R63, RZ, RZ, R9 ;  /* 0x000000ffff3fc224 */ /* 0x000fe400078e0009 */
[----:B------:R-:W-:-:S03]  /*4670*/  IMAD.MOV.U32 R10, RZ, RZ, R22 ;  /* 0x000000ffff0a7224 */ /* 0x000fc600078e0016 */
[----:B------:R-:W1:Y:S01]  /*4680*/  @!P4 LDC.64 R16, c[0x0][0x220] ;  /* 0x00008800ff10cb82 */ /* 0x000e620000000a00 */
[----:B0-----:R-:W-:-:S04]  /*4690*/  @!P4 IMAD R5, R5, R12, RZ ;  /* 0x0000000c0505c224 */ /* 0x001fc800078e02ff */
[C---:B------:R-:W-:Y:S02]  /*46a0*/  @!P4 IMAD R5, R64.reuse, R13, R5 ;  /* 0x0000000d4005c224 */ /* 0x040fe400078e0205 */
[----:B------:R-:W-:-:S05]  /*46b0*/  @!P4 IMAD.WIDE.U32 R12, R64, R12, R62 ;  /* 0x0000000c400cc225 */ /* 0x000fca00078e003e */
[----:B------:R-:W-:Y:S02]  /*46c0*/  @!P4 IADD3 R5, R13, R5, RZ ;  /* 0x000000050d05c210 */ /* 0x000fe40007ffe0ff */
[----:B-1----:R-:W-:-:S04]  /*46d0*/  @!P4 LEA R16, P5, R12, R16, 0x1 ;  /* 0x000000100c10c211 */ /* 0x002fc800078a08ff */
[----:B------:R-:W-:Y:S02]  /*46e0*/  @!P4 LEA.HI.X R17, R12, R17, R5, 0x1, P5 ;  /* 0x000000110c11c211 */ /* 0x000fe400028f0c05 */
[----:B------:R-:W-:Y:S02]  /*46f0*/  SHF.R.S32.HI R5, RZ, 0x1f, R19 ;  /* 0x0000001fff057819 */ /* 0x000fe40000011413 */
[----:B------:R-:W-:Y:S01]  /*4700*/  ISETP.GE.U32.AND P5, PT, R19, UR6, PT ;  /* 0x0000000613007c0c */ /* 0x000fe2000bfa6070 */
[----:B------:R0:W-:Y:S03]  /*4710*/  STL.64 [R1+0x2f0], R16 ;  /* 0x0002f01001007387 */ /* 0x0001e60000100a00 */
[----:B------:R-:W-:Y:S02]  /*4720*/  ISETP.GE.OR.EX P5, PT, R5, UR7, P0, P5 ;  /* 0x0000000705007c0c */ /* 0x000fe400087a6750 */
[----:B0-----:R-:W-:Y:S01]  /*4730*/  MOV R16, R68 ;  /* 0x0000004400107202 */ /* 0x001fe20000000f00 */
[----:B------:R-:W-:-:S02]  /*4740*/  IMAD.MOV.U32 R17, RZ, RZ, R69 ;  /* 0x000000ffff117224 */ /* 0x000fc400078e0045 */
[----:B------:R-:W2:Y:S08]  /*4750*/  LDL.LU.64 R68, [R1+0x110] ;  /* 0x0001100001447983 */ /* 0x000eb00000300a00 */
[----:B------:R-:W0:Y:S01]  /*4760*/  @!P5 LDC.64 R62, c[0x0][0x270] ;  /* 0x00009c00ff3edb82 */ /* 0x000e220000000a00 */
[----:B------:R-:W-:Y:S01]  /*4770*/  @!P5 MOV R65, R9 ;  /* 0x000000090041d202 */ /* 0x000fe20000000f00 */
[----:B------:R-:W-:-:S06]  /*4780*/  @!P5 IMAD.MOV.U32 R64, RZ, RZ, R6 ;  /* 0x000000ffff40d224 */ /* 0x000fcc00078e0006 */
[----:B------:R-:W1:Y:S01]  /*4790*/  @!P5 LDC.64 R12, c[0x0][0x220] ;  /* 0x00008800ff0cdb82 */ /* 0x000e620000000a00 */
[----:B0-----:R-:W-:-:S04]  /*47a0*/  @!P5 IMAD R5, R5, R62, RZ ;  /* 0x0000003e0505d224 */ /* 0x001fc800078e02ff */
[C---:B------:R-:W-:Y:S02]  /*47b0*/  @!P5 IMAD R5, R19.reuse, R63, R5 ;  /* 0x0000003f1305d224 */ /* 0x040fe400078e0205 */
[----:B------:R-:W-:-:S04]  /*47c0*/  @!P5 IMAD.WIDE.U32 R62, R19, R62, R64 ;  /* 0x0000003e133ed225 */ /* 0x000fc800078e0040 */
[----:B------:R-:W-:Y:S01]  /*47d0*/  @!P5 IMAD.IADD R5, R63, 0x1, R5 ;  /* 0x000000013f05d824 */ /* 0x000fe200078e0205 */
[C---:B-1----:R-:W-:Y:S01]  /*47e0*/  @!P5 LEA R12, P6, R62.reuse, R12, 0x1 ;  /* 0x0000000c3e0cd211 */ /* 0x042fe200078c08ff */
[----:B------:R-:W-:Y:S01]  /*47f0*/  IMAD.MOV.U32 R19, RZ, RZ, R11 ;  /* 0x000000ffff137224 */ /* 0x000fe200078e000b */
[----:B------:R-:W-:Y:S02]  /*4800*/  MOV R11, R23 ;  /* 0x00000017000b7202 */ /* 0x000fe40000000f00 */
[----:B------:R-:W-:-:S05]  /*4810*/  @!P5 LEA.HI.X R13, R62, R13, R5, 0x1, P6 ;  /* 0x0000000d3e0dd211 */ /* 0x000fca00030f0c05 */
[----:B------:R0:W-:Y:S02]  /*4820*/  STL.64 [R1+0x2f8], R12 ;  /* 0x0002f80c01007387 */ /* 0x0001e40000100a00 */
[----:B0-----:R-:W-:-:S05]  /*4830*/  VIADD R13, R0, 0x1f8 ;  /* 0x000001f8000d7836 */ /* 0x001fca0000000000 */
[----:B------:R-:W-:Y:S02]  /*4840*/  SHF.R.S32.HI R5, RZ, 0x1f, R13 ;  /* 0x0000001fff057819 */ /* 0x000fe4000001140d */
[----:B------:R-:W-:-:S04]  /*4850*/  ISETP.GE.U32.AND P6, PT, R13, UR6, PT ;  /* 0x000000060d007c0c */ /* 0x000fc8000bfc6070 */
[----:B------:R-:W-:-:S13]  /*4860*/  ISETP.GE.OR.EX P6, PT, R5, UR7, P0, P6 ;  /* 0x0000000705007c0c */ /* 0x000fda00087c6760 */
[----:B------:R-:W0:Y:S08]  /*4870*/  @!P6 LDC.64 R64, c[0x0][0x270] ;  /* 0x00009c00ff40eb82 */ /* 0x000e300000000a00 */
[----:B------:R-:W1:Y:S01]  /*4880*/  @!P6 LDC.64 R62, c[0x0][0x220] ;  /* 0x00008800ff3eeb82 */ /* 0x000e620000000a00 */
[----:B------:R-:W-:Y:S01]  /*4890*/  LOP3.LUT R2, R2, 0x7fffffff, RZ, 0xc0, !PT ;  /* 0x7fffffff02027812 */ /* 0x000fe200078ec0ff */
[----:B------:R-:W-:Y:S01]  /*48a0*/  @!P6 IMAD.MOV.U32 R23, RZ, RZ, R9 ;  /* 0x000000ffff17e224 */ /* 0x000fe200078e0009 */
[----:B------:R-:W-:-:S02]  /*48b0*/  @!P6 MOV R22, R6 ;  /* 0x000000060016e202 */ /* 0x000fc40000000f00 */
[----:B------:R-:W-:Y:S01]  /*48c0*/  @P5 LOP3.LUT R2, R2, 0x80000000, RZ, 0xfc, !PT ;  /* 0x8000000002025812 */ /* 0x000fe200078efcff */
[----:B------:R-:W-:Y:S02]  /*48d0*/  IMAD.MOV.U32 R12, RZ, RZ, R16 ;  /* 0x000000ffff0c7224 */ /* 0x000fe400078e0010 */
[----:B0-----:R-:W-:-:S04]  /*48e0*/  @!P6 IMAD R5, R5, R64, RZ ;  /* 0x000000400505e224 */ /* 0x001fc800078e02ff */
[C---:B------:R-:W-:Y:S02]  /*48f0*/  @!P6 IMAD R5, R13.reuse, R65, R5 ;  /* 0x000000410d05e224 */ /* 0x040fe400078e0205 */
[----:B------:R-:W-:Y:S01]  /*4900*/  @!P6 IMAD.WIDE.U32 R64, R13, R64, R22 ;  /* 0x000000400d40e225 */ /* 0x000fe200078e0016 */
[----:B------:R-:W-:Y:S01]  /*4910*/  LOP3.LUT P0, RZ, R2, 0x2000000, RZ, 0xc0, !PT ;  /* 0x0200000002ff7812 */ /* 0x000fe2000780c0ff */
[----:B------:R-:W3:Y:S02]  /*4920*/  LDL.LU.64 R22, [R1+0x398] ;  /* 0x0003980001167983 */ /* 0x000ee40000300a00 */
[----:B------:R-:W-:Y:S01]  /*4930*/  IMAD.MOV.U32 R16, RZ, RZ, R66 ;  /* 0x000000ffff107224 */ /* 0x000fe200078e0042 */
[----:B------:R-:W-:Y:S02]  /*4940*/  @!P6 IADD3 R5, R65, R5, RZ ;  /* 0x000000054105e210 */ /* 0x000fe40007ffe0ff */
[C---:B-1----:R-:W-:Y:S02]  /*4950*/  @!P6 LEA R66, P4, R64.reuse, R62, 0x1 ;  /* 0x0000003e4042e211 */ /* 0x042fe400078808ff */
[----:B------:R-:W-:Y:S01]  /*4960*/  MOV R13, R17 ;  /* 0x00000011000d7202 */ /* 0x000fe20000000f00 */
[----:B------:R-:W-:Y:S01]  /*4970*/  IMAD.MOV.U32 R17, RZ, RZ, R67 ;  /* 0x000000ffff117224 */ /* 0x000fe200078e0043 */
[----:B------:R-:W-:Y:S01]  /*4980*/  @!P6 LEA.HI.X R67, R64, R63, R5, 0x1, P4 ;  /* 0x0000003f4043e211 */ /* 0x000fe200020f0c05 */
[----:B------:R-:W-:-:S06]  /*4990*/  IMAD.MOV.U32 R5, RZ, RZ, RZ ;  /* 0x000000ffff057224 */ /* 0x000fcc00078e00ff */
[----:B--2---:R0:W2:Y:S04]  /*49a0*/  @!P0 LDG.E R5, desc[UR12][R68.64] ;  /* 0x0000000c44058981 */ /* 0x0040a8000c1e1900 */
[----:B------:R-:W0:Y:S01]  /*49b0*/  LDL.LU.64 R68, [R1+0x388] ;  /* 0x0003880001447983 */ /* 0x000e220000300a00 */
[----:B------:R-:W-:Y:S02]  /*49c0*/  PRMT R62, RZ, 0x7610, R62 ;  /* 0x00007610ff3e7816 */ /* 0x000fe4000000003e */
[----:B0-----:R-:W-:Y:S02]  /*49d0*/  PRMT R69, RZ, 0x7610, R69 ;  /* 0x00007610ff457816 */ /* 0x001fe40000000045 */
[----:B--2---:R-:W-:-:S05]  /*49e0*/  @!P0 SHF.R.U32.HI R69, RZ, 0x10, R5 ;  /* 0x00000010ff458819 */ /* 0x004fca0000011605 */
[----:B------:R0:W-:Y:S04]  /*49f0*/  STL [R1+0x128], R69 ;  /* 0x0001284501007387 */ /* 0x0001e80000100800 */
[----:B0-----:R-:W2:Y:S01]  /*4a00*/  LDL.LU R69, [R1+0x380] ;  /* 0x0003800001457983 */ /* 0x001ea20000300800 */
[----:B------:R-:W-:-:S05]  /*4a10*/  @!P0 PRMT R62, R5, 0x7610, R62 ;  /* 0x00007610053e8816 */ /* 0x000fca000000003e */
[----:B------:R0:W-:Y:S04]  /*4a20*/  STL.S16 [R1+0x11c], R62 ;  /* 0x00011c3e01007387 */ /* 0x0001e80000100600 */
[----:B------:R1:W-:Y:S01]  /*4a30*/  @!P6 STL.64 [R1+0x280], R66 ;  /* 0x000280420100e387 */ /* 0x0003e20000100a00 */
[----:B0-----:R-:W-:-:S03]  /*4a40*/  IMAD.MOV.U32 R62, RZ, RZ, RZ ;  /* 0x000000ffff3e7224 */ /* 0x001fc600078e00ff */
[----:B-1----:R-:W4:Y:S04]  /*4a50*/  LDL.LU.64 R66, [R1+0x390] ;  /* 0x0003900001427983 */ /* 0x002f280000300a00 */
[----:B--2---:R-:W2:Y:S01]  /*4a60*/  @!P1 LDG.E R62, desc[UR12][R68.64] ;  /* 0x0000000c443e9981 */ /* 0x004ea2000c1e1900 */
[----:B----4-:R-:W-:Y:S02]  /*4a70*/  PRMT R67, RZ, 0x7610, R67 ;  /* 0x00007610ff437816 */ /* 0x010fe40000000043 */
[----:B--2---:R-:W-:-:S05]  /*4a80*/  @!P1 SHF.R.U32.HI R67, RZ, 0x10, R62 ;  /* 0x00000010ff439819 */ /* 0x004fca000001163e */
[----:B------:R0:W-:Y:S04]  /*4a90*/  STL [R1+0x118], R67 ;  /* 0x0001184301007387 */ /* 0x0001e80000100800 */
[----:B0-----:R-:W2:Y:S01]  /*4aa0*/  LDL.LU R67, [R1+0x37c] ;  /* 0x00037c0001437983 */ /* 0x001ea20000300800 */
[----:B------:R-:W-:-:S04]  /*4ab0*/  PRMT R63, RZ, 0x7610, R63 ;  /* 0x00007610ff3f7816 */ /* 0x000fc8000000003f */
[----:B------:R-:W-:-:S05]  /*4ac0*/  @!P1 PRMT R63, R62, 0x7610, R63 ;  /* 0x000076103e3f9816 */ /* 0x000fca000000003f */
[----:B------:R0:W-:Y:S02]  /*4ad0*/  STL.S16 [R1+0x114], R63 ;  /* 0x0001143f01007387 */ /* 0x0001e40000100600 */
[----:B0-----:R-:W-:-:S10]  /*4ae0*/  HFMA2.MMA R63, -RZ, RZ, 0, 0 ;  /* 0x00000000ff3f7435 */ /* 0x001fd400000001ff */
[----:B--2---:R-:W2:Y:S01]  /*4af0*/  @!P2 LDG.E R63, desc[UR12][R66.64] ;  /* 0x0000000c423fa981 */ /* 0x004ea2000c1e1900 */
[----:B---3--:R-:W-:Y:S02]  /*4b00*/  PRMT R23, RZ, 0x7610, R23 ;  /* 0x00007610ff177816 */ /* 0x008fe40000000017 */
[----:B------:R-:W-:Y:S02]  /*4b10*/  PRMT R64, RZ, 0x7610, R64 ;  /* 0x00007610ff407816 */ /* 0x000fe40000000040 */
[----:B--2---:R-:W-:-:S05]  /*4b20*/  @!P2 SHF.R.U32.HI R23, RZ, 0x10, R63 ;  /* 0x00000010ff17a819 */ /* 0x004fca000001163f */
[----:B------:R0:W-:Y:S04]  /*4b30*/  STL [R1+0x110], R23 ;  /* 0x0001101701007387 */ /* 0x0001e80000100800 */
[----:B0-----:R-:W2:Y:S01]  /*4b40*/  LDL.LU R23, [R1+0x378] ;  /* 0x0003780001177983 */ /* 0x001ea20000300800 */
[----:B------:R-:W-:-:S05]  /*4b50*/  @!P2 PRMT R64, R63, 0x7610, R64 ;  /* 0x000076103f40a816 */ /* 0x000fca0000000040 */
[----:B------:R0:W-:Y:S02]  /*4b60*/  STL.S16 [R1+0x138], R64 ;  /* 0x0001384001007387 */ /* 0x0001e40000100600 */
[----:B0-----:R-:W-:-:S06]  /*4b70*/  IMAD.MOV.U32 R64, RZ, RZ, RZ ;  /* 0x000000ffff407224 */ /* 0x001fcc00078e00ff */
[----:B--2---:R0:W2:Y:S01]  /*4b80*/  @!P3 LDG.E R64, desc[UR12][R22.64] ;  /* 0x0000000c1640b981 */ /* 0x0040a2000c1e1900 */
[----:B------:R-:W-:Y:S02]  /*4b90*/  LOP3.LUT P5, RZ, R2, 0x200000, RZ, 0xc0, !PT ;  /* 0x0020000002ff7812 */ /* 0x000fe400078ac0ff */
[----:B0-----:R-:W-:Y:S02]  /*4ba0*/  PRMT R22, RZ, 0x7610, R22 ;  /* 0x00007610ff167816 */ /* 0x001fe40000000016 */
[----:B--2---:R-:W-:-:S05]  /*4bb0*/  @!P3 SHF.R.U32.HI R49, RZ, 0x10, R64 ;  /* 0x00000010ff31b819 */ /* 0x004fca0000011640 */
[----:B------:R0:W-:Y:S04]  /*4bc0*/  STL [R1+0x13c], R49 ;  /* 0x00013c3101007387 */ /* 0x0001e80000100800 */
[----:B0-----:R-:W2:Y:S01]  /*4bd0*/  LDL.LU R49, [R1+0x374] ;  /* 0x0003740001317983 */ /* 0x001ea20000300800 */
[----:B------:R-:W-:-:S05]  /*4be0*/  @!P3 PRMT R22, R64, 0x7610, R22 ;  /* 0x000076104016b816 */ /* 0x000fca0000000016 */
[----:B------:R0:W-:Y:S02]  /*4bf0*/  STL.S16 [R1+0x12c], R22 ;  /* 0x00012c1601007387 */ /* 0x0001e40000100600 */
[----:B0-----:R-:W-:-:S06]  /*4c00*/  IMAD.MOV.U32 R22, RZ, RZ, RZ ;  /* 0x000000ffff167224 */ /* 0x001fcc00078e00ff */
[----:B--2---:R-:W2:Y:S01]  /*4c10*/  @!P5 LDG.E R22, desc[UR12][R48.64] ;  /* 0x0000000c3016d981 */ /* 0x004ea2000c1e1900 */
[----:B------:R-:W-:Y:S02]  /*4c20*/  PRMT R23, RZ, 0x7610, R23 ;  /* 0x00007610ff177816 */ /* 0x000fe40000000017 */
[----:B------:R-:W-:Y:S02]  /*4c30*/  LOP3.LUT P4, RZ, R2, 0x100000, RZ, 0xc0, !PT ;  /* 0x0010000002ff7812 */ /* 0x000fe4000788c0ff */
[----:B--2---:R-:W-:-:S05]  /*4c40*/  @!P5 SHF.R.U32.HI R35, RZ, 0x10, R22 ;  /* 0x00000010ff23d819 */ /* 0x004fca0000011616 */
[----:B------:R0:W-:Y:S04]  /*4c50*/  STL [R1+0x144], R35 ;  /* 0x0001442301007387 */ /* 0x0001e80000100800 */
[----:B0-----:R-:W2:Y:S01]  /*4c60*/  LDL.LU R35, [R1+0x370] ;  /* 0x0003700001237983 */ /* 0x001ea20000300800 */
[----:B------:R-:W-:-:S05]  /*4c70*/  @!P5 PRMT R23, R22, 0x7610, R23 ;  /* 0x000076101617d816 */ /* 0x000fca0000000017 */
[----:B------:R0:W-:Y:S02]  /*4c80*/  STL.S16 [R1+0x140], R23 ;  /* 0x0001401701007387 */ /* 0x0001e40000100600 */
[----:B0-----:R-:W-:-:S06]  /*4c90*/  MOV R23, RZ ;  /* 0x000000ff00177202 */ /* 0x001fcc0000000f00 */
[----:B--2---:R-:W2:Y:S01]  /*4ca0*/  @!P4 LDG.E R23, desc[UR12][R34.64] ;  /* 0x0000000c2217c981 */ /* 0x004ea2000c1e1900 */
[----:B------:R-:W-:Y:S02]  /*4cb0*/  PRMT R48, RZ, 0x7610, R48 ;  /* 0x00007610ff307816 */ /* 0x000fe40000000030 */
[----:B------:R-:W-:Y:S02]  /*4cc0*/  LOP3.LUT P1, RZ, R2, 0x80000, RZ, 0xc0, !PT ;  /* 0x0008000002ff7812 */ /* 0x000fe4000782c0ff */
[----:B--2---:R-:W-:-:S05]  /*4cd0*/  @!P4 PRMT R48, R23, 0x7610, R48 ;  /* 0x000076101730c816 */ /* 0x004fca0000000030 */
[----:B------:R0:W-:Y:S02]  /*4ce0*/  STL.S16 [R1+0x150], R48 ;  /* 0x0001503001007387 */ /* 0x0001e40000100600 */
[----:B0-----:R-:W-:-:S06]  /*4cf0*/  IMAD.MOV.U32 R48, RZ, RZ, RZ ;  /* 0x000000ffff307224 */ /* 0x001fcc00078e00ff */
[----:B------:R0:W2:Y:S01]  /*4d00*/  @!P1 LDG.E R48, desc[UR12][R28.64] ;  /* 0x0000000c1c309981 */ /* 0x0000a2000c1e1900 */
[----:B------:R-:W-:Y:S02]  /*4d10*/  LOP3.LUT P2, RZ, R2, 0x40000, RZ, 0xc0, !PT ;  /* 0x0004000002ff7812 */ /* 0x000fe4000784c0ff */
[----:B0-----:R-:W-:Y:S02]  /*4d20*/  PRMT R28, RZ, 0x7610, R28 ;  /* 0x00007610ff1c7816 */ /* 0x001fe4000000001c */
[----:B--2---:R-:W-:-:S05]  /*4d30*/  @!P1 SHF.R.U32.HI R28, RZ, 0x10, R48 ;  /* 0x00000010ff1c9819 */ /* 0x004fca0000011630 */
[----:B------:R0:W-:Y:S02]  /*4d40*/  STL [R1+0x154], R28 ;  /* 0x0001541c01007387 */ /* 0x0001e40000100800 */
[----:B0-----:R-:W-:-:S06]  /*4d50*/  IMAD.MOV.U32 R28, RZ, RZ, RZ ;  /* 0x000000ffff1c7224 */ /* 0x001fcc00078e00ff */
[----:B------:R0:W2:Y:S01]  /*4d60*/  @!P2 LDG.E R28, desc[UR12][R14.64] ;  /* 0x0000000c0e1ca981 */ /* 0x0000a2000c1e1900 */
[----:B------:R-:W-:Y:S02]  /*4d70*/  LOP3.LUT P3, RZ, R2, 0x20000, RZ, 0xc0, !PT ;  /* 0x0002000002ff7812 */ /* 0x000fe4000786c0ff */
[----:B0-----:R-:W-:Y:S02]  /*4d80*/  PRMT R14, RZ, 0x7610, R14 ;  /* 0x00007610ff0e7816 */ /* 0x001fe4000000000e */
[----:B--2---:R-:W-:-:S05]  /*4d90*/  @!P2 SHF.R.U32.HI R43, RZ, 0x10, R28 ;  /* 0x00000010ff2ba819 */ /* 0x004fca000001161c */
[----:B------:R0:W-:Y:S04]  /*4da0*/  STL [R1+0x16c], R43 ;  /* 0x00016c2b01007387 */ /* 0x0001e80000100800 */
[----:B0-----:R-:W2:Y:S01]  /*4db0*/  LDL.LU R43, [R1+0x36c] ;  /* 0x00036c00012b7983 */ /* 0x001ea20000300800 */
[----:B------:R-:W-:-:S05]  /*4dc0*/  @!P2 PRMT R14, R28, 0x7610, R14 ;  /* 0x000076101c0ea816 */ /* 0x000fca000000000e */
[----:B------:R0:W-:Y:S02]  /*4dd0*/  STL.S16 [R1+0x170], R14 ;  /* 0x0001700e01007387 */ /* 0x0001e40000100600 */
[----:B0-----:R-:W-:-:S10]  /*4de0*/  HFMA2.MMA R14, -RZ, RZ, 0, 0 ;  /* 0x00000000ff0e7435 */ /* 0x001fd400000001ff */
[----:B--2---:R-:W2:Y:S01]  /*4df0*/  @!P3 LDG.E R14, desc[UR12][R42.64] ;  /* 0x0000000c2a0eb981 */ /* 0x004ea2000c1e1900 */
[----:B------:R-:W-:Y:S02]  /*4e00*/  PRMT R15, RZ, 0x7610, R15 ;  /* 0x00007610ff0f7816 */ /* 0x000fe4000000000f */
[----:B------:R-:W-:Y:S02]  /*4e10*/  @P6 LOP3.LUT R4, R4, 0x2, RZ, 0xfc, !PT ;  /* 0x0000000204046812 */ /* 0x000fe400078efcff */
[----:B------:R-:W-:Y:S02]  /*4e20*/  LOP3.LUT P6, RZ, R2, 0x10000, RZ, 0xc0, !PT ;  /* 0x0001000002ff7812 */ /* 0x000fe400078cc0ff */
[----:B--2---:R-:W-:-:S05]  /*4e30*/  @!P3 SHF.R.U32.HI R33, RZ, 0x10, R14 ;  /* 0x00000010ff21b819 */ /* 0x004fca000001160e */
[----:B------:R0:W-:Y:S04]  /*4e40*/  STL [R1+0x168], R33 ;  /* 0x0001682101007387 */ /* 0x0001e80000100800 */
[----:B0-----:R-:W2:Y:S01]  /*4e50*/  LDL.LU R33, [R1+0x368] ;  /* 0x0003680001217983 */ /* 0x001ea20000300800 */
[----:B------:R-:W-:-:S05]  /*4e60*/  @!P3 PRMT R15, R14, 0x7610, R15 ;  /* 0x000076100e0fb816 */ /* 0x000fca000000000f */
[----:B------:R0:W-:Y:S02]  /*4e70*/  STL.S16 [R1+0x180], R15 ;  /* 0x0001800f01007387 */ /* 0x0001e40000100600 */
[----:B0-----:R-:W-:-:S06]  /*4e80*/  IMAD.MOV.U32 R15, RZ, RZ, RZ ;  /* 0x000000ffff0f7224 */ /* 0x001fcc00078e00ff */
[----:B--2---:R0:W2:Y:S01]  /*4e90*/  @!P6 LDG.E R15, desc[UR12][R32.64] ;  /* 0x0000000c200fe981 */ /* 0x0040a2000c1e1900 */
[----:B------:R-:W-:Y:S02]  /*4ea0*/  PRMT R29, RZ, 0x7610, R29 ;  /* 0x00007610ff1d7816 */ /* 0x000fe4000000001d */
[C---:B------:R-:W-:Y:S02]  /*4eb0*/  LOP3.LUT P0, RZ, R2.reuse, 0x8000, RZ, 0xc0, !PT ;  /* 0x0000800002ff7812 */ /* 0x040fe4000780c0ff */
[----:B------:R-:W-:Y:S02]  /*4ec0*/  LOP3.LUT P5, RZ, R2, 0x4000, RZ, 0xc0, !PT ;  /* 0x0000400002ff7812 */ /* 0x000fe400078ac0ff */
[----:B0-----:R-:W-:Y:S02]  /*4ed0*/  PRMT R32, RZ, 0x7610, R32 ;  /* 0x00007610ff207816 */ /* 0x001fe40000000020 */
[----:B--2---:R-:W-:Y:S02]  /*4ee0*/  @!P6 PRMT R29, R15, 0x7610, R29 ;  /* 0x000076100f1de816 */ /* 0x004fe4000000001d */
[----:B------:R-:W-:-:S03]  /*4ef0*/  @!P6 SHF.R.U32.HI R32, RZ, 0x10, R15 ;  /* 0x00000010ff20e819 */ /* 0x000fc6000001160f */
[----:B------:R0:W-:Y:S04]  /*4f00*/  STL.S16 [R1+0x190], R29 ;  /* 0x0001901d01007387 */ /* 0x0001e80000100600 */
[----:B------:R1:W-:Y:S01]  /*4f10*/  STL [R1+0x184], R32 ;  /* 0x0001842001007387 */ /* 0x0003e20000100800 */
[----:B0-----:R-:W-:Y:S01]  /*4f20*/  IMAD.MOV.U32 R29, RZ, RZ, RZ ;  /* 0x000000ffff1d7224 */ /* 0x001fe200078e00ff */
[----:B-1----:R-:W-:-:S05]  /*4f30*/  MOV R32, RZ ;  /* 0x000000ff00207202 */ /* 0x002fca0000000f00 */
[----:B------:R-:W2:Y:S04]  /*4f40*/  @!P0 LDG.E R29, desc[UR12][R60.64] ;  /* 0x0000000c3c1d8981 */ /* 0x000ea8000c1e1900 */
[----:B------:R-:W3:Y:S01]  /*4f50*/  @!P5 LDG.E R32, desc[UR12][R56.64] ;  /* 0x0000000c3820d981 */ /* 0x000ee2000c1e1900 */
[----:B------:R-:W-:Y:S02]  /*4f60*/  PRMT R33, RZ, 0x7610, R33 ;  /* 0x00007610ff217816 */ /* 0x000fe40000000021 */
[----:B------:R-:W-:Y:S02]  /*4f70*/  PRMT R34, RZ, 0x7610, R34 ;  /* 0x00007610ff227816 */ /* 0x000fe40000000022 */
[----:B------:R-:W-:Y:S02]  /*4f80*/  @!P4 SHF.R.U32.HI R34, RZ, 0x10, R23 ;  /* 0x00000010ff22c819 */ /* 0x000fe40000011617 */
[----:B------:R-:W-:-:S02]  /*4f90*/  LOP3.LUT P4, RZ, R2, 0x2000, RZ, 0xc0, !PT ;  /* 0x0000200002ff7812 */ /* 0x000fc4000788c0ff */
[----:B------:R-:W-:Y:S02]  /*4fa0*/  PRMT R35, RZ, 0x7610, R35 ;  /* 0x00007610ff237816 */ /* 0x000fe40000000023 */
[----:B------:R-:W-:Y:S02]  /*4fb0*/  PRMT R42, RZ, 0x7610, R42 ;  /* 0x00007610ff2a7816 */ /* 0x000fe4000000002a */
[----:B------:R-:W-:Y:S02]  /*4fc0*/  @!P1 PRMT R35, R48, 0x7610, R35 ;  /* 0x0000761030239816 */ /* 0x000fe40000000023 */
[----:B------:R-:W-:Y:S02]  /*4fd0*/  LOP3.LUT P1, RZ, R2, 0x1000, RZ, 0xc0, !PT ;  /* 0x0000100002ff7812 */ /* 0x000fe4000782c0ff */
[----:B--2---:R-:W-:Y:S02]  /*4fe0*/  @!P0 PRMT R33, R29, 0x7610, R33 ;  /* 0x000076101d218816 */ /* 0x004fe40000000021 */
[----:B---3--:R-:W-:-:S03]  /*4ff0*/  @!P5 SHF.R.U32.HI R47, RZ, 0x10, R32 ;  /* 0x00000010ff2fd819 */ /* 0x008fc60000011620 */
[----:B------:R0:W-:Y:S04]  /*5000*/  STL.S16 [R1+0x19c], R33 ;  /* 0x00019c2101007387 */ /* 0x0001e80000100600 */
[----:B------:R1:W-:Y:S01]  /*5010*/  STL [R1+0x198], R47 ;  /* 0x0001982f01007387 */ /* 0x0003e20000100800 */
[----:B0-----:R-:W-:-:S03]  /*5020*/  IMAD.MOV.U32 R33, RZ, RZ, RZ ;  /* 0x000000ffff217224 */ /* 0x001fc600078e00ff */
[----:B-1----:R-:W2:Y:S04]  /*5030*/  LDL.LU R47, [R1+0x364] ;  /* 0x00036400012f7983 */ /* 0x002ea80000300800 */
[----:B------:R-:W3:Y:S01]  /*5040*/  @!P4 LDG.E R33, desc[UR12][R58.64] ;  /* 0x0000000c3a21c981 */ /* 0x000ee2000c1e1900 */
[----:B------:R-:W-:-:S05]  /*5050*/  @!P0 SHF.R.U32.HI R42, RZ, 0x10, R29 ;  /* 0x00000010ff2a8819 */ /* 0x000fca000001161d */
[----:B------:R0:W-:Y:S01]  /*5060*/  STL [R1+0x174], R42 ;  /* 0x0001742a01007387 */ /* 0x0001e20000100800 */
[----:B------:R-:W-:Y:S01]  /*5070*/  PRMT R43, RZ, 0x7610, R43 ;  /* 0x00007610ff2b7816 */ /* 0x000fe2000000002b */
[----:B0-----:R-:W-:-:S03]  /*5080*/  IMAD.MOV.U32 R42, RZ, RZ, RZ ;  /* 0x000000ffff2a7224 */ /* 0x001fc600078e00ff */
[----:B------:R-:W-:-:S03]  /*5090*/  @!P5 PRMT R43, R32, 0x7610, R43 ;  /* 0x00007610202bd816 */ /* 0x000fc6000000002b */
[----:B------:R-:W4:Y:S01]  /*50a0*/  @!P1 LDG.E R42, desc[UR12][R50.64] ;  /* 0x0000000c322a9981 */ /* 0x000f22000c1e1900 */
[----:B------:R-:W-:-:S03]  /*50b0*/  LOP3.LUT P2, RZ, R2, 0x800, RZ, 0xc0, !PT ;  /* 0x0000080002ff7812 */ /* 0x000fc6000784c0ff */
[----:B------:R0:W-:Y:S02]  /*50c0*/  STL.S16 [R1+0x194], R43 ;  /* 0x0001942b01007387 */ /* 0x0001e40000100600 */
[----:B0-----:R-:W-:-:S10]  /*50d0*/  HFMA2.MMA R43, -RZ, RZ, 0, 0 ;  /* 0x00000000ff2b7435 */ /* 0x001fd400000001ff */
[----:B--2---:R-:W2:Y:S01]  /*50e0*/  @!P2 LDG.E R43, desc[UR12][R46.64] ;  /* 0x0000000c2e2ba981 */ /* 0x004ea2000c1e1900 */
[----:B---3--:R-:W-:Y:S02]  /*50f0*/  @!P4 SHF.R.U32.HI R38, RZ, 0x10, R33 ;  /* 0x00000010ff26c819 */ /* 0x008fe40000011621 */
[----:B------:R-:W-:-:S03]  /*5100*/  @!P4 PRMT R39, R33, 0x7610, R39 ;  /* 0x000076102127c816 */ /* 0x000fc60000000027 */
[----:B------:R0:W-:Y:S04]  /*5110*/  STL [R1+0x1ac], R38 ;  /* 0x0001ac2601007387 */ /* 0x0001e80000100800 */
[----:B------:R1:W-:Y:S04]  /*5120*/  STL.S16 [R1+0x1b0], R39 ;  /* 0x0001b02701007387 */ /* 0x0003e80000100600 */
[----:B0-----:R-:W3:Y:S04]  /*5130*/  LDL.LU R38, [R1+0x360] ;  /* 0x0003600001267983 */ /* 0x001ee80000300800 */
[----:B-1----:R-:W3:Y:S01]  /*5140*/  LDL.LU R39, [R1+0x35c] ;  /* 0x00035c0001277983 */ /* 0x002ee20000300800 */
[----:B----4-:R-:W-:-:S05]  /*5150*/  @!P1 SHF.R.U32.HI R37, RZ, 0x10, R42 ;  /* 0x00000010ff259819 */ /* 0x010fca000001162a */
[----:B------:R0:W-:Y:S01]  /*5160*/  STL [R1+0x1a8], R37 ;  /* 0x0001a82501007387 */ /* 0x0001e20000100800 */
[----:B------:R-:W-:-:S03]  /*5170*/  LOP3.LUT P3, RZ, R2, 0x400, RZ, 0xc0, !PT ;  /* 0x0000040002ff7812 */ /* 0x000fc6000786c0ff */
[----:B0-----:R-:W4:Y:S04]  /*5180*/  LDL.LU R37, [R1+0x358] ;  /* 0x0003580001257983 */ /* 0x001f280000300800 */
[----:B------:R0:W-:Y:S02]  /*5190*/  STL [R1+0x10], R5 ;  /* 0x0000100501007387 */ /* 0x0001e40000100800 */
[----:B0-----:R-:W-:Y:S01]  /*51a0*/  IMAD.MOV.U32 R5, RZ, RZ, RZ ;  /* 0x000000ffff057224 */ /* 0x001fe200078e00ff */
[----:B--2---:R-:W-:-:S05]  /*51b0*/  @!P2 SHF.R.U32.HI R41, RZ, 0x10, R43 ;  /* 0x00000010ff29a819 */ /* 0x004fca000001162b */
[----:B------:R0:W-:Y:S04]  /*51c0*/  STL [R1+0x1c4], R41 ;  /* 0x0001c42901007387 */ /* 0x0001e80000100800 */
[----:B0-----:R-:W2:Y:S04]  /*51d0*/  LDL.LU R41, [R1+0x354] ;  /* 0x0003540001297983 */ /* 0x001ea80000300800 */
[----:B---3--:R0:W3:Y:S01]  /*51e0*/  @!P3 LDG.E R5, desc[UR12][R38.64] ;  /* 0x0000000c2605b981 */ /* 0x0080e2000c1e1900 */
[----:B------:R-:W-:Y:S02]  /*51f0*/  LOP3.LUT P6, RZ, R2, 0x200, RZ, 0xc0, !PT ;  /* 0x0000020002ff7812 */ /* 0x000fe400078cc0ff */
[----:B0-----:R-:W-:-:S04]  /*5200*/  PRMT R38, RZ, 0x7610, R38 ;  /* 0x00007610ff267816 */ /* 0x001fc80000000026 */
[----:B------:R-:W-:-:S05]  /*5210*/  @!P1 PRMT R38, R42, 0x7610, R38 ;  /* 0x000076102a269816 */ /* 0x000fca0000000026 */
[----:B------:R0:W-:Y:S02]  /*5220*/  STL.S16 [R1+0x1c0], R38 ;  /* 0x0001c02601007387 */ /* 0x0001e40000100600 */
[----:B0-----:R-:W-:Y:S01]  /*5230*/  IMAD.MOV.U32 R38, RZ, RZ, RZ ;  /* 0x000000ffff267224 */ /* 0x001fe200078e00ff */
[----:B------:R-:W-:-:S05]  /*5240*/  LOP3.LUT P0, RZ, R2, 0x100, RZ, 0xc0, !PT ;  /* 0x0000010002ff7812 */ /* 0x000fca000780c0ff */
[----:B----4-:R0:W4:Y:S02]  /*5250*/  @!P6 LDG.E R38, desc[UR12][R36.64] ;  /* 0x0000000c2426e981 */ /* 0x010124000c1e1900 */
[----:B0-----:R-:W-:-:S04]  /*5260*/  PRMT R36, RZ, 0x7610, R36 ;  /* 0x00007610ff247816 */ /* 0x001fc80000000024 */
[----:B------:R-:W-:-:S05]  /*5270*/  @!P2 PRMT R36, R43, 0x7610, R36 ;  /* 0x000076102b24a816 */ /* 0x000fca0000000024 */
[----:B------:R0:W-:Y:S02]  /*5280*/  STL.S16 [R1+0x1d0], R36 ;  /* 0x0001d02401007387 */ /* 0x0001e40000100600 */
[----:B0-----:R-:W-:-:S06]  /*5290*/  MOV R36, RZ ;  /* 0x000000ff00247202 */ /* 0x001fcc0000000f00 */
[----:B--2---:R-:W2:Y:S01]  /*52a0*/  @!P0 LDG.E R36, desc[UR12][R40.64] ;  /* 0x0000000c28248981 */ /* 0x004ea2000c1e1900 */
[----:B---3--:R-:W-:-:S05]  /*52b0*/  @!P3 SHF.R.U32.HI R53, RZ, 0x10, R5 ;  /* 0x00000010ff35b819 */ /* 0x008fca0000011605 */
[----:B------:R0:W-:Y:S04]  /*52c0*/  STL [R1+0x1b4], R53 ;  /* 0x0001b43501007387 */ /* 0x0001e80000100800 */
[----:B0-----:R-:W3:Y:S01]  /*52d0*/  LDL.LU R53, [R1+0x350] ;  /* 0x0003500001357983 */ /* 0x001ee20000300800 */
[----:B------:R-:W-:Y:S02]  /*52e0*/  PRMT R37, RZ, 0x7610, R37 ;  /* 0x00007610ff257816 */ /* 0x000fe40000000025 */
[----:B------:R-:W-:Y:S02]  /*52f0*/  LOP3.LUT P5, RZ, R2, 0x80, RZ, 0xc0, !PT ;  /* 0x0000008002ff7812 */ /* 0x000fe400078ac0ff */
[----:B------:R-:W-:Y:S02]  /*5300*/  PRMT R24, RZ, 0x7610, R24 ;  /* 0x00007610ff187816 */ /* 0x000fe40000000018 */
[----:B------:R-:W-:-:S02]  /*5310*/  @!P3 PRMT R37, R5, 0x7610, R37 ;  /* 0x000076100525b816 */ /* 0x000fc40000000025 */
[----:B------:R-:W-:-:S03]  /*5320*/  PRMT R31, RZ, 0x7610, R31 ;  /* 0x00007610ff1f7816 */ /* 0x000fc6000000001f */
[----:B------:R0:W-:Y:S01]  /*5330*/  STL.S16 [R1+0x1dc], R37 ;  /* 0x0001dc2501007387 */ /* 0x0001e20000100600 */
[----:B----4-:R-:W-:Y:S02]  /*5340*/  @!P6 SHF.R.U32.HI R24, RZ, 0x10, R38 ;  /* 0x00000010ff18e819 */ /* 0x010fe40000011626 */
[----:B------:R-:W-:Y:S01]  /*5350*/  @!P6 PRMT R25, R38, 0x7610, R25 ;  /* 0x000076102619e816 */ /* 0x000fe20000000019 */
[----:B0-----:R-:W-:Y:S02]  /*5360*/  IMAD.MOV.U32 R37, RZ, RZ, RZ ;  /* 0x000000ffff257224 */ /* 0x001fe400078e00ff */
[----:B------:R0:W-:Y:S04]  /*5370*/  STL [R1+0x1d8], R24 ;  /* 0x0001d81801007387 */ /* 0x0001e80000100800 */
[----:B------:R1:W-:Y:S04]  /*5380*/  STL.S16 [R1+0x1d4], R25 ;  /* 0x0001d41901007387 */ /* 0x0003e80000100600 */
[----:B0-----:R-:W4:Y:S04]  /*5390*/  LDL.LU R24, [R1+0x34c] ;  /* 0x00034c0001187983 */ /* 0x001f280000300800 */
[----:B-1----:R-:W4:Y:S01]  /*53a0*/  LDL.LU R25, [R1+0x348] ;  /* 0x0003480001197983 */ /* 0x002f220000300800 */
[----:B--2---:R-:W-:-:S05]  /*53b0*/  @!P0 SHF.R.U32.HI R31, RZ, 0x10, R36 ;  /* 0x00000010ff1f8819 */ /* 0x004fca0000011624 */
[----:B------:R0:W-:Y:S04]  /*53c0*/  STL [R1+0x1ec], R31 ;  /* 0x0001ec1f01007387 */ /* 0x0001e80000100800 */
[----:B0-----:R-:W2:Y:S04]  /*53d0*/  LDL.LU R31, [R1+0x344] ;  /* 0x00034400011f7983 */ /* 0x001ea80000300800 */
[----:B---3--:R-:W3:Y:S01]  /*53e0*/  @!P5 LDG.E R37, desc[UR12][R52.64] ;  /* 0x0000000c3425d981 */ /* 0x008ee2000c1e1900 */
[----:B------:R-:W-:Y:S02]  /*53f0*/  PRMT R39, RZ, 0x7610, R39 ;  /* 0x00007610ff277816 */ /* 0x000fe40000000027 */
[----:B------:R-:W-:-:S02]  /*5400*/  LOP3.LUT P4, RZ, R2, 0x40, RZ, 0xc0, !PT ;  /* 0x0000004002ff7812 */ /* 0x000fc4000788c0ff */
[----:B------:R-:W-:Y:S02]  /*5410*/  @!P0 PRMT R39, R36, 0x7610, R39 ;  /* 0x0000761024278816 */ /* 0x000fe40000000027 */
[C---:B------:R-:W-:Y:S01]  /*5420*/  LOP3.LUT P1, RZ, R2.reuse, 0x20, RZ, 0xc0, !PT ;  /* 0x0000002002ff7812 */ /* 0x040fe2000782c0ff */
[----:B------:R0:W-:Y:S04]  /*5430*/  STL [R1+0x20], R22 ;  /* 0x0000201601007387 */ /* 0x0001e80000100800 */
[----:B------:R1:W-:Y:S01]  /*5440*/  STL.S16 [R1+0x1f0], R39 ;  /* 0x0001f02701007387 */ /* 0x0003e20000100600 */
[----:B0-----:R-:W-:Y:S01]  /*5450*/  IMAD.MOV.U32 R22, RZ, RZ, RZ ;  /* 0x000000ffff167224 */ /* 0x001fe200078e00ff */
[----:B-1----:R-:W-:Y:S01]  /*5460*/  HFMA2.MMA R39, -RZ, RZ, 0, 0 ;  /* 0x00000000ff277435 */ /* 0x002fe200000001ff */
[----:B------:R-:W-:-:S04]  /*5470*/  LOP3.LUT P2, RZ, R2, 0x10, RZ, 0xc0, !PT ;  /* 0x0000001002ff7812 */ /* 0x000fc8000784c0ff */
[----:B----4-:R-:W4:Y:S05]  /*5480*/  @!P4 LDG.E R22, desc[UR12][R24.64] ;  /* 0x0000000c1816c981 */ /* 0x010f2a000c1e1900 */
[----:B--2---:R0:W2:Y:S02]  /*5490*/  @!P1 LDG.E R39, desc[UR12][R30.64] ;  /* 0x0000000c1e279981 */ /* 0x0040a4000c1e1900 */
[----:B0-----:R-:W-:Y:S02]  /*54a0*/  PRMT R30, RZ, 0x7610, R30 ;  /* 0x00007610ff1e7816 */ /* 0x001fe4000000001e */
[----:B---3--:R-:W-:-:S05]  /*54b0*/  @!P5 SHF.R.U32.HI R30, RZ, 0x10, R37 ;  /* 0x00000010ff1ed819 */ /* 0x008fca0000011625 */
[----:B------:R0:W-:Y:S02]  /*54c0*/  STL [R1+0x1e8], R30 ;  /* 0x0001e81e01007387 */ /* 0x0001e40000100800 */
[----:B0-----:R-:W-:-:S06]  /*54d0*/  IMAD.MOV.U32 R30, RZ, RZ, RZ ;  /* 0x000000ffff1e7224 */ /* 0x001fcc00078e00ff */
[----:B------:R-:W3:Y:S01]  /*54e0*/  @!P2 LDG.E R30, desc[UR12][R20.64] ;  /* 0x0000000c141ea981 */ /* 0x000ee2000c1e1900 */
[----:B------:R-:W-:Y:S02]  /*54f0*/  PRMT R31, RZ, 0x7610, R31 ;  /* 0x00007610ff1f7816 */ /* 0x000fe4000000001f */
[C---:B------:R-:W-:Y:S02]  /*5500*/  LOP3.LUT P3, RZ, R2.reuse, 0x8, RZ, 0xc0, !PT ;  /* 0x0000000802ff7812 */ /* 0x040fe4000786c0ff */
[----:B------:R-:W-:Y:S01]  /*5510*/  LOP3.LUT P0, RZ, R2, 0x2, RZ, 0xc0, !PT ;  /* 0x0000000202ff7812 */ /* 0x000fe2000780c0ff */
[----:B------:R0:W-:Y:S01]  /*5520*/  STL [R1+0x2c], R28 ;  /* 0x00002c1c01007387 */ /* 0x0001e20000100800 */
[----:B----4-:R-:W-:Y:S01]  /*5530*/  @!P4 PRMT R31, R22, 0x7610, R31 ;  /* 0x00007610161fc816 */ /* 0x010fe2000000001f */
[----:B0-----:R-:W-:-:S04]  /*5540*/  IMAD.MOV.U32 R28, RZ, RZ, RZ ;  /* 0x000000ffff1c7224 */ /* 0x001fc800078e00ff */
[----:B------:R0:W-:Y:S01]  /*5550*/  STL.S16 [R1+0x210], R31 ;  /* 0x0002101f01007387 */ /* 0x0001e20000100600 */
[----:B------:R-:W-:-:S03]  /*5560*/  PRMT R61, RZ, 0x7610, R61 ;  /* 0x00007610ff3d7816 */ /* 0x000fc6000000003d */
[----:B------:R1:W4:Y:S01]  /*5570*/  @!P3 LDG.E R28, desc[UR12][R26.64] ;  /* 0x0000000c1a1cb981 */ /* 0x000322000c1e1900 */
[----:B0-----:R-:W-:-:S03]  /*5580*/  IMAD.MOV.U32 R31, RZ, RZ, RZ ;  /* 0x000000ffff1f7224 */ /* 0x001fc600078e00ff */
[----:B------:R-:W-:Y:S01]  /*5590*/  STL [R1+0x2d0], R6 ;  /* 0x0002d00601007387 */ /* 0x000fe20000100800 */
[----:B------:R-:W-:-:S03]  /*55a0*/  PRMT R60, RZ, 0x7610, R60 ;  /* 0x00007610ff3c7816 */ /* 0x000fc6000000003c */
[----:B------:R-:W-:Y:S04]  /*55b0*/  STL.64 [R1+0x318], R6 ;  /* 0x0003180601007387 */ /* 0x000fe80000100a00 */
[----:B------:R-:W4:Y:S01]  /*55c0*/  @!P0 LDG.E R31, desc[UR12][R54.64] ;  /* 0x0000000c361f8981 */ /* 0x000f22000c1e1900 */
[----:B------:R-:W-:-:S03]  /*55d0*/  @!P5 PRMT R61, R37, 0x7610, R61 ;  /* 0x00007610253dd816 */ /* 0x000fc6000000003d */
[----:B------:R0:W-:Y:S01]  /*55e0*/  STL.64 [R1+0x338], R6 ;  /* 0x0003380601007387 */ /* 0x0001e20000100a00 */
[----:B------:R-:W-:-:S03]  /*55f0*/  @!P4 SHF.R.U32.HI R60, RZ, 0x10, R22 ;  /* 0x00000010ff3cc819 */ /* 0x000fc60000011616 */
[----:B------:R1:W-:Y:S01]  /*5600*/  STL [R1+0x2cc], R7 ;  /* 0x0002cc0701007387 */ /* 0x0003e20000100800 */
[----:B0-----:R-:W-:Y:S02]  /*5610*/  PRMT R6, RZ, 0x7610, R6 ;  /* 0x00007610ff067816 */ /* 0x001fe40000000006 */
[----:B-1----:R-:W-:Y:S01]  /*5620*/  PRMT R7, RZ, 0x7610, R7 ;  /* 0x00007610ff077816 */ /* 0x002fe20000000007 */
[----:B------:R-:W-:Y:S04]  /*5630*/  STL.S16 [R1+0x200], R61 ;  /* 0x0002003d01007387 */ /* 0x000fe80000100600 */
[----:B------:R0:W-:Y:S04]  /*5640*/  STL [R1+0x1f4], R60 ;  /* 0x0001f43c01007387 */ /* 0x0001e80000100800 */
[----:B0-----:R-:W4:Y:S01]  /*5650*/  LDL.LU.64 R60, [R1+0x238] ;  /* 0x00023800013c7983 */ /* 0x001f220000300a00 */
[----:B------:R-:W-:-:S02]  /*5660*/  LOP3.LUT P6, RZ, R2, 0x4, RZ, 0xc0, !PT ;  /* 0x0000000402ff7812 */ /* 0x000fc400078cc0ff */
[----:B------:R-:W-:Y:S01]  /*5670*/  MOV R27, RZ ;  /* 0x000000ff001b7202 */ /* 0x000fe20000000f00 */
[----:B------:R-:W-:Y:S04]  /*5680*/  STL [R1+0x2c8], R8 ;  /* 0x0002c80801007387 */ /* 0x000fe80000100800 */
[----:B------:R-:W-:Y:S04]  /*5690*/  STL [R1+0x328], R8 ;  /* 0x0003280801007387 */ /* 0x000fe80000100800 */
[----:B------:R0:W-:Y:S04]  /*56a0*/  STL.64 [R1+0x330], R8 ;  /* 0x0003300801007387 */ /* 0x0001e80000100a00 */
[----:B------:R-:W4:Y:S04]  /*56b0*/  @!P6 LDG.E R27, desc[UR12][R44.64] ;  /* 0x0000000c2c1be981 */ /* 0x000f28000c1e1900 */
[----:B------:R1:W-:Y:S01]  /*56c0*/  STL [R1+0x2c4], R9 ;  /* 0x0002c40901007387 */ /* 0x0003e20000100800 */
[----:B0-----:R-:W-:-:S02]  /*56d0*/  PRMT R8, RZ, 0x7610, R8 ;  /* 0x00007610ff087816 */ /* 0x001fc40000000008 */
[----:B-1----:R-:W-:Y:S02]  /*56e0*/  PRMT R9, RZ, 0x7610, R9 ;  /* 0x00007610ff097816 */ /* 0x002fe40000000009 */
[----:B--2---:R-:W-:Y:S02]  /*56f0*/  @!P1 SHF.R.U32.HI R9, RZ, 0x10, R39 ;  /* 0x00000010ff099819 */ /* 0x004fe40000011627 */
[----:B---3--:R-:W-:Y:S02]  /*5700*/  @!P2 SHF.R.U32.HI R7, RZ, 0x10, R30 ;  /* 0x00000010ff07a819 */ /* 0x008fe4000001161e */
[----:B------:R-:W-:-:S03]  /*5710*/  @!P2 PRMT R6, R30, 0x7610, R6 ;  /* 0x000076101e06a816 */ /* 0x000fc60000000006 */
[----:B------:R-:W-:Y:S04]  /*5720*/  STL [R1+0x230], R7 ;  /* 0x0002300701007387 */ /* 0x000fe80000100800 */
[----:B------:R0:W-:Y:S04]  /*5730*/  STL.S16 [R1+0x234], R6 ;  /* 0x0002340601007387 */ /* 0x0001e80000100600 */
[----:B0-----:R-:W2:Y:S01]  /*5740*/  LDL.LU.64 R6, [R1+0x290] ;  /* 0x0002900001067983 */ /* 0x001ea20000300a00 */
[----:B------:R-:W-:-:S03]  /*5750*/  @!P1 PRMT R8, R39, 0x7610, R8 ;  /* 0x0000761027089816 */ /* 0x000fc60000000008 */
[----:B------:R-:W-:Y:S04]  /*5760*/  STL [R1+0x214], R9 ;  /* 0x0002140901007387 */ /* 0x000fe80000100800 */
[----:B------:R0:W-:Y:S04]  /*5770*/  STL.S16 [R1+0x220], R8 ;  /* 0x0002200801007387 */ /* 0x0001e80000100600 */
[----:B0-----:R-:W3:Y:S01]  /*5780*/  LDL.LU.64 R8, [R1+0x258] ;  /* 0x0002580001087983 */ /* 0x001ee20000300a00 */
[----:B------:R-:W-:Y:S02]  /*5790*/  PRMT R40, RZ, 0x7610, R40 ;  /* 0x00007610ff287816 */ /* 0x000fe40000000028 */
[----:B------:R-:W-:Y:S01]  /*57a0*/  LOP3.LUT P5, RZ, R2, 0x1, RZ, 0xc0, !PT ;  /* 0x0000000102ff7812 */ /* 0x000fe200078ac0ff */
[----:B------:R0:W-:Y:S01]  /*57b0*/  STL [R1+0x38], R29 ;  /* 0x0000381d01007387 */ /* 0x0001e20000100800 */
[----:B----4-:R-:W-:-:S02]  /*57c0*/  @!P3 PRMT R40, R28, 0x7610, R40 ;  /* 0x000076101c28b816 */ /* 0x010fc40000000028 */
[----:B------:R-:W-:-:S03]  /*57d0*/  LOP3.LUT P1, RZ, R3, 0x40000000, RZ, 0xc0, !PT ;  /* 0x4000000003ff7812 */ /* 0x000fc6000782c0ff */
[----:B------:R1:W-:Y:S01]  /*57e0*/  STL.S16 [R1+0x204], R40 ;  /* 0x0002042801007387 */ /* 0x0003e20000100600 */
[----:B0-----:R-:W-:Y:S02]  /*57f0*/  PRMT R29, RZ, 0x7610, R29 ;  /* 0x00007610ff1d7816 */ /* 0x001fe4000000001d */
[----:B------:R-:W-:Y:S01]  /*5800*/  @!P0 SHF.R.U32.HI R29, RZ, 0x10, R31 ;  /* 0x00000010ff1d8819 */ /* 0x000fe2000001161f */
[----:B-1----:R-:W-:-:S04]  /*5810*/  IMAD.MOV.U32 R40, RZ, RZ, RZ ;  /* 0x000000ffff287224 */ /* 0x002fc800078e00ff */
[----:B------:R0:W-:Y:S02]  /*5820*/  STL [R1+0x23c], R29 ;  /* 0x00023c1d01007387 */ /* 0x0001e40000100800 */
[----:B0-----:R-:W-:Y:S02]  /*5830*/  IMAD.MOV.U32 R29, RZ, RZ, RZ ;  /* 0x000000ffff1d7224 */ /* 0x001fe400078e00ff */
[----:B------:R-:W4:Y:S04]  /*5840*/  @!P5 LDG.E R40, desc[UR12][R60.64] ;  /* 0x0000000c3c28d981 */ /* 0x000f28000c1e1900 */
[----:B------:R-:W4:Y:S04]  /*5850*/  LDL.LU.64 R60, [R1+0x270] ;  /* 0x00027000013c7983 */ /* 0x000f280000300a00 */
[----:B------:R0:W-:Y:S01]  /*5860*/  STL.64 [R1+0x300], R68 ;  /* 0x0003004401007387 */ /* 0x0001e20000100a00 */
[----:B------:R-:W-:-:S03]  /*5870*/  LOP3.LUT P4, RZ, R3, 0x80000000, RZ, 0xc0, !PT ;  /* 0x8000000003ff7812 */ /* 0x000fc6000788c0ff */
[----:B------:R1:W-:Y:S01]  /*5880*/  STL [R1+0x3c], R32 ;  /* 0x00003c2001007387 */ /* 0x0003e20000100800 */
[----:B0-----:R-:W-:Y:S02]  /*5890*/  PRMT R68, RZ, 0x7610, R68 ;  /* 0x00007610ff447816 */ /* 0x001fe40000000044 */
[----:B------:R-:W-:Y:S02]  /*58a0*/  PRMT R69, RZ, 0x7610, R69 ;  /* 0x00007610ff457816 */ /* 0x000fe40000000045 */
[----:B------:R-:W-:Y:S02]  /*58b0*/  @!P6 SHF.R.U32.HI R69, RZ, 0x10, R27 ;  /* 0x00000010ff45e819 */ /* 0x000fe4000001161b */
[----:B------:R-:W-:Y:S01]  /*58c0*/  @!P6 PRMT R68, R27, 0x7610, R68 ;  /* 0x000076101b44e816 */ /* 0x000fe20000000044 */
[----:B-1----:R-:W-:Y:S02]  /*58d0*/  HFMA2.MMA R32, -RZ, RZ, 0, 0 ;  /* 0x00000000ff207435 */ /* 0x002fe400000001ff */
[----:B------:R-:W-:Y:S04]  /*58e0*/  STL [R1+0x238], R69 ;  /* 0x0002384501007387 */ /* 0x000fe80000100800 */
[----:B------:R0:W-:Y:S04]  /*58f0*/  STL.S16 [R1+0x248], R68 ;  /* 0x0002484401007387 */ /* 0x0001e80000100600 */
[----:B0-----:R-:W4:Y:S04]  /*5900*/  LDL.LU.64 R68, [R1+0x2b8] ;  /* 0x0002b80001447983 */ /* 0x001f280000300a00 */
[----:B--2---:R0:W2:Y:S04]  /*5910*/  @!P1 LDG.E R29, desc[UR12][R6.64] ;  /* 0x0000000c061d9981 */ /* 0x0040a8000c1e1900 */
[----:B------:R-:W0:Y:S04]  /*5920*/  LDL.LU.64 R6, [R1+0x338] ;  /* 0x0003380001067983 */ /* 0x000e280000300a00 */
[----:B---3--:R-:W3:Y:S04]  /*5930*/  @!P4 LDG.E R32, desc[UR12][R8.64] ;  /* 0x0000000c0820c981 */ /* 0x008ee8000c1e1900 */
[----:B------:R-:W2:Y:S01]  /*5940*/  LDL.LU.64 R8, [R1+0x278] ;  /* 0x0002780001087983 */ /* 0x000ea20000300a00 */
[----:B------:R-:W-:-:S02]  /*5950*/  PRMT R26, RZ, 0x7610, R26 ;  /* 0x00007610ff1a7816 */ /* 0x000fc4000000001a */
[----:B------:R-:W-:Y:S02]  /*5960*/  LOP3.LUT P2, RZ, R3, 0x20000000, RZ, 0xc0, !PT ;  /* 0x2000000003ff7812 */ /* 0x000fe4000784c0ff */
[----:B------:R-:W-:-:S05]  /*5970*/  @!P0 PRMT R26, R31, 0x7610, R26 ;  /* 0x000076101f1a8816 */ /* 0x000fca000000001a */
[----:B------:R1:W-:Y:S02]  /*5980*/  STL.S16 [R1+0x258], R26 ;  /* 0x0002581a01007387 */ /* 0x0003e40000100600 */
[----:B-1----:R-:W-:-:S06]  /*5990*/  IMAD.MOV.U32 R26, RZ, RZ, RZ ;  /* 0x000000ffff1a7224 */ /* 0x002fcc00078e00ff */
[----:B----4-:R-:W4:Y:S01]  /*59a0*/  @!P2 LDG.E R26, desc[UR12][R60.64] ;  /* 0x0000000c3c1aa981 */ /* 0x010f22000c1e1900 */
[----:B------:R-:W-:-:S03]  /*59b0*/  LOP3.LUT P6, RZ, R3, 0x8000000, RZ, 0xc0, !PT ;  /* 0x0800000003ff7812 */ /* 0x000fc600078cc0ff */
[----:B------:R1:W-:Y:S04]  /*59c0*/  STL [R1+0x4c], R5 ;  /* 0x00004c0501007387 */ /* 0x0003e80000100800 */
[----:B------:R1:W-:Y:S04]  /*59d0*/  STL [R1+0x34], R15 ;  /* 0x0000340f01007387 */ /* 0x0003e80000100800 */
[----:B------:R-:W-:Y:S01]  /*59e0*/  STL [R1+0x2c0], R0 ;  /* 0x0002c00001007387 */ /* 0x000fe20000100800 */
[----:B-1----:R-:W-:-:S03]  /*59f0*/  IMAD.MOV.U32 R5, RZ, RZ, RZ ;  /* 0x000000ffff057224 */ /* 0x002fc600078e00ff */
[----:B------:R-:W-:Y:S01]  /*5a00*/  STL [R1+0x320], R0 ;  /* 0x0003200001007387 */ /* 0x000fe20000100800 */
[----:B------:R-:W-:-:S03]  /*5a10*/  PRMT R15, RZ, 0x7610, R15 ;  /* 0x00007610ff0f7816 */ /* 0x000fc6000000000f */
[----:B------:R-:W-:Y:S04]  /*5a20*/  STL [R1+0x324], R0 ;  /* 0x0003240001007387 */ /* 0x000fe80000100800 */
[----:B------:R1:W-:Y:S01]  /*5a30*/  STL [R1+0x340], R0 ;  /* 0x0003400001007387 */ /* 0x0003e20000100800 */
[----:B0-----:R-:W-:-:S03]  /*5a40*/  PRMT R6, RZ, 0x7610, R6 ;  /* 0x00007610ff067816 */ /* 0x001fc60000000006 */
[----:B------:R-:W4:Y:S01]  /*5a50*/  @!P6 LDG.E R5, desc[UR12][R68.64] ;  /* 0x0000000c4405e981 */ /* 0x000f22000c1e1900 */
[----:B------:R-:W-:Y:S02]  /*5a60*/  PRMT R7, RZ, 0x7610, R7 ;  /* 0x00007610ff077816 */ /* 0x000fe40000000007 */
[----:B------:R-:W-:Y:S01]  /*5a70*/  @!P5 SHF.R.U32.HI R7, RZ, 0x10, R40 ;  /* 0x00000010ff07d819 */ /* 0x000fe20000011628 */
[----:B------:R-:W4:Y:S01]  /*5a80*/  LDL.LU.64 R60, [R1+0x2a8] ;  /* 0x0002a800013c7983 */ /* 0x000f220000300a00 */
[----:B------:R-:W-:-:S03]  /*5a90*/  @!P5 PRMT R6, R40, 0x7610, R6 ;  /* 0x000076102806d816 */ /* 0x000fc60000000006 */
[----:B------:R-:W-:Y:S04]  /*5aa0*/  STL [R1+0x25c], R7 ;  /* 0x00025c0701007387 */ /* 0x000fe80000100800 */
[----:B------:R0:W-:Y:S01]  /*5ab0*/  STL.S16 [R1+0x24c], R6 ;  /* 0x00024c0601007387 */ /* 0x0001e20000100600 */
[----:B-1----:R-:W-:Y:S02]  /*5ac0*/  PRMT R0, RZ, 0x7610, R0 ;  /* 0x00007610ff007816 */ /* 0x002fe40000000000 */
[----:B---3--:R-:W-:Y:S01]  /*5ad0*/  @!P4 PRMT R15, R32, 0x7610, R15 ;  /* 0x00007610200fc816 */ /* 0x008fe2000000000f */
[----:B------:R-:W3:Y:S04]  /*5ae0*/  LDL.LU.64 R68, [R1+0x2b0] ;  /* 0x0002b00001447983 */ /* 0x000ee80000300a00 */
[----:B0-----:R-:W3:Y:S01]  /*5af0*/  LDL.LU.64 R6, [R1+0x2a0] ;  /* 0x0002a00001067983 */ /* 0x001ee20000300a00 */
[----:B------:R-:W-:-:S02]  /*5b00*/  @!P3 SHF.R.U32.HI R0, RZ, 0x10, R28 ;  /* 0x00000010ff00b819 */ /* 0x000fc4000001161c */
[----:B------:R-:W-:Y:S01]  /*5b10*/  LOP3.LUT P3, RZ, R3, 0x10000000, RZ, 0xc0, !PT ;  /* 0x1000000003ff7812 */ /* 0x000fe2000786c0ff */
[----:B------:R0:W-:Y:S02]  /*5b20*/  STL.S16 [R1+0x274], R15 ;  /* 0x0002740f01007387 */ /* 0x0001e40000100600 */
[----:B0-----:R-:W-:-:S10]  /*5b30*/  MOV R15, RZ ;  /* 0x000000ff000f7202 */ /* 0x001fd40000000f00 */
[----:B--2---:R-:W2:Y:S01]  /*5b40*/  @!P3 LDG.E R15, desc[UR12][R8.64] ;  /* 0x0000000c080fb981 */ /* 0x004ea2000c1e1900 */
[----:B------:R-:W-:-:S03]  /*5b50*/  PRMT R25, RZ, 0x7610, R25 ;  /* 0x00007610ff197816 */ /* 0x000fc60000000019 */
[----:B------:R0:W-:Y:S01]  /*5b60*/  STL [R1+0x224], R0 ;  /* 0x0002240001007387 */ /* 0x0001e20000100800 */
[----:B------:R-:W-:-:S03]  /*5b70*/  LOP3.LUT P0, RZ, R3, 0x4000000, RZ, 0xc0, !PT ;  /* 0x0400000003ff7812 */ /* 0x000fc6000780c0ff */
[----:B------:R-:W2:Y:S04]  /*5b80*/  LDL.LU.64 R8, [R1+0x330] ;  /* 0x0003300001087983 */ /* 0x000ea80000300a00 */
[----:B0-----:R-:W2:Y:S01]  /*5b90*/  LDL.LU R0, [R1+0x340] ;  /* 0x0003400001007983 */ /* 0x001ea20000300800 */
[----:B----4-:R-:W-:-:S05]  /*5ba0*/  @!P2 PRMT R25, R26, 0x7610, R25 ;  /* 0x000076101a19a816 */ /* 0x010fca0000000019 */
[----:B------:R0:W-:Y:S02]  /*5bb0*/  STL.S16 [R1+0x270], R25 ;  /* 0x0002701901007387 */ /* 0x0001e40000100600 */
[----:B0-----:R-:W-:Y:S02]  /*5bc0*/  IMAD.MOV.U32 R25, RZ, RZ, RZ ;  /* 0x000000ffff197224 */ /* 0x001fe400078e00ff */
[----:B------:R0:W-:Y:S01]  /*5bd0*/  STL [R1+0x24], R23 ;  /* 0x0000241701007387 */ /* 0x0001e20000100800 */
[----:B------:R-:W-:Y:S02]  /*5be0*/  PRMT R53, RZ, 0x7610, R53 ;  /* 0x00007610ff357816 */ /* 0x000fe40000000035 */
[----:B------:R-:W-:Y:S02]  /*5bf0*/  @!P4 SHF.R.U32.HI R53, RZ, 0x10, R32 ;  /* 0x00000010ff35c819 */ /* 0x000fe40000011620 */
[----:B------:R-:W-:Y:S02]  /*5c00*/  LOP3.LUT P4, RZ, R3, 0x1000000, RZ, 0xc0, !PT ;  /* 0x0100000003ff7812 */ /* 0x000fe4000788c0ff */
[----:B0-----:R-:W-:Y:S01]  /*5c10*/  PRMT R23, RZ, 0x7610, R23 ;  /* 0x00007610ff177816 */ /* 0x001fe20000000017 */
[----:B------:R0:W-:Y:S02]  /*5c20*/  STL.64 [R1+0x308], R66 ;  /* 0x0003084201007387 */ /* 0x0001e40000100a00 */
[----:B0-----:R-:W-:-:S02]  /*5c30*/  PRMT R67, RZ, 0x7610, R67 ;  /* 0x00007610ff437816 */ /* 0x001fc40000000043 */
[----:B------:R-:W-:Y:S02]  /*5c40*/  PRMT R66, RZ, 0x7610, R66 ;  /* 0x00007610ff427816 */ /* 0x000fe40000000042 */
[----:B------:R-:W-:Y:S01]  /*5c50*/  @!P6 PRMT R23, R5, 0x7610, R23 ;  /* 0x000076100517e816 */ /* 0x000fe20000000017 */
[----:B---3--:R-:W3:Y:S04]  /*5c60*/  @!P0 LDG.E R25, desc[UR12][R6.64] ;  /* 0x0000000c06198981 */ /* 0x008ee8000c1e1900 */
[----:B------:R-:W4:Y:S04]  /*5c70*/  LDL.LU.64 R6, [R1+0x298] ;  /* 0x0002980001067983 */ /* 0x000f280000300a00 */
[----:B------:R0:W-:Y:S02]  /*5c80*/  STL.S16 [R1+0x2ac], R23 ;  /* 0x0002ac1701007387 */ /* 0x0001e40000100600 */
[----:B0-----:R-:W-:-:S06]  /*5c90*/  IMAD.MOV.U32 R23, RZ, RZ, RZ ;  /* 0x000000ffff177224 */ /* 0x001fcc00078e00ff */
[----:B------:R-:W3:Y:S01]  /*5ca0*/  @!P4 LDG.E R23, desc[UR12][R68.64] ;  /* 0x0000000c4417c981 */ /* 0x000ee2000c1e1900 */
[----:B--2---:R-:W-:Y:S02]  /*5cb0*/  @!P3 SHF.R.U32.HI R67, RZ, 0x10, R15 ;  /* 0x00000010ff43b819 */ /* 0x004fe4000001160f */
[----:B------:R-:W-:-:S03]  /*5cc0*/  @!P6 SHF.R.U32.HI R66, RZ, 0x10, R5 ;  /* 0x00000010ff42e819 */ /* 0x000fc60000011605 */
[----:B------:R-:W-:Y:S04]  /*5cd0*/  STL [R1+0x294], R67 ;  /* 0x0002944301007387 */ /* 0x000fe80000100800 */
[----:B------:R0:W-:Y:S01]  /*5ce0*/  STL [R1+0x2a0], R66 ;  /* 0x0002a04201007387 */ /* 0x0001e20000100800 */
[----:B------:R-:W-:Y:S02]  /*5cf0*/  PRMT R0, RZ, 0x7610, R0 ;  /* 0x00007610ff007816 */ /* 0x000fe40000000000 */
[----:B------:R-:W-:Y:S02]  /*5d00*/  PRMT R8, RZ, 0x7610, R8 ;  /* 0x00007610ff087816 */ /* 0x000fe40000000008 */
[----:B------:R-:W-:Y:S01]  /*5d10*/  PRMT R24, RZ, 0x7610, R24 ;  /* 0x00007610ff187816 */ /* 0x000fe20000000018 */
[----:B------:R1:W-:Y:S04]  /*5d20*/  STL [R1+0x5c], R22 ;  /* 0x00005c1601007387 */ /* 0x0003e80000100800 */
[----:B0-----:R-:W2:Y:S01]  /*5d30*/  LDL.LU.64 R66, [R1+0x268] ;  /* 0x0002680001427983 */ /* 0x001ea20000300a00 */
[----:B------:R-:W-:-:S02]  /*5d40*/  @!P1 SHF.R.U32.HI R8, RZ, 0x10, R29 ;  /* 0x00000010ff089819 */ /* 0x000fc4000001161d */
[----:B------:R-:W-:Y:S01]  /*5d50*/  @!P1 PRMT R0, R29, 0x7610, R0 ;  /* 0x000076101d009816 */ /* 0x000fe20000000000 */
[----:B------:R-:W2:Y:S01]  /*5d60*/  LDL.LU.64 R68, [R1+0x260] ;  /* 0x0002600001447983 */ /* 0x000ea20000300a00 */
[----:B------:R-:W-:Y:S02]  /*5d70*/  LOP3.LUT P1, RZ, R3, 0x800000, RZ, 0xc0, !PT ;  /* 0x0080000003ff7812 */ /* 0x000fe4000782c0ff */
[----:B------:R-:W-:Y:S01]  /*5d80*/  @!P3 PRMT R24, R15, 0x7610, R24 ;  /* 0x000076100f18b816 */ /* 0x000fe20000000018 */
[----:B-1----:R-:W-:Y:S01]  /*5d90*/  IMAD.MOV.U32 R22, RZ, RZ, RZ ;  /* 0x000000ffff167224 */ /* 0x002fe200078e00ff */
[----:B------:R-:W-:-:S03]  /*5da0*/  LOP3.LUT P5, RZ, R3, 0x2000000, RZ, 0xc0, !PT ;  /* 0x0200000003ff7812 */ /* 0x000fc600078ac0ff */
[----:B------:R0:W-:Y:S04]  /*5db0*/  STL.S16 [R1+0x2a4], R24 ;  /* 0x0002a41801007387 */ /* 0x0001e80000100600 */
[----:B------:R1:W-:Y:S01]  /*5dc0*/  STL.S16 [R1+0x290], R0 ;  /* 0x0002900001007387 */ /* 0x0003e20000100600 */
[----:B0-----:R-:W-:-:S03]  /*5dd0*/  HFMA2.MMA R24, -RZ, RZ, 0, 0 ;  /* 0x00000000ff187435 */ /* 0x001fc600000001ff */
[----:B-1----:R-:W2:Y:S07]  /*5de0*/  LDL.LU R0, [R1+0x324] ;  /* 0x0003240001007983 */ /* 0x002eae0000300800 */
[----:B------:R-:W2:Y:S01]  /*5df0*/  @!P5 LDG.E R24, desc[UR12][R60.64] ;  /* 0x0000000c3c18d981 */ /* 0x000ea2000c1e1900 */
[----:B------:R-:W-:Y:S02]  /*5e00*/  PRMT R20, RZ, 0x7610, R20 ;  /* 0x00007610ff147816 */ /* 0x000fe40000000014 */
[----:B------:R-:W-:Y:S01]  /*5e10*/  LOP3.LUT P3, RZ, R3, 0x200000, RZ, 0xc0, !PT ;  /* 0x0020000003ff7812 */ /* 0x000fe2000786c0ff */
[----:B------:R-:W2:Y:S04]  /*5e20*/  LDL.LU.64 R60, [R1+0x288] ;  /* 0x00028800013c7983 */ /* 0x000ea80000300a00 */
[----:B----4-:R-:W4:Y:S04]  /*5e30*/  @!P1 LDG.E R22, desc[UR12][R6.64] ;  /* 0x0000000c06169981 */ /* 0x010f28000c1e1900 */
[----:B------:R-:W4:Y:S01]  /*5e40*/  LDL.LU.64 R6, [R1+0x318] ;  /* 0x0003180001067983 */ /* 0x000f220000300a00 */
[----:B---3--:R-:W-:-:S05]  /*5e50*/  @!P4 PRMT R20, R23, 0x7610, R20 ;  /* 0x000076101714c816 */ /* 0x008fca0000000014 */
[----:B------:R0:W-:Y:S02]  /*5e60*/  STL.S16 [R1+0x28c], R20 ;  /* 0x00028c1401007387 */ /* 0x0001e40000100600 */
[----:B0-----:R-:W-:-:S06]  /*5e70*/  IMAD.MOV.U32 R20, RZ, RZ, RZ ;  /* 0x000000ffff147224 */ /* 0x001fcc00078e00ff */
[----:B--2---:R-:W2:Y:S04]  /*5e80*/  @!P3 LDG.E R20, desc[UR12][R66.64] ;  /* 0x0000000c4214b981 */ /* 0x004ea8000c1e1900 */
[----:B------:R0:W-:Y:S01]  /*5e90*/  STL [R1+0x30], R14 ;  /* 0x0000300e01007387 */ /* 0x0001e20000100800 */
[----:B------:R-:W-:Y:S02]  /*5ea0*/  LOP3.LUT P6, RZ, R3, 0x100000, RZ, 0xc0, !PT ;  /* 0x0010000003ff7812 */ /* 0x000fe400078cc0ff */
[----:B------:R-:W-:Y:S01]  /*5eb0*/  PRMT R21, RZ, 0x7610, R21 ;  /* 0x00007610ff157816 */ /* 0x000fe20000000015 */
[----:B------:R1:W-:Y:S04]  /*5ec0*/  STL.64 [R1+0x310], R34 ;  /* 0x0003102201007387 */ /* 0x0003e80000100a00 */
[----:B------:R-:W3:Y:S01]  /*5ed0*/  LDL.LU.64 R66, [R1+0x240] ;  /* 0x0002400001427983 */ /* 0x000ee20000300a00 */
[----:B0-----:R-:W-:-:S02]  /*5ee0*/  PRMT R14, RZ, 0x7610, R14 ;  /* 0x00007610ff0e7816 */ /* 0x001fc4000000000e */
[----:B------:R-:W-:Y:S02]  /*5ef0*/  PRMT R0, RZ, 0x7610, R0 ;  /* 0x00007610ff007816 */ /* 0x000fe40000000000 */
[----:B------:R-:W-:Y:S02]  /*5f00*/  @!P2 SHF.R.U32.HI R0, RZ, 0x10, R26 ;  /* 0x00000010ff00a819 */ /* 0x000fe4000001161a */
[----:B------:R-:W-:Y:S02]  /*5f10*/  LOP3.LUT P2, RZ, R3, 0x400000, RZ, 0xc0, !PT ;  /* 0x0040000003ff7812 */ /* 0x000fe4000784c0ff */
[----:B------:R-:W-:-:S05]  /*5f20*/  @!P5 PRMT R21, R24, 0x7610, R21 ;  /* 0x000076101815d816 */ /* 0x000fca0000000015 */
[----:B------:R0:W-:Y:S01]  /*5f30*/  STL.S16 [R1+0x298], R21 ;  /* 0x0002981501007387 */ /* 0x0001e20000100600 */
[----:B-1----:R-:W-:Y:S02]  /*5f40*/  PRMT R35, RZ, 0x7610, R35 ;  /* 0x00007610ff237816 */ /* 0x002fe40000000023 */
[----:B0-----:R-:W-:-:S06]  /*5f50*/  MOV R21, RZ ;  /* 0x000000ff00157202 */ /* 0x001fcc0000000f00 */
[----:B------:R0:W3:Y:S01]  /*5f60*/  @!P2 LDG.E R21, desc[UR12][R60.64] ;  /* 0x0000000c3c15a981 */ /* 0x0000e2000c1e1900 */
[----:B------:R-:W-:Y:S02]  /*5f70*/  PRMT R34, RZ, 0x7610, R34 ;  /* 0x00007610ff227816 */ /* 0x000fe40000000022 */
[----:B------:R-:W-:Y:S02]  /*5f80*/  @!P0 PRMT R35, R25, 0x7610, R35 ;  /* 0x0000761019238816 */ /* 0x000fe40000000023 */
[----:B------:R-:W-:-:S03]  /*5f90*/  @!P5 SHF.R.U32.HI R34, RZ, 0x10, R24 ;  /* 0x00000010ff22d819 */ /* 0x000fc60000011618 */
[----:B------:R-:W-:Y:S04]  /*5fa0*/  STL.S16 [R1+0x2b0], R35 ;  /* 0x0002b02301007387 */ /* 0x000fe80000100600 */
[----:B------:R1:W-:Y:S04]  /*5fb0*/  STL [R1+0x29c], R34 ;  /* 0x00029c2201007387 */ /* 0x0003e80000100800 */
[----:B-1----:R-:W3:Y:S01]  /*5fc0*/  LDL.LU.64 R34, [R1+0x250] ;  /* 0x0002500001227983 */ /* 0x002ee20000300a00 */
[----:B----4-:R-:W-:-:S05]  /*5fd0*/  @!P1 PRMT R14, R22, 0x7610, R14 ;  /* 0x00007610160e9816 */ /* 0x010fca000000000e */
[----:B------:R1:W-:Y:S02]  /*5fe0*/  STL.S16 [R1+0x26c], R14 ;  /* 0x00026c0e01007387 */ /* 0x0003e40000100600 */
[----:B-1----:R-:W-:-:S06]  /*5ff0*/  IMAD.MOV.U32 R14, RZ, RZ, RZ ;  /* 0x000000ffff0e7224 */ /* 0x002fcc00078e00ff */
[----:B------:R-:W4:Y:S04]  /*6000*/  @!P6 LDG.E R14, desc[UR12][R68.64] ;  /* 0x0000000c440ee981 */ /* 0x000f28000c1e1900 */
[----:B------:R-:W4:Y:S01]  /*6010*/  LDL.LU.64 R68, [R1+0x228] ;  /* 0x0002280001447983 */ /* 0x000f220000300a00 */
[----:B------:R-:W-:Y:S02]  /*6020*/  PRMT R7, RZ, 0x7610, R7 ;  /* 0x00007610ff077816 */ /* 0x000fe40000000007 */
[----:B------:R-:W-:Y:S02]  /*6030*/  PRMT R6, RZ, 0x7610, R6 ;  /* 0x00007610ff067816 */ /* 0x000fe40000000006 */
[----:B--2---:R-:W-:Y:S02]  /*6040*/  @!P3 SHF.R.U32.HI R6, RZ, 0x10, R20 ;  /* 0x00000010ff06b819 */ /* 0x004fe40000011614 */
[----:B------:R-:W-:-:S05]  /*6050*/  @!P3 PRMT R7, R20, 0x7610, R7 ;  /* 0x000076101407b816 */ /* 0x000fca0000000007 */
[----:B------:R1:W-:Y:S04]  /*6060*/  STL.64 [R1+0x2d8], R6 ;  /* 0x0002d80601007387 */ /* 0x0003e80000100a00 */
[----:B-1----:R-:W2:Y:S01]  /*6070*/  LDL.LU.64 R6, [R1+0x120] ;  /* 0x0001200001067983 */ /* 0x002ea20000300a00 */
[----:B------:R-:W-:Y:S02]  /*6080*/  PRMT R59, RZ, 0x7610, R59 ;  /* 0x00007610ff3b7816 */ /* 0x000fe4000000003b */
[----:B------:R-:W-:Y:S01]  /*6090*/  @!P4 SHF.R.U32.HI R59, RZ, 0x10, R23 ;  /* 0x00000010ff3bc819 */ /* 0x000fe20000011617 */
[----:B------:R1:W-:Y:S01]  /*60a0*/  STL [R1+0x278], R8 ;  /* 0x0002780801007387 */ /* 0x0003e20000100800 */
[C---:B------:R-:W-:Y:S02]  /*60b0*/  LOP3.LUT P4, RZ, R3.reuse, 0x20000, RZ, 0xc0, !PT ;  /* 0x0002000003ff7812 */ /* 0x040fe4000788c0ff */
[----:B0-----:R-:W-:Y:S01]  /*60c0*/  CS2R R60, SRZ ;  /* 0x00000000003c7805 */ /* 0x001fe2000001ff00 */
[----:B-1----:R-:W2:Y:S01]  /*60d0*/  LDL.LU R8, [R1+0x328] ;  /* 0x0003280001087983 */ /* 0x002ea20000300800 */
[----:B------:R-:W-:-:S03]  /*60e0*/  LOP3.LUT P5, RZ, R3, 0x40000, RZ, 0xc0, !PT ;  /* 0x0004000003ff7812 */ /* 0x000fc600078ac0ff */
[----:B------:R0:W-:Y:S01]  /*60f0*/  STL [R1+0x14], R62 ;  /* 0x0000143e01007387 */ /* 0x0001e20000100800 */
[----:B------:R-:W-:Y:S02]  /*6100*/  PRMT R55, RZ, 0x7610, R55 ;  /* 0x00007610ff377816 */ /* 0x000fe40000000037 */
[----:B------:R-:W-:Y:S02]  /*6110*/  PRMT R54, RZ, 0x7610, R54 ;  /* 0x00007610ff367816 */ /* 0x000fe40000000036 */
[----:B------:R-:W-:Y:S02]  /*6120*/  @!P1 SHF.R.U32.HI R55, RZ, 0x10, R22 ;  /* 0x00000010ff379819 */ /* 0x000fe40000011616 */
[----:B0-----:R-:W-:Y:S02]  /*6130*/  PRMT R62, RZ, 0x7610, R62 ;  /* 0x00007610ff3e7816 */ /* 0x001fe4000000003e */
[----:B------:R-:W-:Y:S02]  /*6140*/  @!P0 SHF.R.U32.HI R62, RZ, 0x10, R25 ;  /* 0x00000010ff3e8819 */ /* 0x000fe40000011619 */
[----:B------:R-:W-:-:S02]  /*6150*/  LOP3.LUT P0, RZ, R3, 0x80000, RZ, 0xc0, !PT ;  /* 0x0008000003ff7812 */ /* 0x000fc4000780c0ff */
[----:B---3--:R-:W-:Y:S01]  /*6160*/  @!P2 SHF.R.U32.HI R54, RZ, 0x10, R21 ;  /* 0x00000010ff36a819 */ /* 0x008fe20000011615 */
[----:B------:R-:W-:Y:S04]  /*6170*/  STL [R1+0x268], R55 ;  /* 0x0002683701007387 */ /* 0x000fe80000100800 */
[----:B------:R0:W-:Y:S01]  /*6180*/  STL [R1+0x260], R54 ;  /* 0x0002603601007387 */ /* 0x0001e20000100800 */
[----:B------:R-:W-:-:S03]  /*6190*/  LOP3.LUT P1, RZ, R3, 0x10000, RZ, 0xc0, !PT ;  /* 0x0001000003ff7812 */ /* 0x000fc6000782c0ff */
[----:B------:R1:W-:Y:S01]  /*61a0*/  STL [R1+0x27c], R0 ;  /* 0x00027c0001007387 */ /* 0x0003e20000100800 */
[----:B0-----:R-:W-:-:S03]  /*61b0*/  CS2R R54, SRZ ;  /* 0x0000000000367805 */ /* 0x001fc6000001ff00 */
[----:B------:R0:W-:Y:S04]  /*61c0*/  STL [R1+0x288], R59 ;  /* 0x0002883b01007387 */ /* 0x0001e80000100800 */
[----:B-1----:R-:W3:Y:S04]  /*61d0*/  LDL.LU R0, [R1+0x320] ;  /* 0x0003200001007983 */ /* 0x002ee80000300800 */
[----:B------:R-:W3:Y:S04]  /*61e0*/  @!P0 LDG.E R54, desc[UR12][R34.64] ;  /* 0x0000000c22368981 */ /* 0x000ee8000c1e1900 */
[----:B------:R-:W3:Y:S01]  /*61f0*/  @!P5 LDG.E R55, desc[UR12][R66.64] ;  /* 0x0000000c4237d981 */ /* 0x000ee2000c1e1900 */
[----:B0-----:R-:W-:-:S03]  /*6200*/  HFMA2.MMA R59, -RZ, RZ, 0, 0 ;  /* 0x00000000ff3b7435 */ /* 0x001fc600000001ff */
[----:B------:R-:W3:Y:S04]  /*6210*/  LDL.LU.64 R34, [R1+0x218] ;  /* 0x0002180001227983 */ /* 0x000ee80000300a00 */
[----:B------:R-:W3:Y:S04]  /*6220*/  LDL.LU.64 R66, [R1+0x208] ;  /* 0x0002080001427983 */ /* 0x000ee80000300a00 */
[----:B----4-:R-:W4:Y:S04]  /*6230*/  @!P4 LDG.E R61, desc[UR12][R68.64] ;  /* 0x0000000c443dc981 */ /* 0x010f28000c1e1900 */
[----:B------:R-:W4:Y:S04]  /*6240*/  LDL.LU.64 R68, [R1+0x1f8] ;  /* 0x0001f80001447983 */ /* 0x000f280000300a00 */
[----:B--2---:R-:W2:Y:S04]  /*6250*/  @!P1 LDG.E R59, desc[UR12][R6.64] ;  /* 0x0000000c063b9981 */ /* 0x004ea8000c1e1900 */
[----:B------:R-:W2:Y:S01]  /*6260*/  LDL.LU.64 R6, [R1+0x1e0] ;  /* 0x0001e00001067983 */ /* 0x000ea20000300a00 */
[----:B------:R-:W-:-:S02]  /*6270*/  PRMT R9, RZ, 0x7610, R9 ;  /* 0x00007610ff097816 */ /* 0x000fc40000000009 */
[----:B------:R-:W-:Y:S02]  /*6280*/  PRMT R8, RZ, 0x7610, R8 ;  /* 0x00007610ff087816 */ /* 0x000fe40000000008 */
[----:B------:R-:W-:Y:S02]  /*6290*/  @!P6 SHF.R.U32.HI R8, RZ, 0x10, R14 ;  /* 0x00000010ff08e819 */ /* 0x000fe4000001160e */
[----:B------:R-:W-:Y:S02]  /*62a0*/  @!P6 PRMT R9, R14, 0x7610, R9 ;  /* 0x000076100e09e816 */ /* 0x000fe40000000009 */
[----:B------:R-:W-:Y:S01]  /*62b0*/  LOP3.LUT P6, RZ, R3, 0x2000, RZ, 0xc0, !PT ;  /* 0x0000200003ff7812 */ /* 0x000fe200078cc0ff */
[----:B------:R0:W-:Y:S04]  /*62c0*/  STL [R1+0x84], R15 ;  /* 0x0000840f01007387 */ /* 0x0001e80000100800 */
[----:B------:R1:W-:Y:S01]  /*62d0*/  STL [R1+0x68], R28 ;  /* 0x0000681c01007387 */ /* 0x0003e20000100800 */
[----:B0-----:R-:W-:Y:S01]  /*62e0*/  IMAD.MOV.U32 R15, RZ, RZ, RZ ;  /* 0x000000ffff0f7224 */ /* 0x001fe200078e00ff */
[----:B-1----:R-:W-:-:S02]  /*62f0*/  PRMT R28, RZ, 0x7610, R28 ;  /* 0x00007610ff1c7816 */ /* 0x002fc4000000001c */
[----:B------:R-:W-:Y:S02]  /*6300*/  LOP3.LUT P3, RZ, R3, 0x4000, RZ, 0xc0, !PT ;  /* 0x0000400003ff7812 */ /* 0x000fe4000786c0ff */
[----:B------:R-:W-:Y:S02]  /*6310*/  @!P2 PRMT R28, R21, 0x7610, R28 ;  /* 0x00007610151ca816 */ /* 0x000fe4000000001c */
[----:B------:R-:W-:Y:S01]  /*6320*/  LOP3.LUT P2, RZ, R3, 0x8000, RZ, 0xc0, !PT ;  /* 0x0000800003ff7812 */ /* 0x000fe2000784c0ff */
[----:B------:R0:W-:Y:S01]  /*6330*/  STL [R1+0x2a8], R62 ;  /* 0x0002a83e01007387 */ /* 0x0001e20000100800 */
[----:B------:R-:W-:Y:S01]  /*6340*/  PRMT R51, RZ, 0x7610, R51 ;  /* 0x00007610ff337816 */ /* 0x000fe20000000033 */
[----:B0-----:R-:W-:Y:S01]  /*6350*/  IMAD.MOV.U32 R62, RZ, RZ, RZ ;  /* 0x000000ffff3e7224 */ /* 0x001fe200078e00ff */
[----:B---3--:R-:W-:Y:S02]  /*6360*/  PRMT R0, RZ, 0x7610, R0 ;  /* 0x00007610ff007816 */ /* 0x008fe40000000000 */
[----:B------:R-:W-:-:S02]  /*6370*/  @!P0 SHF.R.U32.HI R0, RZ, 0x10, R54 ;  /* 0x00000010ff008819 */ /* 0x000fc40000011636 */
[----:B------:R-:W-:Y:S02]  /*6380*/  @!P0 PRMT R51, R54, 0x7610, R51 ;  /* 0x0000761036338816 */ /* 0x000fe40000000033 */
[----:B------:R-:W-:-:S03]  /*6390*/  LOP3.LUT P0, RZ, R3, 0x1000, RZ, 0xc0, !PT ;  /* 0x0000100003ff7812 */ /* 0x000fc6000780c0ff */
[----:B------:R-:W3:Y:S04]  /*63a0*/  @!P2 LDG.E R60, desc[UR12][R34.64] ;  /* 0x0000000c223ca981 */ /* 0x000ee8000c1e1900 */
[----:B------:R-:W3:Y:S04]  /*63b0*/  @!P3 LDG.E R62, desc[UR12][R66.64] ;  /* 0x0000000c423eb981 */ /* 0x000ee8000c1e1900 */
[----:B------:R0:W-:Y:S04]  /*63c0*/  STL [R1+0x88], R5 ;  /* 0x0000880501007387 */ /* 0x0001e80000100800 */
[----:B----4-:R-:W4:Y:S04]  /*63d0*/  @!P6 LDG.E R15, desc[UR12][R68.64] ;  /* 0x0000000c440fe981 */ /* 0x010f28000c1e1900 */
[----:B------:R-:W4:Y:S01]  /*63e0*/  LDL.LU.64 R66, [R1+0x1c8] ;  /* 0x0001c80001427983 */ /* 0x000f220000300a00 */
[----:B------:R-:W-:-:S02]  /*63f0*/  PRMT R47, RZ, 0x7610, R47 ;  /* 0x00007610ff2f7816 */ /* 0x000fc4000000002f */
[----:B------:R-:W-:Y:S01]  /*6400*/  PRMT R49, RZ, 0x7610, R49 ;  /* 0x00007610ff317816 */ /* 0x000fe20000000031 */
[----:B------:R1:W-:Y:S04]  /*6410*/  STL.S16 [R1+0x264], R28 ;  /* 0x0002641c01007387 */ /* 0x0003e80000100600 */
[----:B------:R-:W4:Y:S01]  /*6420*/  LDL.LU.64 R68, [R1+0x1b8] ;  /* 0x0001b80001447983 */ /* 0x000f220000300a00 */
[----:B0-----:R-:W-:Y:S02]  /*6430*/  MOV R5, RZ ;  /* 0x000000ff00057202 */ /* 0x001fe40000000f00 */
[----:B------:R-:W-:Y:S01]  /*6440*/  PRMT R50, RZ, 0x7610, R50 ;  /* 0x00007610ff327816 */ /* 0x000fe20000000032 */
[----:B------:R0:W-:Y:S01]  /*6450*/  STL [R1+0x54], R36 ;  /* 0x0000542401007387 */ /* 0x0001e20000100800 */
[----:B------:R-:W-:-:S03]  /*6460*/  PRMT R52, RZ, 0x7610, R52 ;  /* 0x00007610ff347816 */ /* 0x000fc60000000034 */
[----:B------:R0:W-:Y:S04]  /*6470*/  STL [R1+0x28], R48 ;  /* 0x0000283001007387 */ /* 0x0001e80000100800 */
[----:B------:R0:W-:Y:S01]  /*6480*/  STL [R1+0x8c], R25 ;  /* 0x00008c1901007387 */ /* 0x0001e20000100800 */
[----:B------:R-:W-:-:S03]  /*6490*/  PRMT R45, RZ, 0x7610, R45 ;  /* 0x00007610ff2d7816 */ /* 0x000fc6000000002d */
[----:B------:R0:W-:Y:S04]  /*64a0*/  STL [R1+0x70], R31 ;  /* 0x0000701f01007387 */ /* 0x0001e80000100800 */
[----:B--2---:R-:W2:Y:S01]  /*64b0*/  @!P0 LDG.E R5, desc[UR12][R6.64] ;  /* 0x0000000c06058981 */ /* 0x004ea2000c1e1900 */
[----:B------:R-:W-:-:S03]  /*64c0*/  PRMT R46, RZ, 0x7610, R46 ;  /* 0x00007610ff2e7816 */ /* 0x000fc6000000002e */
[----:B------:R0:W-:Y:S04]  /*64d0*/  STL [R1+0x98], R22 ;  /* 0x0000981601007387 */ /* 0x0001e80000100800 */
[----:B------:R4:W-:Y:S04]  /*64e0*/  STL [R1+0x90], R24 ;  /* 0x0000901801007387 */ /* 0x0009e80000100800 */
[----:B------:R-:W2:Y:S01]  /*64f0*/  LDL.LU.64 R6, [R1+0x1a0] ;  /* 0x0001a00001067983 */ /* 0x000ea20000300a00 */
[----:B------:R-:W-:Y:S02]  /*6500*/  @!P1 SHF.R.U32.HI R49, RZ, 0x10, R59 ;  /* 0x00000010ff319819 */ /* 0x000fe4000001163b */
[----:B------:R-:W-:Y:S01]  /*6510*/  @!P1 PRMT R47, R59, 0x7610, R47 ;  /* 0x000076103b2f9816 */ /* 0x000fe2000000002f */
[----:B------:R2:W-:Y:S01]  /*6520*/  STL [R1+0x64], R30 ;  /* 0x0000641e01007387 */ /* 0x0005e20000100800 */
[----:B------:R-:W-:Y:S01]  /*6530*/  LOP3.LUT P1, RZ, R3, 0x200, RZ, 0xc0, !PT ;  /* 0x0000020003ff7812 */ /* 0x000fe2000782c0ff */
[----:B-1----:R-:W-:Y:S01]  /*6540*/  HFMA2.MMA R28, -RZ, RZ, 0, 0 ;  /* 0x00000000ff1c7435 */ /* 0x002fe200000001ff */
[----:B0-----:R-:W-:Y:S01]  /*6550*/  PRMT R36, RZ, 0x7610, R36 ;  /* 0x00007610ff247816 */ /* 0x001fe20000000024 */
[----:B------:R0:W-:Y:S01]  /*6560*/  STL [R1+0x48], R43 ;  /* 0x0000482b01007387 */ /* 0x0001e20000100800 */
[----:B------:R-:W-:-:S02]  /*6570*/  @!P5 SHF.R.U32.HI R52, RZ, 0x10, R55 ;  /* 0x00000010ff34d819 */ /* 0x000fc40000011637 */
[----:B------:R-:W-:Y:S01]  /*6580*/  @!P5 PRMT R50, R55, 0x7610, R50 ;  /* 0x000076103732d816 */ /* 0x000fe20000000032 */
[----:B------:R-:W-:Y:S01]  /*6590*/  STL [R1+0x40], R33 ;  /* 0x0000402101007387 */ /* 0x000fe20000100800 */
[----:B------:R-:W-:Y:S02]  /*65a0*/  LOP3.LUT P5, RZ, R3, 0x800, RZ, 0xc0, !PT ;  /* 0x0000080003ff7812 */ /* 0x000fe400078ac0ff */
[----:B------:R-:W-:Y:S01]  /*65b0*/  PRMT R48, RZ, 0x7610, R48 ;  /* 0x00007610ff307816 */ /* 0x000fe20000000030 */
[----:B------:R1:W-:Y:S01]  /*65c0*/  STL [R1+0x44], R42 ;  /* 0x0000442a01007387 */ /* 0x0003e20000100800 */
[----:B------:R-:W-:Y:S02]  /*65d0*/  @!P4 SHF.R.U32.HI R48, RZ, 0x10, R61 ;  /* 0x00000010ff30c819 */ /* 0x000fe4000001163d */
[----:B------:R-:W-:Y:S01]  /*65e0*/  @!P4 PRMT R36, R61, 0x7610, R36 ;  /* 0x000076103d24c816 */ /* 0x000fe20000000024 */
[----:B------:R1:W-:Y:S01]  /*65f0*/  STL [R1+0x60], R39 ;  /* 0x0000602701007387 */ /* 0x0003e20000100800 */
[----:B------:R-:W-:Y:S01]  /*6600*/  LOP3.LUT P4, RZ, R3, 0x400, RZ, 0xc0, !PT ;  /* 0x0000040003ff7812 */ /* 0x000fe2000788c0ff */
[----:B------:R-:W-:-:S02]  /*6610*/  IMAD.MOV.U32 R25, RZ, RZ, RZ ;  /* 0x000000ffff197224 */ /* 0x000fc400078e00ff */
[----:B------:R-:W-:Y:S01]  /*6620*/  IMAD.MOV.U32 R31, RZ, RZ, RZ ;  /* 0x000000ffff1f7224 */ /* 0x000fe200078e00ff */
[----:B------:R-:W-:Y:S02]  /*6630*/  PRMT R41, RZ, 0x7610, R41 ;  /* 0x00007610ff297816 */ /* 0x000fe40000000029 */
[----:B------:R-:W-:Y:S01]  /*6640*/  PRMT R44, RZ, 0x7610, R44 ;  /* 0x00007610ff2c7816 */ /* 0x000fe2000000002c */
[----:B------:R-:W2:Y:S01]  /*6650*/  @!P5 LDG.E R25, desc[UR12][R12.64] ;  /* 0x0000000c0c19d981 */ /* 0x000ea2000c1e1900 */
[----:B------:R-:W-:-:S03]  /*6660*/  IMAD.MOV.U32 R22, RZ, RZ, RZ ;  /* 0x000000ffff167224 */ /* 0x000fc600078e00ff */
[----:B------:R1:W-:Y:S04]  /*6670*/  STL [R1+0xb0], R61 ;  /* 0x0000b03d01007387 */ /* 0x0003e80000100800 */
[----:B------:R1:W-:Y:S04]  /*6680*/  STL [R1+0x9c], R21 ;  /* 0x00009c1501007387 */ /* 0x0003e80000100800 */
[----:B------:R-:W2:Y:S01]  /*6690*/  LDL.LU.64 R12, [R1+0x188] ;  /* 0x00018800010c7983 */ /* 0x000ea20000300a00 */
[----:B---3--:R-:W-:-:S03]  /*66a0*/  @!P2 SHF.R.U32.HI R46, RZ, 0x10, R60 ;  /* 0x00000010ff2ea819 */ /* 0x008fc6000001163c */
[----:B------:R3:W-:Y:S01]  /*66b0*/  STL [R1+0xa0], R20 ;  /* 0x0000a01401007387 */ /* 0x0007e20000100800 */
[----:B------:R-:W-:Y:S02]  /*66c0*/  @!P2 PRMT R45, R60, 0x7610, R45 ;  /* 0x000076103c2da816 */ /* 0x000fe4000000002d */
[----:B------:R-:W-:Y:S01]  /*66d0*/  LOP3.LUT P2, RZ, R3, 0x100, RZ, 0xc0, !PT ;  /* 0x0000010003ff7812 */ /* 0x000fe2000784c0ff */
[----:B------:R3:W-:Y:S04]  /*66e0*/  STL [R1+0xa4], R14 ;  /* 0x0000a40e01007387 */ /* 0x0007e80000100800 */
[----:B------:R3:W-:Y:S04]  /*66f0*/  STL [R1+0x58], R37 ;  /* 0x0000582501007387 */ /* 0x0007e80000100800 */
[----:B------:R3:W-:Y:S04]  /*6700*/  STL [R1+0x74], R40 ;  /* 0x0000742801007387 */ /* 0x0007e80000100800 */
[----:B------:R3:W-:Y:S04]  /*6710*/  STL [R1+0xa8], R54 ;  /* 0x0000a83601007387 */ /* 0x0007e80000100800 */
[----:B------:R3:W-:Y:S04]  /*6720*/  STL [R1+0x80], R26 ;  /* 0x0000801a01007387 */ /* 0x0007e80000100800 */
[----:B------:R3:W-:Y:S04]  /*6730*/  STL [R1+0x7c], R29 ;  /* 0x00007c1d01007387 */ /* 0x0007e80000100800 */
[----:B------:R3:W-:Y:S04]  /*6740*/  STL [R1+0xb4], R59 ;  /* 0x0000b43b01007387 */ /* 0x0007e80000100800 */
[----:B------:R3:W-:Y:S01]  /*6750*/  STL [R1+0x18], R63 ;  /* 0x0000183f01007387 */ /* 0x0007e20000100800 */
[----:B------:R-:W-:-:S03]  /*6760*/  PRMT R65, RZ, 0x7610, R65 ;  /* 0x00007610ff417816 */ /* 0x000fc60000000041 */
[----:B------:R3:W-:Y:S01]  /*6770*/  STL [R1+0x50], R38 ;  /* 0x0000502601007387 */ /* 0x0007e20000100800 */
[----:B------:R-:W-:-:S03]  /*6780*/  PRMT R57, RZ, 0x7610, R57 ;  /* 0x00007610ff397816 */ /* 0x000fc60000000039 */
[----:B------:R3:W-:Y:S04]  /*6790*/  STL [R1+0x6c], R27 ;  /* 0x00006c1b01007387 */ /* 0x0007e80000100800 */
[----:B------:R3:W-:Y:S04]  /*67a0*/  STL [R1+0x78], R32 ;  /* 0x0000782001007387 */ /* 0x0007e80000100800 */
[----:B------:R3:W-:Y:S01]  /*67b0*/  STL [R1+0xac], R55 ;  /* 0x0000ac3701007387 */ /* 0x0007e20000100800 */
[----:B------:R-:W-:-:S03]  /*67c0*/  PRMT R58, RZ, 0x7610, R58 ;  /* 0x00007610ff3a7816 */ /* 0x000fc6000000003a */
[----:B------:R3:W-:Y:S01]  /*67d0*/  STL [R1+0x94], R23 ;  /* 0x0000941701007387 */ /* 0x0007e20000100800 */
[----:B------:R-:W-:-:S03]  /*67e0*/  PRMT R56, RZ, 0x7610, R56 ;  /* 0x00007610ff387816 */ /* 0x000fc60000000038 */
[----:B------:R-:W-:Y:S04]  /*67f0*/  STL [R1+0x1c], R64 ;  /* 0x00001c4001007387 */ /* 0x000fe80000100800 */
[----:B------:R-:W3:Y:S04]  /*6800*/  LDL.LU.64 R34, [R1+0x310] ;  /* 0x0003100001227983 */ /* 0x000ee80000300a00 */
[----:B----4-:R-:W4:Y:S04]  /*6810*/  @!P4 LDG.E R31, desc[UR12][R66.64] ;  /* 0x0000000c421fc981 */ /* 0x010f28000c1e1900 */
[----:B------:R-:W4:Y:S04]  /*6820*/  @!P1 LDG.E R28, desc[UR12][R68.64] ;  /* 0x0000000c441c9981 */ /* 0x000f28000c1e1900 */
[----:B------:R-:W4:Y:S04]  /*6830*/  LDL.LU.64 R66, [R1+0x178] ;  /* 0x0001780001427983 */ /* 0x000f280000300a00 */
[----:B------:R-:W4:Y:S04]  /*6840*/  LDL.LU.64 R68, [R1+0x160] ;  /* 0x0001600001447983 */ /* 0x000f280000300a00 */
[----:B--2---:R-:W2:Y:S04]  /*6850*/  @!P2 LDG.E R22, desc[UR12][R6.64] ;  /* 0x0000000c0616a981 */ /* 0x004ea8000c1e1900 */
[----:B------:R-:W2:Y:S01]  /*6860*/  LDL.LU.64 R6, [R1+0x158] ;  /* 0x0001580001067983 */ /* 0x000ea20000300a00 */
[----:B------:R-:W-:-:S02]  /*6870*/  PRMT R24, RZ, 0x7610, R24 ;  /* 0x00007610ff187816 */ /* 0x000fc40000000018 */
[----:B------:R-:W-:Y:S02]  /*6880*/  PRMT R30, RZ, 0x7610, R30 ;  /* 0x00007610ff1e7816 */ /* 0x000fe4000000001e */
[----:B0-----:R-:W-:Y:S02]  /*6890*/  PRMT R43, RZ, 0x7610, R43 ;  /* 0x00007610ff2b7816 */ /* 0x001fe4000000002b */
[----:B-1----:R-:W-:Y:S02]  /*68a0*/  PRMT R42, RZ, 0x7610, R42 ;  /* 0x00007610ff2a7816 */ /* 0x002fe4000000002a */
[----:B------:R-:W-:Y:S02]  /*68b0*/  PRMT R33, RZ, 0x7610, R33 ;  /* 0x00007610ff217816 */ /* 0x000fe40000000021 */
[----:B------:R-:W-:Y:S02]  /*68c0*/  @!P3 SHF.R.U32.HI R41, RZ, 0x10, R62 ;  /* 0x00000010ff29b819 */ /* 0x000fe4000001163e */
[----:B------:R-:W-:-:S02]  /*68d0*/  @!P3 PRMT R43, R62, 0x7610, R43 ;  /* 0x000076103e2bb816 */ /* 0x000fc4000000002b */
[----:B------:R-:W-:Y:S02]  /*68e0*/  LOP3.LUT P3, RZ, R3, 0x80, RZ, 0xc0, !PT ;  /* 0x0000008003ff7812 */ /* 0x000fe4000786c0ff */
[----:B------:R-:W-:Y:S02]  /*68f0*/  PRMT R39, RZ, 0x7610, R39 ;  /* 0x00007610ff277816 */ /* 0x000fe40000000027 */
[----:B------:R-:W-:Y:S02]  /*6900*/  @!P6 SHF.R.U32.HI R44, RZ, 0x10, R15 ;  /* 0x00000010ff2ce819 */ /* 0x000fe4000001160f */
[----:B------:R-:W-:Y:S02]  /*6910*/  @!P6 PRMT R42, R15, 0x7610, R42 ;  /* 0x000076100f2ae816 */ /* 0x000fe4000000002a */
[----:B------:R-:W-:Y:S02]  /*6920*/  @!P0 SHF.R.U32.HI R39, RZ, 0x10, R5 ;  /* 0x00000010ff278819 */ /* 0x000fe40000011605 */
[----:B------:R-:W-:Y:S01]  /*6930*/  @!P0 PRMT R33, R5, 0x7610, R33 ;  /* 0x0000761005218816 */ /* 0x000fe20000000021 */
[----:B------:R-:W-:Y:S01]  /*6940*/  IMAD.MOV.U32 R61, RZ, RZ, RZ ;  /* 0x000000ffff3d7224 */ /* 0x000fe200078e00ff */
[----:B------:R-:W-:-:S02]  /*6950*/  LOP3.LUT P6, RZ, R3, 0x40, RZ, 0xc0, !PT ;  /* 0x0000004003ff7812 */ /* 0x000fc400078cc0ff */
[----:B------:R-:W-:Y:S01]  /*6960*/  LOP3.LUT P0, RZ, R3, 0x20, RZ, 0xc0, !PT ;  /* 0x0000002003ff7812 */ /* 0x000fe2000780c0ff */
[----:B------:R-:W-:Y:S01]  /*6970*/  IMAD.MOV.U32 R21, RZ, RZ, RZ ;  /* 0x000000ffff157224 */ /* 0x000fe200078e00ff */
[----:B---3--:R-:W-:Y:S01]  /*6980*/  MOV R20, RZ ;  /* 0x000000ff00147202 */ /* 0x008fe20000000f00 */
[----:B------:R-:W-:Y:S01]  /*6990*/  IMAD.MOV.U32 R14, RZ, RZ, RZ ;  /* 0x000000ffff0e7224 */ /* 0x000fe200078e00ff */
[----:B------:R-:W-:Y:S02]  /*69a0*/  PRMT R37, RZ, 0x7610, R37 ;  /* 0x00007610ff257816 */ /* 0x000fe40000000025 */
[----:B------:R-:W-:Y:S01]  /*69b0*/  PRMT R40, RZ, 0x7610, R40 ;  /* 0x00007610ff287816 */ /* 0x000fe20000000028 */
[----:B------:R-:W3:Y:S01]  /*69c0*/  @!P3 LDG.E R21, desc[UR12][R12.64] ;  /* 0x0000000c0c15b981 */ /* 0x000ee2000c1e1900 */
[----:B------:R-:W-:Y:S02]  /*69d0*/  @!P5 SHF.R.U32.HI R40, RZ, 0x10, R25 ;  /* 0x00000010ff28d819 */ /* 0x000fe40000011619 */
[----:B------:R-:W-:-:S02]  /*69e0*/  @!P5 PRMT R37, R25, 0x7610, R37 ;  /* 0x000076101925d816 */ /* 0x000fc40000000025 */
[C---:B------:R-:W-:Y:S01]  /*69f0*/  LOP3.LUT P5, RZ, R3.reuse, 0x10, RZ, 0xc0, !PT ;  /* 0x0000001003ff7812 */ /* 0x040fe200078ac0ff */
[----:B------:R-:W-:Y:S01]  /*6a00*/  IMAD.MOV.U32 R54, RZ, RZ, RZ ;  /* 0x000000ffff367224 */ /* 0x000fe200078e00ff */
[----:B------:R-:W3:Y:S01]  /*6a10*/  LDL.LU.64 R12, [R1+0x148] ;  /* 0x00014800010c7983 */ /* 0x000ee20000300a00 */
[----:B----4-:R-:W-:Y:S02]  /*6a20*/  @!P1 SHF.R.U32.HI R30, RZ, 0x10, R28 ;  /* 0x00000010ff1e9819 */ /* 0x010fe4000001161c */
[----:B------:R-:W-:Y:S02]  /*6a30*/  @!P1 PRMT R24, R28, 0x7610, R24 ;  /* 0x000076101c189816 */ /* 0x000fe40000000018 */
[----:B------:R-:W-:Y:S01]  /*6a40*/  LOP3.LUT P1, RZ, R3, 0x4, RZ, 0xc0, !PT ;  /* 0x0000000403ff7812 */ /* 0x000fe2000782c0ff */
[----:B------:R-:W4:Y:S04]  /*6a50*/  @!P6 LDG.E R20, desc[UR12][R66.64] ;  /* 0x0000000c4214e981 */ /* 0x000f28000c1e1900 */
[----:B------:R-:W4:Y:S01]  /*6a60*/  @!P0 LDG.E R14, desc[UR12][R68.64] ;  /* 0x0000000c440e8981 */ /* 0x000f22000c1e1900 */
[----:B------:R-:W-:-:S02]  /*6a70*/  PRMT R26, RZ, 0x7610, R26 ;  /* 0x00007610ff1a7816 */ /* 0x000fc4000000001a */
[----:B------:R-:W-:Y:S01]  /*6a80*/  PRMT R29, RZ, 0x7610, R29 ;  /* 0x00007610ff1d7816 */ /* 0x000fe2000000001d */
[----:B------:R-:W-:Y:S01]  /*6a90*/  IMAD.MOV.U32 R59, RZ, RZ, RZ ;  /* 0x000000ffff3b7224 */ /* 0x000fe200078e00ff */
[----:B------:R-:W-:Y:S01]  /*6aa0*/  PRMT R63, RZ, 0x7610, R63 ;  /* 0x00007610ff3f7816 */ /* 0x000fe2000000003f */
[----:B------:R-:W4:Y:S04]  /*6ab0*/  LDL.LU.64 R66, [R1+0x308] ;  /* 0x0003080001427983 */ /* 0x000f280000300a00 */
[----:B------:R-:W4:Y:S01]  /*6ac0*/  @!P1 LDG.E R61, desc[UR12][R16.64] ;  /* 0x0000000c103d9981 */ /* 0x000f22000c1e1900 */
[----:B------:R-:W-:Y:S02]  /*6ad0*/  PRMT R38, RZ, 0x7610, R38 ;  /* 0x00007610ff267816 */ /* 0x000fe40000000026 */
[----:B------:R-:W-:Y:S01]  /*6ae0*/  PRMT R27, RZ, 0x7610, R27 ;  /* 0x00007610ff1b7816 */ /* 0x000fe2000000001b */
[----:B------:R0:W-:Y:S01]  /*6af0*/  STL [R1+0xb8], R60 ;  /* 0x0000b83c01007387 */ /* 0x0001e20000100800 */
[----:B------:R-:W-:-:S02]  /*6b00*/  PRMT R32, RZ, 0x7610, R32 ;  /* 0x00007610ff207816 */ /* 0x000fc40000000020 */
[----:B------:R-:W-:Y:S01]  /*6b10*/  PRMT R55, RZ, 0x7610, R55 ;  /* 0x00007610ff377816 */ /* 0x000fe20000000037 */
[----:B------:R-:W4:Y:S04]  /*6b20*/  LDL.LU.64 R68, [R1+0x300] ;  /* 0x0003000001447983 */ /* 0x000f280000300a00 */
[----:B--2---:R-:W2:Y:S01]  /*6b30*/  @!P5 LDG.E R54, desc[UR12][R6.64] ;  /* 0x0000000c0636d981 */ /* 0x004ea2000c1e1900 */
[----:B------:R-:W-:Y:S02]  /*6b40*/  @!P2 SHF.R.U32.HI R29, RZ, 0x10, R22 ;  /* 0x00000010ff1da819 */ /* 0x000fe40000011616 */
[----:B------:R-:W-:Y:S01]  /*6b50*/  @!P2 PRMT R26, R22, 0x7610, R26 ;  /* 0x00007610161aa816 */ /* 0x000fe2000000001a */
[----:B------:R-:W2:Y:S04]  /*6b60*/  LDL.LU.64 R16, [R1+0x2f0] ;  /* 0x0002f00001107983 */ /* 0x000ea80000300a00 */
[----:B------:R-:W2:Y:S01]  /*6b70*/  LDL.LU.64 R6, [R1+0x130] ;  /* 0x0001300001067983 */ /* 0x000ea20000300a00 */
[----:B------:R-:W-:-:S02]  /*6b80*/  LOP3.LUT P2, RZ, R3, 0x2, RZ, 0xc0, !PT ;  /* 0x0000000203ff7812 */ /* 0x000fc4000784c0ff */
[----:B------:R-:W-:Y:S02]  /*6b90*/  @!P4 SHF.R.U32.HI R32, RZ, 0x10, R31 ;  /* 0x00000010ff20c819 */ /* 0x000fe4000001161f */
[----:B------:R-:W-:Y:S02]  /*6ba0*/  @!P4 PRMT R38, R31, 0x7610, R38 ;  /* 0x000076101f26c816 */ /* 0x000fe40000000026 */
[----:B------:R-:W-:Y:S02]  /*6bb0*/  LOP3.LUT P4, RZ, R3, 0x8, RZ, 0xc0, !PT ;  /* 0x0000000803ff7812 */ /* 0x000fe4000788c0ff */
[----:B------:R-:W-:-:S05]  /*6bc0*/  PRMT R23, RZ, 0x7610, R23 ;  /* 0x00007610ff177816 */ /* 0x000fca0000000017 */
[----:B------:R-:W2:Y:S01]  /*6bd0*/  @!P2 LDG.E R59, desc[UR12][R18.64] ;  /* 0x0000000c123ba981 */ /* 0x000ea2000c1e1900 */
[----:B0-----:R-:W-:-:S03]  /*6be0*/  MOV R60, RZ ;  /* 0x000000ff003c7202 */ /* 0x001fc60000000f00 */
[----:B------:R-:W2:Y:S01]  /*6bf0*/  LDL.LU.64 R18, [R1+0x2e8] ;  /* 0x0002e80001127983 */ /* 0x000ea20000300a00 */
[----:B---3--:R-:W-:Y:S02]  /*6c00*/  @!P3 SHF.R.U32.HI R23, RZ, 0x10, R21 ;  /* 0x00000010ff17b819 */ /* 0x008fe40000011615 */
[----:B------:R-:W-:Y:S02]  /*6c10*/  @!P3 PRMT R27, R21, 0x7610, R27 ;  /* 0x00007610151bb816 */ /* 0x000fe4000000001b */
[----:B------:R-:W-:Y:S01]  /*6c20*/  LOP3.LUT P3, RZ, R3, 0x1, RZ, 0xc0, !PT ;  /* 0x0000000103ff7812 */ /* 0x000fe2000786c0ff */
[----:B------:R-:W-:-:S10]  /*6c30*/  HFMA2.MMA R3, -RZ, RZ, 0, 0 ;  /* 0x00000000ff037435 */ /* 0x000fd400000001ff */
[----:B------:R-:W3:Y:S04]  /*6c40*/  @!P4 LDG.E R3, desc[UR12][R12.64] ;  /* 0x0000000c0c03c981 */ /* 0x000ee8000c1e1900 */
[----:B------:R0:W-:Y:S01]  /*6c50*/  STL [R1+0xbc], R62 ;  /* 0x0000bc3e01007387 */ /* 0x0001e20000100800 */
[----:B------:R-:W-:-:S03]  /*6c60*/  PRMT R64, RZ, 0x7610, R64 ;  /* 0x00007610ff407816 */ /* 0x000fc60000000040 */
[----:B------:R1:W-:Y:S04]  /*6c70*/  STL [R1+0xc0], R15 ;  /* 0x0000c00f01007387 */ /* 0x0003e80000100800 */
[----:B------:R1:W-:Y:S01]  /*6c80*/  STL [R1+0xc4], R5 ;  /* 0x0000c40501007387 */ /* 0x0003e20000100800 */
[----:B----4-:R-:W-:-:S03]  /*6c90*/  @!P6 SHF.R.U32.HI R58, RZ, 0x10, R20 ;  /* 0x00000010ff3ae819 */ /* 0x010fc60000011614 */
[----:B------:R-:W4:Y:S01]  /*6ca0*/  LDL.LU.64 R12, [R1+0x2f8] ;  /* 0x0002f800010c7983 */ /* 0x000f220000300a00 */
[----:B------:R-:W-:Y:S02]  /*6cb0*/  @!P6 PRMT R57, R20, 0x7610, R57 ;  /* 0x000076101439e816 */ /* 0x000fe40000000039 */
[----:B------:R-:W-:Y:S02]  /*6cc0*/  LOP3.LUT P6, RZ, R4, 0x2, RZ, 0xc0, !PT ;  /* 0x0000000204ff7812 */ /* 0x000fe400078cc0ff */
[----:B------:R-:W-:Y:S02]  /*6cd0*/  @!P0 SHF.R.U32.HI R56, RZ, 0x10, R14 ;  /* 0x00000010ff388819 */ /* 0x000fe4000001160e */
[----:B------:R-:W-:Y:S02]  /*6ce0*/  @!P0 PRMT R55, R14, 0x7610, R55 ;  /* 0x000076100e378816 */ /* 0x000fe40000000037 */
[----:B------:R-:W-:Y:S02]  /*6cf0*/  @!P1 SHF.R.U32.HI R65, RZ, 0x10, R61 ;  /* 0x00000010ff419819 */ /* 0x000fe4000001163d */
[----:B------:R-:W-:-:S02]  /*6d00*/  @!P1 PRMT R63, R61, 0x7610, R63 ;  /* 0x000076103d3f9816 */ /* 0x000fc4000000003f */
[----:B------:R-:W-:Y:S02]  /*6d10*/  LOP3.LUT P1, RZ, R2, 0x20000000, RZ, 0xc0, !PT ;  /* 0x2000000002ff7812 */ /* 0x000fe4000782c0ff */
[----:B------:R-:W-:Y:S01]  /*6d20*/  LOP3.LUT P0, RZ, R4, 0x1, RZ, 0xc0, !PT ;  /* 0x0000000104ff7812 */ /* 0x000fe2000780c0ff */
[----:B------:R-:W-:-:S10]  /*6d30*/  IMAD.MOV.U32 R4, RZ, RZ, RZ ;  /* 0x000000ffff047224 */ /* 0x000fd400078e00ff */
[----:B------:R-:W4:Y:S04]  /*6d40*/  @!P1 LDG.E R4, desc[UR12][R10.64] ;  /* 0x0000000c0a049981 */ /* 0x000f28000c1e1900 */
[----:B------:R-:W4:Y:S04]  /*6d50*/  LDL.LU.64 R10, [R1+0x2e0] ;  /* 0x0002e000010a7983 */ /* 0x000f280000300a00 */
[----:B--2---:R-:W2:Y:S01]  /*6d60*/  @!P3 LDG.E R60, desc[UR12][R6.64] ;  /* 0x0000000c063cb981 */ /* 0x004ea2000c1e1900 */
[----:B0-----:R-:W-:Y:S01]  /*6d70*/  PRMT R62, RZ, 0x7610, R62 ;  /* 0x00007610ff3e7816 */ /* 0x001fe2000000003e */
[----:B-1----:R-:W-:Y:S01]  /*6d80*/  IMAD.MOV.U32 R15, RZ, RZ, RZ ;  /* 0x000000ffff0f7224 */ /* 0x002fe200078e00ff */
[----:B------:R-:W-:-:S02]  /*6d90*/  PRMT R67, RZ, 0x7610, R67 ;  /* 0x00007610ff437816 */ /* 0x000fc40000000043 */
[----:B------:R-:W-:Y:S02]  /*6da0*/  @!P2 SHF.R.U32.HI R64, RZ, 0x10, R59 ;  /* 0x00000010ff40a819 */ /* 0x000fe4000001163b */
[----:B------:R-:W-:Y:S02]  /*6db0*/  PRMT R69, RZ, 0x7610, R69 ;  /* 0x00007610ff457816 */ /* 0x000fe40000000045 */
[----:B------:R-:W-:Y:S02]  /*6dc0*/  PRMT R68, RZ, 0x7610, R68 ;  /* 0x00007610ff447816 */ /* 0x000fe40000000044 */
[----:B------:R-:W-:Y:S01]  /*6dd0*/  PRMT R66, RZ, 0x7610, R66 ;  /* 0x00007610ff427816 */ /* 0x000fe20000000042 */
[----:B------:R-:W-:Y:S01]  /*6de0*/  IMAD.MOV.U32 R5, RZ, RZ, RZ ;  /* 0x000000ffff057224 */ /* 0x000fe200078e00ff */
[----:B------:R-:W-:Y:S01]  /*6df0*/  @!P2 PRMT R62, R59, 0x7610, R62 ;  /* 0x000076103b3ea816 */ /* 0x000fe2000000003e */
[----:B------:R-:W2:Y:S01]  /*6e00*/  LDL.LU R6, [R1+0x118] ;  /* 0x0001180001067983 */ /* 0x000ea20000300800 */
[----:B------:R-:W-:-:S02]  /*6e10*/  LOP3.LUT P2, RZ, R2, 0x10000000, RZ, 0xc0, !PT ;  /* 0x1000000002ff7812 */ /* 0x000fc4000784c0ff */
[----:B------:R-:W-:Y:S01]  /*6e20*/  @!P5 SHF.R.U32.HI R66, RZ, 0x10, R54 ;  /* 0x00000010ff42d819 */ /* 0x000fe20000011636 */
[----:B------:R-:W2:Y:S01]  /*6e30*/  LDL.LU R7, [R1+0x12c] ;  /* 0x00012c0001077983 */ /* 0x000ea20000300800 */
[----:B------:R-:W-:Y:S02]  /*6e40*/  @!P5 PRMT R68, R54, 0x7610, R68 ;  /* 0x000076103644d816 */ /* 0x000fe40000000044 */
[C---:B------:R-:W-:Y:S02]  /*6e50*/  LOP3.LUT P5, RZ, R2.reuse, 0x80000000, RZ, 0xc0, !PT ;  /* 0x8000000002ff7812 */ /* 0x040fe400078ac0ff */
[----:B---3--:R-:W-:Y:S02]  /*6e60*/  @!P4 SHF.R.U32.HI R69, RZ, 0x10, R3 ;  /* 0x00000010ff45c819 */ /* 0x008fe40000011603 */
[----:B------:R-:W-:Y:S02]  /*6e70*/  @!P4 PRMT R67, R3, 0x7610, R67 ;  /* 0x000076100343c816 */ /* 0x000fe40000000043 */
[----:B------:R-:W-:-:S13]  /*6e80*/  LOP3.LUT P4, RZ, R2, 0x40000000, RZ, 0xc0, !PT ;  /* 0x4000000002ff7812 */ /* 0x000fda000788c0ff */
[----:B------:R-:W3:Y:S04]  /*6e90*/  @!P4 LDG.E R5, desc[UR12][R16.64] ;  /* 0x0000000c1005c981 */ /* 0x000ee8000c1e1900 */
[----:B------:R-:W3:Y:S04]  /*6ea0*/  LDL.LU R17, [R1+0x128] ;  /* 0x0001280001117983 */ /* 0x000ee80000300800 */
[----:B----4-:R0:W4:Y:S02]  /*6eb0*/  @!P2 LDG.E R15, desc[UR12][R10.64] ;  /* 0x0000000c0a0fa981 */ /* 0x010124000c1e1900 */
[----:B0-----:R-:W-:-:S02]  /*6ec0*/  PRMT R11, RZ, 0x7610, R11 ;  /* 0x00007610ff0b7816 */ /* 0x001fc4000000000b */
[----:B------:R-:W-:Y:S02]  /*6ed0*/  PRMT R10, RZ, 0x7610, R10 ;  /* 0x00007610ff0a7816 */ /* 0x000fe4000000000a */
[----:B--2---:R-:W-:Y:S02]  /*6ee0*/  @!P3 SHF.R.U32.HI R10, RZ, 0x10, R60 ;  /* 0x00000010ff0ab819 */ /* 0x004fe4000001163c */
[----:B------:R-:W-:Y:S02]  /*6ef0*/  @!P3 PRMT R11, R60, 0x7610, R11 ;  /* 0x000076103c0bb816 */ /* 0x000fe4000000000b */
[----:B------:R-:W-:Y:S01]  /*6f00*/  LOP3.LUT P3, RZ, R2, 0x8000000, RZ, 0xc0, !PT ;  /* 0x0800000002ff7812 */ /* 0x000fe2000786c0ff */
[----:B------:R-:W-:-:S12]  /*6f10*/  HFMA2.MMA R2, -RZ, RZ, 0, 0 ;  /* 0x00000000ff027435 */ /* 0x000fd800000001ff */
[----:B------:R-:W2:Y:S04]  /*6f20*/  @!P3 LDG.E R2, desc[UR12][R18.64] ;  /* 0x0000000c1202b981 */ /* 0x000ea8000c1e1900 */
[----:B------:R-:W4:Y:S04]  /*6f30*/  LDL.LU R18, [R1+0x11c] ;  /* 0x00011c0001127983 */ /* 0x000f280000300800 */
[----:B------:R-:W2:Y:S01]  /*6f40*/  LDL.LU R19, [R1+0x114] ;  /* 0x0001140001137983 */ /* 0x000ea20000300800 */
[----:B------:R-:W-:-:S06]  /*6f50*/  IMAD.MOV.U32 R16, RZ, RZ, RZ ;  /* 0x000000ffff107224 */ /* 0x000fcc00078e00ff */
[----:B------:R3:W2:Y:S02]  /*6f60*/  @!P5 LDG.E R16, desc[UR12][R12.64] ;  /* 0x0000000c0c10d981 */ /* 0x0006a4000c1e1900 */
[----:B---3--:R-:W-:Y:S01]  /*6f70*/  SHF.L.U32 R12, R17, 0x10, RZ ;  /* 0x00000010110c7819 */ /* 0x008fe200000006ff */
[----:B----4-:R-:W-:Y:S01]  /*6f80*/  IMAD.U32 R13, R18, 0x10000, RZ ;  /* 0x00010000120d7824 */ /* 0x010fe200078e00ff */
[----:B------:R-:W-:Y:S02]  /*6f90*/  SHF.L.U32 R18, R6, 0x10, RZ ;  /* 0x0000001006127819 */ /* 0x000fe400000006ff */
[----:B------:R-:W3:Y:S01]  /*6fa0*/  LDL.LU R6, [R1+0x150] ;  /* 0x0001500001067983 */ /* 0x000ee20000300800 */
[----:B--2---:R-:W-:Y:S02]  /*6fb0*/  IMAD.U32 R17, R19, 0x10000, RZ ;  /* 0x0001000013117824 */ /* 0x004fe400078e00ff */
[----:B------:R-:W-:Y:S01]  /*6fc0*/  FMUL.FTZ R19, R12, R12 ;  /* 0x0000000c0c137220 */ /* 0x000fe20000410000 */
[----:B------:R-:W-:-:S03]  /*6fd0*/  FADD.FTZ R12, R13, R12 ;  /* 0x0000000c0d0c7221 */ /* 0x000fc60000010000 */
[----:B------:R-:W-:Y:S01]  /*6fe0*/  FFMA.FTZ R19, R13, R13, R19 ;  /* 0x0000000d0d137223 */ /* 0x000fe20000010013 */
[----:B------:R-:W-:Y:S01]  /*6ff0*/  FADD.FTZ R13, R17, R18 ;  /* 0x00000012110d7221 */ /* 0x000fe20000010000 */
[----:B------:R-:W-:-:S04]  /*7000*/  FMUL.FTZ R18, R18, R18 ;  /* 0x0000001212127220 */ /* 0x000fc80000410000 */
[----:B------:R-:W-:Y:S02]  /*7010*/  FFMA.FTZ R17, R17, R17, R18 ;  /* 0x0000001111117223 */ /* 0x000fe40000010012 */
[----:B------:R-:W2:Y:S01]  /*7020*/  LDL.LU R18, [R1+0x110] ;  /* 0x0001100001127983 */ /* 0x000ea20000300800 */
[----:B------:R-:W-:-:S04]  /*7030*/  FADD.FTZ R12, RZ, R12 ;  /* 0x0000000cff0c7221 */ /* 0x000fc80000010000 */
[----:B------:R-:W-:Y:S01]  /*7040*/  FADD.FTZ R12, R12, R13 ;  /* 0x0000000d0c0c7221 */ /* 0x000fe20000010000 */
[----:B--2---:R-:W-:Y:S02]  /*7050*/  IMAD.U32 R13, R18, 0x10000, RZ ;  /* 0x00010000120d7824 */ /* 0x004fe400078e00ff */
[----:B------:R-:W-:Y:S02]  /*7060*/  FADD.FTZ R18, RZ, R19 ;  /* 0x00000013ff127221 */ /* 0x000fe40000010000 */
[----:B------:R-:W2:Y:S02]  /*7070*/  LDL.LU R19, [R1+0x138] ;  /* 0x0001380001137983 */ /* 0x000ea40000300800 */
[----:B------:R-:W-:Y:S01]  /*7080*/  FADD.FTZ R17, R18, R17 ;  /* 0x0000001112117221 */ /* 0x000fe20000010000 */
[----:B------:R-:W-:Y:S01]  /*7090*/  FMUL.FTZ R18, R13, R13 ;  /* 0x0000000d0d127220 */ /* 0x000fe20000410000 */
[----:B--2---:R-:W-:-:S04]  /*70a0*/  IMAD.U32 R19, R19, 0x10000, RZ ;  /* 0x0001000013137824 */ /* 0x004fc800078e00ff */
[C---:B------:R-:W-:Y:S01]  /*70b0*/  FADD.FTZ R13, R19.reuse, R13 ;  /* 0x0000000d130d7221 */ /* 0x040fe20000010000 */
[----:B------:R-:W-:Y:S02]  /*70c0*/  FFMA.FTZ R18, R19, R19, R18 ;  /* 0x0000001313127223 */ /* 0x000fe40000010012 */
[----:B------:R-:W2:Y:S01]  /*70d0*/  LDL.LU R19, [R1+0x13c] ;  /* 0x00013c0001137983 */ /* 0x000ea20000300800 */
[----:B------:R-:W-:Y:S01]  /*70e0*/  FADD.FTZ R12, R12, R13 ;  /* 0x0000000d0c0c7221 */ /* 0x000fe20000010000 */
[----:B------:R-:W-:Y:S01]  /*70f0*/  FADD.FTZ R17, R17, R18 ;  /* 0x0000001211117221 */ /* 0x000fe20000010000 */
[----:B--2---:R-:W-:Y:S01]  /*7100*/  SHF.L.U32 R13, R19, 0x10, RZ ;  /* 0x00000010130d7819 */ /* 0x004fe200000006ff */
[----:B------:R-:W-:Y:S02]  /*7110*/  IMAD.U32 R19, R7, 0x10000, RZ ;  /* 0x0001000007137824 */ /* 0x000fe400078e00ff */
[----:B------:R-:W-:Y:S01]  /*7120*/  IMAD.U32 R34, R34, 0x10000, RZ ;  /* 0x0001000022227824 */ /* 0x000fe200078e00ff */
[----:B------:R-:W2:Y:S01]  /*7130*/  LDL.LU R7, [R1+0x180] ;  /* 0x0001800001077983 */ /* 0x000ea20000300800 */
[----:B------:R-:W-:Y:S01]  /*7140*/  FMUL.FTZ R18, R13, R13 ;  /* 0x0000000d0d127220 */ /* 0x000fe20000410000 */
[----:B------:R-:W-:-:S04]  /*7150*/  FADD.FTZ R13, R19, R13 ;  /* 0x0000000d130d7221 */ /* 0x000fc80000010000 */
[----:B------:R-:W-:Y:S02]  /*7160*/  FADD.FTZ R12, R12, R13 ;  /* 0x0000000d0c0c7221 */ /* 0x000fe40000010000 */
[----:B------:R-:W4:Y:S01]  /*7170*/  LDL.LU R13, [R1+0x144] ;  /* 0x00014400010d7983 */ /* 0x000f220000300800 */
[----:B------:R-:W-:-:S03]  /*7180*/  FFMA.FTZ R18, R19, R19, R18 ;  /* 0x0000001313127223 */ /* 0x000fc60000010012 */
[----:B------:R-:W3:Y:S01]  /*7190*/  LDL.LU R19, [R1+0x140] ;  /* 0x0001400001137983 */ /* 0x000ee20000300800 */
[----:B------:R-:W-:Y:S01]  /*71a0*/  FADD.FTZ R17, R17, R18 ;  /* 0x0000001211117221 */ /* 0x000fe20000010000 */
[----:B----4-:R-:W-:Y:S01]  /*71b0*/  IMAD.U32 R13, R13, 0x10000, RZ ;  /* 0x000100000d0d7824 */ /* 0x010fe200078e00ff */
[----:B---3--:R-:W-:-:S03]  /*71c0*/  SHF.L.U32 R19, R19, 0x10, RZ ;  /* 0x0000001013137819 */ /* 0x008fc600000006ff */
[----:B------:R-:W-:-:S04]  /*71d0*/  FMUL.FTZ R18, R13, R13 ;  /* 0x0000000d0d127220 */ /* 0x000fc80000410000 */
[----:B------:R-:W-:-:S04]  /*71e0*/  FFMA.FTZ R18, R19, R19, R18 ;  /* 0x0000001313127223 */ /* 0x000fc80000010012 */
[----:B------:R-:W-:Y:S02]  /*71f0*/  FADD.FTZ R17, R17, R18 ;  /* 0x0000001211117221 */ /* 0x000fe40000010000 */
[----:B------:R-:W3:Y:S01]  /*7200*/  LDL.LU R18, [R1+0x154] ;  /* 0x0001540001127983 */ /* 0x000ee20000300800 */
[----:B------:R-:W-:Y:S01]  /*7210*/  FADD.FTZ R13, R19, R13 ;  /* 0x0000000d130d7221 */ /* 0x000fe20000010000 */
[----:B------:R-:W-:Y:S02]  /*7220*/  IMAD.U32 R19, R6, 0x10000, RZ ;  /* 0x0001000006137824 */ /* 0x000fe400078e00ff */
[----:B------:R-:W-:Y:S02]  /*7230*/  IMAD.U32 R35, R35, 0x10000, RZ ;  /* 0x0001000023237824 */ /* 0x000fe400078e00ff */
[----:B------:R-:W-:Y:S01]  /*7240*/  FADD.FTZ R12, R12, R13 ;  /* 0x0000000d0c0c7221 */ /* 0x000fe20000010000 */
[----:B------:R-:W-:Y:S01]  /*7250*/  FMUL.FTZ R13, R34, R34 ;  /* 0x00000022220d7220 */ /* 0x000fe20000410000 */
[C---:B------:R-:W-:Y:S01]  /*7260*/  FADD.FTZ R34, R19.reuse, R34 ;  /* 0x0000002213227221 */ /* 0x040fe20000010000 */
[----:B------:R-:W4:Y:S02]  /*7270*/  LDL.LU R6, [R1+0x19c] ;  /* 0x00019c0001067983 */ /* 0x000f240000300800 */
[----:B------:R-:W-:Y:S01]  /*7280*/  FFMA.FTZ R13, R19, R19, R13 ;  /* 0x00000013130d7223 */ /* 0x000fe2000001000d */
[----:B------:R-:W-:Y:S01]  /*7290*/  FADD.FTZ R12, R12, R34 ;  /* 0x000000220c0c7221 */ /* 0x000fe20000010000 */
[----:B------:R-:W2:Y:S02]  /*72a0*/  LDL.LU R19, [R1+0x16c] ;  /* 0x00016c0001137983 */ /* 0x000ea40000300800 */
[----:B------:R-:W-:-:S02]  /*72b0*/  FADD.FTZ R13, R17, R13 ;  /* 0x0000000d110d7221 */ /* 0x000fc40000010000 */
[----:B------:R-:W4:Y:S01]  /*72c0*/  LDL.LU R34, [R1+0x170] ;  /* 0x0001700001227983 */ /* 0x000f220000300800 */
[----:B---3--:R-:W-:-:S05]  /*72d0*/  SHF.L.U32 R18, R18, 0x10, RZ ;  /* 0x0000001012127819 */ /* 0x008fca00000006ff */
[----:B------:R-:W-:Y:S01]  /*72e0*/  FMUL.FTZ R17, R18, R18 ;  /* 0x0000001212117220 */ /* 0x000fe20000410000 */
[----:B------:R-:W-:-:S03]  /*72f0*/  FADD.FTZ R18, R35, R18 ;  /* 0x0000001223127221 */ /* 0x000fc60000010000 */
[----:B------:R-:W-:Y:S02]  /*7300*/  FFMA.FTZ R17, R35, R35, R17 ;  /* 0x0000002323117223 */ /* 0x000fe40000010011 */
[----:B------:R-:W3:Y:S01]  /*7310*/  LDL.LU R35, [R1+0x168] ;  /* 0x0001680001237983 */ /* 0x000ee20000300800 */
[----:B--2---:R-:W-:Y:S02]  /*7320*/  IMAD.U32 R19, R19, 0x10000, RZ ;  /* 0x0001000013137824 */ /* 0x004fe400078e00ff */
[----:B------:R-:W-:Y:S01]  /*7330*/  FADD.FTZ R12, R12, R18 ;  /* 0x000000120c0c7221 */ /* 0x000fe20000010000 */
[----:B----4-:R-:W-:Y:S01]  /*7340*/  SHF.L.U32 R34, R34, 0x10, RZ ;  /* 0x0000001022227819 */ /* 0x010fe200000006ff */
[----:B------:R-:W-:Y:S01]  /*7350*/  FADD.FTZ R13, R13, R17 ;  /* 0x000000110d0d7221 */ /* 0x000fe20000010000 */
[----:B------:R-:W-:Y:S02]  /*7360*/  IMAD.U32 R17, R7, 0x10000, RZ ;  /* 0x0001000007117824 */ /* 0x000fe400078e00ff */
[----:B------:R-:W2:Y:S01]  /*7370*/  LDL.LU R7, [R1+0x1a8] ;  /* 0x0001a80001077983 */ /* 0x000ea20000300800 */
[----:B---3--:R-:W-:-:S02]  /*7380*/  IMAD.U32 R18, R35, 0x10000, RZ ;  /* 0x0001000023127824 */ /* 0x008fc400078e00ff */
[----:B------:R-:W-:Y:S01]  /*7390*/  FMUL.FTZ R35, R19, R19 ;  /* 0x0000001313237220 */ /* 0x000fe20000410000 */
[----:B------:R-:W-:-:S03]  /*73a0*/  FADD.FTZ R19, R34, R19 ;  /* 0x0000001322137221 */ /* 0x000fc60000010000 */
[----:B------:R-:W-:Y:S01]  /*73b0*/  FFMA.FTZ R35, R34, R34, R35 ;  /* 0x0000002222237223 */ /* 0x000fe20000010023 */
[----:B------:R-:W-:Y:S01]  /*73c0*/  FADD.FTZ R34, R12, R19 ;  /* 0x000000130c227221 */ /* 0x000fe20000010000 */
[----:B------:R-:W-:Y:S01]  /*73d0*/  FMUL.FTZ R19, R18, R18 ;  /* 0x0000001212137220 */ /* 0x000fe20000410000 */
[----:B------:R-:W3:Y:S01]  /*73e0*/  LDL.LU R12, [R1+0x184] ;  /* 0x00018400010c7983 */ /* 0x000ee20000300800 */
[C---:B------:R-:W-:Y:S02]  /*73f0*/  FADD.FTZ R18, R17.reuse, R18 ;  /* 0x0000001211127221 */ /* 0x040fe40000010000 */
[----:B------:R-:W-:Y:S01]  /*7400*/  FFMA.FTZ R19, R17, R17, R19 ;  /* 0x0000001111137223 */ /* 0x000fe20000010013 */
[----:B------:R-:W-:Y:S01]  /*7410*/  FADD.FTZ R13, R13, R35 ;  /* 0x000000230d0d7221 */ /* 0x000fe20000010000 */
[----:B------:R-:W4:Y:S04]  /*7420*/  LDL.LU R17, [R1+0x190] ;  /* 0x0001900001117983 */ /* 0x000f280000300800 */
[----:B------:R-:W2:Y:S01]  /*7430*/  LDL.LU R35, [R1+0x174] ;  /* 0x0001740001237983 */ /* 0x000ea20000300800 */
[----:B------:R-:W-:Y:S01]  /*7440*/  FADD.FTZ R34, R34, R18 ;  /* 0x0000001222227221 */ /* 0x000fe20000010000 */
[----:B------:R-:W-:Y:S01]  /*7450*/  FADD.FTZ R13, R13, R19 ;  /* 0x000000130d0d7221 */ /* 0x000fe20000010000 */
[----:B---3--:R-:W-:Y:S01]  /*7460*/  SHF.L.U32 R12, R12, 0x10, RZ ;  /* 0x000000100c0c7819 */ /* 0x008fe200000006ff */
[----:B----4-:R-:W-:-:S04]  /*7470*/  IMAD.U32 R17, R17, 0x10000, RZ ;  /* 0x0001000011117824 */ /* 0x010fc800078e00ff */
[----:B------:R-:W-:Y:S01]  /*7480*/  FMUL.FTZ R18, R12, R12 ;  /* 0x0000000c0c127220 */ /* 0x000fe20000410000 */
[----:B--2---:R-:W-:Y:S02]  /*7490*/  IMAD.U32 R19, R35, 0x10000, RZ ;  /* 0x0001000023137824 */ /* 0x004fe400078e00ff */
[C---:B------:R-:W-:Y:S01]  /*74a0*/  FADD.FTZ R12, R17.reuse, R12 ;  /* 0x0000000c110c7221 */ /* 0x040fe20000010000 */
[----:B------:R-:W-:Y:S01]  /*74b0*/  FFMA.FTZ R18, R17, R17, R18 ;  /* 0x0000001111127223 */ /* 0x000fe20000010012 */
[----:B------:R-:W-:Y:S01]  /*74c0*/  SHF.L.U32 R17, R6, 0x10, RZ ;  /* 0x0000001006117819 */ /* 0x000fe200000006ff */
[----:B------:R-:W-:Y:S01]  /*74d0*/  FMUL.FTZ R35, R19, R19 ;  /* 0x0000001313237220 */ /* 0x000fe20000410000 */
[----:B------:R-:W-:Y:S01]  /*74e0*/  FADD.FTZ R12, R34, R12 ;  /* 0x0000000c220c7221 */ /* 0x000fe20000010000 */
[----:B------:R-:W-:Y:S01]  /*74f0*/  FADD.FTZ R13, R13, R18 ;  /* 0x000000120d0d7221 */ /* 0x000fe20000010000 */
[----:B------:R-:W2:Y:S01]  /*7500*/  LDL.LU R34, [R1+0x1ac] ;  /* 0x0001ac0001227983 */ /* 0x000ea20000300800 */
[C---:B------:R-:W-:Y:S01]  /*7510*/  FADD.FTZ R19, R17.reuse, R19 ;  /* 0x0000001311137221 */ /* 0x040fe20000010000 */
[----:B------:R-:W-:-:S02]  /*7520*/  FFMA.FTZ R35, R17, R17, R35 ;  /* 0x0000001111237223 */ /* 0x000fc40000010023 */
[----:B------:R-:W3:Y:S04]  /*7530*/  LDL.LU R17, [R1+0x198] ;  /* 0x0001980001117983 */ /* 0x000ee80000300800 */
[----:B------:R-:W4:Y:S01]  /*7540*/  LDL.LU R18, [R1+0x194] ;  /* 0x0001940001127983 */ /* 0x000f220000300800 */
[----:B------:R-:W-:Y:S01]  /*7550*/  FADD.FTZ R13, R13, R35 ;  /* 0x000000230d0d7221 */ /* 0x000fe20000010000 */
[----:B------:R-:W-:Y:S02]  /*7560*/  FADD.FTZ R12, R12, R19 ;  /* 0x000000130c0c7221 */ /* 0x000fe40000010000 */
[----:B------:R-:W2:Y:S04]  /*7570*/  LDL.LU R35, [R1+0x1b0] ;  /* 0x0001b00001237983 */ /* 0x000ea80000300800 */
[----:B------:R-:W2:Y:S01]  /*7580*/  LDL.LU R6, [R1+0x1dc] ;  /* 0x0001dc0001067983 */ /* 0x000ea20000300800 */
[----:B---3--:R-:W-:-:S02]  /*7590*/  IMAD.U32 R17, R17, 0x10000, RZ ;  /* 0x0001000011117824 */ /* 0x008fc400078e00ff */
[----:B----4-:R-:W-:Y:S02]  /*75a0*/  IMAD.U32 R18, R18, 0x10000, RZ ;  /* 0x0001000012127824 */ /* 0x010fe400078e00ff */
[----:B------:R-:W-:-:S04]  /*75b0*/  FMUL.FTZ R19, R17, R17 ;  /* 0x0000001111137220 */ /* 0x000fc80000410000 */
[----:B------:R-:W-:-:S04]  /*75c0*/  FFMA.FTZ R19, R18, R18, R19 ;  /* 0x0000001212137223 */ /* 0x000fc80000010013 */
[----:B------:R-:W-:Y:S02]  /*75d0*/  FADD.FTZ R13, R13, R19 ;  /* 0x000000130d0d7221 */ /* 0x000fe40000010000 */
[----:B------:R-:W3:Y:S01]  /*75e0*/  LDL.LU R19, [R1+0x1c0] ;  /* 0x0001c00001137983 */ /* 0x000ee20000300800 */
[----:B--2---:R-:W-:Y:S01]  /*75f0*/  SHF.L.U32 R34, R34, 0x10, RZ ;  /* 0x0000001022227819 */ /* 0x004fe200000006ff */
[----:B------:R-:W-:Y:S01]  /*7600*/  FADD.FTZ R17, R18, R17 ;  /* 0x0000001112117221 */ /* 0x000fe20000010000 */
[----:B------:R-:W-:-:S03]  /*7610*/  IMAD.U32 R35, R35, 0x10000, RZ ;  /* 0x0001000023237824 */ /* 0x000fc600078e00ff */
[----:B------:R-:W-:Y:S01]  /*7620*/  FMUL.FTZ R18, R34, R34 ;  /* 0x0000002222127220 */ /* 0x000fe20000410000 */
[----:B------:R-:W-:Y:S01]  /*7630*/  FADD.FTZ R12, R12, R17 ;  /* 0x000000110c0c7221 */ /* 0x000fe20000010000 */
[C---:B------:R-:W-:Y:S02]  /*7640*/  FADD.FTZ R34, R35.reuse, R34 ;  /* 0x0000002223227221 */ /* 0x040fe40000010000 */
[----:B------:R-:W-:Y:S01]  /*7650*/  FFMA.FTZ R18, R35, R35, R18 ;  /* 0x0000002323127223 */ /* 0x000fe20000010012 */
[----:B------:R-:W-:Y:S02]  /*7660*/  IMAD.U32 R17, R7, 0x10000, RZ ;  /* 0x0001000007117824 */ /* 0x000fe400078e00ff */
[----:B------:R-:W-:Y:S01]  /*7670*/  FADD.FTZ R35, R12, R34 ;  /* 0x000000220c237221 */ /* 0x000fe20000010000 */
[----:B------:R-:W2:Y:S01]  /*7680*/  LDL.LU R7, [R1+0x1ec] ;  /* 0x0001ec0001077983 */ /* 0x000ea20000300800 */
[----:B------:R-:W-:-:S03]  /*7690*/  FADD.FTZ R13, R13, R18 ;  /* 0x000000120d0d7221 */ /* 0x000fc60000010000 */
[----:B------:R-:W4:Y:S01]  /*76a0*/  LDL.LU R12, [R1+0x1c4] ;  /* 0x0001c400010c7983 */ /* 0x000f220000300800 */
[----:B------:R-:W-:-:S03]  /*76b0*/  FMUL.FTZ R34, R17, R17 ;  /* 0x0000001111227220 */ /* 0x000fc60000410000 */
[----:B------:R-:W2:Y:S01]  /*76c0*/  LDL.LU R18, [R1+0x1d0] ;  /* 0x0001d00001127983 */ /* 0x000ea20000300800 */
[----:B---3--:R-:W-:-:S05]  /*76d0*/  SHF.L.U32 R19, R19, 0x10, RZ ;  /* 0x0000001013137819 */ /* 0x008fca00000006ff */
[C---:B------:R-:W-:Y:S01]  /*76e0*/  FADD.FTZ R17, R19.reuse, R17 ;  /* 0x0000001113117221 */ /* 0x040fe20000010000 */
[----:B------:R-:W-:Y:S02]  /*76f0*/  FFMA.FTZ R34, R19, R19, R34 ;  /* 0x0000001313227223 */ /* 0x000fe40000010022 */
[----:B------:R-:W3:Y:S01]  /*7700*/  LDL.LU R19, [R1+0x1b4] ;  /* 0x0001b40001137983 */ /* 0x000ee20000300800 */
[----:B------:R-:W-:Y:S01]  /*7710*/  FADD.FTZ R35, R35, R17 ;  /* 0x0000001123237221 */ /* 0x000fe20000010000 */
[----:B----4-:R-:W-:Y:S01]  /*7720*/  IMAD.U32 R12, R12, 0x10000, RZ ;  /* 0x000100000c0c7824 */ /* 0x010fe200078e00ff */
[----:B--2---:R-:W-:-:S03]  /*7730*/  SHF.L.U32 R18, R18, 0x10, RZ ;  /* 0x0000001012127819 */ /* 0x004fc600000006ff */
[----:B------:R-:W-:Y:S01]  /*7740*/  FMUL.FTZ R17, R12, R12 ;  /* 0x0000000c0c117220 */ /* 0x000fe20000410000 */
[----:B------:R-:W-:-:S03]  /*7750*/  FADD.FTZ R13, R13, R34 ;  /* 0x000000220d0d7221 */ /* 0x000fc60000010000 */
[C---:B------:R-:W-:Y:S01]  /*7760*/  FFMA.FTZ R17, R18.reuse, R18, R17 ;  /* 0x0000001212117223 */ /* 0x040fe20000010011 */
[----:B------:R-:W-:Y:S01]  /*7770*/  FADD.FTZ R12, R18, R12 ;  /* 0x0000000c120c7221 */ /* 0x000fe20000010000 */
[----:B------:R-:W-:Y:S02]  /*7780*/  SHF.L.U32 R18, R6, 0x10, RZ ;  /* 0x0000001006127819 */ /* 0x000fe400000006ff */
[----:B------:R-:W-:Y:S01]  /*7790*/  FADD.FTZ R13, R13, R17 ;  /* 0x000000110d0d7221 */ /* 0x000fe20000010000 */
[----:B---3--:R-:W-:Y:S01]  /*77a0*/  IMAD.U32 R19, R19, 0x10000, RZ ;  /* 0x0001000013137824 */ /* 0x008fe200078e00ff */
[----:B------:R-:W2:Y:S03]  /*77b0*/  LDL.LU R17, [R1+0x1d8] ;  /* 0x0001d80001117983 */ /* 0x000ea60000300800 */
[----:B------:R-:W-:Y:S01]  /*77c0*/  FMUL.FTZ R34, R19, R19 ;  /* 0x0000001313227220 */ /* 0x000fe20000410000 */
[C---:B------:R-:W-:Y:S01]  /*77d0*/  FADD.FTZ R19, R18.reuse, R19 ;  /* 0x0000001312137221 */ /* 0x040fe20000010000 */
[----:B------:R-:W-:Y:S01]  /*77e0*/  FADD.FTZ R12, R35, R12 ;  /* 0x0000000c230c7221 */ /* 0x000fe20000010000 */
[----:B------:R-:W3:Y:S01]  /*77f0*/  LDL.LU R6, [R1+0x220] ;  /* 0x0002200001067983 */ /* 0x000ee20000300800 */
[----:B------:R-:W-:-:S03]  /*7800*/  FFMA.FTZ R34, R18, R18, R34 ;  /* 0x0000001212227223 */ /* 0x000fc60000010022 */
[----:B------:R-:W4:Y:S01]  /*7810*/  LDL.LU R18, [R1+0x1d4] ;  /* 0x0001d40001127983 */ /* 0x000f220000300800 */
[----:B------:R-:W-:-:S03]  /*7820*/  FADD.FTZ R12, R12, R19 ;  /* 0x000000130c0c7221 */ /* 0x000fc60000010000 */
[----:B------:R-:W3:Y:S01]  /*7830*/  LDL.LU R35, [R1+0x1f0] ;  /* 0x0001f00001237983 */ /* 0x000ee20000300800 */
[----:B------:R-:W-:Y:S01]  /*7840*/  FADD.FTZ R13, R13, R34 ;  /* 0x000000220d0d7221 */ /* 0x000fe20000010000 */
[----:B--2---:R-:W-:-:S04]  /*7850*/  IMAD.U32 R17, R17, 0x10000, RZ ;  /* 0x0001000011117824 */ /* 0x004fc800078e00ff */
[----:B------:R-:W-:Y:S01]  /*7860*/  FMUL.FTZ R19, R17, R17 ;  /* 0x0000001111137220 */ /* 0x000fe20000410000 */
[----:B----4-:R-:W-:-:S05]  /*7870*/  SHF.L.U32 R18, R18, 0x10, RZ ;  /* 0x0000001012127819 */ /* 0x010fca00000006ff */
[C---:B------:R-:W-:Y:S01]  /*7880*/  FADD.FTZ R17, R18.reuse, R17 ;  /* 0x0000001112117221 */ /* 0x040fe20000010000 */
[----:B------:R-:W-:Y:S02]  /*7890*/  FFMA.FTZ R19, R18, R18, R19 ;  /* 0x0000001212137223 */ /* 0x000fe40000010013 */
[----:B------:R-:W2:Y:S02]  /*78a0*/  LDL.LU R18, [R1+0x1e8] ;  /* 0x0001e80001127983 */ /* 0x000ea40000300800 */
[----:B------:R-:W-:Y:S02]  /*78b0*/  FADD.FTZ R13, R13, R19 ;  /* 0x000000130d0d7221 */ /* 0x000fe40000010000 */
[----:B------:R-:W4:Y:S01]  /*78c0*/  LDL.LU R19, [R1+0x200] ;  /* 0x0002000001137983 */ /* 0x000f220000300800 */
[----:B------:R-:W-:Y:S01]  /*78d0*/  IMAD.U32 R34, R7, 0x10000, RZ ;  /* 0x0001000007227824 */ /* 0x000fe200078e00ff */
[----:B---3--:R-:W-:Y:S01]  /*78e0*/  SHF.L.U32 R35, R35, 0x10, RZ ;  /* 0x0000001023237819 */ /* 0x008fe200000006ff */
[----:B------:R-:W-:Y:S01]  /*78f0*/  FADD.FTZ R12, R12, R17 ;  /* 0x000000110c0c7221 */ /* 0x000fe20000010000 */
[----:B------:R-:W3:Y:S01]  /*7900*/  LDL.LU R7, [R1+0x230] ;  /* 0x0002300001077983 */ /* 0x000ee20000300800 */
[----:B--2---:R-:W-:-:S02]  /*7910*/  IMAD.U32 R17, R18, 0x10000, RZ ;  /* 0x0001000012117824 */ /* 0x004fc400078e00ff */
[----:B------:R-:W-:Y:S01]  /*7920*/  FMUL.FTZ R18, R34, R34 ;  /* 0x0000002222127220 */ /* 0x000fe20000410000 */
[----:B------:R-:W-:-:S03]  /*7930*/  FADD.FTZ R34, R35, R34 ;  /* 0x0000002223227221 */ /* 0x000fc60000010000 */
[----:B------:R-:W-:Y:S01]  /*7940*/  FFMA.FTZ R18, R35, R35, R18 ;  /* 0x0000002323127223 */ /* 0x000fe20000010012 */
[----:B----4-:R-:W-:Y:S01]  /*7950*/  SHF.L.U32 R19, R19, 0x10, RZ ;  /* 0x0000001013137819 */ /* 0x010fe200000006ff */
[----:B------:R-:W2:Y:S01]  /*7960*/  LDL.LU R35, [R1+0x1f4] ;  /* 0x0001f40001237983 */ /* 0x000ea20000300800 */
[----:B------:R-:W-:Y:S01]  /*7970*/  FADD.FTZ R34, R12, R34 ;  /* 0x000000220c227221 */ /* 0x000fe20000010000 */
[----:B------:R-:W-:Y:S01]  /*7980*/  FMUL.FTZ R12, R17, R17 ;  /* 0x00000011110c7220 */ /* 0x000fe20000410000 */
[----:B------:R-:W-:Y:S02]  /*7990*/  FADD.FTZ R13, R13, R18 ;  /* 0x000000120d0d7221 */ /* 0x000fe40000010000 */
[----:B------:R-:W4:Y:S01]  /*79a0*/  LDL.LU R18, [R1+0x210] ;  /* 0x0002100001127983 */ /* 0x000f220000300800 */
[C---:B------:R-:W-:Y:S01]  /*79b0*/  FADD.FTZ R17, R19.reuse, R17 ;  /* 0x0000001113117221 */ /* 0x040fe20000010000 */
[----:B------:R-:W-:Y:S02]  /*79c0*/  FFMA.FTZ R12, R19, R19, R12 ;  /* 0x00000013130c7223 */ /* 0x000fe4000001000c */
[----:B------:R-:W3:Y:S01]  /*79d0*/  LDL.LU R19, [R1+0x214] ;  /* 0x0002140001137983 */ /* 0x000ee20000300800 */
[----:B------:R-:W-:Y:S01]  /*79e0*/  FADD.FTZ R34, R34, R17 ;  /* 0x0000001122227221 */ /* 0x000fe20000010000 */
[----:B------:R-:W-:Y:S01]  /*79f0*/  FADD.FTZ R13, R13, R12 ;  /* 0x0000000c0d0d7221 */ /* 0x000fe20000010000 */
[----:B--2---:R-:W-:-:S04]  /*7a00*/  IMAD.U32 R35, R35, 0x10000, RZ ;  /* 0x0001000023237824 */ /* 0x004fc800078e00ff */
[----:B------:R-:W-:Y:S01]  /*7a10*/  FMUL.FTZ R17, R35, R35 ;  /* 0x0000002323117220 */ /* 0x000fe20000410000 */
[----:B----4-:R-:W-:Y:S01]  /*7a20*/  SHF.L.U32 R18, R18, 0x10, RZ ;  /* 0x0000001012127819 */ /* 0x010fe200000006ff */
[----:B---3--:R-:W-:-:S04]  /*7a30*/  IMAD.U32 R12, R19, 0x10000, RZ ;  /* 0x00010000130c7824 */ /* 0x008fc800078e00ff */
[C---:B------:R-:W-:Y:S01]  /*7a40*/  FADD.FTZ R35, R18.reuse, R35 ;  /* 0x0000002312237221 */ /* 0x040fe20000010000 */
[----:B------:R-:W-:Y:S01]  /*7a50*/  FFMA.FTZ R17, R18, R18, R17 ;  /* 0x0000001212117223 */ /* 0x000fe20000010011 */
[----:B------:R-:W-:Y:S01]  /*7a60*/  SHF.L.U32 R18, R6, 0x10, RZ ;  /* 0x0000001006127819 */ /* 0x000fe200000006ff */
[----:B------:R-:W-:-:S04]  /*7a70*/  FMUL.FTZ R19, R12, R12 ;  /* 0x0000000c0c137220 */ /* 0x000fc80000410000 */
[C---:B------:R-:W-:Y:S01]  /*7a80*/  FADD.FTZ R12, R18.reuse, R12 ;  /* 0x0000000c120c7221 */ /* 0x040fe20000010000 */
[----:B------:R-:W-:Y:S02]  /*7a90*/  FFMA.FTZ R19, R18, R18, R19 ;  /* 0x0000001212137223 */ /* 0x000fe40000010013 */
[----:B------:R-:W2:Y:S01]  /*7aa0*/  LDL.LU R18, [R1+0x234] ;  /* 0x0002340001127983 */ /* 0x000ea20000300800 */
[----:B------:R-:W-:Y:S01]  /*7ab0*/  FADD.FTZ R13, R13, R17 ;  /* 0x000000110d0d7221 */ /* 0x000fe20000010000 */
[----:B------:R-:W-:Y:S01]  /*7ac0*/  FADD.FTZ R34, R34, R35 ;  /* 0x0000002322227221 */ /* 0x000fe20000010000 */
[----:B------:R-:W-:Y:S01]  /*7ad0*/  IMAD.U32 R17, R7, 0x10000, RZ ;  /* 0x0001000007117824 */ /* 0x000fe200078e00ff */
[----:B------:R-:W3:Y:S01]  /*7ae0*/  LDL.LU R35, [R1+0x204] ;  /* 0x0002040001237983 */ /* 0x000ee20000300800 */
[----:B------:R-:W-:Y:S01]  /*7af0*/  FADD.FTZ R13, R13, R19 ;  /* 0x000000130d0d7221 */ /* 0x000fe20000010000 */
[----:B------:R-:W-:Y:S01]  /*7b00*/  FADD.FTZ R12, R34, R12 ;  /* 0x0000000c220c7221 */ /* 0x000fe20000010000 */
[----:B------:R-:W-:Y:S01]  /*7b10*/  FMUL.FTZ R19, R17, R17 ;  /* 0x0000001111137220 */ /* 0x000fe20000410000 */
[----:B------:R-:W4:Y:S01]  /*7b20*/  LDL.LU R34, [R1+0x224] ;  /* 0x0002240001227983 */ /* 0x000f220000300800 */
[----:B------:R-:W-:-:S03]  /*7b30*/  SHF.L.U32 R53, R53, 0x10, RZ ;  /* 0x0000001035357819 */ /* 0x000fc600000006ff */
[----:B------:R-:W3:Y:S01]  /*7b40*/  LDL.LU.64 R6, [R1+0x280] ;  /* 0x0002800001067983 */ /* 0x000ee20000300a00 */
[----:B--2---:R-:W-:-:S05]  /*7b50*/  SHF.L.U32 R18, R18, 0x10, RZ ;  /* 0x0000001012127819 */ /* 0x004fca00000006ff */
[C---:B------:R-:W-:Y:S01]  /*7b60*/  FADD.FTZ R17, R18.reuse, R17 ;  /* 0x0000001112117221 */ /* 0x040fe20000010000 */
[----:B------:R-:W-:Y:S02]  /*7b70*/  FFMA.FTZ R19, R18, R18, R19 ;  /* 0x0000001212137223 */ /* 0x000fe40000010013 */
[----:B------:R-:W2:Y:S01]  /*7b80*/  LDL.LU R18, [R1+0x238] ;  /* 0x0002380001127983 */ /* 0x000ea20000300800 */
[----:B----4-:R-:W-:Y:S02]  /*7b90*/  IMAD.U32 R34, R34, 0x10000, RZ ;  /* 0x0001000022227824 */ /* 0x010fe400078e00ff */
[----:B------:R-:W-:Y:S01]  /*7ba0*/  FADD.FTZ R12, R12, R17 ;  /* 0x000000110c0c7221 */ /* 0x000fe20000010000 */
[----:B---3--:R-:W-:Y:S01]  /*7bb0*/  SHF.L.U32 R35, R35, 0x10, RZ ;  /* 0x0000001023237819 */ /* 0x008fe200000006ff */
[----:B------:R-:W-:Y:S02]  /*7bc0*/  FADD.FTZ R13, R13, R19 ;  /* 0x000000130d0d7221 */ /* 0x000fe40000010000 */
[----:B------:R-:W3:Y:S01]  /*7bd0*/  LDL.LU R19, [R1+0x248] ;  /* 0x0002480001137983 */ /* 0x000ee20000300800 */
[----:B--2---:R-:W-:-:S02]  /*7be0*/  IMAD.U32 R17, R18, 0x10000, RZ ;  /* 0x0001000012117824 */ /* 0x004fc400078e00ff */
[----:B------:R-:W-:Y:S01]  /*7bf0*/  FMUL.FTZ R18, R34, R34 ;  /* 0x0000002222127220 */ /* 0x000fe20000410000 */
[----:B------:R-:W-:-:S03]  /*7c00*/  FADD.FTZ R34, R35, R34 ;  /* 0x0000002223227221 */ /* 0x000fc60000010000 */
[----:B------:R-:W-:Y:S02]  /*7c10*/  FFMA.FTZ R18, R35, R35, R18 ;  /* 0x0000002323127223 */ /* 0x000fe40000010012 */
[----:B------:R-:W2:Y:S02]  /*7c20*/  LDL.LU R35, [R1+0x23c] ;  /* 0x00023c0001237983 */ /* 0x000ea40000300800 */
[----:B------:R-:W-:Y:S02]  /*7c30*/  FADD.FTZ R13, R13, R18 ;  /* 0x000000120d0d7221 */ /* 0x000fe40000010000 */
[----:B------:R-:W4:Y:S01]  /*7c40*/  LDL.LU R18, [R1+0x258] ;  /* 0x0002580001127983 */ /* 0x000f220000300800 */
[----:B---3--:R-:W-:Y:S01]  /*7c50*/  SHF.L.U32 R19, R19, 0x10, RZ ;  /* 0x0000001013137819 */ /* 0x008fe200000006ff */
[----:B------:R-:W-:Y:S01]  /*7c60*/  FADD.FTZ R34, R12, R34 ;  /* 0x000000220c227221 */ /* 0x000fe20000010000 */
[----:B------:R-:W-:-:S03]  /*7c70*/  FMUL.FTZ R12, R17, R17 ;  /* 0x00000011110c7220 */ /* 0x000fc60000410000 */
[C---:B------:R-:W-:Y:S01]  /*7c80*/  FADD.FTZ R17, R19.reuse, R17 ;  /* 0x0000001113117221 */ /* 0x040fe20000010000 */
[----:B------:R-:W-:-:S03]  /*7c90*/  FFMA.FTZ R12, R19, R19, R12 ;  /* 0x00000013130c7223 */ /* 0x000fc6000001000c */
[----:B------:R-:W-:Y:S02]  /*7ca0*/  FADD.FTZ R17, R34, R17 ;  /* 0x0000001122117221 */ /* 0x000fe40000010000 */
[----:B------:R-:W3:Y:S01]  /*7cb0*/  LDL.LU R34, [R1+0x24c] ;  /* 0x00024c0001227983 */ /* 0x000ee20000300800 */
[----:B------:R-:W-:Y:S01]  /*7cc0*/  FADD.FTZ R13, R13, R12 ;  /* 0x0000000c0d0d7221 */ /* 0x000fe20000010000 */
[----:B--2---:R-:W-:Y:S01]  /*7cd0*/  IMAD.U32 R35, R35, 0x10000, RZ ;  /* 0x0001000023237824 */ /* 0x004fe200078e00ff */
[----:B----4-:R-:W-:-:S03]  /*7ce0*/  SHF.L.U32 R18, R18, 0x10, RZ ;  /* 0x0000001012127819 */ /* 0x010fc600000006ff */
[----:B------:R-:W-:Y:S02]  /*7cf0*/  FMUL.FTZ R19, R35, R35 ;  /* 0x0000002323137220 */ /* 0x000fe40000410000 */
[C---:B------:R-:W-:Y:S02]  /*7d00*/  FADD.FTZ R35, R18.reuse, R35 ;  /* 0x0000002312237221 */ /* 0x040fe40000010000 */
[----:B------:R-:W-:Y:S02]  /*7d10*/  FFMA.FTZ R19, R18, R18, R19 ;  /* 0x0000001212137223 */ /* 0x000fe40000010013 */
[----:B------:R-:W2:Y:S02]  /*7d20*/  LDL.LU R18, [R1+0x25c] ;  /* 0x00025c0001127983 */ /* 0x000ea40000300800 */
[----:B------:R-:W-:Y:S02]  /*7d30*/  FADD.FTZ R13, R13, R19 ;  /* 0x000000130d0d7221 */ /* 0x000fe40000010000 */
[----:B------:R-:W4:Y:S01]  /*7d40*/  LDL.LU R19, [R1+0x274] ;  /* 0x0002740001137983 */ /* 0x000f220000300800 */
[----:B------:R-:W-:Y:S01]  /*7d50*/  FADD.FTZ R35, R17, R35 ;  /* 0x0000002311237221 */ /* 0x000fe20000010000 */
[----:B---3--:R-:W-:Y:S01]  /*7d60*/  IMAD.U32 R34, R34, 0x10000, RZ ;  /* 0x0001000022227824 */ /* 0x008fe200078e00ff */
[----:B--2---:R-:W-:-:S05]  /*7d70*/  SHF.L.U32 R18, R18, 0x10, RZ ;  /* 0x0000001012127819 */ /* 0x004fca00000006ff */
[----:B------:R-:W-:-:S04]  /*7d80*/  FMUL.FTZ R17, R18, R18 ;  /* 0x0000001212117220 */ /* 0x000fc80000410000 */
[C---:B------:R-:W-:Y:S01]  /*7d90*/  FFMA.FTZ R17, R34.reuse, R34, R17 ;  /* 0x0000002222117223 */ /* 0x040fe20000010011 */
[----:B------:R-:W-:Y:S01]  /*7da0*/  FADD.FTZ R18, R34, R18 ;  /* 0x0000001222127221 */ /* 0x000fe20000010000 */
[----:B----4-:R-:W-:Y:S02]  /*7db0*/  IMAD.U32 R19, R19, 0x10000, RZ ;  /* 0x0001000013137824 */ /* 0x010fe400078e00ff */
[----:B------:R-:W-:Y:S01]  /*7dc0*/  FMUL.FTZ R34, R53, R53 ;  /* 0x0000003535227220 */ /* 0x000fe20000410000 */
[----:B------:R-:W-:Y:S02]  /*7dd0*/  FADD.FTZ R13, R13, R17 ;  /* 0x000000110d0d7221 */ /* 0x000fe40000010000 */
[----:B------:R-:W2:Y:S01]  /*7de0*/  LDL.LU R17, [R1+0x278] ;  /* 0x0002780001117983 */ /* 0x000ea20000300800 */
[C---:B------:R-:W-:Y:S01]  /*7df0*/  FADD.FTZ R53, R19.reuse, R53 ;  /* 0x0000003513357221 */ /* 0x040fe20000010000 */
[----:B------:R-:W-:Y:S02]  /*7e00*/  FFMA.FTZ R34, R19, R19, R34 ;  /* 0x0000001313227223 */ /* 0x000fe40000010022 */
[----:B------:R-:W3:Y:S01]  /*7e10*/  LDL.LU R19, [R1+0x290] ;  /* 0x0002900001137983 */ /* 0x000ee20000300800 */
[----:B------:R-:W-:Y:S01]  /*7e20*/  FADD.FTZ R18, R35, R18 ;  /* 0x0000001223127221 */ /* 0x000fe20000010000 */
[----:B------:R-:W-:-:S02]  /*7e30*/  FADD.FTZ R13, R13, R34 ;  /* 0x000000220d0d7221 */ /* 0x000fc40000010000 */
[----:B------:R-:W4:Y:S01]  /*7e40*/  LDL.LU R35, [R1+0x27c] ;  /* 0x00027c0001237983 */ /* 0x000f220000300800 */
[----:B------:R-:W-:-:S03]  /*7e50*/  FADD.FTZ R18, R18, R53 ;  /* 0x0000003512127221 */ /* 0x000fc60000010000 */
[----:B------:R-:W4:Y:S01]  /*7e60*/  LDL.LU R53, [R1+0x270] ;  /* 0x0002700001357983 */ /* 0x000f220000300800 */
[----:B--2---:R-:W-:Y:S01]  /*7e70*/  SHF.L.U32 R17, R17, 0x10, RZ ;  /* 0x0000001011117819 */ /* 0x004fe200000006ff */
[----:B---3--:R-:W-:-:S04]  /*7e80*/  IMAD.U32 R19, R19, 0x10000, RZ ;  /* 0x0001000013137824 */ /* 0x008fc800078e00ff */
[----:B------:R-:W-:Y:S01]  /*7e90*/  FMUL.FTZ R34, R17, R17 ;  /* 0x0000001111227220 */ /* 0x000fe20000410000 */
[----:B------:R-:W-:-:S03]  /*7ea0*/  FADD.FTZ R17, R19, R17 ;  /* 0x0000001113117221 */ /* 0x000fc60000010000 */
[----:B------:R-:W-:Y:S02]  /*7eb0*/  FFMA.FTZ R34, R19, R19, R34 ;  /* 0x0000001313227223 */ /* 0x000fe40000010022 */
[----:B------:R-:W2:Y:S02]  /*7ec0*/  LDL.LU R19, [R1+0x294] ;  /* 0x0002940001137983 */ /* 0x000ea40000300800 */
[----:B------:R-:W-:Y:S02]  /*7ed0*/  FADD.FTZ R13, R13, R34 ;  /* 0x000000220d0d7221 */ /* 0x000fe40000010000 */
[----:B------:R-:W3:Y:S01]  /*7ee0*/  LDL.LU R34, [R1+0x2a4] ;  /* 0x0002a40001227983 */ /* 0x000ee20000300800 */
[----:B----4-:R-:W-:Y:S01]  /*7ef0*/  SHF.L.U32 R35, R35, 0x10, RZ ;  /* 0x0000001023237819 */ /* 0x010fe200000006ff */
[----:B------:R-:W-:Y:S02]  /*7f00*/  IMAD.U32 R53, R53, 0x10000, RZ ;  /* 0x0001000035357824 */ /* 0x000fe400078e00ff */
[----:B------:R-:W-:Y:S01]  /*7f10*/  FADD.FTZ R17, R18, R17 ;  /* 0x0000001112117221 */ /* 0x000fe20000010000 */
[----:B--2---:R-:W-:Y:S01]  /*7f20*/  SHF.L.U32 R18, R19, 0x10, RZ ;  /* 0x0000001013127819 */ /* 0x004fe200000006ff */
[----:B------:R-:W-:Y:S01]  /*7f30*/  FMUL.FTZ R19, R35, R35 ;  /* 0x0000002323137220 */ /* 0x000fe20000410000 */
[----:B------:R-:W-:Y:S01]  /*7f40*/  FADD.FTZ R35, R53, R35 ;  /* 0x0000002335237221 */ /* 0x000fe20000010000 */
[----:B---3--:R-:W-:-:S02]  /*7f50*/  IMAD.U32 R34, R34, 0x10000, RZ ;  /* 0x0001000022227824 */ /* 0x008fc400078e00ff */
[----:B------:R-:W-:Y:S01]  /*7f60*/  FFMA.FTZ R19, R53, R53, R19 ;  /* 0x0000003535137223 */ /* 0x000fe20000010013 */
[----:B------:R-:W-:Y:S01]  /*7f70*/  FADD.FTZ R35, R17, R35 ;  /* 0x0000002311237221 */ /* 0x000fe20000010000 */
[----:B------:R-:W-:Y:S01]  /*7f80*/  FMUL.FTZ R17, R18, R18 ;  /* 0x0000001212117220 */ /* 0x000fe20000410000 */
[----:B------:R-:W2:Y:S01]  /*7f90*/  LDL.LU R53, [R1+0x2a0] ;  /* 0x0002a00001357983 */ /* 0x000ea20000300800 */
[----:B------:R-:W-:Y:S02]  /*7fa0*/  FADD.FTZ R13, R13, R19 ;  /* 0x000000130d0d7221 */ /* 0x000fe40000010000 */
[----:B------:R-:W-:Y:S01]  /*7fb0*/  FFMA.FTZ R17, R34, R34, R17 ;  /* 0x0000002222117223 */ /* 0x000fe20000010011 */
[----:B------:R-:W3:Y:S03]  /*7fc0*/  LDL.LU R19, [R1+0x2ac] ;  /* 0x0002ac0001137983 */ /* 0x000ee60000300800 */
[----:B------:R-:W-:-:S02]  /*7fd0*/  FADD.FTZ R13, R13, R17 ;  /* 0x000000110d0d7221 */ /* 0x000fc40000010000 */
[----:B------:R-:W4:Y:S01]  /*7fe0*/  LDL.LU R17, [R1+0x2a8] ;  /* 0x0002a80001117983 */ /* 0x000f220000300800 */
[----:B------:R-:W-:-:S03]  /*7ff0*/  FADD.FTZ R18, R34, R18 ;  /* 0x0000001222127221 */ /* 0x000fc60000010000 */
[----:B------:R-:W4:Y:S01]  /*8000*/  LDL.LU R34, [R1+0x2b0] ;  /* 0x0002b00001227983 */ /* 0x000f220000300800 */
[----:B------:R-:W-:Y:S01]  /*8010*/  FADD.FTZ R35, R35, R18 ;  /* 0x0000001223237221 */ /* 0x000fe20000010000 */
[----:B--2---:R-:W-:Y:S01]  /*8020*/  SHF.L.U32 R53, R53, 0x10, RZ ;  /* 0x0000001035357819 */ /* 0x004fe200000006ff */
[----:B---3--:R-:W-:-:S04]  /*8030*/  IMAD.U32 R19, R19, 0x10000, RZ ;  /* 0x0001000013137824 */ /* 0x008fc800078e00ff */
[----:B------:R-:W-:Y:S01]  /*8040*/  FMUL.FTZ R18, R53, R53 ;  /* 0x0000003535127220 */ /* 0x000fe20000410000 */
[----:B----4-:R-:W-:-:S03]  /*8050*/  SHF.L.U32 R17, R17, 0x10, RZ ;  /* 0x0000001011117819 */ /* 0x010fc600000006ff */
[C---:B------:R-:W-:Y:S01]  /*8060*/  FFMA.FTZ R18, R19.reuse, R19, R18 ;  /* 0x0000001313127223 */ /* 0x040fe20000010012 */
[----:B------:R-:W-:Y:S01]  /*8070*/  FADD.FTZ R53, R19, R53 ;  /* 0x0000003513357221 */ /* 0x000fe20000010000 */
[----:B------:R-:W-:Y:S02]  /*8080*/  IMAD.U32 R19, R34, 0x10000, RZ ;  /* 0x0001000022137824 */ /* 0x000fe400078e00ff */
        /* <DEDUP_REMOVED lines=16> */
[----:B------:R-:W2:Y:S01]  /*8190*/  LDL.LU R19, [R1+0x268] ;  /* 0x0002680001137983 */ /* 0x000ea20000300800 */
[----:B----4-:R-:W-:Y:S01]  /*81a0*/  SHF.L.U32 R35, R35, 0x10, RZ ;  /* 0x0000001023237819 */ /* 0x010fe200000006ff */
[----:B------:R-:W-:Y:S01]  /*81b0*/  FADD.FTZ R17, R17, R18 ;  /* 0x0000001211117221 */ /* 0x000fe20000010000 */
[----:B------:R-:W-:Y:S02]  /*81c0*/  IMAD.U32 R53, R53, 0x10000, RZ ;  /* 0x0001000035357824 */ /* 0x000fe400078e00ff */
[----:B------:R-:W-:Y:S02]  /*81d0*/  FADD.FTZ R13, R13, R34 ;  /* 0x000000220d0d7221 */ /* 0x000fe40000010000 */
[----:B------:R-:W3:Y:S01]  /*81e0*/  LDL.LU R34, [R1+0x26c] ;  /* 0x00026c0001227983 */ /* 0x000ee20000300800 */
[----:B------:R-:W-:-:S06]  /*81f0*/  IMAD.MOV.U32 R12, RZ, RZ, RZ ;  /* 0x000000ffff0c7224 */ /* 0x000fcc00078e00ff */
[----:B------:R-:W4:Y:S04]  /*8200*/  @!P6 LDG.E R12, desc[UR12][R6.64] ;  /* 0x0000000c060ce981 */ /* 0x000f28000c1e1900 */
[----:B------:R-:W4:Y:S01]  /*8210*/  LDL.LU.64 R6, [R1+0x2d8] ;  /* 0x0002d80001067983 */ /* 0x000f220000300a00 */
[----:B--2---:R-:W-:Y:S01]  /*8220*/  SHF.L.U32 R18, R19, 0x10, RZ ;  /* 0x0000001013127819 */ /* 0x004fe200000006ff */
[----:B------:R-:W-:Y:S01]  /*8230*/  FMUL.FTZ R19, R35, R35 ;  /* 0x0000002323137220 */ /* 0x000fe20000410000 */
[----:B------:R-:W-:-:S03]  /*8240*/  FADD.FTZ R35, R53, R35 ;  /* 0x0000002335237221 */ /* 0x000fc60000010000 */
[----:B------:R-:W-:Y:S02]  /*8250*/  FFMA.FTZ R19, R53, R53, R19 ;  /* 0x0000003535137223 */ /* 0x000fe40000010013 */
[----:B------:R-:W2:Y:S02]  /*8260*/  LDL.LU R53, [R1+0x260] ;  /* 0x0002600001357983 */ /* 0x000ea40000300800 */
[----:B------:R-:W-:Y:S02]  /*8270*/  FADD.FTZ R13, R13, R19 ;  /* 0x000000130d0d7221 */ /* 0x000fe40000010000 */
[----:B------:R-:W2:Y:S01]  /*8280*/  LDL.LU R19, [R1+0x264] ;  /* 0x0002640001137983 */ /* 0x000ea20000300800 */
[----:B------:R-:W-:Y:S01]  /*8290*/  FADD.FTZ R35, R17, R35 ;  /* 0x0000002311237221 */ /* 0x000fe20000010000 */
[----:B---3--:R-:W-:Y:S02]  /*82a0*/  IMAD.U32 R34, R34, 0x10000, RZ ;  /* 0x0001000022227824 */ /* 0x008fe400078e00ff */
[----:B------:R-:W-:-:S02]  /*82b0*/  FMUL.FTZ R17, R18, R18 ;  /* 0x0000001212117220 */ /* 0x000fc40000410000 */
[C---:B------:R-:W-:Y:S02]  /*82c0*/  FADD.FTZ R18, R34.reuse, R18 ;  /* 0x0000001222127221 */ /* 0x040fe40000010000 */
[----:B------:R-:W-:Y:S02]  /*82d0*/  FFMA.FTZ R17, R34, R34, R17 ;  /* 0x0000002222117223 */ /* 0x000fe40000010011 */
[----:B------:R-:W-:Y:S02]  /*82e0*/  FADD.FTZ R35, R35, R18 ;  /* 0x0000001223237221 */ /* 0x000fe40000010000 */
[----:B------:R-:W-:Y:S01]  /*82f0*/  FADD.FTZ R17, R13, R17 ;  /* 0x000000110d117221 */ /* 0x000fe20000010000 */
[----:B----4-:R-:W-:Y:S01]  /*8300*/  SHF.L.U32 R13, R6, 0x10, RZ ;  /* 0x00000010060d7819 */ /* 0x010fe200000006ff */
[----:B------:R-:W-:Y:S01]  /*8310*/  IMAD.U32 R51, R51, 0x10000, RZ ;  /* 0x0001000033337824 */ /* 0x000fe200078e00ff */
[----:B------:R-:W-:Y:S01]  /*8320*/  SHF.L.U32 R52, R52, 0x10, RZ ;  /* 0x0000001034347819 */ /* 0x000fe200000006ff */
[----:B------:R-:W-:Y:S01]  /*8330*/  IMAD.U32 R47, R47, 0x10000, RZ ;  /* 0x000100002f2f7824 */ /* 0x000fe200078e00ff */
[----:B------:R-:W-:Y:S01]  /*8340*/  SHF.L.U32 R48, R48, 0x10, RZ ;  /* 0x0000001030307819 */ /* 0x000fe200000006ff */
[----:B------:R-:W-:Y:S01]  /*8350*/  FMUL.FTZ R34, R13, R13 ;  /* 0x0000000d0d227220 */ /* 0x000fe20000410000 */
[----:B------:R0:W5:Y:S01]  /*8360*/  LDL.LU R6, [R1+0x2d0] ;  /* 0x0002d00001067983 */ /* 0x0001620000300800 */
[----:B------:R-:W-:Y:S01]  /*8370*/  SHF.L.U32 R46, R46, 0x10, RZ ;  /* 0x000000102e2e7819 */ /* 0x000fe200000006ff */
[----:B------:R-:W-:-:S02]  /*8380*/  IMAD.U32 R45, R45, 0x10000, RZ ;  /* 0x000100002d2d7824 */ /* 0x000fc400078e00ff */
[----:B------:R-:W-:Y:S02]  /*8390*/  IMAD.U32 R43, R43, 0x10000, RZ ;  /* 0x000100002b2b7824 */ /* 0x000fe400078e00ff */
[----:B------:R-:W-:Y:S01]  /*83a0*/  IMAD.U32 R42, R42, 0x10000, RZ ;  /* 0x000100002a2a7824 */ /* 0x000fe200078e00ff */
[----:B------:R-:W-:Y:S01]  /*83b0*/  SHF.L.U32 R40, R40, 0x10, RZ ;  /* 0x0000001028287819 */ /* 0x000fe200000006ff */
[----:B------:R-:W-:Y:S02]  /*83c0*/  IMAD.U32 R33, R33, 0x10000, RZ ;  /* 0x0001000021217824 */ /* 0x000fe400078e00ff */
[----:B------:R-:W-:Y:S02]  /*83d0*/  IMAD.U32 R37, R37, 0x10000, RZ ;  /* 0x0001000025257824 */ /* 0x000fe400078e00ff */
[----:B------:R-:W-:Y:S02]  /*83e0*/  IMAD.U32 R38, R38, 0x10000, RZ ;  /* 0x0001000026267824 */ /* 0x000fe400078e00ff */
[----:B------:R-:W-:Y:S01]  /*83f0*/  IMAD.U32 R24, R24, 0x10000, RZ ;  /* 0x0001000018187824 */ /* 0x000fe200078e00ff */
[----:B------:R-:W-:Y:S01]  /*8400*/  SHF.L.U32 R29, R29, 0x10, RZ ;  /* 0x000000101d1d7819 */ /* 0x000fe200000006ff */
[----:B------:R-:W-:-:S02]  /*8410*/  IMAD.U32 R26, R26, 0x10000, RZ ;  /* 0x000100001a1a7824 */ /* 0x000fc400078e00ff */
[----:B------:R-:W-:Y:S01]  /*8420*/  IMAD.U32 R27, R27, 0x10000, RZ ;  /* 0x000100001b1b7824 */ /* 0x000fe200078e00ff */
[----:B------:R-:W-:Y:S01]  /*8430*/  SHF.L.U32 R58, R58, 0x10, RZ ;  /* 0x000000103a3a7819 */ /* 0x000fe200000006ff */
[----:B------:R-:W-:Y:S01]  /*8440*/  IMAD.U32 R57, R57, 0x10000, RZ ;  /* 0x0001000039397824 */ /* 0x000fe200078e00ff */
[----:B------:R1:W-:Y:S01]  /*8450*/  STL [R1+0xd4], R22 ;  /* 0x0000d41601007387 */ /* 0x0003e20000100800 */
[----:B------:R-:W-:Y:S01]  /*8460*/  SHF.L.U32 R56, R56, 0x10, RZ ;  /* 0x0000001038387819 */ /* 0x000fe200000006ff */
[----:B------:R-:W-:Y:S02]  /*8470*/  IMAD.U32 R55, R55, 0x10000, RZ ;  /* 0x0001000037377824 */ /* 0x000fe400078e00ff */
[----:B------:R-:W-:Y:S02]  /*8480*/  IMAD.U32 R68, R68, 0x10000, RZ ;  /* 0x0001000044447824 */ /* 0x000fe400078e00ff */
[----:B-1----:R-:W-:Y:S01]  /*8490*/  FMUL.FTZ R22, R58, R58 ;  /* 0x0000003a3a167220 */ /* 0x002fe20000410000 */
[----:B------:R-:W-:-:S03]  /*84a0*/  FADD.FTZ R58, R57, R58 ;  /* 0x0000003a393a7221 */ /* 0x000fc60000010000 */
[----:B------:R-:W-:Y:S01]  /*84b0*/  FFMA.FTZ R22, R57, R57, R22 ;  /* 0x0000003939167223 */ /* 0x000fe20000010016 */
[----:B------:R-:W-:Y:S01]  /*84c0*/  STL [R1+0xdc], R20 ;  /* 0x0000dc1401007387 */ /* 0x000fe20000100800 */
[----:B------:R-:W-:-:S03]  /*84d0*/  SHF.L.U32 R69, R69, 0x10, RZ ;  /* 0x0000001045457819 */ /* 0x000fc600000006ff */
[----:B------:R-:W-:Y:S04]  /*84e0*/  STL [R1+0xd8], R21 ;  /* 0x0000d81501007387 */ /* 0x000fe80000100800 */
[----:B------:R1:W-:Y:S01]  /*84f0*/  STL [R1+0xe0], R14 ;  /* 0x0000e00e01007387 */ /* 0x0003e20000100800 */
[----:B------:R-:W-:Y:S02]  /*8500*/  IMAD.U32 R63, R63, 0x10000, RZ ;  /* 0x000100003f3f7824 */ /* 0x000fe400078e00ff */
[----:B-1----:R-:W-:Y:S02]  /*8510*/  IMAD.U32 R14, R67, 0x10000, RZ ;  /* 0x00010000430e7824 */ /* 0x002fe400078e00ff */
[----:B------:R-:W-:Y:S01]  /*8520*/  IMAD.U32 R62, R62, 0x10000, RZ ;  /* 0x000100003e3e7824 */ /* 0x000fe200078e00ff */
[----:B------:R1:W-:Y:S02]  /*8530*/  STL [R1+0xe8], R3 ;  /* 0x0000e80301007387 */ /* 0x0003e40000100800 */
[----:B-1----:R-:W-:-:S04]  /*8540*/  PRMT R3, RZ, 0x7610, R3 ;  /* 0x00007610ff037816 */ /* 0x002fc80000000003 */
[----:B------:R-:W-:-:S05]  /*8550*/  @!P2 PRMT R3, R15, 0x7610, R3 ;  /* 0x000076100f03a816 */ /* 0x000fca0000000003 */
[----:B------:R-:W-:Y:S01]  /*8560*/  IMAD.U32 R3, R3, 0x10000, RZ ;  /* 0x0001000003037824 */ /* 0x000fe200078e00ff */
[----:B--2---:R-:W-:Y:S01]  /*8570*/  SHF.L.U32 R53, R53, 0x10, RZ ;  /* 0x0000001035357819 */ /* 0x004fe200000006ff */
[----:B------:R-:W-:-:S04]  /*8580*/  IMAD.U32 R19, R19, 0x10000, RZ ;  /* 0x0001000013137824 */ /* 0x000fc800078e00ff */
[----:B------:R-:W-:Y:S01]  /*8590*/  FMUL.FTZ R18, R53, R53 ;  /* 0x0000003535127220 */ /* 0x000fe20000410000 */
[----:B------:R-:W-:-:S03]  /*85a0*/  FADD.FTZ R53, R19, R53 ;  /* 0x0000003513357221 */ /* 0x000fc60000010000 */
[----:B------:R-:W-:Y:S01]  /*85b0*/  FFMA.FTZ R18, R19, R19, R18 ;  /* 0x0000001313127223 */ /* 0x000fe20000010012 */
[----:B------:R-:W-:Y:S02]  /*85c0*/  IMAD.U32 R19, R7, 0x10000, RZ ;  /* 0x0001000007137824 */ /* 0x000fe400078e00ff */
[----:B------:R-:W-:Y:S01]  /*85d0*/  FADD.FTZ R35, R35, R53 ;  /* 0x0000003523237221 */ /* 0x000fe20000010000 */
[----:B------:R-:W-:Y:S01]  /*85e0*/  FADD.FTZ R17, R17, R18 ;  /* 0x0000001211117221 */ /* 0x000fe20000010000 */
[C---:B------:R-:W-:Y:S01]  /*85f0*/  FFMA.FTZ R34, R19.reuse, R19, R34 ;  /* 0x0000001313227223 */ /* 0x040fe20000010022 */
[----:B------:R-:W-:Y:S01]  /*8600*/  SHF.L.U32 R18, R8, 0x10, RZ ;  /* 0x0000001008127819 */ /* 0x000fe200000006ff */
[----:B------:R-:W-:Y:S01]  /*8610*/  FADD.FTZ R13, R19, R13 ;  /* 0x0000000d130d7221 */ /* 0x000fe20000010000 */
[----:B------:R-:W-:Y:S02]  /*8620*/  IMAD.U32 R19, R9, 0x10000, RZ ;  /* 0x0001000009137824 */ /* 0x000fe400078e00ff */
[----:B------:R-:W-:Y:S01]  /*8630*/  FADD.FTZ R17, R17, R34 ;  /* 0x0000002211117221 */ /* 0x000fe20000010000 */
[----:B------:R0:W5:Y:S01]  /*8640*/  LDL.LU R7, [R1+0x2cc] ;  /* 0x0002cc0001077983 */ /* 0x0001620000300800 */
[----:B------:R-:W-:Y:S01]  /*8650*/  FADD.FTZ R13, R35, R13 ;  /* 0x0000000d230d7221 */ /* 0x000fe20000010000 */
[----:B------:R-:W-:Y:S01]  /*8660*/  FMUL.FTZ R34, R18, R18 ;  /* 0x0000001212227220 */ /* 0x000fe20000410000 */
[C---:B------:R-:W-:Y:S01]  /*8670*/  FADD.FTZ R18, R19.reuse, R18 ;  /* 0x0000001213127221 */ /* 0x040fe20000010000 */
[----:B------:R-:W-:Y:S01]  /*8680*/  SHF.L.U32 R35, R0, 0x10, RZ ;  /* 0x0000001000237819 */ /* 0x000fe200000006ff */
[----:B------:R0:W5:Y:S01]  /*8690*/  LDL.LU R8, [R1+0x2c8] ;  /* 0x0002c80001087983 */ /* 0x0001620000300800 */
[----:B------:R-:W-:Y:S01]  /*86a0*/  FFMA.FTZ R34, R19, R19, R34 ;  /* 0x0000001313227223 */ /* 0x000fe20000010022 */
[----:B------:R-:W-:-:S02]  /*86b0*/  FADD.FTZ R13, R13, R18 ;  /* 0x000000120d0d7221 */ /* 0x000fc40000010000 */
[----:B------:R-:W-:Y:S01]  /*86c0*/  FMUL.FTZ R18, R35, R35 ;  /* 0x0000002323127220 */ /* 0x000fe20000410000 */
[----:B------:R-:W-:Y:S01]  /*86d0*/  FADD.FTZ R17, R17, R34 ;  /* 0x0000002211117221 */ /* 0x000fe20000010000 */
[----:B------:R-:W-:Y:S02]  /*86e0*/  IMAD.U32 R19, R50, 0x10000, RZ ;  /* 0x0001000032137824 */ /* 0x000fe400078e00ff */
[----:B------:R-:W-:Y:S01]  /*86f0*/  FMUL.FTZ R34, R52, R52 ;  /* 0x0000003434227220 */ /* 0x000fe20000410000 */
[C---:B------:R-:W-:Y:S01]  /*8700*/  FFMA.FTZ R18, R51.reuse, R51, R18 ;  /* 0x0000003333127223 */ /* 0x040fe20000010012 */
[----:B------:R-:W-:Y:S01]  /*8710*/  FADD.FTZ R35, R51, R35 ;  /* 0x0000002333237221 */ /* 0x000fe20000010000 */
[----:B------:R0:W5:Y:S01]  /*8720*/  LDL.LU R9, [R1+0x2c4] ;  /* 0x0002c40001097983 */ /* 0x0001620000300800 */
[----:B------:R-:W-:Y:S01]  /*8730*/  FFMA.FTZ R34, R19, R19, R34 ;  /* 0x0000001313227223 */ /* 0x000fe20000010022 */
[----:B------:R-:W-:Y:S01]  /*8740*/  FADD.FTZ R17, R17, R18 ;  /* 0x0000001211117221 */ /* 0x000fe20000010000 */
[----:B------:R-:W-:Y:S01]  /*8750*/  FADD.FTZ R52, R19, R52 ;  /* 0x0000003413347221 */ /* 0x000fe20000010000 */
[----:B------:R-:W-:Y:S01]  /*8760*/  FADD.FTZ R13, R13, R35 ;  /* 0x000000230d0d7221 */ /* 0x000fe20000010000 */
[----:B------:R-:W-:-:S02]  /*8770*/  IMAD.U32 R19, R36, 0x10000, RZ ;  /* 0x0001000024137824 */ /* 0x000fc400078e00ff */
[----:B------:R-:W-:Y:S01]  /*8780*/  FADD.FTZ R17, R17, R34 ;  /* 0x0000002211117221 */ /* 0x000fe20000010000 */
[----:B------:R-:W-:Y:S01]  /*8790*/  SHF.L.U32 R34, R49, 0x10, RZ ;  /* 0x0000001031227819 */ /* 0x000fe200000006ff */
[----:B------:R-:W-:Y:S01]  /*87a0*/  FMUL.FTZ R18, R48, R48 ;  /* 0x0000003030127220 */ /* 0x000fe20000410000 */
[----:B------:R-:W-:Y:S01]  /*87b0*/  FADD.FTZ R13, R13, R52 ;  /* 0x000000340d0d7221 */ /* 0x000fe20000010000 */
[----:B------:R-:W-:Y:S01]  /*87c0*/  FADD.FTZ R48, R19, R48 ;  /* 0x0000003013307221 */ /* 0x000fe20000010000 */
[----:B------:R0:W5:Y:S01]  /*87d0*/  LDL.LU R0, [R1+0x2c0] ;  /* 0x0002c00001007983 */ /* 0x0001620000300800 */
[----:B------:R-:W-:Y:S01]  /*87e0*/  FMUL.FTZ R36, R34, R34 ;  /* 0x0000002222247220 */ /* 0x000fe20000410000 */
[----:B------:R-:W-:Y:S01]  /*87f0*/  FADD.FTZ R34, R47, R34 ;  /* 0x000000222f227221 */ /* 0x000fe20000010000 */
[----:B------:R-:W-:Y:S01]  /*8800*/  FADD.FTZ R13, R13, R48 ;  /* 0x000000300d0d7221 */ /* 0x000fe20000010000 */
[----:B------:R-:W-:Y:S01]  /*8810*/  FFMA.FTZ R18, R19, R19, R18 ;  /* 0x0000001313127223 */ /* 0x000fe20000010012 */
[----:B------:R-:W-:-:S02]  /*8820*/  FFMA.FTZ R36, R47, R47, R36 ;  /* 0x0000002f2f247223 */ /* 0x000fc40000010024 */
[----:B------:R-:W-:Y:S01]  /*8830*/  FADD.FTZ R13, R13, R34 ;  /* 0x000000220d0d7221 */ /* 0x000fe20000010000 */
[----:B------:R-:W-:Y:S01]  /*8840*/  FADD.FTZ R17, R17, R18 ;  /* 0x0000001211117221 */ /* 0x000fe20000010000 */
[----:B------:R-:W-:Y:S01]  /*8850*/  SHF.L.U32 R34, R41, 0x10, RZ ;  /* 0x0000001029227819 */ /* 0x000fe200000006ff */
[----:B------:R-:W-:Y:S01]  /*8860*/  FMUL.FTZ R18, R46, R46 ;  /* 0x0000002e2e127220 */ /* 0x000fe20000410000 */
[----:B------:R-:W-:Y:S01]  /*8870*/  FADD.FTZ R46, R45, R46 ;  /* 0x0000002e2d2e7221 */ /* 0x000fe20000010000 */
[----:B------:R-:W-:Y:S01]  /*8880*/  FADD.FTZ R17, R17, R36 ;  /* 0x0000002411117221 */ /* 0x000fe20000010000 */
[----:B------:R-:W-:Y:S01]  /*8890*/  SHF.L.U32 R19, R44, 0x10, RZ ;  /* 0x000000102c137819 */ /* 0x000fe200000006ff */
[----:B------:R-:W-:Y:S01]  /*88a0*/  FMUL.FTZ R36, R34, R34 ;  /* 0x0000002222247220 */ /* 0x000fe20000410000 */
[----:B------:R-:W-:Y:S01]  /*88b0*/  FFMA.FTZ R18, R45, R45, R18 ;  /* 0x0000002d2d127223 */ /* 0x000fe20000010012 */
[----:B------:R-:W-:Y:S01]  /*88c0*/  FADD.FTZ R13, R13, R46 ;  /* 0x0000002e0d0d7221 */ /* 0x000fe20000010000 */
[----:B------:R-:W-:-:S02]  /*88d0*/  FADD.FTZ R34, R43, R34 ;  /* 0x000000222b227221 */ /* 0x000fc40000010000 */
[----:B------:R-:W-:Y:S01]  /*88e0*/  FADD.FTZ R17, R17, R18 ;  /* 0x0000001211117221 */ /* 0x000fe20000010000 */
[C---:B------:R-:W-:Y:S01]  /*88f0*/  FADD.FTZ R18, R42.reuse, R19 ;  /* 0x000000132a127221 */ /* 0x040fe20000010000 */
[----:B------:R-:W-:Y:S01]  /*8900*/  FADD.FTZ R13, R13, R34 ;  /* 0x000000220d0d7221 */ /* 0x000fe20000010000 */
[----:B------:R-:W-:Y:S01]  /*8910*/  SHF.L.U32 R34, R39, 0x10, RZ ;  /* 0x0000001027227819 */ /* 0x000fe200000006ff */
[----:B------:R-:W-:Y:S01]  /*8920*/  FFMA.FTZ R36, R43, R43, R36 ;  /* 0x0000002b2b247223 */ /* 0x000fe20000010024 */
[----:B------:R-:W-:Y:S01]  /*8930*/  FMUL.FTZ R35, R19, R19 ;  /* 0x0000001313237220 */ /* 0x000fe20000410000 */
[----:B------:R-:W-:Y:S02]  /*8940*/  FADD.FTZ R13, R13, R18 ;  /* 0x000000120d0d7221 */ /* 0x000fe40000010000 */
[----:B------:R-:W-:Y:S01]  /*8950*/  FADD.FTZ R17, R17, R36 ;  /* 0x0000002411117221 */ /* 0x000fe20000010000 */
[----:B------:R-:W-:Y:S01]  /*8960*/  FFMA.FTZ R42, R42, R42, R35 ;  /* 0x0000002a2a2a7223 */ /* 0x000fe20000010023 */
[----:B------:R-:W-:Y:S01]  /*8970*/  FMUL.FTZ R18, R34, R34 ;  /* 0x0000002222127220 */ /* 0x000fe20000410000 */
[----:B------:R-:W-:Y:S01]  /*8980*/  FADD.FTZ R34, R33, R34 ;  /* 0x0000002221227221 */ /* 0x000fe20000010000 */
[----:B------:R-:W-:Y:S01]  /*8990*/  SHF.L.U32 R35, R32, 0x10, RZ ;  /* 0x0000001020237819 */ /* 0x000fe200000006ff */
[----:B------:R-:W-:Y:S01]  /*89a0*/  FADD.FTZ R17, R17, R42 ;  /* 0x0000002a11117221 */ /* 0x000fe20000010000 */
[----:B------:R-:W-:Y:S01]  /*89b0*/  FFMA.FTZ R18, R33, R33, R18 ;  /* 0x0000002121127223 */ /* 0x000fe20000010012 */
[----:B------:R-:W-:Y:S01]  /*89c0*/  FMUL.FTZ R36, R40, R40 ;  /* 0x0000002828247220 */ /* 0x000fe20000410000 */
[----:B------:R-:W-:Y:S01]  /*89d0*/  FADD.FTZ R13, R13, R34 ;  /* 0x000000220d0d7221 */ /* 0x000fe20000010000 */
[----:B------:R-:W-:Y:S01]  /*89e0*/  FADD.FTZ R40, R37, R40 ;  /* 0x0000002825287221 */ /* 0x000fe20000010000 */
[----:B------:R-:W-:Y:S01]  /*89f0*/  FMUL.FTZ R19, R35, R35 ;  /* 0x0000002323137220 */ /* 0x000fe20000410000 */
[----:B------:R-:W-:Y:S01]  /*8a00*/  SHF.L.U32 R33, R30, 0x10, RZ ;  /* 0x000000101e217819 */ /* 0x000fe200000006ff */
[----:B------:R-:W-:Y:S01]  /*8a10*/  FADD.FTZ R17, R17, R18 ;  /* 0x0000001211117221 */ /* 0x000fe20000010000 */
[----:B------:R-:W-:Y:S01]  /*8a20*/  FFMA.FTZ R36, R37, R37, R36 ;  /* 0x0000002525247223 */ /* 0x000fe20000010024 */
[----:B------:R-:W-:Y:S01]  /*8a30*/  FADD.FTZ R13, R13, R40 ;  /* 0x000000280d0d7221 */ /* 0x000fe20000010000 */
[C---:B------:R-:W-:Y:S01]  /*8a40*/  FADD.FTZ R18, R38.reuse, R35 ;  /* 0x0000002326127221 */ /* 0x040fe20000010000 */
[----:B------:R-:W-:Y:S01]  /*8a50*/  FFMA.FTZ R38, R38, R38, R19 ;  /* 0x0000002626267223 */ /* 0x000fe20000010013 */
[----:B------:R-:W-:Y:S01]  /*8a60*/  FADD.FTZ R17, R17, R36 ;  /* 0x0000002411117221 */ /* 0x000fe20000010000 */
[----:B------:R-:W-:Y:S01]  /*8a70*/  FMUL.FTZ R19, R33, R33 ;  /* 0x0000002121137220 */ /* 0x000fe20000410000 */
[----:B------:R-:W-:Y:S01]  /*8a80*/  FADD.FTZ R13, R13, R18 ;  /* 0x000000120d0d7221 */ /* 0x000fe20000010000 */
[C---:B------:R-:W-:Y:S01]  /*8a90*/  FADD.FTZ R18, R24.reuse, R33 ;  /* 0x0000002118127221 */ /* 0x040fe20000010000 */
[----:B------:R-:W-:Y:S01]  /*8aa0*/  FADD.FTZ R17, R17, R38 ;  /* 0x0000002611117221 */ /* 0x000fe20000010000 */
[----:B------:R-:W-:-:S02]  /*8ab0*/  FFMA.FTZ R24, R24, R24, R19 ;  /* 0x0000001818187223 */ /* 0x000fc40000010013 */
[----:B------:R-:W-:Y:S01]  /*8ac0*/  FADD.FTZ R13, R13, R18 ;  /* 0x000000120d0d7221 */ /* 0x000fe20000010000 */
[----:B------:R-:W-:Y:S01]  /*8ad0*/  FADD.FTZ R18, R26, R29 ;  /* 0x0000001d1a127221 */ /* 0x000fe20000010000 */
[----:B------:R-:W-:Y:S01]  /*8ae0*/  FADD.FTZ R17, R17, R24 ;  /* 0x0000001811117221 */ /* 0x000fe20000010000 */
[----:B------:R-:W-:Y:S01]  /*8af0*/  SHF.L.U32 R24, R23, 0x10, RZ ;  /* 0x0000001017187819 */ /* 0x000fe200000006ff */
[----:B------:R-:W-:Y:S01]  /*8b00*/  FMUL.FTZ R19, R29, R29 ;  /* 0x0000001d1d137220 */ /* 0x000fe20000410000 */
[----:B------:R-:W-:-:S03]  /*8b10*/  FADD.FTZ R13, R13, R18 ;  /* 0x000000120d0d7221 */ /* 0x000fc60000010000 */
[----:B------:R-:W-:Y:S01]  /*8b20*/  FFMA.FTZ R26, R26, R26, R19 ;  /* 0x0000001a1a1a7223 */ /* 0x000fe20000010013 */
[----:B------:R-:W-:Y:S01]  /*8b30*/  FMUL.FTZ R18, R24, R24 ;  /* 0x0000001818127220 */ /* 0x000fe20000410000 */
[----:B------:R-:W-:Y:S02]  /*8b40*/  FADD.FTZ R24, R27, R24 ;  /* 0x000000181b187221 */ /* 0x000fe40000010000 */
[----:B------:R-:W-:Y:S01]  /*8b50*/  FADD.FTZ R17, R17, R26 ;  /* 0x0000001a11117221 */ /* 0x000fe20000010000 */
[----:B------:R-:W-:Y:S01]  /*8b60*/  FFMA.FTZ R18, R27, R27, R18 ;  /* 0x0000001b1b127223 */ /* 0x000fe20000010012 */
[----:B------:R-:W-:Y:S01]  /*8b70*/  FADD.FTZ R13, R13, R24 ;  /* 0x000000180d0d7221 */ /* 0x000fe20000010000 */
[----:B------:R-:W-:Y:S02]  /*8b80*/  SHF.L.U32 R19, R66, 0x10, RZ ;  /* 0x0000001042137819 */ /* 0x000fe400000006ff */
[----:B------:R-:W-:Y:S01]  /*8b90*/  FADD.FTZ R17, R17, R18 ;  /* 0x0000001211117221 */ /* 0x000fe20000010000 */
[----:B------:R-:W-:Y:S01]  /*8ba0*/  FMUL.FTZ R18, R56, R56 ;  /* 0x0000003838127220 */ /* 0x000fe20000410000 */
[----:B------:R-:W-:Y:S01]  /*8bb0*/  FADD.FTZ R13, R13, R58 ;  /* 0x0000003a0d0d7221 */ /* 0x000fe20000010000 */
[----:B------:R-:W-:Y:S01]  /*8bc0*/  FADD.FTZ R56, R55, R56 ;  /* 0x0000003837387221 */ /* 0x000fe20000010000 */
[----:B------:R-:W-:Y:S01]  /*8bd0*/  FADD.FTZ R17, R17, R22 ;  /* 0x0000001611117221 */ /* 0x000fe20000010000 */
[----:B------:R-:W-:Y:S01]  /*8be0*/  FFMA.FTZ R18, R55, R55, R18 ;  /* 0x0000003737127223 */ /* 0x000fe20000010012 */
[C---:B------:R-:W-:Y:S01]  /*8bf0*/  FADD.FTZ R20, R68.reuse, R19 ;  /* 0x0000001344147221 */ /* 0x040fe20000010000 */
[----:B------:R-:W-:Y:S01]  /*8c00*/  FADD.FTZ R13, R13, R56 ;  /* 0x000000380d0d7221 */ /* 0x000fe20000010000 */
[----:B------:R-:W-:Y:S01]  /*8c10*/  FMUL.FTZ R21, R19, R19 ;  /* 0x0000001313157220 */ /* 0x000fe20000410000 */
[----:B------:R-:W-:Y:S01]  /*8c20*/  FADD.FTZ R17, R17, R18 ;  /* 0x0000001211117221 */ /* 0x000fe20000010000 */
[----:B------:R-:W-:Y:S01]  /*8c30*/  FMUL.FTZ R19, R69, R69 ;  /* 0x0000004545137220 */ /* 0x000fe20000410000 */
[----:B------:R-:W-:Y:S01]  /*8c40*/  FADD.FTZ R13, R13, R20 ;  /* 0x000000140d0d7221 */ /* 0x000fe20000010000 */
[----:B------:R-:W-:Y:S01]  /*8c50*/  FFMA.FTZ R68, R68, R68, R21 ;  /* 0x0000004444447223 */ /* 0x000fe20000010015 */
[----:B------:R-:W-:Y:S01]  /*8c60*/  SHF.L.U32 R20, R65, 0x10, RZ ;  /* 0x0000001041147819 */ /* 0x000fe200000006ff */
[C---:B------:R-:W-:Y:S01]  /*8c70*/  FADD.FTZ R18, R14.reuse, R69 ;  /* 0x000000450e127221 */ /* 0x040fe20000010000 */
[----:B------:R-:W-:Y:S01]  /*8c80*/  FFMA.FTZ R14, R14, R14, R19 ;  /* 0x0000000e0e0e7223 */ /* 0x000fe20000010013 */
[----:B------:R-:W-:Y:S01]  /*8c90*/  FADD.FTZ R17, R17, R68 ;  /* 0x0000004411117221 */ /* 0x000fe20000010000 */
[----:B------:R-:W-:Y:S01]  /*8ca0*/  SHF.L.U32 R19, R64, 0x10, RZ ;  /* 0x0000001040137819 */ /* 0x000fe200000006ff */
[----:B------:R-:W-:Y:S01]  /*8cb0*/  FADD.FTZ R13, R13, R18 ;  /* 0x000000120d0d7221 */ /* 0x000fe20000010000 */
[----:B------:R-:W-:Y:S01]  /*8cc0*/  FMUL.FTZ R18, R20, R20 ;  /* 0x0000001414127220 */ /* 0x000fe20000410000 */
[----:B------:R-:W-:Y:S01]  /*8cd0*/  FADD.FTZ R20, R63, R20 ;  /* 0x000000143f147221 */ /* 0x000fe20000010000 */
[----:B------:R-:W-:Y:S01]  /*8ce0*/  FADD.FTZ R14, R17, R14 ;  /* 0x0000000e110e7221 */ /* 0x000fe20000010000 */
[----:B------:R-:W-:Y:S01]  /*8cf0*/  FMUL.FTZ R17, R19, R19 ;  /* 0x0000001313117220 */ /* 0x000fe20000410000 */
[----:B------:R-:W-:Y:S01]  /*8d00*/  FFMA.FTZ R63, R63, R63, R18 ;  /* 0x0000003f3f3f7223 */ /* 0x000fe20000010012 */
[----:B------:R-:W-:Y:S01]  /*8d10*/  FADD.FTZ R13, R13, R20 ;  /* 0x000000140d0d7221 */ /* 0x000fe20000010000 */
[C---:B------:R-:W-:Y:S01]  /*8d20*/  FADD.FTZ R18, R62.reuse, R19 ;  /* 0x000000133e127221 */ /* 0x040fe20000010000 */
[----:B------:R-:W-:Y:S01]  /*8d30*/  FFMA.FTZ R17, R62, R62, R17 ;  /* 0x0000003e3e117223 */ /* 0x000fe20000010011 */
[----:B------:R-:W-:Y:S01]  /*8d40*/  FADD.FTZ R14, R14, R63 ;  /* 0x0000003f0e0e7221 */ /* 0x000fe20000010000 */
[----:B------:R-:W-:Y:S01]  /*8d50*/  SHF.L.U32 R19, R10, 0x10, RZ ;  /* 0x000000100a137819 */ /* 0x000fe200000006ff */
[----:B------:R-:W-:Y:S01]  /*8d60*/  FADD.FTZ R18, R13, R18 ;  /* 0x000000120d127221 */ /* 0x000fe20000010000 */
[----:B------:R-:W-:Y:S01]  /*8d70*/  PRMT R13, RZ, 0x7610, R13 ;  /* 0x00007610ff0d7816 */ /* 0x000fe2000000000d */
[----:B------:R-:W-:-:S02]  /*8d80*/  IMAD.U32 R10, R11, 0x10000, RZ ;  /* 0x000100000b0a7824 */ /* 0x000fc400078e00ff */
[----:B------:R-:W-:Y:S01]  /*8d90*/  FADD.FTZ R14, R14, R17 ;  /* 0x000000110e0e7221 */ /* 0x000fe20000010000 */
[----:B------:R-:W-:Y:S01]  /*8da0*/  FMUL.FTZ R17, R19, R19 ;  /* 0x0000001313117220 */ /* 0x000fe20000410000 */
[----:B------:R-:W-:Y:S02]  /*8db0*/  PRMT R11, RZ, 0x7610, R11 ;  /* 0x00007610ff0b7816 */ /* 0x000fe4000000000b */
[----:B------:R-:W-:Y:S02]  /*8dc0*/  @!P1 SHF.R.U32.HI R11, RZ, 0x10, R4 ;  /* 0x00000010ff0b9819 */ /* 0x000fe40000011604 */
[----:B------:R-:W-:Y:S01]  /*8dd0*/  @!P1 PRMT R13, R4, 0x7610, R13 ;  /* 0x00007610040d9816 */ /* 0x000fe2000000000d */
[C---:B------:R-:W-:Y:S01]  /*8de0*/  FADD.FTZ R19, R10.reuse, R19 ;  /* 0x000000130a137221 */ /* 0x040fe20000010000 */
[----:B------:R-:W-:Y:S01]  /*8df0*/  FFMA.FTZ R17, R10, R10, R17 ;  /* 0x0000000a0a117223 */ /* 0x000fe20000010011 */
[----:B------:R-:W-:Y:S02]  /*8e00*/  PRMT R10, RZ, 0x7610, R10 ;  /* 0x00007610ff0a7816 */ /* 0x000fe4000000000a */
[----:B------:R-:W-:Y:S01]  /*8e10*/  SHF.L.U32 R20, R11, 0x10, RZ ;  /* 0x000000100b147819 */ /* 0x000fe200000006ff */
[----:B------:R-:W-:Y:S01]  /*8e20*/  IMAD.U32 R13, R13, 0x10000, RZ ;  /* 0x000100000d0d7824 */ /* 0x000fe200078e00ff */
[----:B------:R-:W-:Y:S01]  /*8e30*/  @!P2 SHF.R.U32.HI R10, RZ, 0x10, R15 ;  /* 0x00000010ff0aa819 */ /* 0x000fe2000001160f */
[----:B------:R-:W-:-:S02]  /*8e40*/  FADD.FTZ R18, R18, R19 ;  /* 0x0000001312127221 */ /* 0x000fc40000010000 */
[----:B------:R-:W-:Y:S01]  /*8e50*/  FMUL.FTZ R22, R20, R20 ;  /* 0x0000001414167220 */ /* 0x000fe20000410000 */
[----:B------:R-:W-:Y:S01]  /*8e60*/  SHF.L.U32 R24, R10, 0x10, RZ ;  /* 0x000000100a187819 */ /* 0x000fe200000006ff */
[C---:B------:R-:W-:Y:S01]  /*8e70*/  FADD.FTZ R11, R13.reuse, R20 ;  /* 0x000000140d0b7221 */ /* 0x040fe20000010000 */
[----:B------:R-:W-:Y:S01]  /*8e80*/  FADD.FTZ R14, R14, R17 ;  /* 0x000000110e0e7221 */ /* 0x000fe20000010000 */
[----:B------:R-:W-:Y:S01]  /*8e90*/  FFMA.FTZ R13, R13, R13, R22 ;  /* 0x0000000d0d0d7223 */ /* 0x000fe20000010016 */
[----:B------:R-:W-:Y:S01]  /*8ea0*/  PRMT R10, RZ, 0x7610, R10 ;  /* 0x00007610ff0a7816 */ /* 0x000fe2000000000a */
[----:B------:R-:W-:Y:S01]  /*8eb0*/  FADD.FTZ R18, R18, R11 ;  /* 0x0000000b12127221 */ /* 0x000fe20000010000 */
[----:B------:R-:W-:Y:S01]  /*8ec0*/  FMUL.FTZ R20, R24, R24 ;  /* 0x0000001818147220 */ /* 0x000fe20000410000 */
[C---:B------:R-:W-:Y:S01]  /*8ed0*/  FADD.FTZ R17, R3.reuse, R24 ;  /* 0x0000001803117221 */ /* 0x040fe20000010000 */
[----:B------:R-:W-:Y:S01]  /*8ee0*/  @!P3 SHF.R.U32.HI R10, RZ, 0x10, R2 ;  /* 0x00000010ff0ab819 */ /* 0x000fe20000011602 */
[----:B------:R-:W-:Y:S01]  /*8ef0*/  FADD.FTZ R13, R14, R13 ;  /* 0x0000000d0e0d7221 */ /* 0x000fe20000010000 */
[----:B------:R-:W-:Y:S01]  /*8f00*/  PRMT R11, RZ, 0x7610, R11 ;  /* 0x00007610ff0b7816 */ /* 0x000fe2000000000b */
[----:B------:R-:W-:Y:S01]  /*8f10*/  FFMA.FTZ R20, R3, R3, R20 ;  /* 0x0000000303147223 */ /* 0x000fe20000010014 */
[----:B------:R-:W-:Y:S01]  /*8f20*/  FADD.FTZ R14, R18, R17 ;  /* 0x00000011120e7221 */ /* 0x000fe20000010000 */
[----:B------:R-:W-:-:S02]  /*8f30*/  PRMT R3, RZ, 0x7610, R3 ;  /* 0x00007610ff037816 */ /* 0x000fc40000000003 */
[----:B------:R-:W-:Y:S02]  /*8f40*/  SHF.L.U32 R18, R10, 0x10, RZ ;  /* 0x000000100a127819 */ /* 0x000fe400000006ff */
[----:B------:R-:W-:Y:S02]  /*8f50*/  @!P3 PRMT R11, R2, 0x7610, R11 ;  /* 0x00007610020bb816 */ /* 0x000fe4000000000b */
[----:B------:R-:W-:Y:S02]  /*8f60*/  PRMT R10, RZ, 0x7610, R10 ;  /* 0x00007610ff0a7816 */ /* 0x000fe4000000000a */
[----:B------:R-:W-:Y:S01]  /*8f70*/  @!P4 SHF.R.U32.HI R3, RZ, 0x10, R5 ;  /* 0x00000010ff03c819 */ /* 0x000fe20000011605 */
[----:B------:R-:W-:Y:S01]  /*8f80*/  IMAD.U32 R11, R11, 0x10000, RZ ;  /* 0x000100000b0b7824 */ /* 0x000fe200078e00ff */
[----:B------:R-:W-:Y:S01]  /*8f90*/  @!P4 PRMT R10, R5, 0x7610, R10 ;  /* 0x00007610050ac816 */ /* 0x000fe2000000000a */
[----:B------:R-:W-:Y:S01]  /*8fa0*/  FADD.FTZ R13, R13, R20 ;  /* 0x000000140d0d7221 */ /* 0x000fe20000010000 */
[----:B------:R-:W-:Y:S01]  /*8fb0*/  SHF.L.U32 R19, R3, 0x10, RZ ;  /* 0x0000001003137819 */ /* 0x000fe200000006ff */
[----:B------:R-:W-:Y:S01]  /*8fc0*/  FMUL.FTZ R20, R18, R18 ;  /* 0x0000001212147220 */ /* 0x000fe20000410000 */
[----:B------:R-:W-:Y:S01]  /*8fd0*/  FADD.FTZ R17, R11, R18 ;  /* 0x000000120b117221 */ /* 0x000fe20000010000 */
[----:B------:R-:W-:-:S02]  /*8fe0*/  IMAD.U32 R10, R10, 0x10000, RZ ;  /* 0x000100000a0a7824 */ /* 0x000fc400078e00ff */
[----:B------:R-:W-:Y:S01]  /*8ff0*/  FMUL.FTZ R3, R19, R19 ;  /* 0x0000001313037220 */ /* 0x000fe20000410000 */
[----:B------:R-:W-:Y:S01]  /*9000*/  FFMA.FTZ R20, R11, R11, R20 ;  /* 0x0000000b0b147223 */ /* 0x000fe20000010014 */
[----:B------:R-:W-:Y:S01]  /*9010*/  PRMT R11, RZ, 0x7610, R11 ;  /* 0x00007610ff0b7816 */ /* 0x000fe2000000000b */
[----:B------:R-:W-:Y:S01]  /*9020*/  FADD.FTZ R14, R14, R17 ;  /* 0x000000110e0e7221 */ /* 0x000fe20000010000 */
[C---:B------:R-:W-:Y:S01]  /*9030*/  FADD.FTZ R19, R10.reuse, R19 ;  /* 0x000000130a137221 */ /* 0x040fe20000010000 */
[----:B------:R-:W-:Y:S01]  /*9040*/  FFMA.FTZ R18, R10, R10, R3 ;  /* 0x0000000a0a127223 */ /* 0x000fe20000010003 */
[----:B------:R-:W-:Y:S01]  /*9050*/  FADD.FTZ R17, R13, R20 ;  /* 0x000000140d117221 */ /* 0x000fe20000010000 */
[----:B------:R-:W-:Y:S01]  /*9060*/  PRMT R10, RZ, 0x7610, R10 ;  /* 0x00007610ff0a7816 */ /* 0x000fe2000000000a */
[----:B------:R-:W1:Y:S01]  /*9070*/  S2R R21, SR_LANEID ;  /* 0x0000000000157919 */ /* 0x000e620000000000 */
[----:B------:R-:W-:Y:S02]  /*9080*/  PRMT R13, RZ, 0x7610, R13 ;  /* 0x00007610ff0d7816 */ /* 0x000fe4000000000d */
[----:B------:R-:W-:-:S02]  /*9090*/  @!P5 SHF.R.U32.HI R10, RZ, 0x10, R16 ;  /* 0x00000010ff0ad819 */ /* 0x000fc40000011610 */
[----:B------:R-:W-:Y:S02]  /*90a0*/  @!P5 PRMT R11, R16, 0x7610, R11 ;  /* 0x00007610100bd816 */ /* 0x000fe4000000000b */
[----:B------:R-:W-:Y:S02]  /*90b0*/  PRMT R3, RZ, 0x7610, R3 ;  /* 0x00007610ff037816 */ /* 0x000fe40000000003 */
[----:B------:R-:W-:Y:S01]  /*90c0*/  @!P6 SHF.R.U32.HI R3, RZ, 0x10, R12 ;  /* 0x00000010ff03e819 */ /* 0x000fe2000001160c */
[----:B------:R-:W-:Y:S01]  /*90d0*/  IMAD.U32 R11, R11, 0x10000, RZ ;  /* 0x000100000b0b7824 */ /* 0x000fe200078e00ff */
[----:B------:R-:W-:Y:S02]  /*90e0*/  SHF.L.U32 R10, R10, 0x10, RZ ;  /* 0x000000100a0a7819 */ /* 0x000fe400000006ff */
[----:B------:R-:W-:Y:S01]  /*90f0*/  @!P6 PRMT R13, R12, 0x7610, R13 ;  /* 0x000076100c0de816 */ /* 0x000fe2000000000d */
[----:B------:R-:W-:Y:S01]  /*9100*/  FADD.FTZ R14, R14, R19 ;  /* 0x000000130e0e7221 */ /* 0x000fe20000010000 */
[----:B------:R-:W-:Y:S01]  /*9110*/  SHF.L.U32 R22, R3, 0x10, RZ ;  /* 0x0000001003167819 */ /* 0x000fe200000006ff */
[----:B------:R-:W-:Y:S01]  /*9120*/  FADD.FTZ R3, R11, R10 ;  /* 0x0000000a0b037221 */ /* 0x000fe20000010000 */
[----:B------:R-:W-:Y:S01]  /*9130*/  FMUL.FTZ R20, R10, R10 ;  /* 0x0000000a0a147220 */ /* 0x000fe20000410000 */
[----:B------:R-:W-:-:S02]  /*9140*/  IMAD.U32 R13, R13, 0x10000, RZ ;  /* 0x000100000d0d7824 */ /* 0x000fc400078e00ff */
[----:B------:R-:W-:Y:S01]  /*9150*/  FADD.FTZ R17, R17, R18 ;  /* 0x0000001211117221 */ /* 0x000fe20000010000 */
[----:B------:R-:W-:Y:S01]  /*9160*/  FADD.FTZ R3, R14, R3 ;  /* 0x000000030e037221 */ /* 0x000fe20000010000 */
[----:B------:R-:W-:Y:S01]  /*9170*/  FFMA.FTZ R20, R11, R11, R20 ;  /* 0x0000000b0b147223 */ /* 0x000fe20000010014 */
[----:B------:R-:W-:Y:S01]  /*9180*/  FADD.FTZ R10, R13, R22 ;  /* 0x000000160d0a7221 */ /* 0x000fe20000010000 */
[----:B------:R-:W-:Y:S02]  /*9190*/  FMUL.FTZ R18, R22, R22 ;  /* 0x0000001616127220 */ /* 0x000fe40000410000 */
[----:B------:R-:W-:Y:S01]  /*91a0*/  FADD.FTZ R17, R17, R20 ;  /* 0x0000001411117221 */ /* 0x000fe20000010000 */
[----:B------:R-:W-:Y:S01]  /*91b0*/  FADD.FTZ R10, R3, R10 ;  /* 0x0000000a030a7221 */ /* 0x000fe20000010000 */
[----:B------:R-:W-:-:S04]  /*91c0*/  FFMA.FTZ R18, R13, R13, R18 ;  /* 0x0000000d0d127223 */ /* 0x000fc80000010012 */
[----:B------:R-:W-:Y:S01]  /*91d0*/  FADD.FTZ R3, R17, R18 ;  /* 0x0000001211037221 */ /* 0x000fe20000010000 */
        /* <DEDUP_REMOVED lines=18> */
[----:B------:R-:W3:Y:S01]  /*9300*/  S2R R14, SR_TID.X ;  /* 0x00000000000e7919 */ /* 0x000ee20000002100 */
[----:B------:R-:W4:Y:S11]  /*9310*/  S2UR UR7, SR_CgaCtaId ;  /* 0x00000000000779c3 */ /* 0x000f360000008800 */
[----:B-1----:R-:W-:Y:S01]  /*9320*/  @!P1 FADD.FTZ R10, R10, R11 ;  /* 0x0000000b0a0a9221 */ /* 0x002fe20000010000 */
[----:B--2---:R-:W-:-:S04]  /*9330*/  @!P1 FADD.FTZ R3, R3, R18 ;  /* 0x0000001203039221 */ /* 0x004fc80000010000 */
[----:B------:R-:W1:Y:S04]  /*9340*/  SHFL.DOWN PT, R13, R10, 0x10, 0x1f ;  /* 0x0a001f000a0d7f89 */ /* 0x000e6800000e0000 */
[----:B------:R-:W2:Y:S01]  /*9350*/  SHFL.DOWN PT, R18, R3, 0x10, 0x1f ;  /* 0x0a001f0003127f89 */ /* 0x000ea200000e0000 */
[----:B------:R-:W-:-:S03]  /*9360*/  ISETP.GT.AND P1, PT, R21, 0xf, PT ;  /* 0x0000000f1500780c */ /* 0x000fc60003f24270 */
[----:B------:R-:W-:Y:S01]  /*9370*/  STL [R1+0xc8], R25 ;  /* 0x0000c81901007387 */ /* 0x000fe20000100800 */
[----:B---3--:R-:W-:-:S03]  /*9380*/  SHF.R.S32.HI R11, RZ, 0x1f, R14 ;  /* 0x0000001fff0b7819 */ /* 0x008fc6000001140e */
[----:B------:R-:W-:Y:S01]  /*9390*/  STL [R1+0xcc], R31 ;  /* 0x0000cc1f01007387 */ /* 0x000fe20000100800 */
[----:B------:R-:W-:-:S03]  /*93a0*/  UMOV UR6, 0x400 ;  /* 0x0000040000067882 */ /* 0x000fc60000000000 */
[----:B------:R-:W-:Y:S01]  /*93b0*/  STL [R1+0xd0], R28 ;  /* 0x0000d01c01007387 */ /* 0x000fe20000100800 */
[----:B------:R-:W-:-:S03]  /*93c0*/  LEA.HI R11, R11, R14, RZ, 0x5 ;  /* 0x0000000e0b0b7211 */ /* 0x000fc600078f28ff */
[----:B------:R-:W-:Y:S01]  /*93d0*/  STL [R1+0xe4], R54 ;  /* 0x0000e43601007387 */ /* 0x000fe20000100800 */
[----:B------:R-:W-:-:S03]  /*93e0*/  ISETP.NE.AND P3, PT, R21, RZ, PT ;  /* 0x000000ff1500720c */ /* 0x000fc60003f65270 */
[----:B------:R-:W-:Y:S04]  /*93f0*/  STL [R1+0xec], R61 ;  /* 0x0000ec3d01007387 */ /* 0x000fe80000100800 */
[----:B------:R-:W-:Y:S04]  /*9400*/  STL [R1+0xf0], R59 ;  /* 0x0000f03b01007387 */ /* 0x000fe80000100800 */
[----:B------:R-:W-:Y:S04]  /*9410*/  STL [R1+0xf4], R60 ;  /* 0x0000f43c01007387 */ /* 0x000fe80000100800 */
[----:B------:R-:W-:Y:S04]  /*9420*/  STL [R1+0xf8], R4 ;  /* 0x0000f80401007387 */ /* 0x000fe80000100800 */
[----:B------:R-:W-:Y:S04]  /*9430*/  STL [R1+0xfc], R15 ;  /* 0x0000fc0f01007387 */ /* 0x000fe80000100800 */
[----:B------:R-:W-:Y:S04]  /*9440*/  STL [R1+0x104], R5 ;  /* 0x0001040501007387 */ /* 0x000fe80000100800 */
[----:B------:R-:W-:Y:S04]  /*9450*/  STL [R1+0x108], R16 ;  /* 0x0001081001007387 */ /* 0x000fe80000100800 */
[----:B------:R-:W-:Y:S01]  /*9460*/  STL [R1+0x10c], R12 ;  /* 0x00010c0c01007387 */ /* 0x000fe20000100800 */
[----:B----4-:R-:W-:Y:S01]  /*9470*/  ULEA UR6, UR7, UR6, 0x18 ;  /* 0x0000000607067291 */ /* 0x010fe2000f8ec03f */
[----:B------:R-:W-:Y:S01]  /*9480*/  ISETP.NE.AND P2, PT, R14, RZ, PT ;  /* 0x000000ff0e00720c */ /* 0x000fe20003f45270 */
[----:B-1----:R-:W-:Y:S01]  /*9490*/  @!P1 FADD.FTZ R10, R10, R13 ;  /* 0x0000000d0a0a9221 */ /* 0x002fe20000010000 */
[----:B------:R-:W-:Y:S01]  /*94a0*/  SHF.R.S32.HI R11, RZ, 0x5, R11 ;  /* 0x00000005ff0b7819 */ /* 0x000fe2000001140b */
[----:B------:R1:W-:Y:S01]  /*94b0*/  STL [R1+0x100], R2 ;  /* 0x0001000201007387 */ /* 0x0003e20000100800 */
[----:B--2---:R-:W-:-:S02]  /*94c0*/  @!P1 FADD.FTZ R3, R3, R18 ;  /* 0x0000001203039221 */ /* 0x004fc40000010000 */
[----:B------:R-:W-:Y:S01]  /*94d0*/  LEA R11, R11, UR6, 0x3 ;  /* 0x000000060b0b7c11 */ /* 0x000fe2000f8e18ff */
[----:B------:R-:W-:Y:S01]  /*94e0*/  ULDC UR7, c[0x0][0xc] ;  /* 0x0000030000077ab9 */ /* 0x000fe20000000800 */
[----:B-1----:R-:W-:Y:S01]  /*94f0*/  MOV R2, R10 ;  /* 0x0000000a00027202 */ /* 0x002fe20000000f00 */
[----:B------:R-:W-:Y:S04]  /*9500*/  BSSY B0, `(.L_x_3778) ;  /* 0x0000028000007945 */ /* 0x000fe80003800000 */
[----:B------:R0:W-:Y:S01]  /*9510*/  @!P3 STS.64 [R11+0x10], R2 ;  /* 0x000010020b00b388 */ /* 0x0001e20000000a00 */
[----:B------:R-:W-:Y:S06]  /*9520*/  BAR.SYNC.DEFER_BLOCKING 0x0 ;  /* 0x0000000000007b1d */ /* 0x000fec0000010000 */
[----:B------:R-:W-:Y:S05]  /*9530*/  @P2 BRA `(.L_x_3779) ;  /* 0x0000000000902947 */ /* 0x000fea0003800000 */
[----:B------:R-:W1:Y:S01]  /*9540*/  S2UR UR10, SR_CgaCtaId ;  /* 0x00000000000a79c3 */ /* 0x000e620000008800 */
[----:B------:R-:W-:Y:S02]  /*9550*/  UMOV UR6, 0x400 ;  /* 0x0000040000067882 */ /* 0x000fe40000000000 */
[----:B-1----:R-:W-:-:S09]  /*9560*/  ULEA UR6, UR10, UR6, 0x18 ;  /* 0x000000060a067291 */ /* 0x002fd2000f8ec03f */
[----:B------:R-:W0:Y:S04]  /*9570*/  LDS.64 R4, [UR6+0x18] ;  /* 0x00001806ff047984 */ /* 0x000e280008000a00 */
[----:B------:R-:W1:Y:S04]  /*9580*/  LDS.128 R32, [UR6+0x20] ;  /* 0x00002006ff207984 */ /* 0x000e680008000c00 */
[----:B------:R-:W2:Y:S04]  /*9590*/  LDS.128 R28, [UR6+0x30] ;  /* 0x00003006ff1c7984 */ /* 0x000ea80008000c00 */
[----:B------:R-:W3:Y:S04]  /*95a0*/  LDS.128 R24, [UR6+0x40] ;  /* 0x00004006ff187984 */ /* 0x000ee80008000c00 */
[----:B------:R-:W4:Y:S04]  /*95b0*/  LDS.128 R20, [UR6+0x50] ;  /* 0x00005006ff147984 */ /* 0x000f280008000c00 */
[----:B------:R-:W4:Y:S04]  /*95c0*/  LDS.128 R16, [UR6+0x60] ;  /* 0x00006006ff107984 */ /* 0x000f280008000c00 */
[----:B------:R-:W4:Y:S01]  /*95d0*/  LDS.128 R36, [UR6+0x70] ;  /* 0x00007006ff247984 */ /* 0x000f220008000c00 */
[----:B0-----:R-:W-:Y:S01]  /*95e0*/  FADD.FTZ R11, R2, R4 ;  /* 0x00000004020b7221 */ /* 0x001fe20000010000 */
        /* <DEDUP_REMOVED lines=25> */
.L_x_3779:
[----:B------:R-:W-:Y:S05]  /*9780*/  BSYNC B0 ;  /* 0x0000000000007941 */ /* 0x000fea0003800000 */
.L_x_3778:
[----:B------:R-:W-:-:S06]  /*9790*/  UISETP.GE.U32.AND UP0, UPT, UR7, 0x2, UPT ;  /* 0x000000020700788c */ /* 0x000fcc000bf06070 */
[----:B------:R-:W-:-:S13]  /*97a0*/  PLOP3.LUT P1, PT, PT, PT, UP0, 0x80, 0x0 ;  /* 0x000000000000781c */ /* 0x000fda0003f2f008 */
[----:B------:R-:W-:Y:S05]  /*97b0*/  @!P1 BRA `(.L_x_3780) ;  /* 0x00000010009c9947 */ /* 0x000fea0003800000 */
[----:B------:R-:W1:Y:S01]  /*97c0*/  LDC R5, c[0x0][0x10] ;  /* 0x00000400ff057b82 */ /* 0x000e620000000800 */
[----:B------:R-:W2:Y:S01]  /*97d0*/  S2R R12, SR_CTAID.Y ;  /* 0x00000000000c7919 */ /* 0x000ea20000002600 */
[----:B------:R-:W-:Y:S01]  /*97e0*/  ULOP3.LUT UR6, UR4, 0x1, URZ, 0xc0, !UPT ;  /* 0x0000000104067892 */ /* 0x000fe2000f8ec03f */
[----:B------:R-:W-:Y:S05]  /*97f0*/  BSSY B0, `(.L_x_3781) ;  /* 0x0000021000007945 */ /* 0x000fea0003800000 */
[----:B0-----:R-:W0:Y:S08]  /*9800*/  LDC.64 R10, c[0x0][0x240] ;  /* 0x00009000ff0a7b82 */ /* 0x001e300000000a00 */
[----:B------:R-:W3:Y:S01]  /*9810*/  LDC.64 R16, c[0x0][0x248] ;  /* 0x00009200ff107b82 */ /* 0x000ee20000000a00 */
[----:B-1----:R-:W-:-:S04]  /*9820*/  IMAD R13, R5, UR6, RZ ;  /* 0x00000006050d7c24 */ /* 0x002fc8000f8e02ff */
[C---:B------:R-:W-:Y:S02]  /*9830*/  IMAD R4, R13.reuse, UR7, RZ ;  /* 0x000000070d047c24 */ /* 0x040fe4000f8e02ff */
[----:B--2---:R-:W-:-:S03]  /*9840*/  IMAD.IADD R19, R13, 0x1, R12 ;  /* 0x000000010d137824 */ /* 0x004fc600078e020c */
[----:B------:R-:W-:Y:S01]  /*9850*/  SHF.L.U32 R13, R4, 0x1, RZ ;  /* 0x00000001040d7819 */ /* 0x000fe200000006ff */
[----:B0-----:R-:W-:-:S04]  /*9860*/  IMAD.WIDE.U32 R18, R19, 0x4, R10 ;  /* 0x0000000413127825 */ /* 0x001fc800078e000a */
[----:B---3--:R-:W-:Y:S01]  /*9870*/  IMAD.WIDE R10, R13, 0x4, R16 ;  /* 0x000000040d0a7825 */ /* 0x008fe200078e0210 */
[----:B------:R-:W-:Y:S06]  /*9880*/  @P2 BRA `(.L_x_3782) ;  /* 0x00000000005c2947 */ /* 0x000fec0003800000 */
[----:B------:R-:W-:Y:S01]  /*9890*/  ULOP3.LUT UP0, URZ, UR4, 0x2, URZ, 0xc0, !UPT ;  /* 0x00000002043f7892 */ /* 0x000fe2000f80c03f */
[----:B------:R-:W-:Y:S01]  /*98a0*/  IMAD R17, R5, UR14, R12 ;  /* 0x0000000e05117c24 */ /* 0x000fe2000f8e020c */
[----:B------:R-:W-:Y:S02]  /*98b0*/  UMOV UR6, 0xffffffff ;  /* 0xffffffff00067882 */ /* 0x000fe40000000000 */
[----:B------:R-:W-:Y:S01]  /*98c0*/  USEL UR6, UR6, 0x1, UP0 ;  /* 0x0000000106067887 */ /* 0x000fe20008000000 */
[----:B------:R-:W-:Y:S01]  /*98d0*/  IMAD.WIDE.U32 R16, R17, 0x8, R10 ;  /* 0x0000000811107825 */ /* 0x000fe200078e000a */
[----:B------:R-:W-:Y:S01]  /*98e0*/  MOV R4, 0xffffffff ;  /* 0xffffffff00047802 */ /* 0x000fe20000000f00 */
[----:B------:R-:W-:-:S03]  /*98f0*/  UMOV UR10, 0xffffffff ;  /* 0xffffffff000a7882 */ /* 0x000fc60000000000 */
[----:B------:R-:W-:Y:S01]  /*9900*/  IMAD.U32 R13, RZ, RZ, UR6 ;  /* 0x00000006ff0d7e24 */ /* 0x000fe2000f8e00ff */
[----:B------:R-:W-:Y:S01]  /*9910*/  USEL UR6, UR7, URZ, !UP0 ;  /* 0x0000003f07067287 */ /* 0x000fe2000c000000 */
[----:B------:R0:W-:Y:S03]  /*9920*/  STG.E.64 desc[UR12][R16.64], R2 ;  /* 0x0000000210007986 */ /* 0x0001e6000c101b0c */
[----:B------:R-:W-:Y:S01]  /*9930*/  UISETP.NE.AND UP0, UPT, UR10, UR6, UPT ;  /* 0x000000060a00728c */ /* 0x000fe2000bf05270 */
[----:B------:R-:W-:Y:S06]  /*9940*/  MEMBAR.ALL.GPU ;  /* 0x0000000000007992 */ /* 0x000fec000000a000 */
[----:B------:R-:W-:-:S00]  /*9950*/  ERRBAR ;  /* 0x00000000000079ab */ /* 0x000fc00000000000 */
[----:B------:R-:W-:Y:S06]  /*9960*/  CGAERRBAR ;  /* 0x00000000000075ab */ /* 0x000fec0000000000 */
[----:B------:R0:W-:Y:S04]  /*9970*/  REDG.E.ADD.S32.STRONG.GPU desc[UR12][R18.64], R13 ;  /* 0x0000000d1200798e */ /* 0x0001e8000c10e38c */
[----:B------:R0:W-:Y:S01]  /*9980*/  STL [R1], R4 ;  /* 0x0000000401007387 */ /* 0x0001e20000100800 */
[----:B------:R-:W-:-:S13]  /*9990*/  PLOP3.LUT P1, PT, PT, PT, UP0, 0x80, 0x0 ;  /* 0x000000000000781c */ /* 0x000fda0003f2f008 */
[----:B0-----:R-:W-:Y:S05]  /*99a0*/  @!P1 BRA `(.L_x_3782) ;  /* 0x0000000000149947 */ /* 0x001fea0003800000 */
.L_x_3783:
[----:B------:R-:W2:Y:S04]  /*99b0*/  LDG.E.STRONG.GPU R4, desc[UR12][R18.64] ;  /* 0x0000000c12047981 */ /* 0x000ea8000c1ef900 */
[----:B--2---:R-:W-:Y:S04]  /*99c0*/  CCTL.IVALL ;  /* 0x00000000ff00798f */ /* 0x004fe80002000000 */
[----:B------:R0:W-:Y:S01]  /*99d0*/  STL [R1], R4 ;  /* 0x0000000401007387 */ /* 0x0001e20000100800 */
[----:B------:R-:W-:-:S13]  /*99e0*/  ISETP.NE.AND P1, PT, R4, UR6, PT ;  /* 0x0000000604007c0c */ /* 0x000fda000bf25270 */
[----:B0-----:R-:W-:Y:S05]  /*99f0*/  @P1 BRA `(.L_x_3783) ;  /* 0xfffffffc00ec1947 */ /* 0x001fea000383ffff */
.L_x_3782:
[----:B------:R-:W-:Y:S05]  /*9a00*/  BSYNC B0 ;  /* 0x0000000000007941 */ /* 0x000fea0003800000 */
.L_x_3781:
[----:B------:R-:W-:Y:S01]  /*9a10*/  BAR.SYNC.DEFER_BLOCKING 0x0 ;  /* 0x0000000000007b1d */ /* 0x000fe20000010000 */
[----:B------:R-:W-:-:S13]  /*9a20*/  ISETP.NE.AND P1, PT, RZ, UR7, PT ;  /* 0x00000007ff007c0c */ /* 0x000fda000bf25270 */
[----:B------:R-:W-:Y:S05]  /*9a30*/  @!P1 BRA `(.L_x_3780) ;  /* 0x0000000c00fc9947 */ /* 0x000fea0003800000 */
[----:B------:R-:W-:Y:S01]  /*9a40*/  UIADD3 UR6, UR7, -0x1, URZ ;  /* 0xffffffff07067890 */ /* 0x000fe2000fffe03f */
[----:B------:R-:W-:-:S03]  /*9a50*/  IMAD.MOV.U32 R13, RZ, RZ, RZ ;  /* 0x000000ffff0d7224 */ /* 0x000fc600078e00ff */
[----:B------:R-:W-:-:S06]  /*9a60*/  UISETP.GE.U32.AND UP0, UPT, UR6, 0x3, UPT ;  /* 0x000000030600788c */ /* 0x000fcc000bf06070 */
[----:B------:R-:W-:-:S13]  /*9a70*/  PLOP3.LUT P1, PT, PT, PT, UP0, 0x80, 0x0 ;  /* 0x000000000000781c */ /* 0x000fda0003f2f008 */
[----:B------:R-:W-:Y:S05]  /*9a80*/  @!P1 BRA `(.L_x_3784) ;  /* 0x0000000c006c9947 */ /* 0x000fea0003800000 */
[----:B------:R-:W-:Y:S01]  /*9a90*/  ULOP3.LUT UR6, UR7, 0x3, URZ, 0xc0, !UPT ;  /* 0x0000000307067892 */ /* 0x000fe2000f8ec03f */
[----:B------:R-:W-:-:S03]  /*9aa0*/  HFMA2.MMA R13, -RZ, RZ, 0, 0 ;  /* 0x00000000ff0d7435 */ /* 0x000fc600000001ff */
[----:B------:R-:W-:-:S06]  /*9ab0*/  UIADD3 UR6, -UR6, UR7, URZ ;  /* 0x0000000706067290 */ /* 0x000fcc000fffe13f */
[----:B------:R-:W-:Y:S01]  /*9ac0*/  ISETP.LT.AND P1, PT, RZ, UR6, PT ;  /* 0x00000006ff007c0c */ /* 0x000fe2000bf21270 */
[----:B------:R-:W-:-:S12]  /*9ad0*/  IMAD.U32 R4, RZ, RZ, UR6 ;  /* 0x00000006ff047e24 */ /* 0x000fd8000f8e00ff */
[----:B------:R-:W-:Y:S05]  /*9ae0*/  @!P1 BRA `(.L_x_3785) ;  /* 0x0000000800d89947 */ /* 0x000fea0003800000 */
[----:B------:R-:W-:Y:S02]  /*9af0*/  ISETP.GT.AND P3, PT, R4, 0xc, PT ;  /* 0x0000000c0400780c */ /* 0x000fe40003f64270 */
[----:B------:R-:W-:-:S11]  /*9b00*/  PLOP3.LUT P1, PT, PT, PT, PT, 0x80, 0x0 ;  /* 0x000000000000781c */ /* 0x000fd60003f2f070 */
[----:B------:R-:W-:Y:S05]  /*9b10*/  @!P3 BRA `(.L_x_3786) ;  /* 0x0000000400d0b947 */ /* 0x000fea0003800000 */
[----:B------:R-:W-:-:S13]  /*9b20*/  PLOP3.LUT P1, PT, PT, PT, PT, 0x8, 0x0 ;  /* 0x000000000000781c */ /* 0x000fda0003f2e170 */
.L_x_3787:
[C---:B------:R-:W-:Y:S01]  /*9b30*/  IADD3 R19, R13.reuse, 0x1, RZ ;  /* 0x000000010d137810 */ /* 0x040fe20007ffe0ff */
[C---:B------:R-:W-:Y:S01]  /*9b40*/  VIADD R21, R13.reuse, 0x2 ;  /* 0x000000020d157836 */ /* 0x040fe20000000000 */
[----:B------:R-:W-:Y:S02]  /*9b50*/  ISETP.EQ.OR P3, PT, R13, UR14, P2 ;  /* 0x0000000e0d007c0c */ /* 0x000fe40009762670 */
[----:B------:R-:W-:Y:S02]  /*9b60*/  ISETP.EQ.OR P4, PT, R19, UR14, P2 ;  /* 0x0000000e13007c0c */ /* 0x000fe40009782670 */
[----:B------:R-:W-:Y:S02]  /*9b70*/  IADD3 R23, R13, 0x3, RZ ;  /* 0x000000030d177810 */ /* 0x000fe40007ffe0ff */
[----:B------:R-:W-:Y:S02]  /*9b80*/  ISETP.EQ.OR P6, PT, R21, UR14, P2 ;  /* 0x0000000e15007c0c */ /* 0x000fe400097c2670 */
[----:B------:R-:W-:-:S05]  /*9b90*/  ISETP.EQ.OR P5, PT, R23, UR14, P2 ;  /* 0x0000000e17007c0c */ /* 0x000fca00097a2670 */
        /* <DEDUP_REMOVED lines=12> */
[----:B------:R-:W-:Y:S02]  /*9c60*/  VIADD R15, R13, 0x4 ;  /* 0x000000040d0f7836 */ /* 0x000fe40000000000 */
[----:B--2---:R-:W-:Y:S01]  /*9c70*/  @!P3 FADD.FTZ R2, R2, R16 ;  /* 0x000000100202b221 */ /* 0x004fe20000010000 */
[----:B------:R-:W-:Y:S01]  /*9c80*/  @!P3 FADD.FTZ R3, R3, R17 ;  /* 0x000000110303b221 */ /* 0x000fe20000010000 */
[----:B------:R-:W-:-:S02]  /*9c90*/  IADD3 R16, R13, 0x5, RZ ;  /* 0x000000050d107810 */ /* 0x000fc40007ffe0ff */
[----:B------:R-:W-:Y:S01]  /*9ca0*/  ISETP.EQ.OR P3, PT, R15, UR14, P2 ;  /* 0x0000000e0f007c0c */ /* 0x000fe20009762670 */
[----:B---3--:R-:W-:Y:S01]  /*9cb0*/  @!P4 FADD.FTZ R2, R2, R18 ;  /* 0x000000120202c221 */ /* 0x008fe20000010000 */
[----:B------:R-:W-:Y:S01]  /*9cc0*/  @!P4 FADD.FTZ R3, R3, R19 ;  /* 0x000000130303c221 */ /* 0x000fe20000010000 */
[----:B------:R-:W-:Y:S01]  /*9cd0*/  VIADD R18, R13, 0x6 ;  /* 0x000000060d127836 */ /* 0x000fe20000000000 */
        /* <DEDUP_REMOVED lines=16> */
[----:B------:R-:W3:Y:S05]  /*9de0*/  @!P4 LDG.E.64 R18, desc[UR12][R18.64] ;  /* 0x0000000c1212c981 */ /* 0x000eea000c1e1b00 */
[----:B------:R-:W4:Y:S01]  /*9df0*/  @!P6 LDG.E.64 R20, desc[UR12][R20.64] ;  /* 0x0000000c1414e981 */ /* 0x000f22000c1e1b00 */
[----:B------:R-:W-:-:S06]  /*9e00*/  @!P5 IMAD.WIDE.U32 R22, R23, 0x8, R10 ;  /* 0x000000081716d825 */ /* 0x000fcc00078e000a */
[----:B------:R-:W4:Y:S01]  /*9e10*/  @!P5 LDG.E.64 R22, desc[UR12][R22.64] ;  /* 0x0000000c1616d981 */ /* 0x000f22000c1e1b00 */
[C---:B------:R-:W-:Y:S01]  /*9e20*/  VIADD R15, R13.reuse, 0x8 ;  /* 0x000000080d0f7836 */ /* 0x040fe20000000000 */
[C---:B------:R-:W-:Y:S02]  /*9e30*/  IADD3 R24, R13.reuse, 0x9, RZ ;  /* 0x000000090d187810 */ /* 0x040fe40007ffe0ff */
[----:B------:R-:W-:Y:S01]  /*9e40*/  IADD3 R25, R13, 0xb, RZ ;  /* 0x0000000b0d197810 */ /* 0x000fe20007ffe0ff */
[----:B--2---:R-:W-:Y:S01]  /*9e50*/  @!P3 FADD.FTZ R2, R2, R16 ;  /* 0x000000100202b221 */ /* 0x004fe20000010000 */
[----:B------:R-:W-:Y:S01]  /*9e60*/  @!P3 FADD.FTZ R3, R3, R17 ;  /* 0x000000110303b221 */ /* 0x000fe20000010000 */
[----:B------:R-:W-:Y:S02]  /*9e70*/  ISETP.EQ.OR P3, PT, R15, UR14, P2 ;  /* 0x0000000e0f007c0c */ /* 0x000fe40009762670 */
[----:B---3--:R-:W-:Y:S01]  /*9e80*/  @!P4 FADD.FTZ R2, R2, R18 ;  /* 0x000000120202c221 */ /* 0x008fe20000010000 */
[----:B------:R-:W-:Y:S01]  /*9e90*/  @!P4 FADD.FTZ R3, R3, R19 ;  /* 0x000000130303c221 */ /* 0x000fe20000010000 */
[----:B------:R-:W-:-:S02]  /*9ea0*/  ISETP.EQ.OR P4, PT, R24, UR14, P2 ;  /* 0x0000000e18007c0c */ /* 0x000fc40009782670 */
[----:B----4-:R-:W-:Y:S01]  /*9eb0*/  @!P6 FADD.FTZ R2, R2, R20 ;  /* 0x000000140202e221 */ /* 0x010fe20000010000 */
[----:B------:R-:W-:Y:S02]  /*9ec0*/  VIADD R20, R13, 0xa ;  /* 0x0000000a0d147836 */ /* 0x000fe40000000000 */
[----:B------:R-:W-:-:S04]  /*9ed0*/  @!P6 FADD.FTZ R3, R3, R21 ;  /* 0x000000150303e221 */ /* 0x000fc80000010000 */
[----:B------:R-:W-:Y:S01]  /*9ee0*/  @!P3 IMAD R17, R5, R15, R12 ;  /* 0x0000000f0511b224 */ /* 0x000fe200078e020c */
[----:B------:R-:W-:Y:S01]  /*9ef0*/  ISETP.EQ.OR P6, PT, R20, UR14, P2 ;  /* 0x0000000e14007c0c */ /* 0x000fe200097c2670 */
[----:B------:R-:W-:Y:S01]  /*9f00*/  @!P5 FADD.FTZ R2, R2, R22 ;  /* 0x000000160202d221 */ /* 0x000fe20000010000 */
[----:B------:R-:W-:Y:S01]  /*9f10*/  @!P5 FADD.FTZ R3, R3, R23 ;  /* 0x000000170303d221 */ /* 0x000fe20000010000 */
[----:B------:R-:W-:Y:S01]  /*9f20*/  ISETP.EQ.OR P5, PT, R25, UR14, P2 ;  /* 0x0000000e19007c0c */ /* 0x000fe200097a2670 */
[----:B------:R-:W-:Y:S02]  /*9f30*/  @!P4 IMAD R19, R5, R24, R12 ;  /* 0x000000180513c224 */ /* 0x000fe400078e020c */
[----:B------:R-:W-:-:S04]  /*9f40*/  @!P3 IMAD.WIDE.U32 R16, R17, 0x8, R10 ;  /* 0x000000081110b825 */ /* 0x000fc800078e000a */
[----:B------:R-:W-:Y:S02]  /*9f50*/  @!P4 IMAD.WIDE.U32 R18, R19, 0x8, R10 ;  /* 0x000000081312c825 */ /* 0x000fe400078e000a */
[----:B------:R-:W2:Y:S02]  /*9f60*/  @!P3 LDG.E.64 R16, desc[UR12][R16.64] ;  /* 0x0000000c1010b981 */ /* 0x000ea4000c1e1b00 */
[C-C-:B------:R-:W-:Y:S02]  /*9f70*/  @!P6 IMAD R21, R5.reuse, R20, R12.reuse ;  /* 0x000000140515e224 */ /* 0x140fe400078e020c */
[----:B------:R-:W3:Y:S01]  /*9f80*/  @!P4 LDG.E.64 R18, desc[UR12][R18.64] ;  /* 0x0000000c1212c981 */ /* 0x000ee2000c1e1b00 */
[----:B------:R-:W-:Y:S02]  /*9f90*/  @!P5 IMAD R23, R5, R25, R12 ;  /* 0x000000190517d224 */ /* 0x000fe400078e020c */
        /* <DEDUP_REMOVED lines=11> */
[----:B------:R-:W-:Y:S01]  /*a050*/  ISETP.EQ.OR P4, PT, R16, UR14, P2 ;  /* 0x0000000e10007c0c */ /* 0x000fe20009782670 */
[----:B------:R-:W-:Y:S02]  /*a060*/  VIADD R18, R13, 0xe ;  /* 0x0000000e0d127836 */ /* 0x000fe40000000000 */
        /* <DEDUP_REMOVED lines=19> */
[----:B------:R-:W-:Y:S01]  /*a1a0*/  VIADD R4, R4, 0xfffffff0 ;  /* 0xfffffff004047836 */ /* 0x000fe20000000000 */
[----:B------:R-:W-:Y:S01]  /*a1b0*/  IADD3 R13, R13, 0x10, RZ ;  /* 0x000000100d0d7810 */ /* 0x000fe20007ffe0ff */
[----:B--2---:R-:W-:Y:S01]  /*a1c0*/  @!P3 FADD.FTZ R2, R2, R16 ;  /* 0x000000100202b221 */ /* 0x004fe20000010000 */
[----:B------:R-:W-:-:S02]  /*a1d0*/  @!P3 FADD.FTZ R3, R3, R17 ;  /* 0x000000110303b221 */ /* 0x000fc40000010000 */
[----:B------:R-:W-:Y:S01]  /*a1e0*/  ISETP.GT.AND P3, PT, R4, 0xc, PT ;  /* 0x0000000c0400780c */ /* 0x000fe20003f64270 */
[----:B---3--:R-:W-:Y:S01]  /*a1f0*/  @!P4 FADD.FTZ R2, R2, R18 ;  /* 0x000000120202c221 */ /* 0x008fe20000010000 */
[----:B------:R-:W-:-:S03]  /*a200*/  @!P4 FADD.FTZ R3, R3, R19 ;  /* 0x000000130303c221 */ /* 0x000fc60000010000 */
[----:B----4-:R-:W-:Y:S01]  /*a210*/  @!P6 FADD.FTZ R2, R2, R20 ;  /* 0x000000140202e221 */ /* 0x010fe20000010000 */
[----:B------:R-:W-:-:S03]  /*a220*/  @!P6 FADD.FTZ R3, R3, R21 ;  /* 0x000000150303e221 */ /* 0x000fc60000010000 */
[----:B------:R-:W-:Y:S01]  /*a230*/  @!P5 FADD.FTZ R2, R2, R22 ;  /* 0x000000160202d221 */ /* 0x000fe20000010000 */
[----:B------:R-:W-:-:S03]  /*a240*/  @!P5 FADD.FTZ R3, R3, R23 ;  /* 0x000000170303d221 */ /* 0x000fc60000010000 */
[----:B------:R-:W-:Y:S05]  /*a250*/  @P3 BRA `(.L_x_3787) ;  /* 0xfffffff800343947 */ /* 0x000fea000383ffff */
.L_x_3786:
        /* <DEDUP_REMOVED lines=18> */
[----:B------:R-:W-:Y:S01]  /*a380*/  ISETP.EQ.OR P1, PT, R15, UR14, P2 ;  /* 0x0000000e0f007c0c */ /* 0x000fe20009722670 */
[C---:B------:R-:W-:Y:S01]  /*a390*/  VIADD R22, R13.reuse, 0x1 ;  /* 0x000000010d167836 */ /* 0x040fe20000000000 */
[C---:B------:R-:W-:Y:S01]  /*a3a0*/  ISETP.EQ.OR P4, PT, R13.reuse, UR14, P2 ;  /* 0x0000000e0d007c0c */ /* 0x040fe20009782670 */
[C---:B------:R-:W-:Y:S01]  /*a3b0*/  VIADD R25, R13.reuse, 0x3 ;  /* 0x000000030d197836 */ /* 0x040fe20000000000 */
[----:B------:R-:W-:Y:S01]  /*a3c0*/  IADD3 R23, R13, 0x2, RZ ;  /* 0x000000020d177810 */ /* 0x000fe20007ffe0ff */
[----:B--2---:R-:W-:Y:S01]  /*a3d0*/  @!P5 FADD.FTZ R2, R2, R16 ;  /* 0x000000100202d221 */ /* 0x004fe20000010000 */
[----:B------:R-:W-:Y:S01]  /*a3e0*/  @!P5 FADD.FTZ R3, R3, R17 ;  /* 0x000000110303d221 */ /* 0x000fe20000010000 */
[----:B------:R-:W-:-:S06]  /*a3f0*/  ISETP.EQ.OR P5, PT, R22, UR14, P2 ;  /* 0x0000000e16007c0c */ /* 0x000fcc00097a2670 */
        /* <DEDUP_REMOVED lines=22> */
[----:B------:R-:W-:-:S03]  /*a560*/  IADD3 R13, R13, 0x4, RZ ;  /* 0x000000040d0d7810 */ /* 0x000fc60007ffe0ff */
[----:B------:R-:W-:Y:S02]  /*a570*/  VIADD R4, R4, 0xfffffffc ;  /* 0xfffffffc04047836 */ /* 0x000fe40000000000 */
        /* <DEDUP_REMOVED lines=11> */
.L_x_3788:
[----:B------:R-:W-:-:S13]  /*a630*/  ISETP.NE.OR P1, PT, R4, RZ, P1 ;  /* 0x000000ff0400720c */ /* 0x000fda0000f25670 */
[----:B------:R-:W-:Y:S05]  /*a640*/  @!P1 BRA `(.L_x_3784) ;  /* 0x00000000007c9947 */ /* 0x000fea0003800000 */
.L_x_3785:
[C---:B------:R-:W-:Y:S01]  /*a650*/  ISETP.EQ.OR P1, PT, R13.reuse, UR14, P2 ;  /* 0x0000000e0d007c0c */ /* 0x040fe20009722670 */
[C---:B------:R-:W-:Y:S01]  /*a660*/  VIADD R19, R13.reuse, 0x1 ;  /* 0x000000010d137836 */ /* 0x040fe20000000000 */
[C---:B------:R-:W-:Y:S01]  /*a670*/  IADD3 R21, R13.reuse, 0x2, RZ ;  /* 0x000000020d157810 */ /* 0x040fe20007ffe0ff */
[----:B------:R-:W-:-:S03]  /*a680*/  VIADD R23, R13, 0x3 ;  /* 0x000000030d177836 */ /* 0x000fc60000000000 */
        /* <DEDUP_REMOVED lines=15> */
[----:B------:R-:W-:Y:S01]  /*a780*/  IADD3 R4, R4, -0x4, RZ ;  /* 0xfffffffc04047810 */ /* 0x000fe20007ffe0ff */
[----:B------:R-:W-:-:S02]  /*a790*/  VIADD R13, R13, 0x4 ;  /* 0x000000040d0d7836 */ /* 0x000fc40000000000 */
        /* <DEDUP_REMOVED lines=10> */
.L_x_3784:
        /* <DEDUP_REMOVED lines=11> */
.L_x_3790:
[----:B------:R-:W-:Y:S05]  /*a8f0*/  BSYNC B0 ;  /* 0x0000000000007941 */ /* 0x000fea0003800000 */
.L_x_3789:
[----:B------:R-:W-:-:S06]  /*a900*/  UISETP.NE.AND UP0, UPT, UR6, 0x1, UPT ;  /* 0x000000010600788c */ /* 0x000fcc000bf05270 */
[----:B------:R-:W-:-:S13]  /*a910*/  PLOP3.LUT P1, PT, PT, PT, UP0, 0x80, 0x0 ;  /* 0x000000000000781c */ /* 0x000fda0003f2f008 */
[----:B------:R-:W-:Y:S05]  /*a920*/  @!P1 BRA `(.L_x_3780) ;  /* 0x0000000000409947 */ /* 0x000fea0003800000 */
[C---:B------:R-:W-:Y:S01]  /*a930*/  IADD3 R15, R13.reuse, 0x2, RZ ;  /* 0x000000020d0f7810 */ /* 0x040fe20007ffe0ff */
[----:B------:R-:W-:Y:S01]  /*a940*/  VIADD R13, R13, 0x1 ;  /* 0x000000010d0d7836 */ /* 0x000fe20000000000 */
        /* <DEDUP_REMOVED lines=14> */
.L_x_3780:
[----:B------:R-:W-:Y:S01]  /*aa30*/  ULDC.64 UR6, c[0x0][0x218] ;  /* 0x0000860000067ab9 */ /* 0x000fe20000000a00 */
[----:B------:R-:W-:Y:S01]  /*aa40*/  LOP3.LUT P1, RZ, R14, UR14, RZ, 0xfc, !PT ;  /* 0x0000000e0eff7c12 */ /* 0x000fe2000f82fcff */
[----:B------:R-:W-:Y:S01]  /*aa50*/  UIADD3 UR9, -UR9, URZ, URZ ;  /* 0x0000003f09097290 */ /* 0x000fe2000fffe13f */
[----:B------:R-:W-:Y:S01]  /*aa60*/  ISETP.EQ.U32.AND P3, PT, RZ, UR6, PT ;  /* 0x00000006ff007c0c */ /* 0x000fe2000bf62070 */
[----:B------:R-:W-:Y:S01]  /*aa70*/  ULDC UR6, c[0x0][0x288] ;  /* 0x0000a20000067ab9 */ /* 0x000fe20000000800 */
[----:B------:R-:W-:Y:S01]  /*aa80*/  SHF.R.U32.HI R16, RZ, 0x3, R14 ;  /* 0x00000003ff107819 */ /* 0x000fe2000001160e */
[----:B------:R-:W-:Y:S01]  /*aa90*/  UIMAD UR6, UR6, UR9, UR8 ;  /* 0x00000009060672a4 */ /* 0x000fe2000f8e0208 */
[----:B------:R-:W-:Y:S01]  /*aaa0*/  ISETP.EQ.OR.EX P1, PT, RZ, UR7, P1, P3 ;  /* 0x00000007ff007c0c */ /* 0x000fe20008f22730 */
[----:B------:R-:W1:Y:S01]  /*aab0*/  S2UR UR7, SR_CgaCtaId ;  /* 0x00000000000779c3 */ /* 0x000e620000008800 */
[----:B------:R-:W-:Y:S01]  /*aac0*/  ULDC.64 UR10, c[0x0][0x278] ;  /* 0x00009e00000a7ab9 */ /* 0x000fe20000000a00 */
[----:B------:R-:W-:Y:S01]  /*aad0*/  IMAD.WIDE.U32 R16, R16, 0x24924925, RZ ;  /* 0x2492492510107825 */ /* 0x000fe200078e00ff */
[----:B------:R-:W-:Y:S01]  /*aae0*/  ULDC.64 UR16, c[0x0][0x270] ;  /* 0x00009c0000107ab9 */ /* 0x000fe20000000a00 */
[----:B------:R-:W-:-:S02]  /*aaf0*/  ULDC.64 UR18, c[0x0][0x210] ;  /* 0x0000840000127ab9 */ /* 0x000fc40000000a00 */
[----:B------:R-:W-:Y:S02]  /*ab00*/  IMAD R16, R17, -0x38, R14 ;  /* 0xffffffc811107824 */ /* 0x000fe400078e020e */
[----:B------:R-:W-:Y:S01]  /*ab10*/  IMAD.U32 R14, RZ, RZ, UR6 ;  /* 0x00000006ff0e7e24 */ /* 0x000fe2000f8e00ff */
[----:B------:R-:W-:Y:S01]  /*ab20*/  UMOV UR6, 0x400 ;  /* 0x0000040000067882 */ /* 0x000fe20000000000 */
[----:B------:R-:W-:Y:S01]  /*ab30*/  IMAD.U32 R17, RZ, RZ, UR8 ;  /* 0x00000008ff117e24 */ /* 0x000fe2000f8e00ff */
[----:B------:R-:W-:Y:S01]  /*ab40*/  SHF.L.U32 R15, R16, 0x1, RZ ;  /* 0x00000001100f7819 */ /* 0x000fe200000006ff */
[----:B------:R-:W2:Y:S04]  /*ab50*/  @!P1 LDC.64 R12, c[0x0][0x218] ;  /* 0x00008600ff0c9b82 */ /* 0x000ea80000000a00 */
[----:B------:R-:W-:-:S04]  /*ab60*/  IMAD R15, R14, 0x70, R15 ;  /* 0x000000700e0f7824 */ /* 0x000fc800078e020f */
[----:B------:R-:W3:Y:S01]  /*ab70*/  LDC.64 R4, c[0x0][0x228] ;  /* 0x00008a00ff047b82 */ /* 0x000ee20000000a00 */
[----:B-1----:R-:W-:-:S03]  /*ab80*/  ULEA UR6, UR7, UR6, 0x18 ;  /* 0x0000000607067291 */ /* 0x002fc6000f8ec03f */
[----:B------:R-:W-:-:S04]  /*ab90*/  ULDC UR7, c[0x0][0x2a4] ;  /* 0x0000a90000077ab9 */ /* 0x000fc80000000800 */
[----:B0-----:R-:W0:Y:S01]  /*aba0*/  LDC.64 R10, c[0x0][0x230] ;  /* 0x00008c00ff0a7b82 */ /* 0x001e220000000a00 */
[----:B------:R-:W-:Y:S01]  /*abb0*/  @!P1 FMUL.FTZ R16, R2, UR7 ;  /* 0x0000000702109c20 */ /* 0x000fe20008410000 */
[----:B------:R-:W-:Y:S01]  /*abc0*/  @!P2 STS.64 [UR6+0x88], R2 ;  /* 0x00008802ff00a988 */ /* 0x000fe20008000a06 */
[----:B--2---:R-:W-:-:S04]  /*abd0*/  @!P1 IMAD.WIDE R12, R17, 0x8, R12 ;  /* 0x00000008110c9825 */ /* 0x004fc800078e020c */
[----:B------:R-:W-:-:S05]  /*abe0*/  @!P1 FMUL.FTZ R17, R3, UR7 ;  /* 0x0000000703119c20 */ /* 0x000fca0008410000 */
[----:B------:R1:W-:Y:S01]  /*abf0*/  @!P1 STG.E.64 desc[UR12][R12.64], R16 ;  /* 0x000000100c009986 */ /* 0x0003e2000c101b0c */
[C---:B---3--:R-:W-:Y:S01]  /*ac00*/  IMAD.WIDE R4, R15.reuse, 0x4, R4 ;  /* 0x000000040f047825 */ /* 0x048fe200078e0204 */
[----:B------:R-:W-:Y:S03]  /*ac10*/  BAR.SYNC.DEFER_BLOCKING 0x0 ;  /* 0x0000000000007b1d */ /* 0x000fe60000010000 */
[----:B0-----:R-:W-:-:S03]  /*ac20*/  IMAD.WIDE R10, R15, 0x4, R10 ;  /* 0x000000040f0a7825 */ /* 0x001fc600078e020a */
[----:B------:R-:W5:Y:S04]  /*ac30*/  LDG.E.64 R4, desc[UR12][R4.64] ;  /* 0x0000000c04047981 */ /* 0x000f68000c1e1b00 */
[----:B------:R-:W5:Y:S01]  /*ac40*/  LDG.E.64 R10, desc[UR12][R10.64] ;  /* 0x0000000c0a0a7981 */ /* 0x000f62000c1e1b00 */
[----:B-1----:R-:W-:-:S03]  /*ac50*/  IMAD.MOV.U32 R17, RZ, RZ, RZ ;  /* 0x000000ffff117224 */ /* 0x002fc600078e00ff */
[----:B------:R-:W0:Y:S01]  /*ac60*/  LDS.64 R14, [UR6+0x88] ;  /* 0x00008806ff0e7984 */ /* 0x000e220008000a00 */
[----:B------:R-:W-:Y:S02]  /*ac70*/  ULDC.U8 UR6, c[0x0][0x28c] ;  /* 0x0000a30000067ab9 */ /* 0x000fe40000000000 */
[----:B------:R-:W-:Y:S01]  /*ac80*/  ISETP.NE.AND P4, PT, RZ, UR6, PT ;  /* 0x00000006ff007c0c */ /* 0x000fe2000bf85270 */
[----:B------:R-:W-:Y:S01]  /*ac90*/  UMOV UR6, UR5 ;  /* 0x0000000500067c82 */ /* 0x000fe20008000000 */
[----:B0-----:R-:W-:-:S04]  /*aca0*/  FMUL.FTZ R14, R14, UR7 ;  /* 0x000000070e0e7c20 */ /* 0x001fc80008410000 */
[----:B------:R-:W-:-:S04]  /*acb0*/  FMUL.FTZ R18, R14, R14 ;  /* 0x0000000e0e127220 */ /* 0x000fc80000410000 */
[----:B------:R-:W-:-:S05]  /*acc0*/  FFMA.FTZ R15, R15, UR7, -R18 ;  /* 0x000000070f0f7c23 */ /* 0x000fca0008010812 */
[----:B------:R-:W-:-:S13]  /*acd0*/  FSETP.GTU.FTZ.AND P1, PT, R15, RZ, PT ;  /* 0x000000ff0f00720b */ /* 0x000fda0003f3c000 */
[----:B------:R-:W0:Y:S02]  /*ace0*/  @P1 LDC R18, c[0x0][0x238] ;  /* 0x00008e00ff121b82 */ /* 0x000e240000000800 */
[----:B0-----:R-:W-:Y:S01]  /*acf0*/  @P1 FADD.FTZ R2, R15, R18 ;  /* 0x000000120f021221 */ /* 0x001fe20000010000 */
[----:B------:R-:W-:-:S10]  /*ad00*/  HFMA2.MMA R15, -RZ, RZ, 1.875, 0 ;  /* 0x3f800000ff0f7435 */ /* 0x000fd400000001ff */
[----:B------:R0:W1:Y:S02]  /*ad10*/  @P1 MUFU.RSQ R15, R2 ;  /* 0x00000002000f1308 */ /* 0x0000640000001400 */
.L_x_3793:
[----:B0-----:R-:W2:Y:S04]  /*ad20*/  LDL.U16 R2, [UR6] ;  /* 0x00000006ff027983 */ /* 0x001ea80008100400 */
[----:B---3--:R-:W3:Y:S04]  /*ad30*/  LDL.U16 R13, [UR6+0x4] ;  /* 0x00000406ff0d7983 */ /* 0x008ee80008100400 */
[----:B------:R-:W4:Y:S04]  /*ad40*/  LDL.U16 R12, [UR6+0x2] ;  /* 0x00000206ff0c7983 */ /* 0x000f280008100400 */
[----:B------:R-:W4:Y:S04]  /*ad50*/  LDL.U16 R16, [UR6+0x6] ;  /* 0x00000606ff107983 */ /* 0x000f280008100400 */
[----:B------:R-:W4:Y:S04]  /*ad60*/  LDL.U16 R18, [UR6+0x8] ;  /* 0x00000806ff127983 */ /* 0x000f280008100400 */
[----:B------:R-:W4:Y:S04]  /*ad70*/  LDL.U16 R20, [UR6+0xa] ;  /* 0x00000a06ff147983 */ /* 0x000f280008100400 */
[----:B------:R-:W4:Y:S04]  /*ad80*/  LDL.U16 R28, [UR6+0xc] ;  /* 0x00000c06ff1c7983 */ /* 0x000f280008100400 */
[----:B------:R-:W4:Y:S01]  /*ad90*/  LDL.U16 R22, [UR6+0xe] ;  /* 0x00000e06ff167983 */ /* 0x000f220008100400 */
[----:B-----5:R-:W-:-:S04]  /*ada0*/  LEA R25, R17, R0, 0x3 ;  /* 0x0000000011197211 */ /* 0x020fc800078e18ff */
[----:B------:R-:W-:Y:S02]  /*adb0*/  ISETP.GE.U32.AND P1, PT, R25, UR10, PT ;  /* 0x0000000a19007c0c */ /* 0x000fe4000bf26070 */
[----:B------:R-:W-:-:S04]  /*adc0*/  SHF.R.S32.HI R37, RZ, 0x1f, R25 ;  /* 0x0000001fff257819 */ /* 0x000fc80000011419 */
[----:B------:R-:W-:Y:S02]  /*add0*/  ISETP.GE.OR.EX P1, PT, R37, UR11, P0, P1 ;  /* 0x0000000b25007c0c */ /* 0x000fe40008726710 */
[----:B------:R-:W-:-:S04]  /*ade0*/  IADD3 R34, R25, 0x8, RZ ;  /* 0x0000000819227810 */ /* 0x000fc80007ffe0ff */
[----:B------:R-:W-:Y:S02]  /*adf0*/  ISETP.GE.U32.AND P3, PT, R34, UR10, PT ;  /* 0x0000000a22007c0c */ /* 0x000fe4000bf66070 */
[----:B------:R-:W-:-:S04]  /*ae00*/  SHF.R.S32.HI R45, RZ, 0x1f, R34 ;  /* 0x0000001fff2d7819 */ /* 0x000fc80000011422 */
[----:B------:R-:W-:Y:S01]  /*ae10*/  ISETP.GE.OR.EX P3, PT, R45, UR11, P0, P3 ;  /* 0x0000000b2d007c0c */ /* 0x000fe20008766730 */
[----:B------:R-:W-:Y:S01]  /*ae20*/  VIADD R17, R17, 0x4 ;  /* 0x0000000411117836 */ /* 0x000fe20000000000 */
[----:B------:R-:W-:Y:S01]  /*ae30*/  UIADD3 UR6, UR6, 0x10, URZ ;  /* 0x0000001006067890 */ /* 0x000fe2000fffe03f */
[----:B------:R-:W-:Y:S01]  /*ae40*/  BSSY B0, `(.L_x_3791) ;  /* 0x0000081000007945 */ /* 0x000fe20003800000 */
[----:B--2---:R-:W-:Y:S02]  /*ae50*/  SHF.L.U32 R3, R2, 0x10, RZ ;  /* 0x0000001002037819 */ /* 0x004fe400000006ff */
[----:B---3--:R-:W-:-:S03]  /*ae60*/  SHF.L.U32 R13, R13, 0x10, RZ ;  /* 0x000000100d0d7819 */ /* 0x008fc600000006ff */
[----:B------:R-:W-:Y:S01]  /*ae70*/  FADD.FTZ R2, -R14, R3 ;  /* 0x000000030e027221 */ /* 0x000fe20000010100 */
[----:B----4-:R-:W-:Y:S02]  /*ae80*/  IMAD.U32 R3, R12, 0x10000, RZ ;  /* 0x000100000c037824 */ /* 0x010fe400078e00ff */
[----:B------:R-:W-:-:S04]  /*ae90*/  FADD.FTZ R12, -R14, R13 ;  /* 0x0000000d0e0c7221 */ /* 0x000fc80000010100 */
[-C--:B-1----:R-:W-:Y:S01]  /*aea0*/  FMUL.FTZ R19, R12, R15.reuse ;  /* 0x0000000f0c137220 */ /* 0x082fe20000410000 */
[----:B------:R-:W-:Y:S02]  /*aeb0*/  IMAD.U32 R13, R16, 0x10000, RZ ;  /* 0x00010000100d7824 */ /* 0x000fe400078e00ff */
[----:B------:R-:W-:Y:S01]  /*aec0*/  FMUL.FTZ R21, R2, R15 ;  /* 0x0000000f02157220 */ /* 0x000fe20000410000 */
[--C-:B------:R-:W-:Y:S01]  /*aed0*/  FFMA.FTZ R24, R4, R19, R10.reuse ;  /* 0x0000001304187223 */ /* 0x100fe2000001000a */
[----:B------:R-:W-:Y:S01]  /*aee0*/  SHF.L.U32 R19, R18, 0x10, RZ ;  /* 0x0000001012137819 */ /* 0x000fe200000006ff */
[C---:B------:R-:W-:Y:S01]  /*aef0*/  FADD.FTZ R12, -R14.reuse, R13 ;  /* 0x0000000d0e0c7221 */ /* 0x040fe20000010100 */
[----:B------:R-:W-:Y:S01]  /*af00*/  FADD.FTZ R2, -R14, R3 ;  /* 0x000000030e027221 */ /* 0x000fe20000010100 */
[----:B------:R-:W-:Y:S02]  /*af10*/  FFMA.FTZ R21, R4, R21, R10 ;  /* 0x0000001504157223 */ /* 0x000fe4000001000a */
[----:B------:R-:W-:Y:S01]  /*af20*/  FADD.FTZ R16, -R14, R19 ;  /* 0x000000130e107221 */ /* 0x000fe20000010100 */
[----:B------:R-:W-:Y:S01]  /*af30*/  FMUL.FTZ R12, R12, R15 ;  /* 0x0000000f0c0c7220 */ /* 0x000fe20000410000 */
[----:B------:R-:W-:-:S02]  /*af40*/  IMAD.U32 R19, R20, 0x10000, RZ ;  /* 0x0001000014137824 */ /* 0x000fc400078e00ff */
[-C--:B------:R-:W-:Y:S01]  /*af50*/  FMUL.FTZ R2, R2, R15.reuse ;  /* 0x0000000f02027220 */ /* 0x080fe20000410000 */
[----:B------:R-:W-:Y:S02]  /*af60*/  IMAD.U32 R29, R28, 0x10000, RZ ;  /* 0x000100001c1d7824 */ /* 0x000fe400078e00ff */
[----:B------:R-:W-:Y:S01]  /*af70*/  @P4 FMUL.FTZ R3, R21, -1.4426950216293334961 ;  /* 0xbfb8aa3b15034820 */ /* 0x000fe20000410000 */
[----:B------:R-:W-:Y:S01]  /*af80*/  @P4 FMUL.FTZ R13, R24, -1.4426950216293334961 ;  /* 0xbfb8aa3b180d4820 */ /* 0x000fe20000410000 */
[-C--:B------:R-:W-:Y:S01]  /*af90*/  FMUL.FTZ R23, R16, R15.reuse ;  /* 0x0000000f10177220 */ /* 0x080fe20000410000 */
[C---:B------:R-:W-:Y:S01]  /*afa0*/  FFMA.FTZ R27, R5.reuse, R12, R11 ;  /* 0x0000000c051b7223 */ /* 0x040fe2000001000b */
[C---:B------:R-:W-:Y:S01]  /*afb0*/  FADD.FTZ R16, -R14.reuse, R19 ;  /* 0x000000130e107221 */ /* 0x040fe20000010100 */
[----:B------:R-:W-:Y:S01]  /*afc0*/  FADD.FTZ R28, -R14, R29 ;  /* 0x0000001d0e1c7221 */ /* 0x000fe20000010100 */
[----:B------:R-:W-:Y:S01]  /*afd0*/  FFMA.FTZ R26, R5, R2, R11 ;  /* 0x00000002051a7223 */ /* 0x000fe2000001000b */
[----:B------:R0:W-:Y:S01]  /*afe0*/  @P4 MUFU.EX2 R30, R13 ;  /* 0x0000000d001e4308 */ /* 0x0001e20000000800 */
[----:B------:R-:W-:Y:S01]  /*aff0*/  @P4 FMUL.FTZ R12, R27, -1.4426950216293334961 ;  /* 0xbfb8aa3b1b0c4820 */ /* 0x000fe20000410000 */
[----:B------:R-:W-:Y:S01]  /*b000*/  FMUL.FTZ R16, R16, R15 ;  /* 0x0000000f10107220 */ /* 0x000fe20000410000 */
[----:B------:R-:W-:-:S05]  /*b010*/  @P4 FMUL.FTZ R2, R26, -1.4426950216293334961 ;  /* 0xbfb8aa3b1a024820 */ /* 0x000fca0000410000 */
[----:B------:R-:W1:Y:S01]  /*b020*/  @P4 MUFU.EX2 R3, R3 ;  /* 0x0000000300034308 */ /* 0x000e620000000800 */
[----:B0-----:R-:W-:Y:S01]  /*b030*/  FMUL.FTZ R13, R28, R15 ;  /* 0x0000000f1c0d7220 */ /* 0x001fe20000410000 */
[----:B------:R-:W-:-:S03]  /*b040*/  FFMA.FTZ R29, R5, R16, R11 ;  /* 0x00000010051d7223 */ /* 0x000fc6000001000b */
[----:B------:R-:W-:-:S03]  /*b050*/  FFMA.FTZ R16, R4, R13, R10 ;  /* 0x0000000d04107223 */ /* 0x000fc6000001000a */
[----:B------:R0:W-:Y:S01]  /*b060*/  @P4 MUFU.EX2 R31, R12 ;  /* 0x0000000c001f4308 */ /* 0x0001e20000000800 */
[----:B------:R-:W-:-:S07]  /*b070*/  FFMA.FTZ R20, R4, R23, R10 ;  /* 0x0000001704147223 */ /* 0x000fce000001000a */
[----:B------:R-:W2:Y:S01]  /*b080*/  @P4 MUFU.EX2 R2, R2 ;  /* 0x0000000200024308 */ /* 0x000ea20000000800 */
[----:B0-----:R-:W0:Y:S01]  /*b090*/  @!P1 LDC.64 R12, c[0x0][0x270] ;  /* 0x00009c00ff0c9b82 */ /* 0x001e220000000a00 */
[----:B------:R-:W-:Y:S01]  /*b0a0*/  @P4 FMUL.FTZ R18, R20, -1.4426950216293334961 ;  /* 0xbfb8aa3b14124820 */ /* 0x000fe20000410000 */
[----:B------:R-:W-:Y:S01]  /*b0b0*/  @P4 FMUL.FTZ R19, R29, -1.4426950216293334961 ;  /* 0xbfb8aa3b1d134820 */ /* 0x000fe20000410000 */
[----:B-1----:R-:W-:Y:S01]  /*b0c0*/  @P4 FADD.FTZ R3, R3, 1 ;  /* 0x3f80000003034421 */ /* 0x002fe20000010000 */
[----:B------:R-:W-:-:S03]  /*b0d0*/  VIADD R28, R25, 0x10 ;  /* 0x00000010191c7836 */ /* 0x000fc60000000000 */
[----:B------:R-:W-:Y:S02]  /*b0e0*/  @P4 MUFU.EX2 R40, R18 ;  /* 0x0000001200284308 */ /* 0x000fe40000000800 */
[----:B------:R-:W-:Y:S02]  /*b0f0*/  ISETP.GE.U32.AND P2, PT, R28, UR10, PT ;  /* 0x0000000a1c007c0c */ /* 0x000fe4000bf46070 */
[----:B------:R-:W-:-:S04]  /*b100*/  SHF.R.S32.HI R33, RZ, 0x1f, R28 ;  /* 0x0000001fff217819 */ /* 0x000fc8000001141c */
[----:B------:R1:W-:Y:S01]  /*b110*/  @P4 MUFU.EX2 R42, R19 ;  /* 0x00000013002a4308 */ /* 0x0003e20000000800 */
[----:B--2---:R-:W-:Y:S01]  /*b120*/  @P4 FADD.FTZ R23, R2, 1 ;  /* 0x3f80000002174421 */ /* 0x004fe20000010000 */
[----:B------:R-:W-:-:S06]  /*b130*/  ISETP.GE.OR.EX P2, PT, R33, UR11, P0, P2 ;  /* 0x0000000b21007c0c */ /* 0x000fcc0008746720 */
[----:B------:R2:W3:Y:S01]  /*b140*/  @P4 MUFU.RCP R36, R3 ;  /* 0x0000000300244308 */ /* 0x0004e20000001000 */
[----:B-1----:R-:W1:Y:S01]  /*b150*/  @!P1 LDC.64 R18, c[0x0][0x210] ;  /* 0x00008400ff129b82 */ /* 0x002e620000000a00 */
[----:B0-----:R-:W-:-:S06]  /*b160*/  @!P1 IMAD R38, R37, R12, RZ ;  /* 0x0000000c25269224 */ /* 0x001fcc00078e02ff */
[----:B------:R0:W4:Y:S01]  /*b170*/  @P4 MUFU.RCP R35, R23 ;  /* 0x0000001700234308 */ /* 0x0001220000001000 */
[----:B--2---:R-:W2:Y:S01]  /*b180*/  @!P3 LDC.64 R2, c[0x0][0x270] ;  /* 0x00009c00ff02bb82 */ /* 0x004ea20000000a00 */
[----:B------:R-:W-:Y:S01]  /*b190*/  @P4 FADD.FTZ R39, R30, 1 ;  /* 0x3f8000001e274421 */ /* 0x000fe20000010000 */
[----:B------:R-:W-:Y:S02]  /*b1a0*/  @!P1 IMAD R43, R25, R13, R38 ;  /* 0x0000000d192b9224 */ /* 0x000fe400078e0226 */
[----:B------:R-:W-:Y:S01]  /*b1b0*/  @P4 FADD.FTZ R37, R31, 1 ;  /* 0x3f8000001f254421 */ /* 0x000fe20000010000 */
[----:B------:R-:W-:Y:S01]  /*b1c0*/  @!P1 MOV R30, R6 ;  /* 0x00000006001e9202 */ /* 0x000fe20000000f00 */
[----:B------:R-:W-:Y:S01]  /*b1d0*/  @!P1 IMAD.MOV.U32 R31, RZ, RZ, R9 ;  /* 0x000000ffff1f9224 */ /* 0x000fe200078e0009 */
[----:B------:R-:W-:Y:S02]  /*b1e0*/  SHF.L.U32 R13, R22, 0x10, RZ ;  /* 0x00000010160d7819 */ /* 0x000fe400000006ff */
[----:B0-----:R-:W0:Y:S01]  /*b1f0*/  @!P3 LDC.64 R22, c[0x0][0x210] ;  /* 0x00008400ff16bb82 */ /* 0x001e220000000a00 */
[----:B---3--:R-:W-:Y:S01]  /*b200*/  @P4 FMUL.FTZ R21, R21, R36 ;  /* 0x0000002415154220 */ /* 0x008fe20000410000 */
[----:B------:R-:W-:-:S04]  /*b210*/  @!P1 IMAD.WIDE.U32 R30, R25, R12, R30 ;  /* 0x0000000c191e9225 */ /* 0x000fc800078e001e */
[----:B------:R-:W-:Y:S02]  /*b220*/  FADD.FTZ R36, -R14, R13 ;  /* 0x0000000d0e247221 */ /* 0x000fe40000010100 */
[----:B------:R-:W3:Y:S01]  /*b230*/  @!P2 LDC.64 R12, c[0x0][0x270] ;  /* 0x00009c00ff0cab82 */ /* 0x000ee20000000a00 */
[----:B------:R-:W-:Y:S02]  /*b240*/  @!P1 IMAD.IADD R31, R31, 0x1, R43 ;  /* 0x000000011f1f9824 */ /* 0x000fe400078e022b */
[----:B----4-:R-:W-:Y:S01]  /*b250*/  @P4 FMUL.FTZ R26, R26, R35 ;  /* 0x000000231a1a4220 */ /* 0x010fe20000410000 */
[----:B-1----:R-:W-:Y:S01]  /*b260*/  @!P1 LEA R18, P5, R30, R18, 0x1 ;  /* 0x000000121e129211 */ /* 0x002fe200078a08ff */
[----:B------:R-:W-:Y:S01]  /*b270*/  FMUL.FTZ R36, R36, R15 ;  /* 0x0000000f24247220 */ /* 0x000fe20000410000 */
[----:B------:R1:W-:Y:S02]  /*b280*/  @P4 MUFU.RCP R38, R37 ;  /* 0x0000002500264308 */ /* 0x0003e40000001000 */
[----:B------:R-:W-:Y:S01]  /*b290*/  @!P1 LEA.HI.X R19, R30, R19, R31, 0x1, P5 ;  /* 0x000000131e139211 */ /* 0x000fe200028f0c1f */
[----:B------:R-:W-:Y:S01]  /*b2a0*/  FFMA.FTZ R35, R5, R36, R11 ;  /* 0x0000002405237223 */ /* 0x000fe2000001000b */
[----:B------:R-:W-:Y:S01]  /*b2b0*/  @!P1 F2FP.BF16.F32.PACK_AB R43, R26, R21 ;  /* 0x000000151a2b923e */ /* 0x000fe200000010ff */
[----:B------:R-:W4:Y:S01]  /*b2c0*/  @!P2 LDC.64 R30, c[0x0][0x210] ;  /* 0x00008400ff1eab82 */ /* 0x000f220000000a00 */
[----:B------:R-:W-:Y:S01]  /*b2d0*/  @!P3 MOV R36, R6 ;  /* 0x000000060024b202 */ /* 0x000fe20000000f00 */
[----:B--2---:R-:W-:-:S02]  /*b2e0*/  @!P3 IMAD R26, R45, R2, RZ ;  /* 0x000000022d1ab224 */ /* 0x004fc400078e02ff */
[----:B-1----:R-:W-:Y:S02]  /*b2f0*/  @!P3 IMAD.MOV.U32 R37, RZ, RZ, R9 ;  /* 0x000000ffff25b224 */ /* 0x002fe400078e0009 */
[----:B------:R-:W-:Y:S01]  /*b300*/  @P4 FMUL.FTZ R32, R16, -1.4426950216293334961 ;  /* 0xbfb8aa3b10204820 */ /* 0x000fe20000410000 */
[----:B------:R-:W-:Y:S01]  /*b310*/  @P4 FMUL.FTZ R21, R35, -1.4426950216293334961 ;  /* 0xbfb8aa3b23154820 */ /* 0x000fe20000410000 */
[C---:B------:R-:W-:Y:S02]  /*b320*/  @!P3 IMAD R3, R34.reuse, R3, R26 ;  /* 0x000000032203b224 */ /* 0x040fe400078e021a */
[----:B------:R-:W-:Y:S01]  /*b330*/  @!P3 IMAD.WIDE.U32 R36, R34, R2, R36 ;  /* 0x000000022224b225 */ /* 0x000fe200078e0024 */
[----:B------:R-:W1:Y:S02]  /*b340*/  @P4 MUFU.EX2 R26, R21 ;  /* 0x00000015001a4308 */ /* 0x000e640000000800 */
[----:B0-----:R-:W-:Y:S02]  /*b350*/  @!P3 LEA R22, P5, R36, R22, 0x1 ;  /* 0x000000162416b211 */ /* 0x001fe400078a08ff */
[----:B------:R-:W-:-:S04]  /*b360*/  @!P3 IADD3 R2, R37, R3, RZ ;  /* 0x000000032502b210 */ /* 0x000fc80007ffe0ff */
[----:B------:R-:W0:Y:S01]  /*b370*/  @P4 MUFU.EX2 R32, R32 ;  /* 0x0000002000204308 */ /* 0x000e220000000800 */
[----:B------:R-:W-:Y:S01]  /*b380*/  @P4 FADD.FTZ R42, R42, 1 ;  /* 0x3f8000002a2a4421 */ /* 0x000fe20000010000 */
[----:B------:R-:W-:Y:S01]  /*b390*/  @!P3 LEA.HI.X R23, R36, R23, R2, 0x1, P5 ;  /* 0x000000172417b211 */ /* 0x000fe200028f0c02 */
[-C--:B---3--:R-:W-:Y:S01]  /*b3a0*/  @!P2 IMAD R33, R33, R12.reuse, RZ ;  /* 0x0000000c2121a224 */ /* 0x088fe200078e02ff */
[----:B------:R-:W-:Y:S01]  /*b3b0*/  @!P2 MOV R3, R9 ;  /* 0x000000090003a202 */ /* 0x000fe20000000f00 */
[----:B------:R-:W-:Y:S02]  /*b3c0*/  @!P2 IMAD.MOV.U32 R2, RZ, RZ, R6 ;  /* 0x000000ffff02a224 */ /* 0x000fe400078e0006 */
[----:B------:R-:W-:Y:S01]  /*b3d0*/  @P4 FADD.FTZ R40, R40, 1 ;  /* 0x3f80000028284421 */ /* 0x000fe20000010000 */
[C---:B------:R-:W-:Y:S01]  /*b3e0*/  @!P2 IMAD R13, R28.reuse, R13, R33 ;  /* 0x0000000d1c0da224 */ /* 0x040fe200078e0221 */
[----:B------:R-:W2:Y:S01]  /*b3f0*/  @P4 MUFU.RCP R39, R39 ;  /* 0x0000002700274308 */ /* 0x000ea20000001000 */
[----:B------:R-:W-:Y:S01]  /*b400*/  @!P2 IMAD.WIDE.U32 R2, R28, R12, R2 ;  /* 0x0000000c1c02a225 */ /* 0x000fe200078e0002 */
[----:B------:R3:W-:Y:S03]  /*b410*/  @!P1 STG.E desc[UR12][R18.64], R43 ;  /* 0x0000002b12009986 */ /* 0x0007e6000c10190c */
[----:B-1----:R-:W-:-:S03]  /*b420*/  @P4 FADD.FTZ R26, R26, 1 ;  /* 0x3f8000001a1a4421 */ /* 0x002fc60000010000 */
[----:B------:R-:W1:Y:S01]  /*b430*/  @P4 MUFU.RCP R41, R40 ;  /* 0x0000002800294308 */ /* 0x000e620000001000 */
[----:B------:R-:W-:Y:S01]  /*b440*/  VIADD R25, R25, 0x18 ;  /* 0x0000001819197836 */ /* 0x000fe20000000000 */
[----:B----4-:R-:W-:Y:S02]  /*b450*/  @!P2 LEA R30, P1, R2, R30, 0x1 ;  /* 0x0000001e021ea211 */ /* 0x010fe400078208ff */
[----:B------:R-:W-:-:S04]  /*b460*/  @!P2 IADD3 R3, R3, R13, RZ ;  /* 0x0000000d0303a210 */ /* 0x000fc80007ffe0ff */
[----:B------:R-:W4:Y:S01]  /*b470*/  @P4 MUFU.RCP R42, R42 ;  /* 0x0000002a002a4308 */ /* 0x000f220000001000 */
[----:B0-----:R-:W-:Y:S01]  /*b480*/  @P4 FADD.FTZ R32, R32, 1 ;  /* 0x3f80000020204421 */ /* 0x001fe20000010000 */
[----:B------:R-:W-:Y:S02]  /*b490*/  @!P2 LEA.HI.X R31, R2, R31, R3, 0x1, P1 ;  /* 0x0000001f021fa211 */ /* 0x000fe400008f0c03 */
[----:B------:R-:W-:Y:S02]  /*b4a0*/  ISETP.GE.U32.AND P1, PT, R25, UR10, PT ;  /* 0x0000000a19007c0c */ /* 0x000fe4000bf26070 */
[----:B------:R-:W-:Y:S02]  /*b4b0*/  SHF.R.S32.HI R12, RZ, 0x1f, R25 ;  /* 0x0000001fff0c7819 */ /* 0x000fe40000011419 */
[----:B------:R-:W0:Y:S02]  /*b4c0*/  @P4 MUFU.RCP R21, R32 ;  /* 0x0000002000154308 */ /* 0x000e240000001000 */
[----:B------:R-:W-:Y:S01]  /*b4d0*/  ISETP.GE.OR.EX P1, PT, R12, UR11, P0, P1 ;  /* 0x0000000b0c007c0c */ /* 0x000fe20008726710 */
[----:B--2---:R-:W-:-:S05]  /*b4e0*/  @P4 FMUL.FTZ R24, R24, R39 ;  /* 0x0000002718184220 */ /* 0x004fca0000410000 */
[----:B------:R-:W2:Y:S01]  /*b4f0*/  @P4 MUFU.RCP R26, R26 ;  /* 0x0000001a001a4308 */ /* 0x000ea20000001000 */
[----:B------:R-:W-:Y:S01]  /*b500*/  @P4 FMUL.FTZ R27, R27, R38 ;  /* 0x000000261b1b4220 */ /* 0x000fe20000410000 */
[----:B-1----:R-:W-:Y:S01]  /*b510*/  @P4 FMUL.FTZ R20, R20, R41 ;  /* 0x0000002914144220 */ /* 0x002fe20000410000 */
[----:B----4-:R-:W-:-:S03]  /*b520*/  @P4 FMUL.FTZ R29, R29, R42 ;  /* 0x0000002a1d1d4220 */ /* 0x010fc60000410000 */
[----:B------:R-:W-:Y:S02]  /*b530*/  @!P3 F2FP.BF16.F32.PACK_AB R27, R27, R24 ;  /* 0x000000181b1bb23e */ /* 0x000fe400000010ff */
[----:B------:R-:W-:Y:S01]  /*b540*/  @!P2 F2FP.BF16.F32.PACK_AB R29, R29, R20 ;  /* 0x000000141d1da23e */ /* 0x000fe200000010ff */
[----:B0-----:R-:W-:Y:S02]  /*b550*/  @P4 FMUL.FTZ R16, R16, R21 ;  /* 0x0000001510104220 */ /* 0x001fe40000410000 */
[----:B------:R3:W-:Y:S04]  /*b560*/  @!P3 STG.E desc[UR12][R22.64], R27 ;  /* 0x0000001b1600b986 */ /* 0x0007e8000c10190c */
[----:B------:R3:W-:Y:S01]  /*b570*/  @!P2 STG.E desc[UR12][R30.64], R29 ;  /* 0x0000001d1e00a986 */ /* 0x0007e2000c10190c */
[----:B------:R-:W-:Y:S01]  /*b580*/  ISETP.NE.AND P2, PT, R17, 0x40, PT ;  /* 0x000000401100780c */ /* 0x000fe20003f45270 */
[----:B--2---:R-:W-:Y:S01]  /*b590*/  @P4 FMUL.FTZ R35, R35, R26 ;  /* 0x0000001a23234220 */ /* 0x004fe20000410000 */
[----:B------:R-:W-:Y:S11]  /*b5a0*/  @P1 BRA `(.L_x_3792) ;  /* 0x0000000000281947 */ /* 0x000ff60003800000 */
[----:B------:R-:W-:Y:S01]  /*b5b0*/  MOV R2, R6 ;  /* 0x0000000600027202 */ /* 0x000fe20000000f00 */
[----:B------:R-:W-:Y:S01]  /*b5c0*/  IMAD R12, R12, UR16, RZ ;  /* 0x000000100c0c7c24 */ /* 0x000fe2000f8e02ff */
[----:B------:R-:W-:Y:S01]  /*b5d0*/  F2FP.BF16.F32.PACK_AB R35, R35, R16 ;  /* 0x000000102323723e */ /* 0x000fe200000010ff */
[----:B------:R-:W-:Y:S02]  /*b5e0*/  IMAD.MOV.U32 R3, RZ, RZ, R9 ;  /* 0x000000ffff037224 */ /* 0x000fe400078e0009 */
[C---:B------:R-:W-:Y:S02]  /*b5f0*/  IMAD R13, R25.reuse, UR17, R12 ;  /* 0x00000011190d7c24 */ /* 0x040fe4000f8e020c */
[----:B------:R-:W-:-:S05]  /*b600*/  IMAD.WIDE.U32 R2, R25, UR16, R2 ;  /* 0x0000001019027c25 */ /* 0x000fca000f8e0002 */
[----:B------:R-:W-:Y:S02]  /*b610*/  IADD3 R3, R3, R13, RZ ;  /* 0x0000000d03037210 */ /* 0x000fe40007ffe0ff */
[----:B------:R-:W-:-:S04]  /*b620*/  LEA R12, P1, R2, UR18, 0x1 ;  /* 0x00000012020c7c11 */ /* 0x000fc8000f8208ff */
[----:B------:R-:W-:-:S05]  /*b630*/  LEA.HI.X R13, R2, UR19, R3, 0x1, P1 ;  /* 0x00000013020d7c11 */ /* 0x000fca00088f0c03 */
[----:B------:R0:W-:Y:S04]  /*b640*/  STG.E desc[UR12][R12.64], R35 ;  /* 0x000000230c007986 */ /* 0x0001e8000c10190c */
.L_x_3792:
[----:B------:R-:W-:Y:S05]  /*b650*/  BSYNC B0 ;  /* 0x0000000000007941 */ /* 0x000fea0003800000 */
.L_x_3791:
        /* <DEDUP_REMOVED lines=10> */
[----:B------:R-:W-:Y:S05]  /*b700*/  EXIT ;  /* 0x000000000000794d */ /* 0x000fea0003800000 */
.L_x_3795:
        /* <DEDUP_REMOVED lines=15> */
.L_x_5633:


//--------------------- .text._Z35group_norm_nhwc_fwd_one_pass_kernelI11Bf16IOBf16WLi64ELi112ELi448EEv26Group_norm_nhwc_fwd_params --------------------------
	.section	.text._Z35group_norm_nhwc_fwd_one_pass_kernelI11Bf16IOBf16WLi64ELi112ELi448EEv26Group_norm_nhwc_fwd_params,"ax",@progbits
	.align	128
        .global         _Z35group_norm_nhwc_fwd_one_pass_kernelI11Bf16IOBf16WLi64ELi112ELi448EEv26Group_norm_nhwc_fwd_params
        .type           _Z35group_norm_nhwc_fwd_one_pass_kernelI11Bf16IOBf16WLi64ELi112ELi448EEv26Group_norm_nhwc_fwd_params,@function
        .size           _Z35group_norm_nhwc_fwd_one_pass_kernelI11Bf16IOBf16WLi64ELi112ELi448EEv26Group_norm_nhwc_fwd_params,(.L_x_5634 - _Z35group_norm_nhwc_fwd_one_pass_kernelI11Bf16IOBf16WLi64ELi112ELi448EEv26Group_norm_nhwc_fwd_params)
        .other          _Z35group_norm_nhwc_fwd_one_pass_kernelI11Bf16IOBf16WLi64ELi112ELi448EEv26Group_norm_nhwc_fwd_params,@"STO_CUDA_ENTRY STV_DEFAULT"
_Z35group_norm_nhwc_fwd_one_pass_kernelI11Bf16IOBf16WLi64ELi112ELi448EEv26Group_norm_nhwc_fwd_params:
.text._Z35group_norm_nhwc_fwd_one_pass_kernelI11Bf16IOBf16WLi64ELi112ELi448EEv26Group_norm_nhwc_fwd_params:
        /* <DEDUP_REMOVED lines=47> */
.L_x_3832:
        /* <DEDUP_REMOVED lines=288> */
.L_x_3797:
[----:B------:R-:W-:Y:S05]  /*14f0*/  BSYNC B0 ;  /* 0x0000000000007941 */ /* 0x000fea0003800000 */
.L_x_3796:
        /* <DEDUP_REMOVED lines=34> */
.L_x_3800:
[----:B-1----:R-:W2:Y:S04]  /*1720*/  LDG.E.STRONG.GPU R22, desc[UR8][R20.64] ;  /* 0x0000000814167981 */ /* 0x002ea8000c1ef900 */
[----:B--2---:R-:W-:Y:S01]  /*1730*/  CCTL.IVALL ;  /* 0x00000000ff00798f */ /* 0x004fe20002000000 */
[----:B------:R-:W-:Y:S05]  /*1740*/  YIELD ;  /* 0x0000000000007946 */ /* 0x000fea0003800000 */
[----:B------:R-:W-:-:S13]  /*1750*/  ISETP.NE.AND P0, PT, R22, R33, PT ;  /* 0x000000211600720c */ /* 0x000fda0003f05270 */
[----:B------:R-:W-:Y:S05]  /*1760*/  @P0 BRA `(.L_x_3800) ;  /* 0xfffffffc00ec0947 */ /* 0x000fea000383ffff */
.L_x_3799:
        /* <DEDUP_REMOVED lines=17> */
.L_x_3804:
        /* <DEDUP_REMOVED lines=115> */
.L_x_3803:
        /* <DEDUP_REMOVED lines=61> */
.L_x_3805:
[----:B------:R-:W-:-:S13]  /*2380*/  ISETP.NE.OR P0, PT, R28, RZ, P0 ;  /* 0x000000ff1c00720c */ /* 0x000fda0000705670 */
[----:B------:R-:W-:Y:S05]  /*2390*/  @!P0 BRA `(.L_x_3801) ;  /* 0x00000000007c8947 */ /* 0x000fea0003800000 */
.L_x_3802:
        /* <DEDUP_REMOVED lines=31> */
.L_x_3801:
        /* <DEDUP_REMOVED lines=11> */
.L_x_3807:
[----:B------:R-:W-:Y:S05]  /*2640*/  BSYNC B0 ;  /* 0x0000000000007941 */ /* 0x000fea0003800000 */
.L_x_3806:
        /* <DEDUP_REMOVED lines=16> */
.L_x_3798:
        /* <DEDUP_REMOVED lines=20> */
[----:B------:R-:W-:-:S07]  /*2890*/  ISETP.NE.AND P6, PT, RZ, UR10, PT ;  /* 0x0000000aff007c0c */ /* 0x000fce000bfc5270 */
[----:B-1----:R-:W1:Y:S01]  /*28a0*/  LDC R31, c[0x0][0x294] ;  /* 0x0000a500ff1f7b82 */ /* 0x002e620000000800 */
[----:B------:R-:W2:Y:S04]  /*28b0*/  LDG.E.U16 R39, desc[UR8][R28.64] ;  /* 0x000000081c277981 */ /* 0x000ea8000c1e1500 */
[----:B------:R3:W4:Y:S04]  /*28c0*/  LDG.E.U16 R48, desc[UR8][R28.64+0x2] ;  /* 0x000002081c307981 */ /* 0x000728000c1e1500 */
[----:B------:R-:W5:Y:S04]  /*28d0*/  LDG.E.U16 R49, desc[UR8][R32.64] ;  /* 0x0000000820317981 */ /* 0x000f68000c1e1500 */
[----:B0-----:R0:W5:Y:S01]  /*28e0*/  LDG.E.U16 R35, desc[UR8][R32.64+0x2] ;  /* 0x0000020820237981 */ /* 0x001162000c1e1500 */
[----:B------:R-:W-:Y:S01]  /*28f0*/  HFMA2.MMA R30, -RZ, RZ, 1.875, 0 ;  /* 0x3f800000ff1e7435 */ /* 0x000fe200000001ff */
[----:B---3--:R-:W-:-:S02]  /*2900*/  SHF.L.U32 R29, R42, 0x10, RZ ;  /* 0x000000102a1d7819 */ /* 0x008fc400000006ff */
[----:B------:R-:W3:Y:S01]  /*2910*/  LDS.64 R22, [UR5+0x88] ;  /* 0x00008805ff167984 */ /* 0x000ee20008000a00 */
[----:B------:R-:W-:Y:S02]  /*2920*/  SHF.L.U32 R55, R40, 0x10, RZ ;  /* 0x0000001028377819 */ /* 0x000fe400000006ff */
[----:B0-----:R-:W-:Y:S01]  /*2930*/  SHF.L.U32 R33, R26, 0x10, RZ ;  /* 0x000000101a217819 */ /* 0x001fe200000006ff */
[----:B---3--:R-:W-:-:S04]  /*2940*/  FMUL.FTZ R34, R22, UR6 ;  /* 0x0000000616227c20 */ /* 0x008fc80008410000 */
[----:B------:R-:W-:-:S04]  /*2950*/  FMUL.FTZ R22, R34, R34 ;  /* 0x0000002222167220 */ /* 0x000fc80000410000 */
[----:B------:R-:W-:-:S05]  /*2960*/  FFMA.FTZ R22, R23, UR6, -R22 ;  /* 0x0000000617167c23 */ /* 0x000fca0008010816 */
[----:B------:R-:W-:-:S13]  /*2970*/  FSETP.GTU.FTZ.AND P0, PT, R22, RZ, PT ;  /* 0x000000ff1600720b */ /* 0x000fda0003f1c000 */
[----:B------:R-:W0:Y:S02]  /*2980*/  @P0 LDC R21, c[0x0][0x238] ;  /* 0x00008e00ff150b82 */ /* 0x000e240000000800 */
[----:B0-----:R-:W-:Y:S01]  /*2990*/  @P0 FADD.FTZ R22, R22, R21 ;  /* 0x0000001516160221 */ /* 0x001fe20000010000 */
[----:B------:R-:W-:-:S03]  /*29a0*/  SHF.L.U32 R21, R27, 0x10, RZ ;  /* 0x000000101b157819 */ /* 0x000fc600000006ff */
[----:B------:R-:W0:Y:S02]  /*29b0*/  @P0 MUFU.RSQ R30, R22 ;  /* 0x00000016001e0308 */ /* 0x000e240000001400 */
[----:B------:R-:W-:Y:S01]  /*29c0*/  FADD.FTZ R23, -R34, R21 ;  /* 0x0000001522177221 */ /* 0x000fe20000010100 */
[----:B------:R-:W-:-:S03]  /*29d0*/  FADD.FTZ R21, R29, -R34 ;  /* 0x800000221d157221 */ /* 0x000fc60000010000 */
[-C--:B0-----:R-:W-:Y:S01]  /*29e0*/  FMUL.FTZ R23, R23, R30.reuse ;  /* 0x0000001e17177220 */ /* 0x081fe20000410000 */
[----:B------:R-:W-:Y:S01]  /*29f0*/  FMUL.FTZ R21, R21, R30 ;  /* 0x0000001e15157220 */ /* 0x000fe20000410000 */
[----:B--2---:R-:W-:Y:S01]  /*2a00*/  SHF.L.U32 R26, R39, 0x10, RZ ;  /* 0x00000010271a7819 */ /* 0x004fe200000006ff */
[----:B------:R-:W-:Y:S01]  /*2a10*/  FADD.FTZ R39, -R34, R33 ;  /* 0x0000002122277221 */ /* 0x000fe20000010100 */
[----:B----4-:R-:W-:Y:S02]  /*2a20*/  SHF.L.U32 R27, R48, 0x10, RZ ;  /* 0x00000010301b7819 */ /* 0x010fe400000006ff */
[----:B-----5:R-:W-:Y:S02]  /*2a30*/  SHF.L.U32 R29, R49, 0x10, RZ ;  /* 0x00000010311d7819 */ /* 0x020fe400000006ff */
[----:B------:R-:W-:Y:S01]  /*2a40*/  SHF.L.U32 R28, R35, 0x10, RZ ;  /* 0x00000010231c7819 */ /* 0x000fe200000006ff */
[----:B------:R-:W-:Y:S02]  /*2a50*/  FADD.FTZ R35, R55, -R34 ;  /* 0x8000002237237221 */ /* 0x000fe40000010000 */
[----:B------:R-:W-:-:S02]  /*2a60*/  FFMA.FTZ R32, R26, R21, R29 ;  /* 0x000000151a207223 */ /* 0x000fc4000001001d */
        /* <DEDUP_REMOVED lines=12> */
.L_x_3808:
        /* <DEDUP_REMOVED lines=14> */
.L_x_3810:
[----:B------:R-:W-:Y:S05]  /*2c10*/  BSYNC B0 ;  /* 0x0000000000007941 */ /* 0x000fea0003800000 */
.L_x_3809:
[-C--:B------:R-:W-:Y:S01]  /*2c20*/  FMUL.FTZ R35, R35, R30.reuse ;  /* 0x0000001e23237220 */ /* 0x080fe20000410000 */
[----:B------:R-:W-:Y:S01]  /*2c30*/  FMUL.FTZ R39, R39, R30 ;  /* 0x0000001e27277220 */ /* 0x000fe20000410000 */
[----:B------:R-:W-:Y:S02]  /*2c40*/  SHF.L.U32 R43, R43, 0x10, RZ ;  /* 0x000000102b2b7819 */ /* 0x000fe400000006ff */
[----:B0-----:R-:W-:Y:S01]  /*2c50*/  SHF.L.U32 R33, R25, 0x10, RZ ;  /* 0x0000001019217819 */ /* 0x001fe200000006ff */
[----:B------:R-:W-:Y:S01]  /*2c60*/  FFMA.FTZ R35, R26, R35, R29 ;  /* 0x000000231a237223 */ /* 0x000fe2000001001d */
[----:B------:R-:W-:Y:S01]  /*2c70*/  SHF.R.U32.HI R40, RZ, 0x3, R2 ;  /* 0x00000003ff287819 */ /* 0x000fe20000011602 */
        /* <DEDUP_REMOVED lines=12> */
.L_x_3811:
        /* <DEDUP_REMOVED lines=14> */
.L_x_3813:
[----:B------:R-:W-:Y:S05]  /*2e20*/  BSYNC B0 ;  /* 0x0000000000007941 */ /* 0x000fea0003800000 */
.L_x_3812:
[----:B0-----:R-:W-:Y:S01]  /*2e30*/  FADD.FTZ R23, R43, -R34 ;  /* 0x800000222b177221 */ /* 0x001fe20000010000 */
[----:B------:R-:W-:Y:S01]  /*2e40*/  FADD.FTZ R33, -R34, R33 ;  /* 0x0000002122217221 */ /* 0x000fe20000010100 */
[----:B------:R-:W-:Y:S01]  /*2e50*/  SHF.L.U32 R37, R44, 0x10, RZ ;  /* 0x000000102c257819 */ /* 0x000fe200000006ff */
[----:B------:R-:W-:Y:S01]  /*2e60*/  IMAD.WIDE.U32 R20, R40, 0x24924925, RZ ;  /* 0x2492492528147825 */ /* 0x000fe200078e00ff */
[----:B------:R-:W-:-:S03]  /*2e70*/  SHF.L.U32 R35, R24, 0x10, RZ ;  /* 0x0000001018237819 */ /* 0x000fc600000006ff */
[-C--:B------:R-:W-:Y:S01]  /*2e80*/  FMUL.FTZ R23, R23, R30.reuse ;  /* 0x0000001e17177220 */ /* 0x080fe20000410000 */
[----:B------:R-:W-:Y:S01]  /*2e90*/  FMUL.FTZ R33, R33, R30 ;  /* 0x0000001e21217220 */ /* 0x000fe20000410000 */
[----:B------:R-:W-:Y:S02]  /*2ea0*/  IMAD R25, R31, UR7, R21 ;  /* 0x000000071f197c24 */ /* 0x000fe4000f8e0215 */
[----:B------:R-:W-:Y:S01]  /*2eb0*/  FADD.FTZ R31, R37, -R34 ;  /* 0x80000022251f7221 */ /* 0x000fe20000010000 */
        /* <DEDUP_REMOVED lines=14> */
.L_x_3814:
        /* <DEDUP_REMOVED lines=14> */
.L_x_3816:
[----:B------:R-:W-:Y:S05]  /*3080*/  BSYNC B0 ;  /* 0x0000000000007941 */ /* 0x000fea0003800000 */
.L_x_3815:
        /* <DEDUP_REMOVED lines=17> */
.L_x_3817:
        /* <DEDUP_REMOVED lines=14> */
.L_x_3819:
[----:B------:R-:W-:Y:S05]  /*3280*/  BSYNC B0 ;  /* 0x0000000000007941 */ /* 0x000fea0003800000 */
.L_x_3818:
        /* <DEDUP_REMOVED lines=15> */
[----:B------:R-:W-:Y:S01]  /*3380*/  ISETP.GE.AND.EX P5, PT, R38, UR13, PT, P5 ;  /* 0x0000000d26007c0c */ /* 0x000fe2000bfa6350 */
[----:B------:R-:W-:Y:S01]  /*3390*/  FFMA.FTZ R33, R27, R21, R28 ;  /* 0x000000151b217223 */ /* 0x000fe2000001001c */
[----:B------:R-:W-:Y:S01]  /*33a0*/  ISETP.GE.AND.EX P0, PT, R23, UR13, PT, P0 ;  /* 0x0000000d17007c0c */ /* 0x000fe2000bf06300 */
[----:B------:R-:W-:Y:S01]  /*33b0*/  FADD.FTZ R35, R35, -R34 ;  /* 0x8000002223237221 */ /* 0x000fe20000010000 */
[----:B------:R-:W-:-:S02]  /*33c0*/  ISETP.LT.U32.AND P5, PT, R2, 0x1c0, !P5 ;  /* 0x000001c00200780c */ /* 0x000fc40006fa1070 */
        /* <DEDUP_REMOVED lines=12> */
.L_x_3820:
        /* <DEDUP_REMOVED lines=14> */
.L_x_3822:
[----:B------:R-:W-:Y:S05]  /*3570*/  BSYNC B0 ;  /* 0x0000000000007941 */ /* 0x000fea0003800000 */
.L_x_3821:
[-C--:B------:R-:W-:Y:S01]  /*3580*/  FMUL.FTZ R35, R35, R30.reuse ;  /* 0x0000001e23237220 */ /* 0x080fe20000410000 */
[----:B------:R-:W-:Y:S01]  /*3590*/  FMUL.FTZ R37, R37, R30 ;  /* 0x0000001e25257220 */ /* 0x000fe20000410000 */
[----:B0-----:R-:W-:Y:S02]  /*35a0*/  SHF.L.U32 R33, R46, 0x10, RZ ;  /* 0x000000102e217819 */ /* 0x001fe400000006ff */
[----:B------:R-:W-:Y:S01]  /*35b0*/  IADD3 R20, R25, 0x30, RZ ;  /* 0x0000003019147810 */ /* 0x000fe20007ffe0ff */
        /* <DEDUP_REMOVED lines=13> */
.L_x_3823:
        /* <DEDUP_REMOVED lines=14> */
.L_x_3825:
[----:B------:R-:W-:Y:S05]  /*3770*/  BSYNC B0 ;  /* 0x0000000000007941 */ /* 0x000fea0003800000 */
.L_x_3824:
[----:B0-----:R-:W-:Y:S02]  /*3780*/  SHF.L.U32 R23, R47, 0x10, RZ ;  /* 0x000000102f177819 */ /* 0x001fe400000006ff */
[----:B------:R-:W-:Y:S01]  /*3790*/  SHF.L.U32 R21, R19, 0x10, RZ ;  /* 0x0000001013157819 */ /* 0x000fe200000006ff */
[--C-:B------:R-:W-:Y:S01]  /*37a0*/  FADD.FTZ R19, R33, -R34.reuse ;  /* 0x8000002221137221 */ /* 0x100fe20000010000 */
[----:B------:R-:W-:Y:S01]  /*37b0*/  SHF.L.U32 R17, R18, 0x10, RZ ;  /* 0x0000001012117819 */ /* 0x000fe200000006ff */
[----:B------:R-:W-:Y:S01]  /*37c0*/  FADD.FTZ R23, R23, -R34 ;  /* 0x8000002217177221 */ /* 0x000fe20000010000 */
[----:B------:R-:W-:Y:S01]  /*37d0*/  ISETP.GE.U32.AND P5, PT, R36, UR12, PT ;  /* 0x0000000c24007c0c */ /* 0x000fe2000bfa6070 */
[----:B------:R-:W-:Y:S01]  /*37e0*/  FADD.FTZ R21, -R34, R21 ;  /* 0x0000001522157221 */ /* 0x000fe20000010100 */
[----:B------:R-:W-:Y:S01]  /*37f0*/  ISETP.GE.U32.AND P0, PT, R20, UR12, PT ;  /* 0x0000000c14007c0c */ /* 0x000fe2000bf06070 */
[----:B------:R-:W-:Y:S01]  /*3800*/  FADD.FTZ R17, -R34, R17 ;  /* 0x0000001122117221 */ /* 0x000fe20000010100 */
[----:B------:R-:W-:Y:S01]  /*3810*/  SHF.R.S32.HI R24, RZ, 0x1f, R20 ;  /* 0x0000001fff187819 */ /* 0x000fe20000011414 */
[-C--:B------:R-:W-:Y:S01]  /*3820*/  FMUL.FTZ R19, R19, R30.reuse ;  /* 0x0000001e13137220 */ /* 0x080fe20000410000 */
[-C--:B------:R-:W-:Y:S01]  /*3830*/  FMUL.FTZ R16, R23, R30.reuse ;  /* 0x0000001e17107220 */ /* 0x080fe20000410000 */
[-C--:B------:R-:W-:Y:S01]  /*3840*/  FMUL.FTZ R18, R21, R30.reuse ;  /* 0x0000001e15127220 */ /* 0x080fe20000410000 */
[----:B------:R-:W-:Y:S01]  /*3850*/  ISETP.GE.AND.EX P5, PT, R41, UR13, PT, P5 ;  /* 0x0000000d29007c0c */ /* 0x000fe2000bfa6350 */
[----:B------:R-:W-:Y:S01]  /*3860*/  FMUL.FTZ R17, R17, R30 ;  /* 0x0000001e11117220 */ /* 0x000fe20000410000 */
[----:B------:R-:W-:Y:S01]  /*3870*/  ISETP.GE.AND.EX P0, PT, R24, UR13, PT, P0 ;  /* 0x0000000d18007c0c */ /* 0x000fe2000bf06300 */
[C-C-:B------:R-:W-:Y:S01]  /*3880*/  FFMA.FTZ R21, R26.reuse, R19, R29.reuse ;  /* 0x000000131a157223 */ /* 0x140fe2000001001d */
[----:B------:R-:W-:Y:S01]  /*3890*/  FFMA.FTZ R26, R26, R16, R29 ;  /* 0x000000101a1a7223 */ /* 0x000fe2000001001d */
[C-C-:B------:R-:W-:Y:S01]  /*38a0*/  FFMA.FTZ R29, R27.reuse, R18, R28.reuse ;  /* 0x000000121b1d7223 */ /* 0x140fe2000001001c */
[C---:B------:R-:W-:Y:S01]  /*38b0*/  ISETP.GT.U32.OR P5, PT, R2.reuse, 0x1bf, P5 ;  /* 0x000001bf0200780c */ /* 0x040fe20002fa4470 */
        /* <DEDUP_REMOVED lines=13> */
.L_x_3826:
        /* <DEDUP_REMOVED lines=14> */
.L_x_3828:
[----:B------:R-:W-:Y:S05]  /*3a70*/  BSYNC B0 ;  /* 0x0000000000007941 */ /* 0x000fea0003800000 */
.L_x_3827:
        /* <DEDUP_REMOVED lines=11> */
.L_x_3829:
        /* <DEDUP_REMOVED lines=13> */
.L_x_3831:
[----:B------:R-:W-:Y:S05]  /*3c00*/  BSYNC B0 ;  /* 0x0000000000007941 */ /* 0x000fea0003800000 */
.L_x_3830:
[----:B------:R-:W-:Y:S02]  /*3c10*/  IADD3 R10, R5, R10, RZ ;  /* 0x0000000a050a7210 */ /* 0x000fe40007ffe0ff */
[----:B------:R-:W-:Y:S02]  /*3c20*/  IADD3 R8, R8, 0x1, RZ ;  /* 0x0000000108087810 */ /* 0x000fe40007ffe0ff */
[----:B------:R-:W-:-:S13]  /*3c30*/  ISETP.GE.AND P0, PT, R10, UR4, PT ;  /* 0x000000040a007c0c */ /* 0x000fda000bf06270 */
[----:B------:R-:W-:Y:S05]  /*3c40*/  @!P0 BRA `(.L_x_3832) ;  /* 0xffffffc400a88947 */ /* 0x000fea000383ffff */
[----:B------:R-:W-:Y:S05]  /*3c50*/  EXIT ;  /* 0x000000000000794d */ /* 0x000fea0003800000 */
.L_x_3833:
        /* <DEDUP_REMOVED lines=10> */
.L_x_5634:


//--------------------- .text._Z35group_norm_nhwc_fwd_one_pass_kernelI11Bf16IOBf16WLi128ELi112ELi448EEv26Group_norm_nhwc_fwd_params --------------------------
	.section	.text._Z35group_norm_nhwc_fwd_one_pass_kernelI11Bf16IOBf16WLi128ELi112ELi448EEv26Group_norm_nhwc_fwd_params,"ax",@progbits
	.align	128
        .global         _Z35group_norm_nhwc_fwd_one_pass_kernelI11Bf16IOBf16WLi128ELi112ELi448EEv26Group_norm_nhwc_fwd_params
        .type           _Z35group_norm_nhwc_fwd_one_pass_kernelI11Bf16IOBf16WLi128ELi112ELi448EEv26Group_norm_nhwc_fwd_params,@function
        .size           _Z35group_norm_nhwc_fwd_one_pass_kernelI11Bf16IOBf16WLi128ELi112ELi448EEv26Group_norm_nhwc_fwd_params,(.L_x_5635 - _Z35group_norm_nhwc_fwd_one_pass_kernelI11Bf16IOBf16WLi128ELi112ELi448EEv26Group_norm_nhwc_fwd_params)
        .other          _Z35group_norm_nhwc_fwd_one_pass_kernelI11Bf16IOBf16WLi128ELi112ELi448EEv26Group_norm_nhwc_fwd_params,@"STO_CUDA_ENTRY STV_DEFAULT"
_Z35group_norm_nhwc_fwd_one_pass_kernelI11Bf16IOBf16WLi128ELi112ELi448EEv26Group_norm_nhwc_fwd_params:
.text._Z35group_norm_nhwc_fwd_one_pass_kernelI11Bf16IOBf16WLi128ELi112ELi448EEv26Group_norm_nhwc_fwd_params:
        /* <DEDUP_REMOVED lines=11> */
[----:B------:R-:W1:Y:S01]  /*00b0*/  S2R R86, SR_LANEID ;  /* 0x0000000000567919 */ /* 0x000e620000000000 */
[----:B------:R-:W-:Y:S01]  /*00c0*/  HFMA2.MMA R76, -RZ, RZ, 0, 0 ;  /* 0x00000000ff4c7435 */ /* 0x000fe200000001ff */
[----:B------:R-:W-:-:S03]  /*00d0*/  ULDC.U8 UR10, c[0x0][0x28c] ;  /* 0x0000a300000a7ab9 */ /* 0x000fc60000000000 */
[----:B------:R-:W2:Y:S08]  /*00e0*/  LDC R89, c[0x0][0x294] ;  /* 0x0000a500ff597b82 */ /* 0x000eb00000000800 */
[----:B------:R-:W3:Y:S01]  /*00f0*/  S2UR UR6, SR_CgaCtaId ;  /* 0x00000000000679c3 */ /* 0x000ee20000008800 */
[----:B0-----:R-:W-:Y:S02]  /*0100*/  SHF.R.U32.HI R2, RZ, 0x3, R88 ;  /* 0x00000003ff027819 */ /* 0x001fe40000011658 */
[----:B------:R-:W-:-:S03]  /*0110*/  ISETP.GE.U32.AND P4, PT, R88, 0x1c0, PT ;  /* 0x000001c05800780c */ /* 0x000fc60003f86070 */
[----:B------:R-:W-:-:S04]  /*0120*/  IMAD.WIDE.U32 R2, R2, 0x24924925, RZ ;  /* 0x2492492502027825 */ /* 0x000fc800078e00ff */
[--C-:B------:R-:W-:Y:S01]  /*0130*/  IMAD R75, R3, -0x38, R88.reuse ;  /* 0xffffffc8034b7824 */ /* 0x100fe200078e0258 */
[----:B---3--:R-:W-:Y:S01]  /*0140*/  ULEA UR5, UR6, UR5, 0x18 ;  /* 0x0000000506057291 */ /* 0x008fe2000f8ec03f */
[----:B--2---:R-:W-:Y:S01]  /*0150*/  IMAD R89, R89, UR7, R3 ;  /* 0x0000000759597c24 */ /* 0x004fe2000f8e0203 */
[----:B------:R-:W-:Y:S02]  /*0160*/  SHF.R.S32.HI R3, RZ, 0x1f, R88 ;  /* 0x0000001fff037819 */ /* 0x000fe40000011458 */
        /* <DEDUP_REMOVED lines=34> */
[----:B-1----:R-:W-:-:S12]  /*0390*/  ULDC.64 UR8, c[0x0][0x208] ;  /* 0x0000820000087ab9 */ /* 0x002fd80000000a00 */
.L_x_3891:
[----:B0-----:R-:W0:Y:S01]  /*03a0*/  LDC R6, c[0x0][0x288] ;  /* 0x0000a200ff067b82 */ /* 0x001e220000000800 */
[----:B------:R-:W-:Y:S01]  /*03b0*/  ULDC.64 UR12, c[0x0][0x280] ;  /* 0x0000a000000c7ab9 */ /* 0x000fe20000000a00 */
[----:B------:R-:W-:Y:S02]  /*03c0*/  SHF.R.S32.HI R59, RZ, 0x1f, R69 ;  /* 0x0000001fff3b7819 */ /* 0x000fe40000011445 */
[----:B------:R-:W-:Y:S02]  /*03d0*/  SHF.R.S32.HI R57, RZ, 0x1f, R68 ;  /* 0x0000001fff397819 */ /* 0x000fe40000011444 */
[----:B------:R-:W-:Y:S02]  /*03e0*/  MOV R56, RZ ;  /* 0x000000ff00387202 */ /* 0x000fe40000000f00 */
        /* <DEDUP_REMOVED lines=13> */
[----:B---3--:R-:W-:-:S07]  /*04c0*/  MOV R2, RZ ;  /* 0x000000ff00027202 */ /* 0x008fce0000000f00 */
[----:B------:R-:W3:Y:S01]  /*04d0*/  @P4 LDC.64 R24, c[0x0][0x220] ;  /* 0x00008800ff184b82 */ /* 0x000ee20000000a00 */
        /* <DEDUP_REMOVED lines=11> */
[----:B------:R-:W-:Y:S02]  /*0590*/  LOP3.LUT R0, R77, R6, RZ, 0x3c, !PT ;  /* 0x000000064d007212 */ /* 0x000fe400078e3cff */
[----:B------:R-:W-:Y:S02]  /*05a0*/  SHF.R.S32.HI R5, RZ, 0x1f, R75 ;  /* 0x0000001fff057819 */ /* 0x000fe4000001144b */
[----:B------:R-:W-:-:S07]  /*05b0*/  ISETP.GE.AND P5, PT, R0, RZ, PT ;  /* 0x000000ff0000720c */ /* 0x000fce0003fa6270 */
[----:B------:R-:W-:Y:S02]  /*05c0*/  @P6 IADD3 R3, R3, 0x1, RZ ;  /* 0x0000000103036810 */ /* 0x000fe40007ffe0ff */
[----:B------:R-:W-:-:S04]  /*05d0*/  ISETP.NE.AND P6, PT, R6, RZ, PT ;  /* 0x000000ff0600720c */ /* 0x000fc80003fc5270 */
[----:B------:R-:W-:-:S09]  /*05e0*/  @!P5 IMAD.MOV R3, RZ, RZ, -R3 ;  /* 0x000000ffff03d224 */ /* 0x000fd200078e0a03 */
[----:B------:R-:W-:-:S04]  /*05f0*/  @!P6 LOP3.LUT R3, RZ, R6, RZ, 0x33, !PT ;  /* 0x00000006ff03e212 */ /* 0x000fc800078e33ff */
[----:B------:R-:W-:Y:S02]  /*0600*/  IADD3 R90, -R3, RZ, RZ ;  /* 0x000000ff035a7210 */ /* 0x000fe40007ffe1ff */
[----:B------:R-:W-:-:S03]  /*0610*/  SHF.R.S32.HI R0, RZ, 0x1f, R3 ;  /* 0x0000001fff007819 */ /* 0x000fc60000011403 */
[----:B------:R-:W-:Y:S02]  /*0620*/  IMAD R90, R6, R90, R77 ;  /* 0x0000005a065a7224 */ /* 0x000fe400078e024d */
[----:B------:R-:W1:Y:S01]  /*0630*/  @P0 LDC.64 R6, c[0x0][0x270] ;  /* 0x00009c00ff060b82 */ /* 0x000e620000000a00 */
[----:B------:R-:W-:Y:S02]  /*0640*/  IMAD R0, R0, UR12, RZ ;  /* 0x0000000c00007c24 */ /* 0x000fe4000f8e02ff */
[----:B------:R-:W-:Y:S02]  /*0650*/  IMAD R90, R90, 0x70, RZ ;  /* 0x000000705a5a7824 */ /* 0x000fe400078e02ff */
[----:B------:R-:W-:-:S03]  /*0660*/  IMAD R73, R3, UR13, R0 ;  /* 0x0000000d03497c24 */ /* 0x000fc6000f8e0200 */
[----:B------:R-:W-:-:S04]  /*0670*/  IADD3 R70, P5, R75, R90, RZ ;  /* 0x0000005a4b467210 */ /* 0x000fc80007fbe0ff */
[----:B------:R-:W-:-:S03]  /*0680*/  LEA.HI.X.SX32 R71, R90, R5, 0x1, P5 ;  /* 0x000000055a477211 */ /* 0x000fc600028f0eff */
[----:B------:R-:W-:Y:S01]  /*0690*/  IMAD.WIDE.U32 R70, R3, UR12, R70 ;  /* 0x0000000c03467c25 */ /* 0x000fe2000f8e0046 */
[----:B------:R-:W-:Y:S02]  /*06a0*/  ULDC.64 UR12, c[0x0][0x278] ;  /* 0x00009e00000c7ab9 */ /* 0x000fe40000000a00 */
[----:B------:R-:W-:Y:S02]  /*06b0*/  ISETP.GE.U32.AND P6, PT, R69, UR12, PT ;  /* 0x0000000c45007c0c */ /* 0x000fe4000bfc6070 */
[----:B------:R-:W-:Y:S01]  /*06c0*/  IADD3 R73, R71, R73, RZ ;  /* 0x0000004947497210 */ /* 0x000fe20007ffe0ff */
[----:B-1----:R-:W-:Y:S01]  /*06d0*/  @P0 IMAD R0, R87, R6, RZ ;  /* 0x0000000657000224 */ /* 0x002fe200078e02ff */
[----:B------:R-:W-:Y:S02]  /*06e0*/  @P0 MOV R72, R70 ;  /* 0x0000004600480202 */ /* 0x000fe40000000f00 */
[----:B------:R-:W-:Y:S01]  /*06f0*/  ISETP.GE.AND.EX P6, PT, R59, UR13, PT, P6 ;  /* 0x0000000d3b007c0c */ /* 0x000fe2000bfc6360 */
[----:B------:R-:W-:Y:S01]  /*0700*/  @P0 IMAD R3, R89, R7, R0 ;  /* 0x0000000759030224 */ /* 0x000fe200078e0200 */
[----:B------:R-:W-:Y:S01]  /*0710*/  @P1 MOV R7, R73 ;  /* 0x0000004900071202 */ /* 0x000fe20000000f00 */
[----:B------:R-:W-:Y:S01]  /*0720*/  @P1 IMAD R0, R85, R10, RZ ;  /* 0x0000000a55001224 */ /* 0x000fe200078e02ff */
[----:B------:R-:W-:Y:S01]  /*0730*/  ISETP.GT.U32.OR P6, PT, R88, 0x1bf, P6 ;  /* 0x000001bf5800780c */ /* 0x000fe200037c4470 */
[----:B------:R-:W-:Y:S01]  /*0740*/  @P0 IMAD.WIDE.U32 R4, R89, R6, R72 ;  /* 0x0000000659040225 */ /* 0x000fe200078e0048 */
[----:B------:R-:W-:-:S03]  /*0750*/  @P1 MOV R6, R70 ;  /* 0x0000004600061202 */ /* 0x000fc60000000f00 */
[C---:B------:R-:W-:Y:S01]  /*0760*/  @P1 IMAD R11, R84.reuse, R11, R0 ;  /* 0x0000000b540b1224 */ /* 0x040fe200078e0200 */
[----:B------:R-:W-:Y:S01]  /*0770*/  @P0 IADD3 R0, R5, R3, RZ ;  /* 0x0000000305000210 */ /* 0x000fe20007ffe0ff */
[----:B------:R-:W-:Y:S01]  /*0780*/  @P1 IMAD.WIDE.U32 R6, R84, R10, R6 ;  /* 0x0000000a54061225 */ /* 0x000fe200078e0006 */
[C---:B--2---:R-:W-:Y:S02]  /*0790*/  @P0 LEA R2, P5, R4.reuse, R12, 0x1 ;  /* 0x0000000c04020211 */ /* 0x044fe400078a08ff */
[----:B------:R-:W-:Y:S02]  /*07a0*/  @P2 MOV R5, R73 ;  /* 0x0000004900052202 */ /* 0x000fe40000000f00 */
[----:B------:R-:W-:Y:S01]  /*07b0*/  @P0 LEA.HI.X R3, R4, R13, R0, 0x1, P5 ;  /* 0x0000000d04030211 */ /* 0x000fe200028f0c00 */
[----:B0-----:R-:W-:Y:S01]  /*07c0*/  @P2 IMAD R4, R83, R16, RZ ;  /* 0x0000001053042224 */ /* 0x001fe200078e02ff */
[----:B------:R-:W0:Y:S01]  /*07d0*/  @!P6 LDC.64 R12, c[0x0][0x270] ;  /* 0x00009c00ff0ceb82 */ /* 0x000e220000000a00 */
[----:B------:R-:W-:-:S02]  /*07e0*/  @P1 IADD3 R0, R7, R11, RZ ;  /* 0x0000000b07001210 */ /* 0x000fc40007ffe0ff */
[----:B----4-:R-:W-:Y:S01]  /*07f0*/  @P1 LEA R10, P5, R6, R14, 0x1 ;  /* 0x0000000e060a1211 */ /* 0x010fe200078a08ff */
[----:B------:R-:W-:Y:S01]  /*0800*/  @P2 IMAD R7, R82, R17, R4 ;  /* 0x0000001152072224 */ /* 0x000fe200078e0204 */
[----:B------:R-:W-:Y:S02]  /*0810*/  @P2 MOV R4, R70 ;  /* 0x0000004600042202 */ /* 0x000fe40000000f00 */
[----:B------:R-:W-:Y:S01]  /*0820*/  @P1 LEA.HI.X R11, R6, R15, R0, 0x1, P5 ;  /* 0x0000000f060b1211 */ /* 0x000fe200028f0c00 */
[----:B-----5:R-:W-:Y:S01]  /*0830*/  @P3 IMAD R0, R81, R20, RZ ;  /* 0x0000001451003224 */ /* 0x020fe200078e02ff */
[----:B------:R-:W-:Y:S01]  /*0840*/  @P3 MOV R14, R70 ;  /* 0x00000046000e3202 */ /* 0x000fe20000000f00 */
[----:B------:R-:W-:Y:S01]  /*0850*/  @P2 IMAD.WIDE.U32 R4, R82, R16, R4 ;  /* 0x0000001052042225 */ /* 0x000fe200078e0004 */
[----:B------:R-:W-:Y:S02]  /*0860*/  @P3 MOV R15, R73 ;  /* 0x00000049000f3202 */ /* 0x000fe40000000f00 */
[----:B------:R-:W-:Y:S01]  /*0870*/  @P4 MOV R16, R70 ;  /* 0x0000004600104202 */ /* 0x000fe20000000f00 */
[C---:B------:R-:W-:Y:S01]  /*0880*/  @P3 IMAD R17, R80.reuse, R21, R0 ;  /* 0x0000001550113224 */ /* 0x040fe200078e0200 */
[----:B------:R-:W-:Y:S01]  /*0890*/  @P2 IADD3 R0, R5, R7, RZ ;  /* 0x0000000705002210 */ /* 0x000fe20007ffe0ff */
[----:B------:R-:W-:Y:S01]  /*08a0*/  @P3 IMAD.WIDE.U32 R14, R80, R20, R14 ;  /* 0x00000014500e3225 */ /* 0x000fe200078e000e */
[C---:B------:R-:W-:Y:S01]  /*08b0*/  @P2 LEA R6, P5, R4.reuse, R18, 0x1 ;  /* 0x0000001204062211 */ /* 0x040fe200078a08ff */
[----:B------:R-:W1:Y:S02]  /*08c0*/  @!P6 LDC.64 R20, c[0x0][0x220] ;  /* 0x00008800ff14eb82 */ /* 0x000e640000000a00 */
[----:B------:R-:W-:Y:S01]  /*08d0*/  @P4 IMAD R5, R79, R8, RZ ;  /* 0x000000084f054224 */ /* 0x000fe200078e02ff */
[----:B------:R-:W-:-:S02]  /*08e0*/  @P2 LEA.HI.X R7, R4, R19, R0, 0x1, P5 ;  /* 0x0000001304072211 */ /* 0x000fc400028f0c00 */
[----:B------:R-:W-:Y:S01]  /*08f0*/  @P3 IADD3 R0, R15, R17, RZ ;  /* 0x000000110f003210 */ /* 0x000fe20007ffe0ff */
[----:B------:R-:W-:Y:S01]  /*0900*/  @P4 IMAD R19, R78, R9, R5 ;  /* 0x000000094e134224 */ /* 0x000fe200078e0205 */
[-C--:B------:R-:W-:Y:S01]  /*0910*/  @P4 MOV R17, R73.reuse ;  /* 0x0000004900114202 */ /* 0x080fe20000000f00 */
[----:B0-----:R-:W-:Y:S01]  /*0920*/  @!P6 IMAD R18, R59, R12, RZ ;  /* 0x0000000c3b12e224 */ /* 0x001fe200078e02ff */
[----:B------:R-:W-:Y:S02]  /*0930*/  @!P6 MOV R9, R73 ;  /* 0x000000490009e202 */ /* 0x000fe40000000f00 */
[----:B------:R-:W-:Y:S01]  /*0940*/  @P3 LEA R4, P5, R14, R22, 0x1 ;  /* 0x000000160e043211 */ /* 0x000fe200078a08ff */
[----:B------:R-:W-:Y:S01]  /*0950*/  @P4 IMAD.WIDE.U32 R16, R78, R8, R16 ;  /* 0x000000084e104225 */ /* 0x000fe200078e0010 */
[----:B------:R-:W-:Y:S02]  /*0960*/  @!P6 MOV R8, R70 ;  /* 0x000000460008e202 */ /* 0x000fe40000000f00 */
[----:B------:R-:W-:Y:S01]  /*0970*/  @P3 LEA.HI.X R5, R14, R23, R0, 0x1, P5 ;  /* 0x000000170e053211 */ /* 0x000fe200028f0c00 */
[----:B------:R-:W-:Y:S01]  /*0980*/  @!P6 IMAD R15, R69, R13, R18 ;  /* 0x0000000d450fe224 */ /* 0x000fe200078e0212 */
[----:B------:R-:W-:Y:S01]  /*0990*/  @P4 IADD3 R0, R17, R19, RZ ;  /* 0x0000001311004210 */ /* 0x000fe20007ffe0ff */
[----:B------:R-:W-:Y:S01]  /*09a0*/  @!P6 IMAD.WIDE.U32 R12, R69, R12, R8 ;  /* 0x0000000c450ce225 */ /* 0x000fe200078e0008 */
[----:B---3--:R-:W-:-:S04]  /*09b0*/  @P4 LEA R8, P5, R16, R24, 0x1 ;  /* 0x0000001810084211 */ /* 0x008fc800078a08ff */
[----:B------:R-:W-:Y:S02]  /*09c0*/  @P4 LEA.HI.X R9, R16, R25, R0, 0x1, P5 ;  /* 0x0000001910094211 */ /* 0x000fe400028f0c00 */
[----:B------:R-:W-:Y:S02]  /*09d0*/  @!P6 IADD3 R0, R13, R15, RZ ;  /* 0x0000000f0d00e210 */ /* 0x000fe40007ffe0ff */
[----:B-1----:R-:W-:-:S04]  /*09e0*/  @!P6 LEA R14, P5, R12, R20, 0x1 ;  /* 0x000000140c0ee211 */ /* 0x002fc800078a08ff */
[----:B------:R-:W-:Y:S02]  /*09f0*/  @!P6 LEA.HI.X R15, R12, R21, R0, 0x1, P5 ;  /* 0x000000150c0fe211 */ /* 0x000fe400028f0c00 */
[----:B------:R-:W-:-:S03]  /*0a00*/  ISETP.GE.U32.AND P5, PT, R68, UR12, PT ;  /* 0x0000000c44007c0c */ /* 0x000fc6000bfa6070 */
[----:B------:R0:W2:Y:S01]  /*0a10*/  @!P6 LDG.E R56, desc[UR8][R14.64] ;  /* 0x000000080e38e981 */ /* 0x0000a2000c1e1900 */
[----:B------:R-:W-:-:S04]  /*0a20*/  ISETP.GE.AND.EX P5, PT, R57, UR13, PT, P5 ;  /* 0x0000000d39007c0c */ /* 0x000fc8000bfa6350 */
[----:B------:R-:W-:-:S13]  /*0a30*/  ISETP.GT.U32.OR P5, PT, R88, 0x1bf, P5 ;  /* 0x000001bf5800780c */ /* 0x000fda0002fa4470 */
[----:B------:R-:W1:Y:S01]  /*0a40*/  @!P5 LDC.64 R16, c[0x0][0x270] ;  /* 0x00009c00ff10db82 */ /* 0x000e620000000a00 */
[----:B------:R-:W-:Y:S01]  /*0a50*/  @!P5 MOV R12, R70 ;  /* 0x00000046000cd202 */ /* 0x000fe20000000f00 */
[----:B------:R-:W-:-:S06]  /*0a60*/  @!P5 IMAD.MOV.U32 R13, RZ, RZ, R73 ;  /* 0x000000ffff0dd224 */ /* 0x000fcc00078e0049 */
[----:B------:R-:W3:Y:S01]  /*0a70*/  @!P5 LDC.64 R18, c[0x0][0x220] ;  /* 0x00008800ff12db82 */ /* 0x000ee20000000a00 */
[----:B------:R-:W-:Y:S01]  /*0a80*/  SHF.R.S32.HI R55, RZ, 0x1f, R67 ;  /* 0x0000001fff377819 */ /* 0x000fe20000011443 */
[-C--:B-1----:R-:W-:Y:S02]  /*0a90*/  @!P5 IMAD R0, R57, R16.reuse, RZ ;  /* 0x000000103900d224 */ /* 0x082fe400078e02ff */
[----:B------:R-:W-:-:S04]  /*0aa0*/  @!P5 IMAD.WIDE.U32 R12, R68, R16, R12 ;  /* 0x00000010440cd225 */ /* 0x000fc800078e000c */
[----:B------:R-:W-:Y:S01]  /*0ab0*/  @!P5 IMAD R17, R68, R17, R0 ;  /* 0x000000114411d224 */ /* 0x000fe200078e0200 */
[----:B---3--:R-:W-:-:S04]  /*0ac0*/  @!P5 LEA R16, P6, R12, R18, 0x1 ;  /* 0x000000120c10d211 */ /* 0x008fc800078c08ff */
[----:B------:R-:W-:-:S04]  /*0ad0*/  @!P5 IADD3 R0, R13, R17, RZ ;  /* 0x000000110d00d210 */ /* 0x000fc80007ffe0ff */
[----:B------:R-:W-:Y:S02]  /*0ae0*/  @!P5 LEA.HI.X R17, R12, R19, R0, 0x1, P6 ;  /* 0x000000130c11d211 */ /* 0x000fe400030f0c00 */
[----:B------:R-:W-:-:S04]  /*0af0*/  ISETP.GE.U32.AND P6, PT, R67, UR12, PT ;  /* 0x0000000c43007c0c */ /* 0x000fc8000bfc6070 */
[----:B------:R-:W-:-:S04]  /*0b00*/  ISETP.GE.AND.EX P6, PT, R55, UR13, PT, P6 ;  /* 0x0000000d37007c0c */ /* 0x000fc8000bfc6360 */
[----:B------:R-:W-:-:S13]  /*0b10*/  ISETP.GT.U32.OR P6, PT, R88, 0x1bf, P6 ;  /* 0x000001bf5800780c */ /* 0x000fda00037c4470 */
[----:B------:R-:W1:Y:S08]  /*0b20*/  @!P6 LDC.64 R18, c[0x0][0x270] ;  /* 0x00009c00ff12eb82 */ /* 0x000e700000000a00 */
[----:B------:R-:W3:Y:S01]  /*0b30*/  @!P6 LDC.64 R20, c[0x0][0x220] ;  /* 0x00008800ff14eb82 */ /* 0x000ee20000000a00 */
[----:B------:R-:W-:Y:S02]  /*0b40*/  @!P6 MOV R12, R70 ;  /* 0x00000046000ce202 */ /* 0x000fe40000000f00 */
[----:B------:R-:W-:-:S02]  /*0b50*/  @!P6 MOV R13, R73 ;  /* 0x00000049000de202 */ /* 0x000fc40000000f00 */
[----:B------:R-:W-:-:S06]  /*0b60*/  MOV R54, RZ ;  /* 0x000000ff00367202 */ /* 0x000fcc0000000f00 */
[----:B------:R4:W5:Y:S01]  /*0b70*/  @!P5 LDG.E R54, desc[UR8][R16.64] ;  /* 0x000000081036d981 */ /* 0x000962000c1e1900 */
[-C--:B-1----:R-:W-:Y:S02]  /*0b80*/  @!P6 IMAD R0, R55, R18.reuse, RZ ;  /* 0x000000123700e224 */ /* 0x082fe400078e02ff */
[----:B------:R-:W-:-:S04]  /*0b90*/  @!P6 IMAD.WIDE.U32 R12, R67, R18, R12 ;  /* 0x00000012430ce225 */ /* 0x000fc800078e000c */
[----:B0-----:R-:W-:Y:S01]  /*0ba0*/  @!P6 IMAD R15, R67, R19, R0 ;  /* 0x00000013430fe224 */ /* 0x001fe200078e0200 */
[----:B---3--:R-:W-:-:S04]  /*0bb0*/  @!P6 LEA R14, P5, R12, R20, 0x1 ;  /* 0x000000140c0ee211 */ /* 0x008fc800078a08ff */
[----:B------:R-:W-:Y:S02]  /*0bc0*/  @!P6 IADD3 R0, R13, R15, RZ ;  /* 0x0000000f0d00e210 */ /* 0x000fe40007ffe0ff */
        /* <DEDUP_REMOVED lines=8> */
[----:B------:R-:W-:-:S02]  /*0c50*/  @!P5 MOV R13, R73 ;  /* 0x00000049000dd202 */ /* 0x000fc40000000f00 */
[----:B------:R-:W-:-:S06]  /*0c60*/  MOV R52, RZ ;  /* 0x000000ff00347202 */ /* 0x000fcc0000000f00 */
[----:B------:R3:W5:Y:S01]  /*0c70*/  @!P6 LDG.E R52, desc[UR8][R14.64] ;  /* 0x000000080e34e981 */ /* 0x000762000c1e1900 */
[-C--:B0-----:R-:W-:Y:S02]  /*0c80*/  @!P5 IMAD R0, R53, R18.reuse, RZ ;  /* 0x000000123500d224 */ /* 0x081fe400078e02ff */
[----:B------:R-:W-:-:S04]  /*0c90*/  @!P5 IMAD.WIDE.U32 R12, R66, R18, R12 ;  /* 0x00000012420cd225 */ /* 0x000fc800078e000c */
[----:B----4-:R-:W-:Y:S01]  /*0ca0*/  @!P5 IMAD R17, R66, R19, R0 ;  /* 0x000000134211d224 */ /* 0x010fe200078e0200 */
[----:B-1----:R-:W-:-:S04]  /*0cb0*/  @!P5 LEA R16, P6, R12, R20, 0x1 ;  /* 0x000000140c10d211 */ /* 0x002fc800078c08ff */
        /* <DEDUP_REMOVED lines=14> */
[----:B---3--:R-:W-:Y:S01]  /*0da0*/  @!P6 IMAD R15, R65, R19, R0 ;  /* 0x00000013410fe224 */ /* 0x008fe200078e0200 */
        /* <DEDUP_REMOVED lines=42> */
[----:B------:R-:W-:Y:S01]  /*1050*/  @!P5 MOV R13, R73 ;  /* 0x00000049000dd202 */ /* 0x000fe20000000f00 */
[----:B------:R-:W-:-:S06]  /*1060*/  IMAD.MOV.U32 R24, RZ, RZ, RZ ;  /* 0x000000ffff187224 */ /* 0x000fcc00078e00ff */
        /* <DEDUP_REMOVED lines=13> */
[----:B---3--:R-:W-:Y:S02]  /*1140*/  @!P6 MOV R14, R70 ;  /* 0x00000046000ee202 */ /* 0x008fe40000000f00 */
[----:B------:R-:W-:-:S02]  /*1150*/  @!P6 MOV R15, R73 ;  /* 0x00000049000fe202 */ /* 0x000fc40000000f00 */
        /* <DEDUP_REMOVED lines=14> */
[----:B------:R-:W2:Y:S04]  /*1240*/  @P1 LDG.E R20, desc[UR8][R10.64] ;  /* 0x000000080a141981 */ /* 0x000ea8000c1e1900 */
[----:B------:R0:W5:Y:S01]  /*1250*/  @P0 LDG.E R18, desc[UR8][R2.64] ;  /* 0x0000000802120981 */ /* 0x000162000c1e1900 */
[----:B------:R-:W1:Y:S03]  /*1260*/  @!P5 LDC.64 R30, c[0x0][0x270] ;  /* 0x00009c00ff1edb82 */ /* 0x000e660000000a00 */
[----:B------:R-:W4:Y:S01]  /*1270*/  @P2 LDG.E R19, desc[UR8][R6.64] ;  /* 0x0000000806132981 */ /* 0x000f22000c1e1900 */
[----:B---3--:R-:W-:-:S04]  /*1280*/  CS2R R16, SRZ ;  /* 0x0000000000107805 */ /* 0x008fc8000001ff00 */
[----:B------:R-:W3:Y:S02]  /*1290*/  @!P5 LDC.64 R28, c[0x0][0x220] ;  /* 0x00008800ff1cdb82 */ /* 0x000ee40000000a00 */
[----:B------:R-:W4:Y:S01]  /*12a0*/  @P3 LDG.E R17, desc[UR8][R4.64] ;  /* 0x0000000804113981 */ /* 0x000f22000c1e1900 */
[----:B0-----:R-:W-:Y:S02]  /*12b0*/  @!P5 MOV R2, R70 ;  /* 0x000000460002d202 */ /* 0x001fe40000000f00 */
[----:B------:R-:W-:Y:S01]  /*12c0*/  @!P5 MOV R3, R73 ;  /* 0x000000490003d202 */ /* 0x000fe20000000f00 */
[----:B------:R0:W4:Y:S01]  /*12d0*/  @P4 LDG.E R16, desc[UR8][R8.64] ;  /* 0x0000000808104981 */ /* 0x000122000c1e1900 */
[----:B------:R-:W-:-:S06]  /*12e0*/  MOV R14, RZ ;  /* 0x000000ff000e7202 */ /* 0x000fcc0000000f00 */
[----:B------:R0:W4:Y:S01]  /*12f0*/  @!P6 LDG.E R14, desc[UR8][R12.64] ;  /* 0x000000080c0ee981 */ /* 0x000122000c1e1900 */
[----:B-1----:R-:W-:-:S04]  /*1300*/  @!P5 IMAD R0, R21, R30, RZ ;  /* 0x0000001e1500d224 */ /* 0x002fc800078e02ff */
[C---:B------:R-:W-:Y:S02]  /*1310*/  @!P5 IMAD R11, R60.reuse, R31, R0 ;  /* 0x0000001f3c0bd224 */ /* 0x040fe400078e0200 */
        /* <DEDUP_REMOVED lines=11> */
[----:B------:R-:W-:-:S02]  /*13d0*/  @!P6 MOV R7, R73 ;  /* 0x000000490007e202 */ /* 0x000fc40000000f00 */
[----:B------:R-:W-:-:S06]  /*13e0*/  CS2R R12, SRZ ;  /* 0x00000000000c7805 */ /* 0x000fcc000001ff00 */
[----:B------:R3:W3:Y:S01]  /*13f0*/  @!P5 LDG.E R13, desc[UR8][R2.64] ;  /* 0x00000008020dd981 */ /* 0x0006e2000c1e1900 */
[-C--:B0-----:R-:W-:Y:S02]  /*1400*/  @!P6 IMAD R0, R15, R8.reuse, RZ ;  /* 0x000000080f00e224 */ /* 0x081fe400078e02ff */
[----:B------:R-:W-:-:S04]  /*1410*/  @!P6 IMAD.WIDE.U32 R6, R58, R8, R6 ;  /* 0x000000083a06e225 */ /* 0x000fc800078e0006 */
[----:B------:R-:W-:Y:S01]  /*1420*/  @!P6 IMAD R9, R58, R9, R0 ;  /* 0x000000093a09e224 */ /* 0x000fe200078e0200 */
[----:B-1----:R-:W-:-:S04]  /*1430*/  @!P6 LEA R4, P5, R6, R4, 0x1 ;  /* 0x000000040604e211 */ /* 0x002fc800078a08ff */
[----:B------:R-:W-:-:S04]  /*1440*/  @!P6 IADD3 R0, R7, R9, RZ ;  /* 0x000000090700e210 */ /* 0x000fc80007ffe0ff */
[----:B------:R-:W-:-:S05]  /*1450*/  @!P6 LEA.HI.X R5, R6, R5, R0, 0x1, P5 ;  /* 0x000000050605e211 */ /* 0x000fca00028f0c00 */
[----:B------:R0:W3:Y:S01]  /*1460*/  @!P6 LDG.E R12, desc[UR8][R4.64] ;  /* 0x00000008040ce981 */ /* 0x0000e2000c1e1900 */
[----:B------:R-:W-:Y:S02]  /*1470*/  ISETP.GT.AND P5, PT, R86, 0x1e, PT ;  /* 0x0000001e5600780c */ /* 0x000fe40003fa4270 */
[----:B--2---:R-:W-:-:S04]  /*1480*/  PRMT R0, R20, 0x7632, R0 ;  /* 0x0000763214007816 */ /* 0x004fc80000000000 */
[----:B------:R-:W-:Y:S02]  /*1490*/  SHF.L.U32 R7, R0, 0x10, RZ ;  /* 0x0000001000077819 */ /* 0x000fe400000006ff */
[C---:B-----5:R-:W-:Y:S02]  /*14a0*/  PRMT R0, R18.reuse, 0x7632, R0 ;  /* 0x0000763212007816 */ /* 0x060fe40000000000 */
[----:B----4-:R-:W-:Y:S02]  /*14b0*/  PRMT R8, R19, 0x7632, R8 ;  /* 0x0000763213087816 */ /* 0x010fe40000000008 */
[----:B---3--:R-:W-:Y:S02]  /*14c0*/  SHF.L.U32 R2, R18, 0x10, RZ ;  /* 0x0000001012027819 */ /* 0x008fe400000006ff */
[----:B------:R-:W-:Y:S02]  /*14d0*/  SHF.L.U32 R3, R0, 0x10, RZ ;  /* 0x0000001000037819 */ /* 0x000fe400000006ff */
[----:B------:R-:W-:-:S02]  /*14e0*/  SHF.L.U32 R11, R8, 0x10, RZ ;  /* 0x00000010080b7819 */ /* 0x000fc400000006ff */
[----:B------:R-:W-:Y:S01]  /*14f0*/  SHF.L.U32 R10, R19, 0x10, RZ ;  /* 0x00000010130a7819 */ /* 0x000fe200000006ff */
[----:B------:R-:W-:Y:S01]  /*1500*/  FADD.FTZ R0, R2, R3 ;  /* 0x0000000302007221 */ /* 0x000fe20000010000 */
[----:B------:R-:W-:Y:S01]  /*1510*/  FMUL.FTZ R3, R3, R3 ;  /* 0x0000000303037220 */ /* 0x000fe20000410000 */
[----:B------:R-:W-:Y:S01]  /*1520*/  SHF.L.U32 R6, R20, 0x10, RZ ;  /* 0x0000001014067819 */ /* 0x000fe200000006ff */
[----:B0-----:R-:W-:Y:S01]  /*1530*/  FMUL.FTZ R5, R11, R11 ;  /* 0x0000000b0b057220 */ /* 0x001fe20000410000 */
[----:B------:R-:W-:Y:S01]  /*1540*/  PRMT R4, R17, 0x7632, R4 ;  /* 0x0000763211047816 */ /* 0x000fe20000000004 */
[----:B------:R-:W-:Y:S01]  /*1550*/  FMUL.FTZ R9, R7, R7 ;  /* 0x0000000707097220 */ /* 0x000fe20000410000 */
[----:B------:R-:W-:Y:S01]  /*1560*/  FADD.FTZ R11, R10, R11 ;  /* 0x0000000b0a0b7221 */ /* 0x000fe20000010000 */
[----:B------:R-:W-:Y:S01]  /*1570*/  FFMA.FTZ R3, R2, R2, R3 ;  /* 0x0000000202037223 */ /* 0x000fe20000010003 */
[----:B------:R-:W-:Y:S01]  /*1580*/  FFMA.FTZ R10, R10, R10, R5 ;  /* 0x0000000a0a0a7223 */ /* 0x000fe20000010005 */
[----:B------:R-:W-:Y:S01]  /*1590*/  FADD.FTZ R7, R6, R7 ;  /* 0x0000000706077221 */ /* 0x000fe20000010000 */
[----:B------:R-:W-:-:S02]  /*15a0*/  IMAD.U32 R5, R4, 0x10000, RZ ;  /* 0x0001000004057824 */ /* 0x000fc400078e00ff */
[----:B------:R-:W-:Y:S01]  /*15b0*/  FADD.FTZ R0, RZ, R0 ;  /* 0x00000000ff007221 */ /* 0x000fe20000010000 */
[----:B------:R-:W-:Y:S01]  /*15c0*/  PRMT R4, R16, 0x7632, R4 ;  /* 0x0000763210047816 */ /* 0x000fe20000000004 */
[----:B------:R-:W-:Y:S01]  /*15d0*/  FFMA.FTZ R6, R6, R6, R9 ;  /* 0x0000000606067223 */ /* 0x000fe20000010009 */
[----:B------:R-:W-:Y:S01]  /*15e0*/  FADD.FTZ R3, RZ, R3 ;  /* 0x00000003ff037221 */ /* 0x000fe20000010000 */
[----:B------:R-:W-:Y:S01]  /*15f0*/  SHF.L.U32 R2, R17, 0x10, RZ ;  /* 0x0000001011027819 */ /* 0x000fe200000006ff */
[----:B------:R-:W-:Y:S01]  /*1600*/  FADD.FTZ R0, R0, R7 ;  /* 0x0000000700007221 */ /* 0x000fe20000010000 */
[----:B------:R-:W-:Y:S01]  /*1610*/  FMUL.FTZ R7, R5, R5 ;  /* 0x0000000505077220 */ /* 0x000fe20000410000 */
[----:B------:R-:W-:Y:S01]  /*1620*/  SHF.L.U32 R9, R4, 0x10, RZ ;  /* 0x0000001004097819 */ /* 0x000fe200000006ff */
[----:B------:R-:W-:Y:S01]  /*1630*/  FADD.FTZ R3, R3, R6 ;  /* 0x0000000603037221 */ /* 0x000fe20000010000 */
[C---:B------:R-:W-:Y:S01]  /*1640*/  FADD.FTZ R5, R2.reuse, R5 ;  /* 0x0000000502057221 */ /* 0x040fe20000010000 */
[----:B------:R-:W-:Y:S01]  /*1650*/  FFMA.FTZ R2, R2, R2, R7 ;  /* 0x0000000202027223 */ /* 0x000fe20000010007 */
[----:B------:R-:W-:Y:S01]  /*1660*/  SHF.L.U32 R4, R16, 0x10, RZ ;  /* 0x0000001010047819 */ /* 0x000fe200000006ff */
        /* <DEDUP_REMOVED lines=12> */
[----:B------:R-:W-:Y:S01]  /*1730*/  FMUL.FTZ R4, R6, R6 ;  /* 0x0000000606047220 */ /* 0x000fe20000410000 */
        /* <DEDUP_REMOVED lines=65> */
[C-C-:B------:R-:W-:Y:S01]  /*1b50*/  FADD.FTZ R5, R3.reuse, R6.reuse ;  /* 0x0000000603057221 */ /* 0x140fe20000010000 */
[----:B------:R-:W-:Y:S01]  /*1b60*/  IMAD.U32 R7, R8, 0x10000, RZ ;  /* 0x0001000008077824 */ /* 0x000fe200078e00ff */
        /* <DEDUP_REMOVED lines=98> */
.L_x_3835:
[----:B------:R-:W-:Y:S05]  /*2190*/  BSYNC B0 ;  /* 0x0000000000007941 */ /* 0x000fea0003800000 */
.L_x_3834:
        /* <DEDUP_REMOVED lines=15> */
[----:B------:R-:W-:Y:S01]  /*2290*/  SHF.L.U32 R33, R33, 0x1, RZ ;  /* 0x0000000121217819 */ /* 0x000fe200000006ff */
[----:B-1----:R-:W-:-:S04]  /*22a0*/  IMAD R35, R35, UR7, R34 ;  /* 0x0000000723237c24 */ /* 0x002fc8000f8e0222 */
[----:B--2---:R-:W-:Y:S01]  /*22b0*/  IMAD.WIDE R30, R33, 0x4, R30 ;  /* 0x00000004211e7825 */ /* 0x004fe200078e021e */
[----:B------:R-:W-:Y:S02]  /*22c0*/  IADD3 R33, R32, R34, RZ ;  /* 0x0000002220217210 */ /* 0x000fe40007ffe0ff */
[----:B------:R-:W-:-:S03]  /*22d0*/  MOV R32, 0xffffffff ;  /* 0xffffffff00207802 */ /* 0x000fc60000000f00 */
        /* <DEDUP_REMOVED lines=11> */
.L_x_3838:
[----:B0-----:R-:W2:Y:S04]  /*2390*/  LDG.E.STRONG.GPU R30, desc[UR8][R28.64] ;  /* 0x000000081c1e7981 */ /* 0x001ea8000c1ef900 */
[----:B--2---:R-:W-:Y:S01]  /*23a0*/  CCTL.IVALL ;  /* 0x00000000ff00798f */ /* 0x004fe20002000000 */
[----:B------:R-:W-:Y:S05]  /*23b0*/  YIELD ;  /* 0x0000000000007946 */ /* 0x000fea0003800000 */
[----:B------:R-:W-:-:S13]  /*23c0*/  ISETP.NE.AND P6, PT, R30, R33, PT ;  /* 0x000000211e00720c */ /* 0x000fda0003fc5270 */
[----:B------:R-:W-:Y:S05]  /*23d0*/  @P6 BRA `(.L_x_3838) ;  /* 0xfffffffc00ec6947 */ /* 0x000fea000383ffff */
.L_x_3837:
[----:B------:R-:W-:Y:S01]  /*23e0*/  ISETP.NE.AND P6, PT, R91, RZ, PT ;  /* 0x000000ff5b00720c */ /* 0x000fe20003fc5270 */
[----:B------:R-:W-:Y:S05]  /*23f0*/  WARPSYNC.ALL ;  /* 0x0000000000007948 */ /* 0x000fea0003800000 */
[----:B------:R-:W-:Y:S07]  /*2400*/  BAR.SYNC.DEFER_BLOCKING 0x0 ;  /* 0x0000000000007b1d */ /* 0x000fee0000010000 */
[----:B------:R-:W-:Y:S05]  /*2410*/  @!P6 BRA `(.L_x_3836) ;  /* 0x0000000400f8e947 */ /* 0x000fea0003800000 */
[----:B0-----:R-:W-:Y:S01]  /*2420*/  IADD3 R28, R91, -0x1, RZ ;  /* 0xffffffff5b1c7810 */ /* 0x001fe20007ffe0ff */
[----:B------:R-:W-:-:S03]  /*2430*/  HFMA2.MMA R32, -RZ, RZ, 0, 0 ;  /* 0x00000000ff207435 */ /* 0x000fc600000001ff */
[----:B------:R-:W-:-:S13]  /*2440*/  ISETP.GE.U32.AND P6, PT, R28, 0x3, PT ;  /* 0x000000031c00780c */ /* 0x000fda0003fc6070 */
[----:B------:R-:W-:Y:S05]  /*2450*/  @!P6 BRA `(.L_x_3839) ;  /* 0x000000040008e947 */ /* 0x000fea0003800000 */
[----:B------:R-:W-:Y:S02]  /*2460*/  LOP3.LUT R28, R91, 0x3, RZ, 0xc0, !PT ;  /* 0x000000035b1c7812 */ /* 0x000fe400078ec0ff */
[----:B------:R-:W-:Y:S02]  /*2470*/  MOV R32, RZ ;  /* 0x000000ff00207202 */ /* 0x000fe40000000f00 */
[----:B------:R-:W-:-:S07]  /*2480*/  IADD3 R33, -R28, R91, RZ ;  /* 0x0000005b1c217210 */ /* 0x000fce0007ffe1ff */
.L_x_3840:
        /* <DEDUP_REMOVED lines=63> */
.L_x_3839:
        /* <DEDUP_REMOVED lines=14> */
[----:B------:R-:W-:-:S04]  /*2960*/  IMAD R30, R30, R91, RZ ;  /* 0x0000005b1e1e7224 */ /* 0x000fc800078e02ff */
[----:B------:R-:W-:-:S04]  /*2970*/  IMAD.SHL.U32 R31, R30, 0x2, RZ ;  /* 0x000000021e1f7824 */ /* 0x000fc800078e00ff */
[----:B-1----:R-:W-:-:S04]  /*2980*/  IMAD.WIDE R28, R31, 0x4, R28 ;  /* 0x000000041f1c7825 */ /* 0x002fc800078e021c */
[----:B0-----:R-:W-:-:S04]  /*2990*/  IMAD R31, R32, UR5, R33 ;  /* 0x00000005201f7c24 */ /* 0x001fc8000f8e0221 */
[----:B------:R-:W-:-:S06]  /*29a0*/  IMAD.WIDE.U32 R28, R31, 0x8, R28 ;  /* 0x000000081f1c7825 */ /* 0x000fcc00078e001c */
[----:B------:R-:W2:Y:S02]  /*29b0*/  LDG.E.64 R28, desc[UR8][R28.64] ;  /* 0x000000081c1c7981 */ /* 0x000ea4000c1e1b00 */
[----:B--2---:R-:W-:Y:S01]  /*29c0*/  FADD.FTZ R46, R46, R28 ;  /* 0x0000001c2e2e7221 */ /* 0x004fe20000010000 */
[----:B------:R-:W-:-:S07]  /*29d0*/  FADD.FTZ R47, R47, R29 ;  /* 0x0000001d2f2f7221 */ /* 0x000fce0000010000 */
.L_x_3842:
[----:B------:R-:W-:Y:S05]  /*29e0*/  BSYNC B0 ;  /* 0x0000000000007941 */ /* 0x000fea0003800000 */
.L_x_3841:
        /* <DEDUP_REMOVED lines=33> */
.L_x_3836:
        /* <DEDUP_REMOVED lines=15> */
[----:B------:R-:W-:-:S03]  /*2cf0*/  @!P6 FMUL.FTZ R32, R46, UR6 ;  /* 0x000000062e20ec20 */ /* 0x000fc60008410000 */
[----:B------:R-:W-:Y:S01]  /*2d00*/  @!P5 STS.64 [UR5+0x88], R46 ;  /* 0x0000882eff00d988 */ /* 0x000fe20008000a05 */
[----:B--2---:R-:W-:-:S04]  /*2d10*/  IMAD.WIDE R28, R43, 0x2, R28 ;  /* 0x000000022b1c7825 */ /* 0x004fc800078e021c */
[----:B-1----:R-:W-:-:S04]  /*2d20*/  IMAD.WIDE R42, R43, 0x2, R30 ;  /* 0x000000022b2a7825 */ /* 0x002fc800078e021e */
[----:B---3--:R-:W-:-:S05]  /*2d30*/  @!P6 IMAD.WIDE R34, R77, 0x8, R34 ;  /* 0x000000084d22e825 */ /* 0x008fca00078e0222 */
[----:B------:R0:W-:Y:S01]  /*2d40*/  @!P6 STG.E.64 desc[UR8][R34.64], R32 ;  /* 0x000000202200e986 */ /* 0x0001e2000c101b08 */
[----:B------:R-:W-:Y:S06]  /*2d50*/  BAR.SYNC.DEFER_BLOCKING 0x0 ;  /* 0x0000000000007b1d */ /* 0x000fec0000010000 */
[----:B------:R-:W2:Y:S04]  /*2d60*/  LDG.E.U16 R41, desc[UR8][R28.64] ;  /* 0x000000081c297981 */ /* 0x000ea8000c1e1500 */
[----:B------:R1:W3:Y:S04]  /*2d70*/  LDG.E.U16 R44, desc[UR8][R28.64+0x2] ;  /* 0x000002081c2c7981 */ /* 0x0002e8000c1e1500 */
[----:B------:R-:W4:Y:S04]  /*2d80*/  LDG.E.U16 R45, desc[UR8][R42.64] ;  /* 0x000000082a2d7981 */ /* 0x000f28000c1e1500 */
[----:B------:R5:W4:Y:S01]  /*2d90*/  LDG.E.U16 R90, desc[UR8][R42.64+0x2] ;  /* 0x000002082a5a7981 */ /* 0x000b22000c1e1500 */
[----:B------:R-:W-:-:S02]  /*2da0*/  ISETP.NE.AND P6, PT, RZ, UR10, PT ;  /* 0x0000000aff007c0c */ /* 0x000fc4000bfc5270 */
[----:B-1----:R-:W-:Y:S01]  /*2db0*/  SHF.L.U32 R29, R18, 0x10, RZ ;  /* 0x00000010121d7819 */ /* 0x002fe200000006ff */
[----:B------:R-:W1:Y:S01]  /*2dc0*/  LDS.64 R30, [UR5+0x88] ;  /* 0x00008805ff1e7984 */ /* 0x000e620008000a00 */
[----:B------:R-:W-:Y:S02]  /*2dd0*/  SHF.L.U32 R7, R7, 0x10, RZ ;  /* 0x0000001007077819 */ /* 0x000fe400000006ff */
[----:B0-----:R-:W-:Y:S02]  /*2de0*/  SHF.L.U32 R35, R20, 0x10, RZ ;  /* 0x0000001014237819 */ /* 0x001fe400000006ff */
[----:B------:R-:W-:Y:S02]  /*2df0*/  SHF.L.U32 R11, R11, 0x10, RZ ;  /* 0x000000100b0b7819 */ /* 0x000fe400000006ff */
[----:B-----5:R-:W-:Y:S02]  /*2e00*/  SHF.L.U32 R43, R10, 0x10, RZ ;  /* 0x000000100a2b7819 */ /* 0x020fe400000006ff */
[----:B------:R-:W-:Y:S01]  /*2e10*/  SHF.L.U32 R47, R19, 0x10, RZ ;  /* 0x00000010132f7819 */ /* 0x000fe200000006ff */
[----:B-1----:R-:W-:-:S04]  /*2e20*/  FMUL.FTZ R30, R30, UR6 ;  /* 0x000000061e1e7c20 */ /* 0x002fc80008410000 */
[C---:B------:R-:W-:Y:S01]  /*2e30*/  FMUL.FTZ R92, R30.reuse, R30 ;  /* 0x0000001e1e5c7220 */ /* 0x040fe20000410000 */
[----:B------:R-:W-:Y:S01]  /*2e40*/  FADD.FTZ R18, -R30, R7 ;  /* 0x000000071e127221 */ /* 0x000fe20000010100 */
[--C-:B------:R-:W-:Y:S01]  /*2e50*/  FADD.FTZ R10, R29, -R30.reuse ;  /* 0x8000001e1d0a7221 */ /* 0x100fe20000010000 */
[----:B------:R-:W-:Y:S01]  /*2e60*/  FADD.FTZ R42, R35, -R30 ;  /* 0x8000001e232a7221 */ /* 0x000fe20000010000 */
[----:B------:R-:W-:-:S05]  /*2e70*/  FFMA.FTZ R31, R31, UR6, -R92 ;  /* 0x000000061f1f7c23 */ /* 0x000fca000801085c */
[----:B------:R-:W-:-:S13]  /*2e80*/  FSETP.GTU.FTZ.AND P5, PT, R31, RZ, PT ;  /* 0x000000ff1f00720b */ /* 0x000fda0003fbc000 */
[----:B------:R-:W0:Y:S02]  /*2e90*/  @P5 LDC R32, c[0x0][0x238] ;  /* 0x00008e00ff205b82 */ /* 0x000e240000000800 */
[----:B0-----:R-:W-:Y:S01]  /*2ea0*/  @P5 FADD.FTZ R32, R31, R32 ;  /* 0x000000201f205221 */ /* 0x001fe20000010000 */
[----:B------:R-:W-:-:S06]  /*2eb0*/  MOV R31, 0x3f800000 ;  /* 0x3f800000001f7802 */ /* 0x000fcc0000000f00 */
[----:B------:R-:W0:Y:S02]  /*2ec0*/  @P5 MUFU.RSQ R31, R32 ;  /* 0x00000020001f5308 */ /* 0x000e240000001400 */
[-C--:B0-----:R-:W-:Y:S01]  /*2ed0*/  FMUL.FTZ R18, R18, R31.reuse ;  /* 0x0000001f12127220 */ /* 0x081fe20000410000 */
[----:B------:R-:W-:Y:S01]  /*2ee0*/  FMUL.FTZ R10, R10, R31 ;  /* 0x0000001f0a0a7220 */ /* 0x000fe20000410000 */
[----:B--2---:R-:W-:Y:S02]  /*2ef0*/  SHF.L.U32 R20, R41, 0x10, RZ ;  /* 0x0000001029147819 */ /* 0x004fe400000006ff */
[----:B---3--:R-:W-:Y:S01]  /*2f00*/  SHF.L.U32 R28, R44, 0x10, RZ ;  /* 0x000000102c1c7819 */ /* 0x008fe200000006ff */
[----:B------:R-:W-:Y:S01]  /*2f10*/  FADD.FTZ R44, -R30, R11 ;  /* 0x0000000b1e2c7221 */ /* 0x000fe20000010100 */
[----:B----4-:R-:W-:Y:S02]  /*2f20*/  SHF.L.U32 R29, R45, 0x10, RZ ;  /* 0x000000102d1d7819 */ /* 0x010fe400000006ff */
[----:B------:R-:W-:-:S03]  /*2f30*/  SHF.L.U32 R33, R90, 0x10, RZ ;  /* 0x000000105a217819 */ /* 0x000fc600000006ff */
[----:B------:R-:W-:Y:S02]  /*2f40*/  FFMA.FTZ R7, R20, R10, R29 ;  /* 0x0000000a14077223 */ /* 0x000fe4000001001d */
        /* <DEDUP_REMOVED lines=12> */
.L_x_3843:
        /* <DEDUP_REMOVED lines=14> */
.L_x_3845:
[----:B------:R-:W-:Y:S05]  /*30f0*/  BSYNC B0 ;  /* 0x0000000000007941 */ /* 0x000fea0003800000 */
.L_x_3844:
[-C--:B------:R-:W-:Y:S01]  /*3100*/  FMUL.FTZ R42, R42, R31.reuse ;  /* 0x0000001f2a2a7220 */ /* 0x080fe20000410000 */
[----:B------:R-:W-:Y:S01]  /*3110*/  FMUL.FTZ R44, R44, R31 ;  /* 0x0000001f2c2c7220 */ /* 0x000fe20000410000 */
[----:B------:R-:W-:Y:S01]  /*3120*/  FADD.FTZ R34, R47, -R30 ;  /* 0x8000001e2f227221 */ /* 0x000fe20000010000 */
[----:B------:R-:W-:Y:S01]  /*3130*/  FADD.FTZ R46, -R30, R43 ;  /* 0x0000002b1e2e7221 */ /* 0x000fe20000010100 */
[----:B------:R-:W-:Y:S01]  /*3140*/  FFMA.FTZ R42, R20, R42, R29 ;  /* 0x0000002a142a7223 */ /* 0x000fe2000001001d */
[----:B0-----:R-:W-:Y:S01]  /*3150*/  FFMA.FTZ R7, R28, R44, R33 ;  /* 0x0000002c1c077223 */ /* 0x001fe20000010021 */
        /* <DEDUP_REMOVED lines=11> */
.L_x_3846:
        /* <DEDUP_REMOVED lines=14> */
.L_x_3848:
[----:B------:R-:W-:Y:S05]  /*32f0*/  BSYNC B0 ;  /* 0x0000000000007941 */ /* 0x000fea0003800000 */
.L_x_3847:
[-C--:B------:R-:W-:Y:S01]  /*3300*/  FMUL.FTZ R34, R34, R31.reuse ;  /* 0x0000001f22227220 */ /* 0x080fe20000410000 */
[----:B------:R-:W-:Y:S01]  /*3310*/  FMUL.FTZ R46, R46, R31 ;  /* 0x0000001f2e2e7220 */ /* 0x000fe20000410000 */
[----:B------:R-:W-:Y:S01]  /*3320*/  IMAD.U32 R35, R17, 0x10000, RZ ;  /* 0x0001000011237824 */ /* 0x000fe200078e00ff */
[----:B------:R-:W-:Y:S01]  /*3330*/  SHF.L.U32 R17, R9, 0x10, RZ ;  /* 0x0000001009117819 */ /* 0x000fe200000006ff */
[----:B------:R-:W-:Y:S01]  /*3340*/  FFMA.FTZ R34, R20, R34, R29 ;  /* 0x0000002214227223 */ /* 0x000fe2000001001d */
[----:B------:R-:W-:Y:S01]  /*3350*/  SHF.L.U32 R41, R16, 0x10, RZ ;  /* 0x0000001010297819 */ /* 0x000fe200000006ff */
[----:B0-----:R-:W-:Y:S01]  /*3360*/  FFMA.FTZ R7, R28, R46, R33 ;  /* 0x0000002e1c077223 */ /* 0x001fe20000010021 */
        /* <DEDUP_REMOVED lines=12> */
.L_x_3849:
        /* <DEDUP_REMOVED lines=14> */
.L_x_3851:
[----:B------:R-:W-:Y:S05]  /*3510*/  BSYNC B0 ;  /* 0x0000000000007941 */ /* 0x000fea0003800000 */
.L_x_3850:
        /* <DEDUP_REMOVED lines=21> */
.L_x_3852:
        /* <DEDUP_REMOVED lines=14> */
.L_x_3854:
[----:B------:R-:W-:Y:S05]  /*3750*/  BSYNC B0 ;  /* 0x0000000000007941 */ /* 0x000fea0003800000 */
.L_x_3853:
[----:B------:R-:W-:Y:S01]  /*3760*/  ULDC.64 UR14, c[0x0][0x278] ;  /* 0x00009e00000e7ab9 */ /* 0x000fe20000000a00 */
        /* <DEDUP_REMOVED lines=13> */
.L_x_3855:
        /* <DEDUP_REMOVED lines=14> */
.L_x_3857:
[----:B------:R-:W-:Y:S05]  /*3920*/  BSYNC B0 ;  /* 0x0000000000007941 */ /* 0x000fea0003800000 */
.L_x_3856:
        /* <DEDUP_REMOVED lines=22> */
.L_x_3858:
        /* <DEDUP_REMOVED lines=14> */
.L_x_3860:
[----:B------:R-:W-:Y:S05]  /*3b70*/  BSYNC B0 ;  /* 0x0000000000007941 */ /* 0x000fea0003800000 */
.L_x_3859:
        /* <DEDUP_REMOVED lines=22> */
.L_x_3861:
        /* <DEDUP_REMOVED lines=14> */
.L_x_3863:
[----:B------:R-:W-:Y:S05]  /*3dc0*/  BSYNC B0 ;  /* 0x0000000000007941 */ /* 0x000fea0003800000 */
.L_x_3862:
[----:B0-----:R-:W-:Y:S01]  /*3dd0*/  SHF.L.U32 R5, R4, 0x10, RZ ;  /* 0x0000001004057819 */ /* 0x001fe200000006ff */
[----:B------:R-:W-:Y:S01]  /*3de0*/  IMAD.U32 R7, R52, 0x10000, RZ ;  /* 0x0001000034077824 */ /* 0x000fe200078e00ff */
        /* <DEDUP_REMOVED lines=20> */
.L_x_3864:
        /* <DEDUP_REMOVED lines=14> */
.L_x_3866:
[----:B------:R-:W-:Y:S05]  /*4010*/  BSYNC B0 ;  /* 0x0000000000007941 */ /* 0x000fea0003800000 */
.L_x_3865:
        /* <DEDUP_REMOVED lines=22> */
.L_x_3867:
        /* <DEDUP_REMOVED lines=14> */
.L_x_3869:
[----:B------:R-:W-:Y:S05]  /*4260*/  BSYNC B0 ;  /* 0x0000000000007941 */ /* 0x000fea0003800000 */
.L_x_3868:
        /* <DEDUP_REMOVED lines=22> */
.L_x_3870:
        /* <DEDUP_REMOVED lines=14> */
.L_x_3872:
[----:B------:R-:W-:Y:S05]  /*44b0*/  BSYNC B0 ;  /* 0x0000000000007941 */ /* 0x000fea0003800000 */
.L_x_3871:
        /* <DEDUP_REMOVED lines=22> */
.L_x_3873:
        /* <DEDUP_REMOVED lines=14> */
.L_x_3875:
[----:B------:R-:W-:Y:S05]  /*4700*/  BSYNC B0 ;  /* 0x0000000000007941 */ /* 0x000fea0003800000 */
.L_x_3874:
        /* <DEDUP_REMOVED lines=22> */
.L_x_3876:
[----:B------:R-:W-:Y:S04]  /*4870*/  BSSY B0, `(.L_x_3877) ;  /* 0x000000e000007945 */ /* 0x000fe80003800000 */
[----:B------:R-:W-:Y:S05]  /*4880*/  @P5 BRA `(.L_x_3878) ;  /* 0x0000000000305947 */ /* 0x000fea0003800000 */
        /* <DEDUP_REMOVED lines=12> */
.L_x_3878:
[----:B------:R-:W-:Y:S05]  /*4950*/  BSYNC B0 ;  /* 0x0000000000007941 */ /* 0x000fea0003800000 */
.L_x_3877:
        /* <DEDUP_REMOVED lines=22> */
.L_x_3879:
        /* <DEDUP_REMOVED lines=14> */
.L_x_3881:
[----:B------:R-:W-:Y:S05]  /*4ba0*/  BSYNC B0 ;  /* 0x0000000000007941 */ /* 0x000fea0003800000 */
.L_x_3880:
        /* <DEDUP_REMOVED lines=22> */
.L_x_3882:
        /* <DEDUP_REMOVED lines=14> */
.L_x_3884:
[----:B------:R-:W-:Y:S05]  /*4df0*/  BSYNC B0 ;  /* 0x0000000000007941 */ /* 0x000fea0003800000 */
.L_x_3883:
        /* <DEDUP_REMOVED lines=22> */
.L_x_3885:
        /* <DEDUP_REMOVED lines=14> */
.L_x_3887:
[----:B------:R-:W-:Y:S05]  /*5040*/  BSYNC B0 ;  /* 0x0000000000007941 */ /* 0x000fea0003800000 */
.L_x_3886:
        /* <DEDUP_REMOVED lines=22> */
.L_x_3888:
        /* <DEDUP_REMOVED lines=13> */
.L_x_3890:
[----:B------:R-:W-:Y:S05]  /*5280*/  BSYNC B0 ;  /* 0x0000000000007941 */ /* 0x000fea0003800000 */
.L_x_3889:
[----:B------:R-:W1:Y:S01]  /*5290*/  LDC R0, c[0x0][0x10] ;  /* 0x00000400ff007b82 */ /* 0x000e620000000800 */
[----:B------:R-:W-:Y:S02]  /*52a0*/  IADD3 R76, R76, 0x1, RZ ;  /* 0x000000014c4c7810 */ /* 0x000fe40007ffe0ff */
[----:B-1----:R-:W-:-:S04]  /*52b0*/  IADD3 R77, R0, R77, RZ ;  /* 0x0000004d004d7210 */ /* 0x002fc80007ffe0ff */
[----:B------:R-:W-:-:S13]  /*52c0*/  ISETP.GE.AND P5, PT, R77, UR4, PT ;  /* 0x000000044d007c0c */ /* 0x000fda000bfa6270 */
[----:B------:R-:W-:Y:S05]  /*52d0*/  @!P5 BRA `(.L_x_3891) ;  /* 0xffffffb00030d947 */ /* 0x000fea000383ffff */
[----:B------:R-:W-:Y:S05]  /*52e0*/  EXIT ;  /* 0x000000000000794d */ /* 0x000fea0003800000 */
.L_x_3892:
        /* <DEDUP_REMOVED lines=9> */
.L_x_5635:


//--------------------- .text._Z35group_norm_nhwc_fwd_one_pass_kernelI11Bf16IOBf16WLi256ELi112ELi448EEv26Group_norm_nhwc_fwd_params --------------------------
	.section	.text._Z35group_norm_nhwc_fwd_one_pass_kernelI11Bf16IOBf16WLi256ELi112ELi448EEv26Group_norm_nhwc_fwd_params,"ax",@progbits
	.align	128
        .global         _Z35group_norm_nhwc_fwd_one_pass_kernelI11Bf16IOBf16WLi256ELi112ELi448EEv26Group_norm_nhwc_fwd_params
        .type           _Z35group_norm_nhwc_fwd_one_pass_kernelI11Bf16IOBf16WLi256ELi112ELi448EEv26Group_norm_nhwc_fwd_params,@function
        .size           _Z35group_norm_nhwc_fwd_one_pass_kernelI11Bf16IOBf16WLi256ELi112ELi448EEv26Group_norm_nhwc_fwd_params,(.L_x_5636 - _Z35group_norm_nhwc_fwd_one_pass_kernelI11Bf16IOBf16WLi256ELi112ELi448EEv26Group_norm_nhwc_fwd_params)
        .other          _Z35group_norm_nhwc_fwd_one_pass_kernelI11Bf16IOBf16WLi256ELi112ELi448EEv26Group_norm_nhwc_fwd_params,@"STO_CUDA_ENTRY STV_DEFAULT"
_Z35group_norm_nhwc_fwd_one_pass_kernelI11Bf16IOBf16WLi256ELi112ELi448EEv26Group_norm_nhwc_fwd_params:
.text._Z35group_norm_nhwc_fwd_one_pass_kernelI11Bf16IOBf16WLi256ELi112ELi448EEv26Group_norm_nhwc_fwd_params:
        /* <DEDUP_REMOVED lines=84> */
[----:B------:R-:W-:Y:S02]  /*0540*/  SHF.R.S32.HI R8, RZ, 0x1f, R89 ;  /* 0x0000001fff087819 */ /* 0x000fe40000011459 */
[----:B------:R-:W-:Y:S02]  /*0550*/  IADD3 R6, R0, 0xe0, RZ ;  /* 0x000000e000067810 */ /* 0x000fe40007ffe0ff */
[----:B------:R-:W-:Y:S02]  /*0560*/  ISETP.LT.U32.AND P0, PT, R2, UR8, PT ;  /* 0x0000000802007c0c */ /* 0x000fe4000bf01070 */
[----:B------:R-:W-:Y:S02]  /*0570*/  @P5 LOP3.LUT R5, R5, 0x400000, RZ, 0xfc, !PT ;  /* 0x0040000005055812 */ /* 0x000fe400078efcff */
[----:B------:R-:W-:Y:S02]  /*0580*/  ISETP.LT.U32.AND P5, PT, R100, UR8, PT ;  /* 0x0000000864007c0c */ /* 0x000fe4000bfa1070 */
[----:B------:R-:W-:-:S02]  /*0590*/  LOP3.LUT R5, R5, 0xffdfffff, RZ, 0xc0, !PT ;  /* 0xffdfffff05057812 */ /* 0x000fc400078ec0ff */
[----:B------:R-:W-:Y:S02]  /*05a0*/  ISETP.LT.AND.EX P5, PT, R17, UR9, !P6, P5 ;  /* 0x0000000911007c0c */ /* 0x000fe4000f7a1350 */
[----:B------:R-:W-:Y:S02]  /*05b0*/  SHF.R.S32.HI R2, RZ, 0x1f, R2 ;  /* 0x0000001fff027819 */ /* 0x000fe40000011402 */
[----:B------:R-:W-:Y:S02]  /*05c0*/  ISETP.LT.U32.AND P2, PT, R6, UR8, PT ;  /* 0x0000000806007c0c */ /* 0x000fe4000bf41070 */
[----:B------:R-:W-:Y:S02]  /*05d0*/  SHF.R.S32.HI R6, RZ, 0x1f, R6 ;  /* 0x0000001fff067819 */ /* 0x000fe40000011406 */
[----:B------:R-:W-:Y:S02]  /*05e0*/  ISETP.LT.AND.EX P0, PT, R2, UR9, !P6, P0 ;  /* 0x0000000902007c0c */ /* 0x000fe4000f701300 */
[----:B------:R-:W-:-:S02]  /*05f0*/  IADD3 R2, R0, 0xe8, RZ ;  /* 0x000000e800027810 */ /* 0x000fc40007ffe0ff */
[----:B------:R-:W-:Y:S02]  /*0600*/  ISETP.LT.AND.EX P2, PT, R6, UR9, !P6, P2 ;  /* 0x0000000906007c0c */ /* 0x000fe4000f741320 */
[----:B------:R-:W-:Y:S02]  /*0610*/  @P5 LOP3.LUT R5, R5, 0x200000, RZ, 0xfc, !PT ;  /* 0x0020000005055812 */ /* 0x000fe400078efcff */
[----:B------:R-:W-:Y:S02]  /*0620*/  ISETP.LT.U32.AND P5, PT, R99, UR8, PT ;  /* 0x0000000863007c0c */ /* 0x000fe4000bfa1070 */
[----:B------:R-:W-:Y:S02]  /*0630*/  LOP3.LUT R5, R5, 0xffefffff, RZ, 0xc0, !PT ;  /* 0xffefffff05057812 */ /* 0x000fe400078ec0ff */
[----:B------:R-:W-:Y:S02]  /*0640*/  ISETP.LT.AND.EX P5, PT, R16, UR9, !P6, P5 ;  /* 0x0000000910007c0c */ /* 0x000fe4000f7a1350 */
[----:B------:R-:W-:-:S02]  /*0650*/  SHF.R.S32.HI R6, RZ, 0x1f, R2 ;  /* 0x0000001fff067819 */ /* 0x000fc40000011402 */
[----:B------:R-:W-:Y:S02]  /*0660*/  ISETP.LT.U32.AND P3, PT, R2, UR8, PT ;  /* 0x0000000802007c0c */ /* 0x000fe4000bf61070 */
[----:B------:R-:W-:Y:S02]  /*0670*/  IADD3 R88, R0, 0x78, RZ ;  /* 0x0000007800587810 */ /* 0x000fe40007ffe0ff */
[----:B------:R-:W-:Y:S02]  /*0680*/  ISETP.LT.AND.EX P3, PT, R6, UR9, !P6, P3 ;  /* 0x0000000906007c0c */ /* 0x000fe4000f761330 */
[----:B------:R-:W-:Y:S02]  /*0690*/  SHF.R.S32.HI R6, RZ, 0x1f, R88 ;  /* 0x0000001fff067819 */ /* 0x000fe40000011458 */
[----:B------:R-:W-:Y:S02]  /*06a0*/  IADD3 R4, R0, 0xd8, RZ ;  /* 0x000000d800047810 */ /* 0x000fe40007ffe0ff */
[----:B------:R-:W-:-:S02]  /*06b0*/  @P5 LOP3.LUT R5, R5, 0x100000, RZ, 0xfc, !PT ;  /* 0x0010000005055812 */ /* 0x000fc400078efcff */
[----:B------:R-:W-:Y:S02]  /*06c0*/  ISETP.LT.U32.AND P5, PT, R98, UR8, PT ;  /* 0x0000000862007c0c */ /* 0x000fe4000bfa1070 */
[----:B------:R-:W-:Y:S02]  /*06d0*/  LOP3.LUT R5, R5, 0xfff7ffff, RZ, 0xc0, !PT ;  /* 0xfff7ffff05057812 */ /* 0x000fe400078ec0ff */
[----:B------:R-:W-:Y:S02]  /*06e0*/  ISETP.LT.AND.EX P5, PT, R15, UR9, !P6, P5 ;  /* 0x000000090f007c0c */ /* 0x000fe4000f7a1350 */
[----:B------:R-:W-:Y:S02]  /*06f0*/  ISETP.LT.U32.AND P1, PT, R4, UR8, PT ;  /* 0x0000000804007c0c */ /* 0x000fe4000bf21070 */
[----:B------:R-:W-:Y:S02]  /*0700*/  SHF.R.S32.HI R4, RZ, 0x1f, R4 ;  /* 0x0000001fff047819 */ /* 0x000fe40000011404 */
[----:B------:R-:W-:-:S02]  /*0710*/  IADD3 R85, R0, 0x88, RZ ;  /* 0x0000008800557810 */ /* 0x000fc40007ffe0ff */
[----:B------:R-:W-:Y:S01]  /*0720*/  ISETP.LT.AND.EX P1, PT, R4, UR9, !P6, P1 ;  /* 0x0000000904007c0c */ /* 0x000fe2000f721310 */
[C---:B------:R-:W-:Y:S01]  /*0730*/  VIADD R4, R0.reuse, 0xf0 ;  /* 0x000000f000047836 */ /* 0x040fe20000000000 */
[----:B------:R-:W-:Y:S02]  /*0740*/  SHF.R.S32.HI R125, RZ, 0x1f, R85 ;  /* 0x0000001fff7d7819 */ /* 0x000fe40000011455 */
[----:B------:R-:W-:Y:S02]  /*0750*/  IADD3 R84, R0, 0x90, RZ ;  /* 0x0000009000547810 */ /* 0x000fe40007ffe0ff */
[----:B------:R-:W-:Y:S02]  /*0760*/  @P5 LOP3.LUT R5, R5, 0x80000, RZ, 0xfc, !PT ;  /* 0x0008000005055812 */ /* 0x000fe400078efcff */
[----:B------:R-:W-:Y:S02]  /*0770*/  ISETP.LT.U32.AND P5, PT, R96, UR8, PT ;  /* 0x0000000860007c0c */ /* 0x000fe4000bfa1070 */
[----:B------:R-:W-:-:S02]  /*0780*/  LOP3.LUT R5, R5, 0xfffbffff, RZ, 0xc0, !PT ;  /* 0xfffbffff05057812 */ /* 0x000fc400078ec0ff */
[----:B------:R-:W-:Y:S02]  /*0790*/  ISETP.LT.AND.EX P5, PT, R14, UR9, !P6, P5 ;  /* 0x000000090e007c0c */ /* 0x000fe4000f7a1350 */
[----:B------:R-:W-:Y:S02]  /*07a0*/  SHF.R.S32.HI R2, RZ, 0x1f, R4 ;  /* 0x0000001fff027819 */ /* 0x000fe40000011404 */
[----:B------:R-:W-:Y:S02]  /*07b0*/  ISETP.LT.U32.AND P4, PT, R4, UR8, PT ;  /* 0x0000000804007c0c */ /* 0x000fe4000bf81070 */
[----:B------:R-:W-:Y:S02]  /*07c0*/  SHF.R.S32.HI R4, RZ, 0x1f, R86 ;  /* 0x0000001fff047819 */ /* 0x000fe40000011456 */
[----:B------:R-:W-:Y:S02]  /*07d0*/  SHF.R.S32.HI R124, RZ, 0x1f, R84 ;  /* 0x0000001fff7c7819 */ /* 0x000fe40000011454 */
[----:B------:R-:W-:-:S02]  /*07e0*/  IADD3 R83, R0, 0x98, RZ ;  /* 0x0000009800537810 */ /* 0x000fc40007ffe0ff */
[----:B------:R-:W-:Y:S02]  /*07f0*/  SHF.R.S32.HI R122, RZ, 0x1f, R82 ;  /* 0x0000001fff7a7819 */ /* 0x000fe40000011452 */
        /* <DEDUP_REMOVED lines=9> */
[----:B------:R-:W-:Y:S02]  /*0890*/  ISETP.LT.AND.EX P4, PT, R2, UR9, !P6, P4 ;  /* 0x0000000902007c0c */ /* 0x000fe4000f781340 */
[----:B------:R-:W-:-:S02]  /*08a0*/  @P5 LOP3.LUT R5, R5, 0x20000, RZ, 0xfc, !PT ;  /* 0x0002000005055812 */ /* 0x000fc400078efcff */
[----:B------:R-:W-:Y:S02]  /*08b0*/  ISETP.LT.U32.AND P5, PT, R94, UR8, PT ;  /* 0x000000085e007c0c */ /* 0x000fe4000bfa1070 */
        /* <DEDUP_REMOVED lines=56> */
.L_x_3998:
[----:B------:R-:W0:Y:S01]  /*0c40*/  LDC R15, c[0x0][0x288] ;  /* 0x0000a200ff0f7b82 */ /* 0x000e220000000800 */
        /* <DEDUP_REMOVED lines=10> */
[----:B--2---:R-:W2:Y:S01]  /*0cf0*/  @P4 LDC.64 R58, c[0x0][0x220] ;  /* 0x00008800ff3a4b82 */ /* 0x004ea20000000a00 */
[----:B------:R-:W-:Y:S02]  /*0d00*/  SHF.R.S32.HI R18, RZ, 0x1f, R99 ;  /* 0x0000001fff127819 */ /* 0x000fe40000011463 */
[----:B------:R-:W-:Y:S02]  /*0d10*/  SHF.R.S32.HI R20, RZ, 0x1f, R98 ;  /* 0x0000001fff147819 */ /* 0x000fe40000011462 */
[----:B------:R-:W-:Y:S02]  /*0d20*/  SHF.R.S32.HI R22, RZ, 0x1f, R96 ;  /* 0x0000001fff167819 */ /* 0x000fe40000011460 */
[----:B------:R-:W-:Y:S01]  /*0d30*/  SHF.R.S32.HI R24, RZ, 0x1f, R94 ;  /* 0x0000001fff187819 */ /* 0x000fe2000001145e */
[----:B---3--:R-:W3:Y:S01]  /*0d40*/  @P1 LDC.64 R34, c[0x0][0x220] ;  /* 0x00008800ff221b82 */ /* 0x008ee20000000a00 */
[----:B0-----:R-:W-:-:S02]  /*0d50*/  IABS R11, R15 ;  /* 0x0000000f000b7213 */ /* 0x001fc40000000000 */
[----:B------:R-:W-:Y:S02]  /*0d60*/  SHF.R.S32.HI R26, RZ, 0x1f, R91 ;  /* 0x0000001fff1a7819 */ /* 0x000fe4000001145b */
[----:B------:R-:W0:Y:S01]  /*0d70*/  I2F.RP R6, R11 ;  /* 0x0000000b00067306 */ /* 0x000e220000209400 */
[----:B------:R-:W-:Y:S02]  /*0d80*/  SHF.R.S32.HI R28, RZ, 0x1f, R88 ;  /* 0x0000001fff1c7819 */ /* 0x000fe40000011458 */
[----:B----4-:R-:W4:Y:S01]  /*0d90*/  @P3 LDC.64 R74, c[0x0][0x220] ;  /* 0x00008800ff4a3b82 */ /* 0x010f220000000a00 */
        /* <DEDUP_REMOVED lines=387> */
[----:B-1----:R-:W-:-:S04]  /*25d0*/  @P3 LEA R30, P5, R28, R30, 0x1 ;  /* 0x0000001e1c1e3211 */ /* 0x002fc800078a08ff */
[----:B------:R-:W-:Y:S02]  /*25e0*/  @P3 LEA.HI.X R31, R28, R31, R7, 0x1, P5 ;  /* 0x0000001f1c1f3211 */ /* 0x000fe400028f0c07 */
[----:B------:R-:W1:Y:S01]  /*25f0*/  @P4 LDC.64 R28, c[0x0][0x220] ;  /* 0x00008800ff1c4b82 */ /* 0x000e620000000a00 */
[----:B------:R-:W-:Y:S02]  /*2600*/  IADD3 R7, R0, 0xf0, RZ ;  /* 0x000000f000077810 */ /* 0x000fe40007ffe0ff */
[C---:B------:R-:W-:Y:S02]  /*2610*/  LOP3.LUT P3, RZ, R5.reuse, 0x100000, RZ, 0xc0, !PT ;  /* 0x0010000005ff7812 */ /* 0x040fe4000786c0ff */
[----:B------:R-:W-:Y:S02]  /*2620*/  SHF.R.S32.HI R77, RZ, 0x1f, R7 ;  /* 0x0000001fff4d7819 */ /* 0x000fe40000011407 */
[----:B------:R-:W-:-:S04]  /*2630*/  LOP3.LUT R5, R5, 0x7fffffff, RZ, 0xc0, !PT ;  /* 0x7fffffff05057812 */ /* 0x000fc800078ec0ff */
[----:B------:R-:W-:Y:S01]  /*2640*/  @P4 LOP3.LUT R5, R5, 0x80000000, RZ, 0xfc, !PT ;  /* 0x8000000005054812 */ /* 0x000fe200078efcff */
[----:B0-----:R-:W-:Y:S01]  /*2650*/  @P4 IMAD R76, R77, R8, RZ ;  /* 0x000000084d4c4224 */ /* 0x001fe200078e02ff */
[----:B------:R-:W-:-:S03]  /*2660*/  @P4 MOV R77, R71 ;  /* 0x00000047004d4202 */ /* 0x000fc60000000f00 */
[----:B------:R-:W-:Y:S01]  /*2670*/  @P4 IMAD R9, R7, R9, R76 ;  /* 0x0000000907094224 */ /* 0x000fe200078e024c */
[----:B------:R-:W-:-:S05]  /*2680*/  @P4 MOV R76, R72 ;  /* 0x00000048004c4202 */ /* 0x000fca0000000f00 */
[----:B------:R-:W-:-:S04]  /*2690*/  @P4 IMAD.WIDE.U32 R76, R7, R8, R76 ;  /* 0x00000008074c4225 */ /* 0x000fc800078e004c */
[----:B------:R-:W-:Y:S01]  /*26a0*/  @P4 IMAD.IADD R7, R77, 0x1, R9 ;  /* 0x000000014d074824 */ /* 0x000fe200078e0209 */
        /* <DEDUP_REMOVED lines=8> */
[----:B------:R-:W-:Y:S02]  /*2730*/  @!P5 MOV R8, R72 ;  /* 0x000000480008d202 */ /* 0x000fe40000000f00 */
[----:B------:R-:W-:-:S03]  /*2740*/  @!P5 MOV R9, R71 ;  /* 0x000000470009d202 */ /* 0x000fc60000000f00 */
[----:B0-----:R-:W-:-:S04]  /*2750*/  @!P5 IMAD.WIDE.U32 R8, R78, R76, R8 ;  /* 0x0000004c4e08d225 */ /* 0x001fc800078e0008 */
[----:B------:R-:W-:-:S04]  /*2760*/  @!P5 IMAD R76, R7, R76, RZ ;  /* 0x0000004c074cd224 */ /* 0x000fc800078e02ff */
[----:B------:R-:W-:Y:S02]  /*2770*/  @!P5 IMAD R79, R78, R77, R76 ;  /* 0x0000004d4e4fd224 */ /* 0x000fe400078e024c */
[----:B------:R-:W0:Y:S02]  /*2780*/  @!P5 LDC.64 R76, c[0x0][0x220] ;  /* 0x00008800ff4cdb82 */ /* 0x000e240000000a00 */
[----:B------:R-:W-:Y:S01]  /*2790*/  @!P5 IMAD.IADD R9, R9, 0x1, R79 ;  /* 0x000000010909d824 */ /* 0x000fe200078e024f */
        /* <DEDUP_REMOVED lines=76> */
[----:B------:R-:W2:Y:S01]  /*2c60*/  @P1 LDG.E R51, desc[UR8][R44.64] ;  /* 0x000000082c331981 */ /* 0x000ea2000c1e1900 */
[----:B------:R-:W-:-:S03]  /*2c70*/  LOP3.LUT P6, RZ, R5, 0x1, RZ, 0xc0, !PT ;  /* 0x0000000105ff7812 */ /* 0x000fc600078cc0ff */
[----:B------:R-:W2:Y:S01]  /*2c80*/  @P0 LDG.E R52, desc[UR8][R42.64] ;  /* 0x000000082a340981 */ /* 0x000ea2000c1e1900 */
[----:B------:R-:W-:-:S06]  /*2c90*/  CS2R R54, SRZ ;  /* 0x0000000000367805 */ /* 0x000fcc000001ff00 */
[----:B------:R-:W2:Y:S01]  /*2ca0*/  @P5 LDG.E R53, desc[UR8][R40.64] ;  /* 0x0000000828355981 */ /* 0x000ea2000c1e1900 */
[----:B------:R-:W-:-:S03]  /*2cb0*/  LOP3.LUT P1, RZ, R5, 0x10000000, RZ, 0xc0, !PT ;  /* 0x1000000005ff7812 */ /* 0x000fc6000782c0ff */
[----:B------:R3:W2:Y:S01]  /*2cc0*/  @P6 LDG.E R54, desc[UR8][R38.64] ;  /* 0x0000000826366981 */ /* 0x0006a2000c1e1900 */
[C---:B------:R-:W-:Y:S02]  /*2cd0*/  LOP3.LUT P2, RZ, R5.reuse, 0x20000000, RZ, 0xc0, !PT ;  /* 0x2000000005ff7812 */ /* 0x040fe4000784c0ff */
[----:B------:R-:W-:Y:S02]  /*2ce0*/  CS2R R56, SRZ ;  /* 0x0000000000387805 */ /* 0x000fe4000001ff00 */
[C---:B------:R-:W-:Y:S02]  /*2cf0*/  LOP3.LUT P0, RZ, R5.reuse, 0x8000000, RZ, 0xc0, !PT ;  /* 0x0800000005ff7812 */ /* 0x040fe4000780c0ff */
[----:B------:R-:W-:-:S03]  /*2d00*/  LOP3.LUT P3, RZ, R5, 0x40000000, RZ, 0xc0, !PT ;  /* 0x4000000005ff7812 */ /* 0x000fc6000786c0ff */
[----:B------:R-:W2:Y:S01]  /*2d10*/  @P1 LDG.E R56, desc[UR8][R34.64] ;  /* 0x0000000822381981 */ /* 0x000ea2000c1e1900 */
[----:B------:R-:W-:-:S03]  /*2d20*/  LOP3.LUT P4, RZ, R5, 0x80000000, RZ, 0xc0, !PT ;  /* 0x8000000005ff7812 */ /* 0x000fc6000788c0ff */
[----:B------:R4:W2:Y:S04]  /*2d30*/  @P2 LDG.E R57, desc[UR8][R32.64] ;  /* 0x0000000820392981 */ /* 0x0008a8000c1e1900 */
[----:B------:R-:W2:Y:S01]  /*2d40*/  @P0 LDG.E R55, desc[UR8][R36.64] ;  /* 0x0000000824370981 */ /* 0x000ea2000c1e1900 */
[----:B------:R-:W-:-:S06]  /*2d50*/  CS2R R58, SRZ ;  /* 0x00000000003a7805 */ /* 0x000fcc000001ff00 */
[----:B------:R-:W2:Y:S04]  /*2d60*/  @P3 LDG.E R58, desc[UR8][R30.64] ;  /* 0x000000081e3a3981 */ /* 0x000ea8000c1e1900 */
[----:B------:R0:W2:Y:S01]  /*2d70*/  @P4 LDG.E R59, desc[UR8][R28.64] ;  /* 0x000000081c3b4981 */ /* 0x0000a2000c1e1900 */
[----:B---3--:R-:W-:Y:S02]  /*2d80*/  PRMT R38, R9, 0x7632, R38 ;  /* 0x0000763209267816 */ /* 0x008fe40000000026 */
[----:B-----5:R-:W-:Y:S02]  /*2d90*/  PRMT R40, R10, 0x7632, R40 ;  /* 0x000076320a287816 */ /* 0x020fe40000000028 */
[----:B----4-:R-:W-:Y:S02]  /*2da0*/  PRMT R32, R11, 0x7632, R32 ;  /* 0x000076320b207816 */ /* 0x010fe40000000020 */
[----:B------:R-:W-:-:S02]  /*2db0*/  SHF.L.U32 R35, R40, 0x10, RZ ;  /* 0x0000001028237819 */ /* 0x000fc400000006ff */
[----:B------:R-:W-:Y:S02]  /*2dc0*/  SHF.L.U32 R38, R38, 0x10, RZ ;  /* 0x0000001026267819 */ /* 0x000fe400000006ff */
[----:B------:R-:W-:Y:S01]  /*2dd0*/  SHF.L.U32 R39, R9, 0x10, RZ ;  /* 0x0000001009277819 */ /* 0x000fe200000006ff */
[----:B------:R-:W-:Y:S02]  /*2de0*/  IMAD.U32 R40, R10, 0x10000, RZ ;  /* 0x000100000a287824 */ /* 0x000fe400078e00ff */
        /* <DEDUP_REMOVED lines=25> */
[----:B------:R-:W-:Y:S01]  /*2f80*/  IMAD.U32 R45, R14, 0x10000, RZ ;  /* 0x000100000e2d7824 */ /* 0x000fe200078e00ff */
[----:B------:R-:W-:-:S02]  /*2f90*/  SHF.L.U32 R47, R32, 0x10, RZ ;  /* 0x00000010202f7819 */ /* 0x000fc400000006ff */
[----:B------:R-:W-:Y:S01]  /*2fa0*/  FFMA.FTZ R64, R64, R64, R29 ;  /* 0x0000004040407223 */ /* 0x000fe2000001001d */
[----:B------:R-:W-:Y:S01]  /*2fb0*/  SHF.L.U32 R60, R15, 0x10, RZ ;  /* 0x000000100f3c7819 */ /* 0x000fe200000006ff */
[----:B------:R-:W-:Y:S01]  /*2fc0*/  FMUL.FTZ R30, R28, R28 ;  /* 0x0000001c1c1e7220 */ /* 0x000fe20000410000 */
[--C-:B------:R-:W-:Y:S01]  /*2fd0*/  FADD.FTZ R61, R45, R28.reuse ;  /* 0x0000001c2d3d7221 */ /* 0x100fe20000010000 */
[----:B------:R-:W-:Y:S02]  /*2fe0*/  PRMT R28, R17, 0x7632, R28 ;  /* 0x00007632111c7816 */ /* 0x000fe4000000001c */
[----:B------:R-:W-:Y:S02]  /*2ff0*/  FFMA.FTZ R45, R45, R45, R30 ;  /* 0x0000002d2d2d7223 */ /* 0x000fe4000001001e */
[----:B------:R-:W-:Y:S02]  /*3000*/  SHF.L.U32 R28, R28, 0x10, RZ ;  /* 0x000000101c1c7819 */ /* 0x000fe400000006ff */
[----:B------:R-:W-:-:S05]  /*3010*/  SHF.L.U32 R43, R17, 0x10, RZ ;  /* 0x00000010112b7819 */ /* 0x000fca00000006ff */
[----:B------:R-:W-:Y:S01]  /*3020*/  FADD.FTZ R44, R43, R28 ;  /* 0x0000001c2b2c7221 */ /* 0x000fe20000010000 */
[----:B------:R-:W-:Y:S01]  /*3030*/  IMAD.U32 R34, R20, 0x10000, RZ ;  /* 0x0001000014227824 */ /* 0x000fe200078e00ff */
[----:B------:R-:W-:-:S04]  /*3040*/  PRMT R29, R16, 0x7632, R29 ;  /* 0x00007632101d7816 */ /* 0x000fc8000000001d */
[----:B------:R-:W-:Y:S01]  /*3050*/  SHF.L.U32 R31, R29, 0x10, RZ ;  /* 0x000000101d1f7819 */ /* 0x000fe200000006ff */
[----:B------:R-:W-:Y:S01]  /*3060*/  FMUL.FTZ R29, R47, R47 ;  /* 0x0000002f2f1d7220 */ /* 0x000fe20000410000 */
[----:B------:R-:W-:Y:S01]  /*3070*/  FADD.FTZ R47, R60, R47 ;  /* 0x0000002f3c2f7221 */ /* 0x000fe20000010000 */
[----:B------:R-:W-:Y:S02]  /*3080*/  IMAD.U32 R42, R16, 0x10000, RZ ;  /* 0x00010000102a7824 */ /* 0x000fe400078e00ff */
[----:B------:R-:W-:Y:S01]  /*3090*/  FFMA.FTZ R60, R60, R60, R29 ;  /* 0x0000003c3c3c7223 */ /* 0x000fe2000001001d */
[----:B------:R-:W-:Y:S01]  /*30a0*/  FMUL.FTZ R29, R31, R31 ;  /* 0x0000001f1f1d7220 */ /* 0x000fe20000410000 */
[----:B------:R-:W-:Y:S01]  /*30b0*/  PRMT R30, R18, 0x7632, R30 ;  /* 0x00007632121e7816 */ /* 0x000fe2000000001e */
[C---:B------:R-:W-:Y:S02]  /*30c0*/  FADD.FTZ R46, R42.reuse, R31 ;  /* 0x0000001f2a2e7221 */ /* 0x040fe40000010000 */
[--C-:B------:R-:W-:Y:S01]  /*30d0*/  FFMA.FTZ R42, R42, R42, R29.reuse ;  /* 0x0000002a2a2a7223 */ /* 0x100fe2000001001d */
[----:B------:R-:W-:Y:S01]  /*30e0*/  SHF.L.U32 R32, R30, 0x10, RZ ;  /* 0x000000101e207819 */ /* 0x000fe200000006ff */
[----:B------:R-:W-:Y:S01]  /*30f0*/  FMUL.FTZ R30, R28, R28 ;  /* 0x0000001c1c1e7220 */ /* 0x000fe20000410000 */
[----:B------:R-:W-:Y:S01]  /*3100*/  PRMT R29, R19, 0x7632, R29 ;  /* 0x00007632131d7816 */ /* 0x000fe2000000001d */
[----:B------:R-:W-:Y:S01]  /*3110*/  IMAD.U32 R33, R18, 0x10000, RZ ;  /* 0x0001000012217824 */ /* 0x000fe200078e00ff */
[----:B------:R-:W-:Y:S01]  /*3120*/  PRMT R31, R20, 0x7632, R31 ;  /* 0x00007632141f7816 */ /* 0x000fe2000000001f */
[----:B------:R-:W-:Y:S01]  /*3130*/  FFMA.FTZ R43, R43, R43, R30 ;  /* 0x0000002b2b2b7223 */ /* 0x000fe2000001001e */
[----:B------:R-:W-:Y:S01]  /*3140*/  FMUL.FTZ R28, R32, R32 ;  /* 0x00000020201c7220 */ /* 0x000fe20000410000 */
[----:B------:R-:W-:-:S02]  /*3150*/  SHF.L.U32 R30, R29, 0x10, RZ ;  /* 0x000000101d1e7819 */ /* 0x000fc400000006ff */
[----:B------:R-:W-:Y:S01]  /*3160*/  SHF.L.U32 R29, R19, 0x10, RZ ;  /* 0x00000010131d7819 */ /* 0x000fe200000006ff */
[----:B------:R-:W-:Y:S01]  /*3170*/  FADD.FTZ R32, R33, R32 ;  /* 0x0000002021207221 */ /* 0x000fe20000010000 */
[----:B------:R-:W-:Y:S01]  /*3180*/  SHF.L.U32 R31, R31, 0x10, RZ ;  /* 0x000000101f1f7819 */ /* 0x000fe200000006ff */
[----:B------:R-:W-:Y:S01]  /*3190*/  FFMA.FTZ R33, R33, R33, R28 ;  /* 0x0000002121217223 */ /* 0x000fe2000001001c */
[----:B------:R-:W-:Y:S01]  /*31a0*/  FMUL.FTZ R28, R30, R30 ;  /* 0x0000001e1e1c7220 */ /* 0x000fe20000410000 */
[--C-:B------:R-:W-:Y:S01]  /*31b0*/  FADD.FTZ R35, R29, R30.reuse ;  /* 0x0000001e1d237221 */ /* 0x100fe20000010000 */
[----:B------:R-:W-:Y:S01]  /*31c0*/  PRMT R30, R22, 0x7632, R30 ;  /* 0x00007632161e7816 */ /* 0x000fe2000000001e */
[----:B------:R-:W-:Y:S01]  /*31d0*/  FMUL.FTZ R37, R31, R31 ;  /* 0x0000001f1f257220 */ /* 0x000fe20000410000 */
        /* <DEDUP_REMOVED lines=31> */
[----:B------:R-:W-:Y:S01]  /*33d0*/  FFMA.FTZ R62, R62, R62, R63 ;  /* 0x0000003e3e3e7223 */ /* 0x000fe2000001003f */
[----:B------:R-:W-:-:S02]  /*33e0*/  IMAD.U32 R65, R65, 0x10000, RZ ;  /* 0x0001000041417824 */ /* 0x000fc400078e00ff */
[----:B------:R-:W-:Y:S01]  /*33f0*/  FADD.FTZ R63, R45, R60 ;  /* 0x0000003c2d3f7221 */ /* 0x000fe20000010000 */
[----:B------:R-:W-:Y:S01]  /*3400*/  PRMT R66, R48, 0x7632, R66 ;  /* 0x0000763230427816 */ /* 0x000fe20000000042 */
[----:B------:R-:W-:Y:S01]  /*3410*/  FMUL.FTZ R45, R65, R65 ;  /* 0x00000041412d7220 */ /* 0x000fe20000410000 */
[----:B------:R-:W-:Y:S01]  /*3420*/  SHF.L.U32 R64, R27, 0x10, RZ ;  /* 0x000000101b407819 */ /* 0x000fe200000006ff */
        /* <DEDUP_REMOVED lines=22> */
[----:B------:R-:W-:Y:S01]  /*3590*/  IMAD.U32 R47, R49, 0x10000, RZ ;  /* 0x00010000312f7824 */ /* 0x000fe200078e00ff */
[----:B------:R-:W-:Y:S01]  /*35a0*/  PRMT R38, R24, 0x7632, R38 ;  /* 0x0000763218267816 */ /* 0x000fe20000000026 */
[----:B------:R-:W-:Y:S01]  /*35b0*/  FMUL.FTZ R60, R64, R64 ;  /* 0x00000040403c7220 */ /* 0x000fe20000410000 */
[----:B------:R-:W-:Y:S01]  /*35c0*/  FMUL.FTZ R76, R74, R74 ;  /* 0x0000004a4a4c7220 */ /* 0x000fe20000410000 */
[----:B------:R-:W-:Y:S01]  /*35d0*/  SHF.L.U32 R37, R23, 0x10, RZ ;  /* 0x0000001017257819 */ /* 0x000fe200000006ff */
[----:B------:R-:W-:Y:S01]  /*35e0*/  FADD.FTZ R30, R31, R74 ;  /* 0x0000004a1f1e7221 */ /* 0x000fe20000010000 */
[----:B------:R-:W-:Y:S01]  /*35f0*/  FADD.FTZ R35, R35, R28 ;  /* 0x0000001c23237221 */ /* 0x000fe20000010000 */
[----:B------:R-:W-:Y:S01]  /*3600*/  SHF.L.U32 R44, R50, 0x10, RZ ;  /* 0x00000010322c7819 */ /* 0x000fe200000006ff */
[----:B------:R-:W-:Y:S01]  /*3610*/  FADD.FTZ R34, R33, R34 ;  /* 0x0000002221227221 */ /* 0x000fe20000010000 */
[----:B------:R-:W-:Y:S01]  /*3620*/  FMUL.FTZ R74, R36, R36 ;  /* 0x00000024244a7220 */ /* 0x000fe20000410000 */
[----:B------:R-:W-:Y:S01]  /*3630*/  SHF.L.U32 R38, R38, 0x10, RZ ;  /* 0x0000001026267819 */ /* 0x000fe200000006ff */
[----:B------:R-:W-:Y:S01]  /*3640*/  FADD.FTZ R32, R47, R64 ;  /* 0x000000402f207221 */ /* 0x000fe20000010000 */
[----:B------:R-:W-:Y:S01]  /*3650*/  PRMT R40, R25, 0x7632, R40 ;  /* 0x0000763219287816 */ /* 0x000fe20000000028 */
[----:B------:R-:W-:Y:S01]  /*3660*/  FFMA.FTZ R29, R47, R47, R60 ;  /* 0x0000002f2f1d7223 */ /* 0x000fe2000001003c */
[----:B------:R-:W-:Y:S01]  /*3670*/  FMUL.FTZ R33, R63, R63 ;  /* 0x0000003f3f217220 */ /* 0x000fe20000410000 */
[----:B------:R-:W-:Y:S01]  /*3680*/  FFMA.FTZ R31, R31, R31, R76 ;  /* 0x0000001f1f1f7223 */ /* 0x000fe2000001004c */
[----:B------:R-:W-:Y:S01]  /*3690*/  PRMT R47, R51, 0x7632, R47 ;  /* 0x00007632332f7816 */ /* 0x000fe2000000002f */
[----:B------:R-:W-:Y:S01]  /*36a0*/  FADD.FTZ R36, R37, R36 ;  /* 0x0000002425247221 */ /* 0x000fe20000010000 */
[----:B------:R-:W-:-:S02]  /*36b0*/  IMAD.U32 R39, R24, 0x10000, RZ ;  /* 0x0001000018277824 */ /* 0x000fc400078e00ff */
[----:B------:R-:W-:Y:S01]  /*36c0*/  FADD.FTZ R35, R35, R30 ;  /* 0x0000001e23237221 */ /* 0x000fe20000010000 */
[----:B------:R-:W-:Y:S01]  /*36d0*/  FFMA.FTZ R37, R37, R37, R74 ;  /* 0x0000002525257223 */ /* 0x000fe2000001004a */
[----:B------:R-:W-:Y:S01]  /*36e0*/  SHF.L.U32 R41, R40, 0x10, RZ ;  /* 0x0000001028297819 */ /* 0x000fe200000006ff */
[C---:B------:R-:W-:Y:S01]  /*36f0*/  FADD.FTZ R28, R44.reuse, R63 ;  /* 0x0000003f2c1c7221 */ /* 0x040fe20000010000 */
[----:B------:R-:W-:Y:S01]  /*3700*/  FFMA.FTZ R30, R44, R44, R33 ;  /* 0x0000002c2c1e7223 */ /* 0x000fe20000010021 */
[----:B------:R-:W-:Y:S01]  /*3710*/  FMUL.FTZ R74, R38, R38 ;  /* 0x00000026264a7220 */ /* 0x000fe20000410000 */
[--C-:B------:R-:W-:Y:S01]  /*3720*/  FADD.FTZ R34, R34, R31.reuse ;  /* 0x0000001f22227221 */ /* 0x100fe20000010000 */
[----:B------:R-:W-:Y:S01]  /*3730*/  SHF.L.U32 R44, R47, 0x10, RZ ;  /* 0x000000102f2c7819 */ /* 0x000fe200000006ff */
[----:B------:R-:W-:Y:S01]  /*3740*/  FADD.FTZ R38, R39, R38 ;  /* 0x0000002627267221 */ /* 0x000fe20000010000 */
[----:B------:R-:W-:Y:S01]  /*3750*/  SHF.L.U32 R40, R25, 0x10, RZ ;  /* 0x0000001019287819 */ /* 0x000fe200000006ff */
[----:B------:R-:W-:Y:S01]  /*3760*/  FADD.FTZ R35, R35, R36 ;  /* 0x0000002423237221 */ /* 0x000fe20000010000 */
[----:B------:R-:W-:Y:S01]  /*3770*/  PRMT R31, R52, 0x7632, R31 ;  /* 0x00007632341f7816 */ /* 0x000fe2000000001f */
[----:B------:R-:W-:Y:S01]  /*3780*/  FFMA.FTZ R39, R39, R39, R74 ;  /* 0x0000002727277223 */ /* 0x000fe2000001004a */
[----:B------:R-:W-:Y:S01]  /*3790*/  SHF.L.U32 R33, R51, 0x10, RZ ;  /* 0x0000001033217819 */ /* 0x000fe200000006ff */
[----:B------:R-:W-:Y:S01]  /*37a0*/  FMUL.FTZ R75, R41, R41 ;  /* 0x00000029294b7220 */ /* 0x000fe20000410000 */
[----:B------:R-:W-:Y:S01]  /*37b0*/  FADD.FTZ R34, R34, R37 ;  /* 0x0000002522227221 */ /* 0x000fe20000010000 */
[----:B------:R-:W-:Y:S01]  /*37c0*/  FMUL.FTZ R36, R44, R44 ;  /* 0x0000002c2c247220 */ /* 0x000fe20000410000 */
[----:B------:R-:W-:Y:S01]  /*37d0*/  FADD.FTZ R41, R40, R41 ;  /* 0x0000002928297221 */ /* 0x000fe20000010000 */
[----:B------:R-:W-:Y:S01]  /*37e0*/  FADD.FTZ R38, R35, R38 ;  /* 0x0000002623267221 */ /* 0x000fe20000010000 */
[----:B------:R-:W-:-:S02]  /*37f0*/  IMAD.U32 R60, R31, 0x10000, RZ ;  /* 0x000100001f3c7824 */ /* 0x000fc400078e00ff */
[----:B------:R-:W-:Y:S01]  /*3800*/  FFMA.FTZ R40, R40, R40, R75 ;  /* 0x0000002828287223 */ /* 0x000fe2000001004b */
[C---:B------:R-:W-:Y:S01]  /*3810*/  FADD.FTZ R31, R33.reuse, R44 ;  /* 0x0000002c211f7221 */ /* 0x040fe20000010000 */
[----:B------:R-:W-:Y:S01]  /*3820*/  FADD.FTZ R39, R34, R39 ;  /* 0x0000002722277221 */ /* 0x000fe20000010000 */
[----:B------:R-:W-:Y:S01]  /*3830*/  SHF.L.U32 R35, R52, 0x10, RZ ;  /* 0x0000001034237819 */ /* 0x000fe200000006ff */
[----:B------:R-:W-:Y:S01]  /*3840*/  FFMA.FTZ R33, R33, R33, R36 ;  /* 0x0000002121217223 */ /* 0x000fe20000010024 */
[----:B------:R-:W-:Y:S01]  /*3850*/  FADD.FTZ R38, R38, R41 ;  /* 0x0000002926267221 */ /* 0x000fe20000010000 */
[----:B------:R-:W-:Y:S01]  /*3860*/  FMUL.FTZ R36, R60, R60 ;  /* 0x0000003c3c247220 */ /* 0x000fe20000410000 */
[----:B------:R-:W-:Y:S01]  /*3870*/  PRMT R37, R53, 0x7632, R37 ;  /* 0x0000763235257816 */ /* 0x000fe20000000025 */
[----:B------:R-:W-:Y:S01]  /*3880*/  FADD.FTZ R39, R39, R40 ;  /* 0x0000002827277221 */ /* 0x000fe20000010000 */
[C---:B------:R-:W-:Y:S01]  /*3890*/  FADD.FTZ R34, R35.reuse, R60 ;  /* 0x0000003c23227221 */ /* 0x040fe20000010000 */
[----:B------:R-:W-:Y:S01]  /*38a0*/  FFMA.FTZ R35, R35, R35, R36 ;  /* 0x0000002323237223 */ /* 0x000fe20000010024 */
[----:B------:R-:W-:Y:S01]  /*38b0*/  FADD.FTZ R61, R38, R61 ;  /* 0x0000003d263d7221 */ /* 0x000fe20000010000 */
[----:B------:R-:W-:Y:S01]  /*38c0*/  SHF.L.U32 R36, R37, 0x10, RZ ;  /* 0x0000001025247819 */ /* 0x000fe200000006ff */
[----:B------:R-:W-:Y:S01]  /*38d0*/  FADD.FTZ R62, R39, R62 ;  /* 0x0000003e273e7221 */ /* 0x000fe20000010000 */
[----:B------:R-:W-:Y:S01]  /*38e0*/  PRMT R39, R54, 0x7632, R39 ;  /* 0x0000763236277816 */ /* 0x000fe20000000027 */
[----:B------:R-:W-:Y:S01]  /*38f0*/  FADD.FTZ R61, R61, R46 ;  /* 0x0000002e3d3d7221 */ /* 0x000fe20000010000 */
[----:B------:R-:W-:Y:S01]  /*3900*/  SHF.L.U32 R37, R53, 0x10, RZ ;  /* 0x0000001035257819 */ /* 0x000fe200000006ff */
[----:B------:R-:W-:Y:S01]  /*3910*/  FMUL.FTZ R38, R36, R36 ;  /* 0x0000002424267220 */ /* 0x000fe20000410000 */
[----:B------:R-:W-:Y:S01]  /*3920*/  FADD.FTZ R62, R62, R45 ;  /* 0x0000002d3e3e7221 */ /* 0x000fe20000010000 */
[----:B------:R-:W-:Y:S01]  /*3930*/  SHF.L.U32 R39, R39, 0x10, RZ ;  /* 0x0000001027277819 */ /* 0x000fe200000006ff */
[----:B------:R-:W-:Y:S01]  /*3940*/  FADD.FTZ R61, R61, R42 ;  /* 0x0000002a3d3d7221 */ /* 0x000fe20000010000 */
[C---:B------:R-:W-:Y:S01]  /*3950*/  FADD.FTZ R36, R37.reuse, R36 ;  /* 0x0000002425247221 */ /* 0x040fe20000010000 */
[----:B------:R-:W-:Y:S01]  /*3960*/  FFMA.FTZ R37, R37, R37, R38 ;  /* 0x0000002525257223 */ /* 0x000fe20000010026 */
[----:B------:R-:W-:-:S02]  /*3970*/  IMAD.U32 R38, R54, 0x10000, RZ ;  /* 0x0001000036267824 */ /* 0x000fc400078e00ff */
[----:B------:R-:W-:Y:S01]  /*3980*/  FADD.FTZ R62, R62, R43 ;  /* 0x0000002b3e3e7221 */ /* 0x000fe20000010000 */
[----:B------:R-:W-:Y:S01]  /*3990*/  FMUL.FTZ R41, R39, R39 ;  /* 0x0000002727297220 */ /* 0x000fe20000410000 */
[----:B------:R-:W-:Y:S01]  /*39a0*/  FADD.FTZ R61, R61, R32 ;  /* 0x000000203d3d7221 */ /* 0x000fe20000010000 */
[----:B------:R-:W-:Y:S01]  /*39b0*/  FADD.FTZ R32, R38, R39 ;  /* 0x0000002726207221 */ /* 0x000fe20000010000 */
[----:B------:R-:W-:Y:S01]  /*39c0*/  FADD.FTZ R29, R62, R29 ;  /* 0x0000001d3e1d7221 */ /* 0x000fe20000010000 */
[--C-:B------:R-:W-:Y:S01]  /*39d0*/  FFMA.FTZ R38, R38, R38, R41.reuse ;  /* 0x0000002626267223 */ /* 0x100fe20000010029 */
[----:B------:R-:W-:Y:S01]  /*39e0*/  FADD.FTZ R28, R61, R28 ;  /* 0x0000001c3d1c7221 */ /* 0x000fe20000010000 */
[----:B------:R-:W-:Y:S01]  /*39f0*/  PRMT R41, R56, 0x7632, R41 ;  /* 0x0000763238297816 */ /* 0x000fe20000000029 */
[----:B------:R-:W-:Y:S02]  /*3a00*/  FADD.FTZ R30, R29, R30 ;  /* 0x0000001e1d1e7221 */ /* 0x000fe40000010000 */
[----:B------:R-:W-:Y:S01]  /*3a10*/  FADD.FTZ R31, R28, R31 ;  /* 0x0000001f1c1f7221 */ /* 0x000fe20000010000 */
[----:B------:R-:W-:Y:S01]  /*3a20*/  SHF.L.U32 R41, R41, 0x10, RZ ;  /* 0x0000001029297819 */ /* 0x000fe200000006ff */
[----:B------:R-:W-:Y:S01]  /*3a30*/  FADD.FTZ R30, R30, R33 ;  /* 0x000000211e1e7221 */ /* 0x000fe20000010000 */
[----:B------:R-:W-:Y:S01]  /*3a40*/  PRMT R40, R55, 0x7632, R40 ;  /* 0x0000763237287816 */ /* 0x000fe20000000028 */
[----:B------:R-:W-:Y:S01]  /*3a50*/  FADD.FTZ R31, R31, R34 ;  /* 0x000000221f1f7221 */ /* 0x000fe20000010000 */
[----:B------:R-:W-:-:S02]  /*3a60*/  SHF.L.U32 R28, R56, 0x10, RZ ;  /* 0x00000010381c7819 */ /* 0x000fc400000006ff */
[----:B------:R-:W-:Y:S01]  /*3a70*/  PRMT R33, R57, 0x7632, R33 ;  /* 0x0000763239217816 */ /* 0x000fe20000000021 */
[----:B------:R-:W-:Y:S01]  /*3a80*/  FMUL.FTZ R29, R41, R41 ;  /* 0x00000029291d7220 */ /* 0x000fe20000410000 */
[----:B------:R-:W-:Y:S01]  /*3a90*/  SHF.L.U32 R40, R40, 0x10, RZ ;  /* 0x0000001028287819 */ /* 0x000fe200000006ff */
[----:B------:R-:W-:Y:S01]  /*3aa0*/  FADD.FTZ R30, R30, R35 ;  /* 0x000000231e1e7221 */ /* 0x000fe20000010000 */
[----:B------:R-:W-:Y:S01]  /*3ab0*/  FADD.FTZ R31, R31, R36 ;  /* 0x000000241f1f7221 */ /* 0x000fe20000010000 */
[----:B------:R-:W-:Y:S01]  /*3ac0*/  SHF.L.U32 R39, R55, 0x10, RZ ;  /* 0x0000001037277819 */ /* 0x000fe200000006ff */
[C---:B------:R-:W-:Y:S01]  /*3ad0*/  FADD.FTZ R34, R28.reuse, R41 ;  /* 0x000000291c227221 */ /* 0x040fe20000010000 */
[----:B------:R-:W-:Y:S02]  /*3ae0*/  IMAD.U32 R36, R33, 0x10000, RZ ;  /* 0x0001000021247824 */ /* 0x000fe400078e00ff */
[----:B------:R-:W-:Y:S01]  /*3af0*/  FFMA.FTZ R28, R28, R28, R29 ;  /* 0x0000001c1c1c7223 */ /* 0x000fe2000001001d */
[----:B------:R-:W-:Y:S01]  /*3b00*/  SHF.L.U32 R29, R57, 0x10, RZ ;  /* 0x00000010391d7819 */ /* 0x000fe200000006ff */
[----:B------:R-:W-:Y:S01]  /*3b10*/  FADD.FTZ R37, R30, R37 ;  /* 0x000000251e257221 */ /* 0x000fe20000010000 */
        /* <DEDUP_REMOVED lines=20> */
[----:B------:R-:W-:Y:S01]  /*3c60*/  FADD.FTZ R28, R37, R28 ;  /* 0x0000001c251c7221 */ /* 0x000fe20000010000 */
[----:B------:R-:W-:Y:S01]  /*3c70*/  PRMT R36, R8, 0x7632, R36 ;  /* 0x0000763208247816 */ /* 0x000fe20000000024 */
[----:B------:R-:W-:Y:S01]  /*3c80*/  FFMA.FTZ R35, R30, R30, R35 ;  /* 0x0000001e1e237223 */ /* 0x000fe20000010023 */
[----:B------:R-:W-:-:S02]  /*3c90*/  IMAD.U32 R30, R59, 0x10000, RZ ;  /* 0x000100003b1e7824 */ /* 0x000fc400078e00ff */
[----:B------:R-:W-:Y:S01]  /*3ca0*/  FMUL.FTZ R37, R33, R33 ;  /* 0x0000002121257220 */ /* 0x000fe20000410000 */
[----:B------:R-:W-:Y:S01]  /*3cb0*/  FADD.FTZ R28, R28, R29 ;  /* 0x0000001d1c1c7221 */ /* 0x000fe20000010000 */
[----:B------:R-:W-:Y:S01]  /*3cc0*/  SHF.L.U32 R36, R36, 0x10, RZ ;  /* 0x0000001024247819 */ /* 0x000fe200000006ff */
[----:B------:R-:W-:Y:S01]  /*3cd0*/  FADD.FTZ R34, R30, R33 ;  /* 0x000000211e227221 */ /* 0x000fe20000010000 */
[----:B------:R-:W-:Y:S01]  /*3ce0*/  SHF.L.U32 R29, R8, 0x10, RZ ;  /* 0x00000010081d7819 */ /* 0x000fe200000006ff */
        /* <DEDUP_REMOVED lines=100> */
.L_x_3894:
[----:B------:R-:W-:Y:S05]  /*4330*/  BSYNC B0 ;  /* 0x0000000000007941 */ /* 0x000fea0003800000 */
.L_x_3893:
        /* <DEDUP_REMOVED lines=22> */
[--C-:B-1----:R-:W-:Y:S01]  /*44a0*/  IMAD R45, R42, UR7, R44.reuse ;  /* 0x000000072a2d7c24 */ /* 0x102fe2000f8e022c */
[----:B------:R-:W-:Y:S01]  /*44b0*/  ISETP.NE.AND P6, PT, R40, -0x1, PT ;  /* 0xffffffff2800780c */ /* 0x000fe20003fc5270 */
[----:B------:R-:W-:Y:S02]  /*44c0*/  IMAD.IADD R43, R43, 0x1, R44 ;  /* 0x000000012b2b7824 */ /* 0x000fe400078e022c */
        /* <DEDUP_REMOVED lines=10> */
.L_x_3897:
[----:B-1----:R-:W2:Y:S04]  /*4570*/  LDG.E.STRONG.GPU R37, desc[UR8][R34.64] ;  /* 0x0000000822257981 */ /* 0x002ea8000c1ef900 */
[----:B--2---:R-:W-:Y:S01]  /*4580*/  CCTL.IVALL ;  /* 0x00000000ff00798f */ /* 0x004fe20002000000 */
[----:B------:R-:W-:Y:S05]  /*4590*/  YIELD ;  /* 0x0000000000007946 */ /* 0x000fea0003800000 */
[----:B------:R-:W-:-:S13]  /*45a0*/  ISETP.NE.AND P6, PT, R37, R40, PT ;  /* 0x000000282500720c */ /* 0x000fda0003fc5270 */
[----:B------:R-:W-:Y:S05]  /*45b0*/  @P6 BRA `(.L_x_3897) ;  /* 0xfffffffc00ec6947 */ /* 0x000fea000383ffff */
.L_x_3896:
        /* <DEDUP_REMOVED lines=10> */
[----:B------:R-:W-:-:S07]  /*4660*/  IADD3 R37, -R37, R60, RZ ;  /* 0x0000003c25257210 */ /* 0x000fce0007ffe1ff */
.L_x_3899:
        /* <DEDUP_REMOVED lines=63> */
.L_x_3898:
        /* <DEDUP_REMOVED lines=18> */
.L_x_3901:
[----:B------:R-:W-:Y:S05]  /*4b80*/  BSYNC B0 ;  /* 0x0000000000007941 */ /* 0x000fea0003800000 */
.L_x_3900:
[----:B------:R-:W-:-:S13]  /*4b90*/  ISETP.NE.AND P6, PT, R37, 0x1, PT ;  /* 0x000000012500780c */ /* 0x000fda0003fc5270 */
[----:B------:R-:W-:Y:S05]  /*4ba0*/  @!P6 BRA `(.L_x_3895) ;  /* 0x00000000007ce947 */ /* 0x000fea0003800000 */
[----:B------:R-:W-:-:S05]  /*4bb0*/  VIADD R40, R36, 0x1 ;  /* 0x0000000124287836 */ /* 0x000fca0000000000 */
        /* <DEDUP_REMOVED lines=30> */
.L_x_3895:
[----:B------:R-:W-:Y:S01]  /*4da0*/  ULDC.64 UR12, c[0x0][0x218] ;  /* 0x00008600000c7ab9 */ /* 0x000fe20000000a00 */
[----:B-1----:R-:W-:Y:S01]  /*4db0*/  P2R R34, PR, RZ, 0x1 ;  /* 0x00000001ff227803 */ /* 0x002fe20000000000 */
[----:B------:R-:W0:Y:S01]  /*4dc0*/  S2UR UR6, SR_CgaCtaId ;  /* 0x00000000000679c3 */ /* 0x000e220000008800 */
[----:B------:R-:W-:Y:S01]  /*4dd0*/  LOP3.LUT P0, RZ, R106, UR7, RZ, 0xfc, !PT ;  /* 0x000000076aff7c12 */ /* 0x000fe2000f80fcff */
[----:B------:R-:W-:Y:S01]  /*4de0*/  UMOV UR5, 0x400 ;  /* 0x0000040000057882 */ /* 0x000fe20000000000 */
[----:B------:R-:W-:Y:S01]  /*4df0*/  ISETP.EQ.U32.AND P6, PT, RZ, UR12, PT ;  /* 0x0000000cff007c0c */ /* 0x000fe2000bfc2070 */
[----:B------:R-:W-:Y:S01]  /*4e00*/  IMAD.IADD R41, R4, 0x1, R6 ;  /* 0x0000000104297824 */ /* 0x000fe200078e0206 */
[----:B------:R-:W-:Y:S02]  /*4e10*/  MOV R45, 0x3f800000 ;  /* 0x3f800000002d7802 */ /* 0x000fe40000000f00 */
[----:B------:R-:W-:Y:S02]  /*4e20*/  ISETP.EQ.OR.EX P6, PT, RZ, UR13, P0, P6 ;  /* 0x0000000dff007c0c */ /* 0x000fe400087c2760 */
[----:B------:R-:W-:-:S11]  /*4e30*/  ISETP.NE.AND P0, PT, R34, RZ, PT ;  /* 0x000000ff2200720c */ /* 0x000fd60003f05270 */
        /* <DEDUP_REMOVED lines=16> */
[----:B0-----:R-:W-:-:S05]  /*4f40*/  IMAD.WIDE R34, R41, 0x2, R34 ;  /* 0x0000000229227825 */ /* 0x001fca00078e0222 */
[----:B------:R-:W2:Y:S04]  /*4f50*/  LDG.E.U16 R6, desc[UR8][R34.64] ;  /* 0x0000000822067981 */ /* 0x000ea8000c1e1500 */
[----:B------:R0:W3:Y:S01]  /*4f60*/  LDG.E.U16 R46, desc[UR8][R34.64+0x2] ;  /* 0x00000208222e7981 */ /* 0x0000e2000c1e1500 */
[----:B-1----:R-:W-:Y:S02]  /*4f70*/  @P5 FADD.FTZ R40, R36, R37 ;  /* 0x0000002524285221 */ /* 0x002fe40000010000 */
[----:B------:R-:W1:Y:S01]  /*4f80*/  LDC.64 R36, c[0x0][0x230] ;  /* 0x00008c00ff247b82 */ /* 0x000e620000000a00 */
[----:B------:R-:W-:Y:S01]  /*4f90*/  SHF.L.U32 R97, R9, 0x10, RZ ;  /* 0x0000001009617819 */ /* 0x000fe200000006ff */
[----:B------:R4:W5:Y:S01]  /*4fa0*/  @P5 MUFU.RSQ R45, R40 ;  /* 0x00000028002d5308 */ /* 0x0009620000001400 */
[----:B-1----:R-:W-:-:S05]  /*4fb0*/  IMAD.WIDE R36, R41, 0x2, R36 ;  /* 0x0000000229247825 */ /* 0x002fca00078e0224 */
[----:B------:R-:W3:Y:S04]  /*4fc0*/  LDG.E.U16 R41, desc[UR8][R36.64] ;  /* 0x0000000824297981 */ /* 0x000ee8000c1e1500 */
[----:B------:R1:W3:Y:S01]  /*4fd0*/  LDG.E.U16 R47, desc[UR8][R36.64+0x2] ;  /* 0x00000208242f7981 */ /* 0x0002e2000c1e1500 */
[----:B------:R-:W-:Y:S02]  /*4fe0*/  SHF.L.U32 R14, R14, 0x10, RZ ;  /* 0x000000100e0e7819 */ /* 0x000fe400000006ff */
[----:B------:R-:W-:Y:S02]  /*4ff0*/  SHF.L.U32 R9, R15, 0x10, RZ ;  /* 0x000000100f097819 */ /* 0x000fe400000006ff */
[----:B------:R-:W-:Y:S02]  /*5000*/  SHF.L.U32 R20, R20, 0x10, RZ ;  /* 0x0000001014147819 */ /* 0x000fe400000006ff */
[----:B------:R-:W-:Y:S01]  /*5010*/  SHF.L.U32 R15, R21, 0x10, RZ ;  /* 0x00000010150f7819 */ /* 0x000fe200000006ff */
[----:B------:R-:W-:Y:S01]  /*5020*/  IMAD.U32 R21, R48, 0x10000, RZ ;  /* 0x0001000030157824 */ /* 0x000fe200078e00ff */
[----:B------:R-:W-:-:S02]  /*5030*/  SHF.L.U32 R27, R27, 0x10, RZ ;  /* 0x000000101b1b7819 */ /* 0x000fc400000006ff */
[----:B------:R-:W-:Y:S02]  /*5040*/  SHF.L.U32 R102, R22, 0x10, RZ ;  /* 0x0000001016667819 */ /* 0x000fe400000006ff */
[----:B0-----:R-:W-:Y:S02]  /*5050*/  SHF.L.U32 R35, R54, 0x10, RZ ;  /* 0x0000001036237819 */ /* 0x001fe400000006ff */
[----:B-1----:R-:W-:Y:S02]  /*5060*/  SHF.L.U32 R37, R55, 0x10, RZ ;  /* 0x0000001037257819 */ /* 0x002fe400000006ff */
[----:B------:R-:W-:Y:S02]  /*5070*/  SHF.L.U32 R42, R13, 0x10, RZ ;  /* 0x000000100d2a7819 */ /* 0x000fe400000006ff */
[----:B------:R-:W-:Y:S01]  /*5080*/  SHF.L.U32 R22, R49, 0x10, RZ ;  /* 0x0000001031167819 */ /* 0x000fe200000006ff */
[----:B------:R-:W-:Y:S01]  /*5090*/  IMAD.U32 R49, R56, 0x10000, RZ ;  /* 0x0001000038317824 */ /* 0x000fe200078e00ff */
[----:B------:R-:W-:Y:S01]  /*50a0*/  SHF.L.U32 R13, R19, 0x10, RZ ;  /* 0x00000010130d7819 */ /* 0x000fe200000006ff */
[----:B------:R-:W-:Y:S01]  /*50b0*/  IMAD.U32 R43, R12, 0x10000, RZ ;  /* 0x000100000c2b7824 */ /* 0x000fe200078e00ff */
[----:B------:R-:W-:-:S02]  /*50c0*/  SHF.L.U32 R92, R10, 0x10, RZ ;  /* 0x000000100a5c7819 */ /* 0x000fc400000006ff */
[----:B------:R-:W-:Y:S01]  /*50d0*/  SHF.L.U32 R87, R11, 0x10, RZ ;  /* 0x000000100b577819 */ /* 0x000fe200000006ff */
[----:B------:R-:W-:Y:S01]  /*50e0*/  IMAD.U32 R11, R17, 0x10000, RZ ;  /* 0x00010000110b7824 */ /* 0x000fe200078e00ff */
[----:B------:R-:W-:Y:S01]  /*50f0*/  SHF.L.U32 R19, R26, 0x10, RZ ;  /* 0x000000101a137819 */ /* 0x000fe200000006ff */
[----:B------:R-:W-:Y:S01]  /*5100*/  FADD.FTZ R34, R37, -R44 ;  /* 0x8000002c25227221 */ /* 0x000fe20000010000 */
[----:B------:R-:W-:Y:S01]  /*5110*/  SHF.L.U32 R10, R16, 0x10, RZ ;  /* 0x00000010100a7819 */ /* 0x000fe200000006ff */
[----:B------:R-:W-:Y:S01]  /*5120*/  IMAD.U32 R16, R23, 0x10000, RZ ;  /* 0x0001000017107824 */ /* 0x000fe200078e00ff */
        /* <DEDUP_REMOVED lines=8> */
[----:B----4-:R-:W-:Y:S01]  /*51b0*/  SHF.L.U32 R40, R59, 0x10, RZ ;  /* 0x000000103b287819 */ /* 0x010fe200000006ff */
        /* <DEDUP_REMOVED lines=24> */
[----:B------:R-:W-:Y:S01]  /*5340*/  FADD.FTZ R40, R40, -R44 ;  /* 0x8000002c28287221 */ /* 0x000fe20000010000 */
[----:B------:R-:W-:Y:S01]  /*5350*/  PRMT R59, R58, 0x7632, R59 ;  /* 0x000076323a3b7816 */ /* 0x000fe2000000003b */
[-C--:B-----5:R-:W-:Y:S01]  /*5360*/  FMUL.FTZ R102, R102, R45.reuse ;  /* 0x0000002d66667220 */ /* 0x0a0fe20000410000 */
        /* <DEDUP_REMOVED lines=24> */
[----:B------:R-:W-:-:S02]  /*54f0*/  PRMT R120, R52, 0x7632, R120 ;  /* 0x0000763234787816 */ /* 0x000fc40000000078 */
[----:B------:R-:W-:Y:S02]  /*5500*/  PRMT R119, R53, 0x7632, R119 ;  /* 0x0000763235777816 */ /* 0x000fe40000000077 */
[----:B------:R-:W-:Y:S02]  /*5510*/  PRMT R118, R54, 0x7632, R118 ;  /* 0x0000763236767816 */ /* 0x000fe40000000076 */
[----:B------:R-:W-:Y:S02]  /*5520*/  PRMT R52, R55, 0x7632, R52 ;  /* 0x0000763237347816 */ /* 0x000fe40000000034 */
[----:B------:R-:W-:Y:S01]  /*5530*/  PRMT R54, R59, 0x7632, R54 ;  /* 0x000076323b367816 */ /* 0x000fe20000000036 */
[----:B------:R-:W-:Y:S01]  /*5540*/  IMAD.U32 R115, R39, 0x10000, RZ ;  /* 0x0001000027737824 */ /* 0x000fe200078e00ff */
[----:B------:R-:W-:Y:S02]  /*5550*/  PRMT R55, R8, 0x7632, R55 ;  /* 0x0000763208377816 */ /* 0x000fe40000000037 */
        /* <DEDUP_REMOVED lines=72> */
[----:B--2---:R-:W-:Y:S01]  /*59e0*/  SHF.L.U32 R48, R6, 0x10, RZ ;  /* 0x0000001006307819 */ /* 0x004fe200000006ff */
[--C-:B------:R-:W-:Y:S01]  /*59f0*/  FADD.FTZ R6, R14, -R44.reuse ;  /* 0x8000002c0e067221 */ /* 0x100fe20000010000 */
[--C-:B------:R-:W-:Y:S01]  /*5a00*/  FADD.FTZ R14, R20, -R44.reuse ;  /* 0x8000002c140e7221 */ /* 0x100fe20000010000 */
[----:B------:R-:W-:Y:S01]  /*5a10*/  FADD.FTZ R20, R27, -R44 ;  /* 0x8000002c1b147221 */ /* 0x000fe20000010000 */
[----:B------:R-:W-:-:S05]  /*5a20*/  SHF.L.U32 R27, R53, 0x10, RZ ;  /* 0x00000010351b7819 */ /* 0x000fca00000006ff */
[--C-:B------:R-:W-:Y:S01]  /*5a30*/  FADD.FTZ R26, R27, -R44.reuse ;  /* 0x8000002c1b1a7221 */ /* 0x100fe20000010000 */
[--C-:B------:R-:W-:Y:S01]  /*5a40*/  FADD.FTZ R27, R35, -R44.reuse ;  /* 0x8000002c231b7221 */ /* 0x100fe20000010000 */
[----:B------:R-:W-:Y:S01]  /*5a50*/  FADD.FTZ R35, R49, -R44 ;  /* 0x8000002c31237221 */ /* 0x000fe20000010000 */
[----:B------:R-:W-:Y:S01]  /*5a60*/  SHF.L.U32 R49, R8, 0x10, RZ ;  /* 0x0000001008317819 */ /* 0x000fe200000006ff */
[-C--:B------:R-:W-:Y:S01]  /*5a70*/  FMUL.FTZ R6, R6, R45.reuse ;  /* 0x0000002d06067220 */ /* 0x080fe20000410000 */
[----:B------:R-:W-:-:S03]  /*5a80*/  FMUL.FTZ R14, R14, R45 ;  /* 0x0000002d0e0e7220 */ /* 0x000fc60000410000 */
[----:B------:R-:W-:Y:S01]  /*5a90*/  FADD.FTZ R49, R49, -R44 ;  /* 0x8000002c31317221 */ /* 0x000fe20000010000 */
[-C--:B------:R-:W-:Y:S01]  /*5aa0*/  FMUL.FTZ R20, R20, R45.reuse ;  /* 0x0000002d14147220 */ /* 0x080fe20000410000 */
[-C--:B------:R-:W-:Y:S01]  /*5ab0*/  FMUL.FTZ R26, R26, R45.reuse ;  /* 0x0000002d1a1a7220 */ /* 0x080fe20000410000 */
[-C--:B------:R-:W-:Y:S01]  /*5ac0*/  FMUL.FTZ R27, R27, R45.reuse ;  /* 0x0000002d1b1b7220 */ /* 0x080fe20000410000 */
[-C--:B------:R-:W-:Y:S01]  /*5ad0*/  FMUL.FTZ R35, R35, R45.reuse ;  /* 0x0000002d23237220 */ /* 0x080fe20000410000 */
[----:B------:R-:W-:Y:S01]  /*5ae0*/  FMUL.FTZ R49, R49, R45 ;  /* 0x0000002d31317220 */ /* 0x000fe20000410000 */
[----:B------:R-:W-:-:S04]  /*5af0*/  PRMT R53, R56, 0x7632, R53 ;  /* 0x0000763238357816 */ /* 0x000fc80000000035 */
[----:B------:R-:W-:Y:S01]  /*5b00*/  SHF.L.U32 R53, R53, 0x10, RZ ;  /* 0x0000001035357819 */ /* 0x000fe200000006ff */
[----:B------:R-:W-:Y:S01]  /*5b10*/  FADD.FTZ R56, -R44, R111 ;  /* 0x0000006f2c387221 */ /* 0x000fe20000010100 */
[----:B---3--:R-:W-:-:S04]  /*5b20*/  IMAD.U32 R41, R41, 0x10000, RZ ;  /* 0x0001000029297824 */ /* 0x008fc800078e00ff */
        /* <DEDUP_REMOVED lines=42> */
[----:B------:R-:W-:Y:S01]  /*5dd0*/  SHF.L.U32 R61, R46, 0x10, RZ ;  /* 0x000000102e3d7819 */ /* 0x000fe200000006ff */
[-C--:B------:R-:W-:Y:S01]  /*5de0*/  FMUL.FTZ R65, R65, R45.reuse ;  /* 0x0000002d41417220 */ /* 0x080fe20000410000 */
[----:B------:R-:W-:Y:S01]  /*5df0*/  SHF.L.U32 R54, R47, 0x10, RZ ;  /* 0x000000102f367819 */ /* 0x000fe200000006ff */
        /* <DEDUP_REMOVED lines=54> */
.L_x_3902:
[----:B------:R-:W-:Y:S01]  /*6160*/  LOP3.LUT P5, RZ, R5, 0x4000000, RZ, 0xc0, !PT ;  /* 0x0400000005ff7812 */ /* 0x000fe200078ac0ff */
[----:B------:R-:W-:-:S12]  /*6170*/  BSSY B0, `(.L_x_3903) ;  /* 0x000000f000007945 */ /* 0x000fd80003800000 */
[----:B------:R-:W-:Y:S05]  /*6180*/  @!P5 BRA `(.L_x_3904) ;  /* 0x000000000034d947 */ /* 0x000fea0003800000 */
[----:B------:R-:W-:Y:S01]  /*6190*/  SHF.R.S32.HI R54, RZ, 0x1f, R0 ;  /* 0x0000001fff367819 */ /* 0x000fe20000011400 */
[----:B------:R-:W-:Y:S01]  /*61a0*/  ULDC.64 UR12, c[0x0][0x270] ;  /* 0x00009c00000c7ab9 */ /* 0x000fe20000000a00 */
[----:B------:R-:W-:-:S03]  /*61b0*/  IMAD.MOV.U32 R55, RZ, RZ, R71 ;  /* 0x000000ffff377224 */ /* 0x000fc600078e0047 */
[----:B------:R-:W-:Y:S01]  /*61c0*/  IMAD R57, R54, UR12, RZ ;  /* 0x0000000c36397c24 */ /* 0x000fe2000f8e02ff */
[----:B------:R-:W-:-:S03]  /*61d0*/  MOV R54, R72 ;  /* 0x0000004800367202 */ /* 0x000fc60000000f00 */
        /* <DEDUP_REMOVED lines=8> */
.L_x_3904:
[----:B------:R-:W-:Y:S05]  /*6260*/  BSYNC B0 ;  /* 0x0000000000007941 */ /* 0x000fea0003800000 */
.L_x_3903:
        /* <DEDUP_REMOVED lines=11> */
.L_x_3905:
[----:B------:R-:W-:Y:S01]  /*6320*/  LOP3.LUT P5, RZ, R5, 0x2000000, RZ, 0xc0, !PT ;  /* 0x0200000005ff7812 */ /* 0x000fe200078ac0ff */
[----:B------:R-:W-:-:S12]  /*6330*/  BSSY B0, `(.L_x_3906) ;  /* 0x000000f000007945 */ /* 0x000fd80003800000 */
[----:B------:R-:W-:Y:S05]  /*6340*/  @!P5 BRA `(.L_x_3907) ;  /* 0x000000000034d947 */ /* 0x000fea0003800000 */
[----:B------:R-:W-:Y:S01]  /*6350*/  SHF.R.S32.HI R54, RZ, 0x1f, R105 ;  /* 0x0000001fff367819 */ /* 0x000fe20000011469 */
[----:B------:R-:W-:Y:S01]  /*6360*/  ULDC.64 UR12, c[0x0][0x270] ;  /* 0x00009c00000c7ab9 */ /* 0x000fe20000000a00 */
[----:B0-----:R-:W-:Y:S02]  /*6370*/  MOV R55, R71 ;  /* 0x0000004700377202 */ /* 0x001fe40000000f00 */
[----:B------:R-:W-:Y:S01]  /*6380*/  F2FP.BF16.F32.PACK_AB R69, R69, R97 ;  /* 0x000000614545723e */ /* 0x000fe200000010ff */
[----:B------:R-:W-:Y:S01]  /*6390*/  IMAD R56, R54, UR12, RZ ;  /* 0x0000000c36387c24 */ /* 0x000fe2000f8e02ff */
        /* <DEDUP_REMOVED lines=8> */
.L_x_3907:
[----:B------:R-:W-:Y:S05]  /*6420*/  BSYNC B0 ;  /* 0x0000000000007941 */ /* 0x000fea0003800000 */
.L_x_3906:
[----:B------:R-:W-:Y:S05]  /*6430*/  @!P6 BRA `(.L_x_3908) ;  /* 0x000000000028e947 */ /* 0x000fea0003800000 */
        /* <DEDUP_REMOVED lines=10> */
.L_x_3908:
[----:B------:R-:W-:Y:S01]  /*64e0*/  LOP3.LUT P5, RZ, R5, 0x1000000, RZ, 0xc0, !PT ;  /* 0x0100000005ff7812 */ /* 0x000fe200078ac0ff */
[----:B------:R-:W-:-:S12]  /*64f0*/  BSSY B0, `(.L_x_3909) ;  /* 0x000000f000007945 */ /* 0x000fd80003800000 */
[----:B------:R-:W-:Y:S05]  /*6500*/  @!P5 BRA `(.L_x_3910) ;  /* 0x000000000034d947 */ /* 0x000fea0003800000 */
[----:B------:R-:W-:Y:S01]  /*6510*/  SHF.R.S32.HI R54, RZ, 0x1f, R104 ;  /* 0x0000001fff367819 */ /* 0x000fe20000011468 */
[----:B------:R-:W-:Y:S01]  /*6520*/  ULDC.64 UR12, c[0x0][0x270] ;  /* 0x00009c00000c7ab9 */ /* 0x000fe20000000a00 */
[----:B0-----:R-:W-:Y:S02]  /*6530*/  MOV R55, R71 ;  /* 0x0000004700377202 */ /* 0x001fe40000000f00 */
[----:B------:R-:W-:Y:S01]  /*6540*/  F2FP.BF16.F32.PACK_AB R63, R63, R92 ;  /* 0x0000005c3f3f723e */ /* 0x000fe200000010ff */
[----:B-1----:R-:W-:Y:S02]  /*6550*/  IMAD R57, R54, UR12, RZ ;  /* 0x0000000c36397c24 */ /* 0x002fe4000f8e02ff */
        /* <DEDUP_REMOVED lines=8> */
.L_x_3910:
[----:B------:R-:W-:Y:S05]  /*65e0*/  BSYNC B0 ;  /* 0x0000000000007941 */ /* 0x000fea0003800000 */
.L_x_3909:
[----:B--2---:R-:W-:Y:S01]  /*65f0*/  IADD3 R63, R0, 0xf8, RZ ;  /* 0x000000f8003f7810 */ /* 0x004fe20007ffe0ff */
[----:B------:R-:W-:Y:S06]  /*6600*/  @!P6 BRA `(.L_x_3911) ;  /* 0x000000000028e947 */ /* 0x000fec0003800000 */
        /* <DEDUP_REMOVED lines=10> */
.L_x_3911:
[----:B------:R-:W-:Y:S01]  /*66b0*/  LOP3.LUT P5, RZ, R5, 0x800000, RZ, 0xc0, !PT ;  /* 0x0080000005ff7812 */ /* 0x000fe200078ac0ff */
[----:B------:R-:W-:-:S12]  /*66c0*/  BSSY B0, `(.L_x_3912) ;  /* 0x000000f000007945 */ /* 0x000fd80003800000 */
[----:B------:R-:W-:Y:S05]  /*66d0*/  @!P5 BRA `(.L_x_3913) ;  /* 0x000000000034d947 */ /* 0x000fea0003800000 */
[----:B------:R-:W-:Y:S01]  /*66e0*/  SHF.R.S32.HI R54, RZ, 0x1f, R103 ;  /* 0x0000001fff367819 */ /* 0x000fe20000011467 */
[----:B------:R-:W-:Y:S01]  /*66f0*/  ULDC.64 UR12, c[0x0][0x270] ;  /* 0x00009c00000c7ab9 */ /* 0x000fe20000000a00 */
[----:B0-----:R-:W-:Y:S01]  /*6700*/  IMAD.MOV.U32 R55, RZ, RZ, R71 ;  /* 0x000000ffff377224 */ /* 0x001fe200078e0047 */
[----:B------:R-:W-:Y:S02]  /*6710*/  F2FP.BF16.F32.PACK_AB R87, R68, R87 ;  /* 0x000000574457723e */ /* 0x000fe400000010ff */
[----:B-1----:R-:W-:Y:S01]  /*6720*/  IMAD R56, R54, UR12, RZ ;  /* 0x0000000c36387c24 */ /* 0x002fe2000f8e02ff */
        /* <DEDUP_REMOVED lines=8> */
.L_x_3913:
[----:B------:R-:W-:Y:S05]  /*67b0*/  BSYNC B0 ;  /* 0x0000000000007941 */ /* 0x000fea0003800000 */
.L_x_3912:
[----:B------:R-:W-:Y:S05]  /*67c0*/  @!P6 BRA `(.L_x_3914) ;  /* 0x000000000028e947 */ /* 0x000fea0003800000 */
        /* <DEDUP_REMOVED lines=10> */
.L_x_3914:
[----:B------:R-:W-:Y:S01]  /*6870*/  LOP3.LUT P5, RZ, R5, 0x400000, RZ, 0xc0, !PT ;  /* 0x0040000005ff7812 */ /* 0x000fe200078ac0ff */
[----:B------:R-:W-:-:S12]  /*6880*/  BSSY B0, `(.L_x_3915) ;  /* 0x000000f000007945 */ /* 0x000fd80003800000 */
[----:B------:R-:W-:Y:S05]  /*6890*/  @!P5 BRA `(.L_x_3916) ;  /* 0x000000000034d947 */ /* 0x000fea0003800000 */
[----:B------:R-:W-:Y:S01]  /*68a0*/  SHF.R.S32.HI R54, RZ, 0x1f, R101 ;  /* 0x0000001fff367819 */ /* 0x000fe20000011465 */
[----:B------:R-:W-:Y:S01]  /*68b0*/  ULDC.64 UR12, c[0x0][0x270] ;  /* 0x00009c00000c7ab9 */ /* 0x000fe20000000a00 */
[----:B0-----:R-:W-:Y:S02]  /*68c0*/  MOV R55, R71 ;  /* 0x0000004700377202 */ /* 0x001fe40000000f00 */
[----:B------:R-:W-:Y:S01]  /*68d0*/  F2FP.BF16.F32.PACK_AB R43, R67, R43 ;  /* 0x0000002b432b723e */ /* 0x000fe200000010ff */
[----:B-12---:R-:W-:Y:S01]  /*68e0*/  IMAD R56, R54, UR12, RZ ;  /* 0x0000000c36387c24 */ /* 0x006fe2000f8e02ff */
        /* <DEDUP_REMOVED lines=8> */
.L_x_3916:
[----:B------:R-:W-:Y:S05]  /*6970*/  BSYNC B0 ;  /* 0x0000000000007941 */ /* 0x000fea0003800000 */
.L_x_3915:
        /* <DEDUP_REMOVED lines=11> */
.L_x_3917:
[----:B------:R-:W-:Y:S01]  /*6a30*/  LOP3.LUT P5, RZ, R5, 0x200000, RZ, 0xc0, !PT ;  /* 0x0020000005ff7812 */ /* 0x000fe200078ac0ff */
[----:B------:R-:W-:-:S12]  /*6a40*/  BSSY B0, `(.L_x_3918) ;  /* 0x000000f000007945 */ /* 0x000fd80003800000 */
[----:B------:R-:W-:Y:S05]  /*6a50*/  @!P5 BRA `(.L_x_3919) ;  /* 0x000000000034d947 */ /* 0x000fea0003800000 */
[----:B---3--:R-:W-:Y:S01]  /*6a60*/  SHF.R.S32.HI R43, RZ, 0x1f, R100 ;  /* 0x0000001fff2b7819 */ /* 0x008fe20000011464 */
[----:B------:R-:W-:Y:S01]  /*6a70*/  ULDC.64 UR12, c[0x0][0x270] ;  /* 0x00009c00000c7ab9 */ /* 0x000fe20000000a00 */
[----:B0-----:R-:W-:Y:S01]  /*6a80*/  MOV R55, R71 ;  /* 0x0000004700377202 */ /* 0x001fe20000000f00 */
[----:B------:R-:W-:Y:S02]  /*6a90*/  IMAD.MOV.U32 R54, RZ, RZ, R72 ;  /* 0x000000ffff367224 */ /* 0x000fe400078e0048 */
[----:B------:R-:W-:Y:S02]  /*6aa0*/  IMAD R43, R43, UR12, RZ ;  /* 0x0000000c2b2b7c24 */ /* 0x000fe4000f8e02ff */
[----:B------:R-:W-:-:S04]  /*6ab0*/  IMAD.WIDE.U32 R54, R100, UR12, R54 ;  /* 0x0000000c64367c25 */ /* 0x000fc8000f8e0036 */
[----:B------:R-:W-:Y:S01]  /*6ac0*/  IMAD R43, R100, UR13, R43 ;  /* 0x0000000d642b7c24 */ /* 0x000fe2000f8e022b */
[----:B------:R-:W-:Y:S02]  /*6ad0*/  ULDC.64 UR12, c[0x0][0x210] ;  /* 0x00008400000c7ab9 */ /* 0x000fe40000000a00 */
[----:B-12---:R-:W-:Y:S02]  /*6ae0*/  LEA R56, P5, R54, UR12, 0x1 ;  /* 0x0000000c36387c11 */ /* 0x006fe4000f8a08ff */
[----:B------:R-:W-:-:S04]  /*6af0*/  IADD3 R43, R55, R43, RZ ;  /* 0x0000002b372b7210 */ /* 0x000fc80007ffe0ff */
[----:B------:R-:W-:Y:S02]  /*6b00*/  LEA.HI.X R57, R54, UR13, R43, 0x1, P5 ;  /* 0x0000000d36397c11 */ /* 0x000fe4000a8f0c2b */
[----:B------:R-:W-:-:S05]  /*6b10*/  F2FP.BF16.F32.PACK_AB R43, R66, R42 ;  /* 0x0000002a422b723e */ /* 0x000fca00000010ff */
[----:B------:R4:W-:Y:S02]  /*6b20*/  STG.E desc[UR8][R56.64], R43 ;  /* 0x0000002b38007986 */ /* 0x0009e4000c101908 */
.L_x_3919:
[----:B------:R-:W-:Y:S05]  /*6b30*/  BSYNC B0 ;  /* 0x0000000000007941 */ /* 0x000fea0003800000 */
.L_x_3918:
[----:B------:R-:W-:Y:S05]  /*6b40*/  @!P6 BRA `(.L_x_3920) ;  /* 0x000000000028e947 */ /* 0x000fea0003800000 */
[----:B------:R-:W-:Y:S01]  /*6b50*/  FMUL.FTZ R42, R6, -1.4426950216293334961 ;  /* 0xbfb8aa3b062a7820 */ /* 0x000fe20000410000 */
[----:B------:R-:W-:-:S05]  /*6b60*/  FMUL.FTZ R54, R65, -1.4426950216293334961 ;  /* 0xbfb8aa3b41367820 */ /* 0x000fca0000410000 */
[----:B------:R-:W3:Y:S08]  /*6b70*/  MUFU.EX2 R42, R42 ;  /* 0x0000002a002a7308 */ /* 0x000ef00000000800 */
[----:B------:R-:W0:Y:S01]  /*6b80*/  MUFU.EX2 R54, R54 ;  /* 0x0000003600367308 */ /* 0x000e220000000800 */
[----:B---34-:R-:W-:-:S07]  /*6b90*/  FADD.FTZ R43, R42, 1 ;  /* 0x3f8000002a2b7421 */ /* 0x018fce0000010000 */
[----:B------:R-:W3:Y:S01]  /*6ba0*/  MUFU.RCP R43, R43 ;  /* 0x0000002b002b7308 */ /* 0x000ee20000001000 */
[----:B0-----:R-:W-:-:S07]  /*6bb0*/  FADD.FTZ R55, R54, 1 ;  /* 0x3f80000036377421 */ /* 0x001fce0000010000 */
[----:B-12---:R-:W0:Y:S01]  /*6bc0*/  MUFU.RCP R56, R55 ;  /* 0x0000003700387308 */ /* 0x006e220000001000 */
[----:B---3--:R-:W-:Y:S01]  /*6bd0*/  FMUL.FTZ R6, R6, R43 ;  /* 0x0000002b06067220 */ /* 0x008fe20000410000 */
[----:B0-----:R-:W-:-:S07]  /*6be0*/  FMUL.FTZ R65, R65, R56 ;  /* 0x0000003841417220 */ /* 0x001fce0000410000 */
.L_x_3920:
[----:B------:R-:W-:Y:S01]  /*6bf0*/  LOP3.LUT P5, RZ, R5, 0x100000, RZ, 0xc0, !PT ;  /* 0x0010000005ff7812 */ /* 0x000fe200078ac0ff */
[----:B------:R-:W-:-:S12]  /*6c00*/  BSSY B0, `(.L_x_3921) ;  /* 0x000000f000007945 */ /* 0x000fd80003800000 */
[----:B------:R-:W-:Y:S05]  /*6c10*/  @!P5 BRA `(.L_x_3922) ;  /* 0x000000000034d947 */ /* 0x000fea0003800000 */
[----:B------:R-:W-:Y:S01]  /*6c20*/  SHF.R.S32.HI R42, RZ, 0x1f, R99 ;  /* 0x0000001fff2a7819 */ /* 0x000fe20000011463 */
[----:B------:R-:W-:Y:S01]  /*6c30*/  ULDC.64 UR12, c[0x0][0x270] ;  /* 0x00009c00000c7ab9 */ /* 0x000fe20000000a00 */
[----:B---34-:R-:W-:Y:S02]  /*6c40*/  MOV R43, R71 ;  /* 0x00000047002b7202 */ /* 0x018fe40000000f00 */
[----:B------:R-:W-:Y:S01]  /*6c50*/  F2FP.BF16.F32.PACK_AB R65, R65, R6 ;  /* 0x000000064141723e */ /* 0x000fe200000010ff */
[----:B------:R-:W-:Y:S01]  /*6c60*/  IMAD R54, R42, UR12, RZ ;  /* 0x0000000c2a367c24 */ /* 0x000fe2000f8e02ff */
[----:B------:R-:W-:-:S03]  /*6c70*/  MOV R42, R72 ;  /* 0x00000048002a7202 */ /* 0x000fc60000000f00 */
[C---:B0-----:R-:W-:Y:S02]  /*6c80*/  IMAD R55, R99.reuse, UR13, R54 ;  /* 0x0000000d63377c24 */ /* 0x041fe4000f8e0236 */
[----:B------:R-:W-:Y:S01]  /*6c90*/  IMAD.WIDE.U32 R42, R99, UR12, R42 ;  /* 0x0000000c632a7c25 */ /* 0x000fe2000f8e002a */
[----:B------:R-:W-:-:S03]  /*6ca0*/  ULDC.64 UR12, c[0x0][0x210] ;  /* 0x00008400000c7ab9 */ /* 0x000fc60000000a00 */
[----:B------:R-:W-:Y:S01]  /*6cb0*/  IMAD.IADD R55, R43, 0x1, R55 ;  /* 0x000000012b377824 */ /* 0x000fe200078e0237 */
[----:B------:R-:W-:-:S04]  /*6cc0*/  LEA R54, P5, R42, UR12, 0x1 ;  /* 0x0000000c2a367c11 */ /* 0x000fc8000f8a08ff */
[----:B------:R-:W-:-:S05]  /*6cd0*/  LEA.HI.X R55, R42, UR13, R55, 0x1, P5 ;  /* 0x0000000d2a377c11 */ /* 0x000fca000a8f0c37 */
[----:B------:R0:W-:Y:S04]  /*6ce0*/  STG.E desc[UR8][R54.64], R65 ;  /* 0x0000004136007986 */ /* 0x0001e8000c101908 */
.L_x_3922:
[----:B------:R-:W-:Y:S05]  /*6cf0*/  BSYNC B0 ;  /* 0x0000000000007941 */ /* 0x000fea0003800000 */
.L_x_3921:
[----:B------:R-:W-:Y:S05]  /*6d00*/  @!P6 BRA `(.L_x_3923) ;  /* 0x000000000028e947 */ /* 0x000fea0003800000 */
[----:B------:R-:W-:Y:S01]  /*6d10*/  FMUL.FTZ R6, R9, -1.4426950216293334961 ;  /* 0xbfb8aa3b09067820 */ /* 0x000fe20000410000 */
[----:B---34-:R-:W-:-:S05]  /*6d20*/  FMUL.FTZ R43, R64, -1.4426950216293334961 ;  /* 0xbfb8aa3b402b7820 */ /* 0x018fca0000410000 */
[----:B------:R-:W3:Y:S08]  /*6d30*/  MUFU.EX2 R6, R6 ;  /* 0x0000000600067308 */ /* 0x000ef00000000800 */
[----:B------:R-:W0:Y:S01]  /*6d40*/  MUFU.EX2 R43, R43 ;  /* 0x0000002b002b7308 */ /* 0x000e220000000800 */
[----:B---3--:R-:W-:-:S07]  /*6d50*/  FADD.FTZ R42, R6, 1 ;  /* 0x3f800000062a7421 */ /* 0x008fce0000010000 */
[----:B------:R-:W3:Y:S01]  /*6d60*/  MUFU.RCP R42, R42 ;  /* 0x0000002a002a7308 */ /* 0x000ee20000001000 */
[----:B0-----:R-:W-:-:S07]  /*6d70*/  FADD.FTZ R54, R43, 1 ;  /* 0x3f8000002b367421 */ /* 0x001fce0000010000 */
[----:B------:R-:W0:Y:S01]  /*6d80*/  MUFU.RCP R55, R54 ;  /* 0x0000003600377308 */ /* 0x000e220000001000 */
[----:B---3--:R-:W-:Y:S01]  /*6d90*/  FMUL.FTZ R9, R9, R42 ;  /* 0x0000002a09097220 */ /* 0x008fe20000410000 */
[----:B0-----:R-:W-:-:S07]  /*6da0*/  FMUL.FTZ R64, R64, R55 ;  /* 0x0000003740407220 */ /* 0x001fce0000410000 */
.L_x_3923:
[----:B------:R-:W-:Y:S01]  /*6db0*/  LOP3.LUT P5, RZ, R5, 0x80000, RZ, 0xc0, !PT ;  /* 0x0008000005ff7812 */ /* 0x000fe200078ac0ff */
[----:B------:R-:W-:-:S12]  /*6dc0*/  BSSY B0, `(.L_x_3924) ;  /* 0x000000f000007945 */ /* 0x000fd80003800000 */
[----:B------:R-:W-:Y:S05]  /*6dd0*/  @!P5 BRA `(.L_x_3925) ;  /* 0x000000000034d947 */ /* 0x000fea0003800000 */
[----:B------:R-:W-:Y:S01]  /*6de0*/  SHF.R.S32.HI R6, RZ, 0x1f, R98 ;  /* 0x0000001fff067819 */ /* 0x000fe20000011462 */
[----:B------:R-:W-:Y:S01]  /*6df0*/  ULDC.64 UR12, c[0x0][0x270] ;  /* 0x00009c00000c7ab9 */ /* 0x000fe20000000a00 */
[----:B------:R-:W-:Y:S02]  /*6e00*/  MOV R42, R72 ;  /* 0x00000048002a7202 */ /* 0x000fe40000000f00 */
[----:B---34-:R-:W-:Y:S01]  /*6e10*/  MOV R43, R71 ;  /* 0x00000047002b7202 */ /* 0x018fe20000000f00 */
        /* <DEDUP_REMOVED lines=9> */
.L_x_3925:
[----:B------:R-:W-:Y:S05]  /*6eb0*/  BSYNC B0 ;  /* 0x0000000000007941 */ /* 0x000fea0003800000 */
.L_x_3924:
[----:B------:R-:W-:Y:S05]  /*6ec0*/  @!P6 BRA `(.L_x_3926) ;  /* 0x000000000028e947 */ /* 0x000fea0003800000 */
[----:B------:R-:W-:Y:S01]  /*6ed0*/  FMUL.FTZ R6, R10, -1.4426950216293334961 ;  /* 0xbfb8aa3b0a067820 */ /* 0x000fe20000410000 */
[----:B------:R-:W-:-:S05]  /*6ee0*/  FMUL.FTZ R42, R62, -1.4426950216293334961 ;  /* 0xbfb8aa3b3e2a7820 */ /* 0x000fca0000410000 */
[----:B------:R-:W0:Y:S08]  /*6ef0*/  MUFU.EX2 R6, R6 ;  /* 0x0000000600067308 */ /* 0x000e300000000800 */
[----:B------:R-:W3:Y:S01]  /*6f00*/  MUFU.EX2 R42, R42 ;  /* 0x0000002a002a7308 */ /* 0x000ee20000000800 */
[----:B0-----:R-:W-:-:S07]  /*6f10*/  FADD.FTZ R9, R6, 1 ;  /* 0x3f80000006097421 */ /* 0x001fce0000010000 */
[----:B------:R-:W0:Y:S01]  /*6f20*/  MUFU.RCP R9, R9 ;  /* 0x0000000900097308 */ /* 0x000e220000001000 */
[----:B---34-:R-:W-:-:S07]  /*6f30*/  FADD.FTZ R43, R42, 1 ;  /* 0x3f8000002a2b7421 */ /* 0x018fce0000010000 */
[----:B------:R-:W3:Y:S01]  /*6f40*/  MUFU.RCP R43, R43 ;  /* 0x0000002b002b7308 */ /* 0x000ee20000001000 */
[----:B0-----:R-:W-:Y:S01]  /*6f50*/  FMUL.FTZ R10, R10, R9 ;  /* 0x000000090a0a7220 */ /* 0x001fe20000410000 */
[----:B---3--:R-:W-:-:S07]  /*6f60*/  FMUL.FTZ R62, R62, R43 ;  /* 0x0000002b3e3e7220 */ /* 0x008fce0000410000 */
.L_x_3926:
[----:B------:R-:W-:Y:S01]  /*6f70*/  LOP3.LUT P5, RZ, R5, 0x40000, RZ, 0xc0, !PT ;  /* 0x0004000005ff7812 */ /* 0x000fe200078ac0ff */
[----:B------:R-:W-:-:S12]  /*6f80*/  BSSY B0, `(.L_x_3927) ;  /* 0x000000f000007945 */ /* 0x000fd80003800000 */
[----:B------:R-:W-:Y:S05]  /*6f90*/  @!P5 BRA `(.L_x_3928) ;  /* 0x000000000034d947 */ /* 0x000fea0003800000 */
[----:B------:R-:W-:Y:S01]  /*6fa0*/  SHF.R.S32.HI R6, RZ, 0x1f, R96 ;  /* 0x0000001fff067819 */ /* 0x000fe20000011460 */
[----:B------:R-:W-:Y:S01]  /*6fb0*/  ULDC.64 UR12, c[0x0][0x270] ;  /* 0x00009c00000c7ab9 */ /* 0x000fe20000000a00 */
[----:B------:R-:W-:Y:S01]  /*6fc0*/  MOV R42, R72 ;  /* 0x00000048002a7202 */ /* 0x000fe20000000f00 */
[----:B---34-:R-:W-:Y:S02]  /*6fd0*/  IMAD.MOV.U32 R43, RZ, RZ, R71 ;  /* 0x000000ffff2b7224 */ /* 0x018fe400078e0047 */
[----:B0-----:R-:W-:Y:S02]  /*6fe0*/  IMAD R9, R6, UR12, RZ ;  /* 0x0000000c06097c24 */ /* 0x001fe4000f8e02ff */
[----:B------:R-:W-:-:S04]  /*6ff0*/  IMAD.WIDE.U32 R42, R96, UR12, R42 ;  /* 0x0000000c602a7c25 */ /* 0x000fc8000f8e002a */
[----:B------:R-:W-:Y:S01]  /*7000*/  IMAD R9, R96, UR13, R9 ;  /* 0x0000000d60097c24 */ /* 0x000fe2000f8e0209 */
[----:B------:R-:W-:Y:S02]  /*7010*/  ULDC.64 UR12, c[0x0][0x210] ;  /* 0x00008400000c7ab9 */ /* 0x000fe40000000a00 */
[----:B------:R-:W-:Y:S02]  /*7020*/  LEA R54, P5, R42, UR12, 0x1 ;  /* 0x0000000c2a367c11 */ /* 0x000fe4000f8a08ff */
[----:B------:R-:W-:-:S04]  /*7030*/  IADD3 R9, R43, R9, RZ ;  /* 0x000000092b097210 */ /* 0x000fc80007ffe0ff */
[----:B------:R-:W-:Y:S02]  /*7040*/  LEA.HI.X R55, R42, UR13, R9, 0x1, P5 ;  /* 0x0000000d2a377c11 */ /* 0x000fe4000a8f0c09 */
[----:B------:R-:W-:-:S05]  /*7050*/  F2FP.BF16.F32.PACK_AB R9, R62, R10 ;  /* 0x0000000a3e09723e */ /* 0x000fca00000010ff */
[----:B------:R0:W-:Y:S02]  /*7060*/  STG.E desc[UR8][R54.64], R9 ;  /* 0x0000000936007986 */ /* 0x0001e4000c101908 */
.L_x_3928:
[----:B------:R-:W-:Y:S05]  /*7070*/  BSYNC B0 ;  /* 0x0000000000007941 */ /* 0x000fea0003800000 */
.L_x_3927:
        /* <DEDUP_REMOVED lines=8> */
[----:B------:R-:W0:Y:S01]  /*7100*/  MUFU.RCP R10, R9 ;  /* 0x00000009000a7308 */ /* 0x000e220000001000 */
[----:B---3--:R-:W-:Y:S01]  /*7110*/  FMUL.FTZ R8, R8, R43 ;  /* 0x0000002b08087220 */ /* 0x008fe20000410000 */
[----:B0-----:R-:W-:-:S07]  /*7120*/  FMUL.FTZ R11, R11, R10 ;  /* 0x0000000a0b0b7220 */ /* 0x001fce0000410000 */
.L_x_3929:
        /* <DEDUP_REMOVED lines=10> */
[----:B0-----:R-:W-:Y:S01]  /*71d0*/  IMAD R9, R95, UR13, R6 ;  /* 0x0000000d5f097c24 */ /* 0x001fe2000f8e0206 */
[----:B------:R-:W-:Y:S02]  /*71e0*/  ULDC.64 UR12, c[0x0][0x210] ;  /* 0x00008400000c7ab9 */ /* 0x000fe40000000a00 */
[----:B------:R-:W-:Y:S02]  /*71f0*/  LEA R54, P5, R42, UR12, 0x1 ;  /* 0x0000000c2a367c11 */ /* 0x000fe4000f8a08ff */
[----:B------:R-:W-:-:S04]  /*7200*/  IADD3 R9, R43, R9, RZ ;  /* 0x000000092b097210 */ /* 0x000fc80007ffe0ff */
[----:B------:R-:W-:-:S05]  /*7210*/  LEA.HI.X R55, R42, UR13, R9, 0x1, P5 ;  /* 0x0000000d2a377c11 */ /* 0x000fca000a8f0c09 */
[----:B------:R0:W-:Y:S02]  /*7220*/  STG.E desc[UR8][R54.64], R11 ;  /* 0x0000000b36007986 */ /* 0x0001e4000c101908 */
.L_x_3931:
[----:B------:R-:W-:Y:S05]  /*7230*/  BSYNC B0 ;  /* 0x0000000000007941 */ /* 0x000fea0003800000 */
.L_x_3930:
[----:B------:R-:W-:Y:S05]  /*7240*/  @!P6 BRA `(.L_x_3932) ;  /* 0x000000000028e947 */ /* 0x000fea0003800000 */
[----:B------:R-:W-:Y:S01]  /*7250*/  FMUL.FTZ R10, R28, -1.4426950216293334961 ;  /* 0xbfb8aa3b1c0a7820 */ /* 0x000fe20000410000 */
[----:B------:R-:W-:-:S05]  /*7260*/  FMUL.FTZ R6, R12, -1.4426950216293334961 ;  /* 0xbfb8aa3b0c067820 */ /* 0x000fca0000410000 */
[----:B------:R-:W0:Y:S08]  /*7270*/  MUFU.EX2 R10, R10 ;  /* 0x0000000a000a7308 */ /* 0x000e300000000800 */
[----:B------:R-:W5:Y:S01]  /*7280*/  MUFU.EX2 R6, R6 ;  /* 0x0000000600067308 */ /* 0x000f620000000800 */
[----:B0-----:R-:W-:-:S07]  /*7290*/  FADD.FTZ R11, R10, 1 ;  /* 0x3f8000000a0b7421 */ /* 0x001fce0000010000 */
[----:B------:R-:W0:Y:S01]  /*72a0*/  MUFU.RCP R11, R11 ;  /* 0x0000000b000b7308 */ /* 0x000e220000001000 */
[----:B-----5:R-:W-:-:S07]  /*72b0*/  FADD.FTZ R8, R6, 1 ;  /* 0x3f80000006087421 */ /* 0x020fce0000010000 */
[----:B------:R-:W5:Y:S01]  /*72c0*/  MUFU.RCP R9, R8 ;  /* 0x0000000800097308 */ /* 0x000f620000001000 */
[----:B0-----:R-:W-:Y:S01]  /*72d0*/  FMUL.FTZ R28, R28, R11 ;  /* 0x0000000b1c1c7220 */ /* 0x001fe20000410000 */
[----:B-----5:R-:W-:-:S07]  /*72e0*/  FMUL.FTZ R12, R12, R9 ;  /* 0x000000090c0c7220 */ /* 0x020fce0000410000 */
.L_x_3932:
[----:B------:R-:W-:Y:S01]  /*72f0*/  LOP3.LUT P5, RZ, R5, 0x10000, RZ, 0xc0, !PT ;  /* 0x0001000005ff7812 */ /* 0x000fe200078ac0ff */
[----:B------:R-:W-:-:S12]  /*7300*/  BSSY B0, `(.L_x_3933) ;  /* 0x000000f000007945 */ /* 0x000fd80003800000 */
[----:B------:R-:W-:Y:S05]  /*7310*/  @!P5 BRA `(.L_x_3934) ;  /* 0x000000000034d947 */ /* 0x000fea0003800000 */
[----:B------:R-:W-:Y:S01]  /*7320*/  SHF.R.S32.HI R6, RZ, 0x1f, R94 ;  /* 0x0000001fff067819 */ /* 0x000fe2000001145e */
[----:B------:R-:W-:Y:S01]  /*7330*/  ULDC.64 UR12, c[0x0][0x270] ;  /* 0x00009c00000c7ab9 */ /* 0x000fe20000000a00 */
[----:B0-----:R-:W-:Y:S01]  /*7340*/  MOV R9, R71 ;  /* 0x0000004700097202 */ /* 0x001fe20000000f00 */
        /* <DEDUP_REMOVED lines=10> */
.L_x_3934:
[----:B------:R-:W-:Y:S05]  /*73f0*/  BSYNC B0 ;  /* 0x0000000000007941 */ /* 0x000fea0003800000 */
.L_x_3933:
[----:B------:R-:W-:Y:S05]  /*7400*/  @!P6 BRA `(.L_x_3935) ;  /* 0x000000000028e947 */ /* 0x000fea0003800000 */
[----:B------:R-:W-:Y:S01]  /*7410*/  FMUL.FTZ R6, R13, -1.4426950216293334961 ;  /* 0xbfb8aa3b0d067820 */ /* 0x000fe20000410000 */
[----:B0-----:R-:W-:-:S05]  /*7420*/  FMUL.FTZ R9, R29, -1.4426950216293334961 ;  /* 0xbfb8aa3b1d097820 */ /* 0x001fca0000410000 */
        /* <DEDUP_REMOVED lines=8> */
.L_x_3935:
[----:B------:R-:W-:Y:S01]  /*74b0*/  LOP3.LUT P5, RZ, R5, 0x8000, RZ, 0xc0, !PT ;  /* 0x0000800005ff7812 */ /* 0x000fe200078ac0ff */
[----:B------:R-:W-:-:S12]  /*74c0*/  BSSY B0, `(.L_x_3936) ;  /* 0x000000f000007945 */ /* 0x000fd80003800000 */
[----:B------:R-:W-:Y:S05]  /*74d0*/  @!P5 BRA `(.L_x_3937) ;  /* 0x000000000034d947 */ /* 0x000fea0003800000 */
[----:B------:R-:W-:Y:S01]  /*74e0*/  SHF.R.S32.HI R6, RZ, 0x1f, R93 ;  /* 0x0000001fff067819 */ /* 0x000fe2000001145d */
[----:B------:R-:W-:Y:S01]  /*74f0*/  ULDC.64 UR12, c[0x0][0x270] ;  /* 0x00009c00000c7ab9 */ /* 0x000fe20000000a00 */
[----:B------:R-:W-:Y:S02]  /*7500*/  MOV R8, R72 ;  /* 0x0000004800087202 */ /* 0x000fe40000000f00 */
[----:B0-----:R-:W-:Y:S01]  /*7510*/  MOV R9, R71 ;  /* 0x0000004700097202 */ /* 0x001fe20000000f00 */
        /* <DEDUP_REMOVED lines=9> */
.L_x_3937:
[----:B------:R-:W-:Y:S05]  /*75b0*/  BSYNC B0 ;  /* 0x0000000000007941 */ /* 0x000fea0003800000 */
.L_x_3936:
[----:B------:R-:W-:Y:S05]  /*75c0*/  @!P6 BRA `(.L_x_3938) ;  /* 0x000000000028e947 */ /* 0x000fea0003800000 */
[----:B0-----:R-:W-:Y:S01]  /*75d0*/  FMUL.FTZ R10, R30, -1.4426950216293334961 ;  /* 0xbfb8aa3b1e0a7820 */ /* 0x001fe20000410000 */
        /* <DEDUP_REMOVED lines=9> */
.L_x_3938:
[----:B------:R-:W-:Y:S01]  /*7670*/  LOP3.LUT P5, RZ, R5, 0x4000, RZ, 0xc0, !PT ;  /* 0x0000400005ff7812 */ /* 0x000fe200078ac0ff */
[----:B------:R-:W-:-:S12]  /*7680*/  BSSY B0, `(.L_x_3939) ;  /* 0x000000f000007945 */ /* 0x000fd80003800000 */
        /* <DEDUP_REMOVED lines=14> */
.L_x_3940:
[----:B------:R-:W-:Y:S05]  /*7770*/  BSYNC B0 ;  /* 0x0000000000007941 */ /* 0x000fea0003800000 */
.L_x_3939:
        /* <DEDUP_REMOVED lines=11> */
.L_x_3941:
[----:B------:R-:W-:Y:S01]  /*7830*/  LOP3.LUT P5, RZ, R5, 0x2000, RZ, 0xc0, !PT ;  /* 0x0000200005ff7812 */ /* 0x000fe200078ac0ff */
[----:B------:R-:W-:-:S12]  /*7840*/  BSSY B0, `(.L_x_3942) ;  /* 0x000000f000007945 */ /* 0x000fd80003800000 */
[----:B------:R-:W-:Y:S05]  /*7850*/  @!P5 BRA `(.L_x_3943) ;  /* 0x000000000034d947 */ /* 0x000fea0003800000 */
[----:B------:R-:W-:Y:S01]  /*7860*/  SHF.R.S32.HI R6, RZ, 0x1f, R90 ;  /* 0x0000001fff067819 */ /* 0x000fe2000001145a */
[----:B------:R-:W-:Y:S01]  /*7870*/  ULDC.64 UR12, c[0x0][0x270] ;  /* 0x00009c00000c7ab9 */ /* 0x000fe20000000a00 */
[----:B------:R-:W-:Y:S01]  /*7880*/  MOV R8, R72 ;  /* 0x0000004800087202 */ /* 0x000fe20000000f00 */
[----:B0-----:R-:W-:Y:S01]  /*7890*/  IMAD.MOV.U32 R9, RZ, RZ, R71 ;  /* 0x000000ffff097224 */ /* 0x001fe200078e0047 */
        /* <DEDUP_REMOVED lines=9> */
.L_x_3943:
[----:B------:R-:W-:Y:S05]  /*7930*/  BSYNC B0 ;  /* 0x0000000000007941 */ /* 0x000fea0003800000 */
.L_x_3942:
        /* <DEDUP_REMOVED lines=11> */
.L_x_3944:
        /* <DEDUP_REMOVED lines=16> */
.L_x_3946:
[----:B------:R-:W-:Y:S05]  /*7af0*/  BSYNC B0 ;  /* 0x0000000000007941 */ /* 0x000fea0003800000 */
.L_x_3945:
        /* <DEDUP_REMOVED lines=11> */
.L_x_3947:
[----:B------:R-:W-:Y:S01]  /*7bb0*/  LOP3.LUT P5, RZ, R5, 0x800, RZ, 0xc0, !PT ;  /* 0x0000080005ff7812 */ /* 0x000fe200078ac0ff */
[----:B------:R-:W-:-:S12]  /*7bc0*/  BSSY B0, `(.L_x_3948) ;  /* 0x000000f000007945 */ /* 0x000fd80003800000 */
[----:B------:R-:W-:Y:S05]  /*7bd0*/  @!P5 BRA `(.L_x_3949) ;  /* 0x000000000034d947 */ /* 0x000fea0003800000 */
[----:B------:R-:W-:Y:S01]  /*7be0*/  SHF.R.S32.HI R6, RZ, 0x1f, R88 ;  /* 0x0000001fff067819 */ /* 0x000fe20000011458 */
[----:B------:R-:W-:Y:S01]  /*7bf0*/  ULDC.64 UR12, c[0x0][0x270] ;  /* 0x00009c00000c7ab9 */ /* 0x000fe20000000a00 */
[----:B0-----:R-:W-:Y:S01]  /*7c00*/  MOV R9, R71 ;  /* 0x0000004700097202 */ /* 0x001fe20000000f00 */
        /* <DEDUP_REMOVED lines=10> */
.L_x_3949:
[----:B------:R-:W-:Y:S05]  /*7cb0*/  BSYNC B0 ;  /* 0x0000000000007941 */ /* 0x000fea0003800000 */
.L_x_3948:
        /* <DEDUP_REMOVED lines=11> */
.L_x_3950:
        /* <DEDUP_REMOVED lines=16> */
.L_x_3952:
[----:B------:R-:W-:Y:S05]  /*7e70*/  BSYNC B0 ;  /* 0x0000000000007941 */ /* 0x000fea0003800000 */
.L_x_3951:
        /* <DEDUP_REMOVED lines=11> */
.L_x_3953:
[----:B------:R-:W-:Y:S01]  /*7f30*/  LOP3.LUT P5, RZ, R5, 0x200, RZ, 0xc0, !PT ;  /* 0x0000020005ff7812 */ /* 0x000fe200078ac0ff */
[----:B------:R-:W-:-:S12]  /*7f40*/  BSSY B0, `(.L_x_3954) ;  /* 0x000000e000007945 */ /* 0x000fd80003800000 */
[----:B------:R-:W-:Y:S05]  /*7f50*/  @!P5 BRA `(.L_x_3955) ;  /* 0x000000000030d947 */ /* 0x000fea0003800000 */
[----:B------:R-:W-:Y:S01]  /*7f60*/  ULDC.64 UR12, c[0x0][0x270] ;  /* 0x00009c00000c7ab9 */ /* 0x000fe20000000a00 */
[----:B------:R-:W-:Y:S01]  /*7f70*/  MOV R8, R72 ;  /* 0x0000004800087202 */ /* 0x000fe20000000f00 */
[----:B------:R-:W-:Y:S01]  /*7f80*/  IMAD R6, R125, UR12, RZ ;  /* 0x0000000c7d067c24 */ /* 0x000fe2000f8e02ff */
[----:B0-----:R-:W-:Y:S02]  /*7f90*/  MOV R9, R71 ;  /* 0x0000004700097202 */ /* 0x001fe40000000f00 */
        /* <DEDUP_REMOVED lines=8> */
.L_x_3955:
[----:B------:R-:W-:Y:S05]  /*8020*/  BSYNC B0 ;  /* 0x0000000000007941 */ /* 0x000fea0003800000 */
.L_x_3954:
        /* <DEDUP_REMOVED lines=11> */
.L_x_3956:
[----:B------:R-:W-:Y:S01]  /*80e0*/  LOP3.LUT P5, RZ, R5, 0x100, RZ, 0xc0, !PT ;  /* 0x0000010005ff7812 */ /* 0x000fe200078ac0ff */
[----:B------:R-:W-:-:S12]  /*80f0*/  BSSY B0, `(.L_x_3957) ;  /* 0x000000e000007945 */ /* 0x000fd80003800000 */
[----:B------:R-:W-:Y:S05]  /*8100*/  @!P5 BRA `(.L_x_3958) ;  /* 0x000000000030d947 */ /* 0x000fea0003800000 */
[----:B------:R-:W-:Y:S01]  /*8110*/  ULDC.64 UR12, c[0x0][0x270] ;  /* 0x00009c00000c7ab9 */ /* 0x000fe20000000a00 */
[----:B------:R-:W-:Y:S01]  /*8120*/  MOV R8, R72 ;  /* 0x0000004800087202 */ /* 0x000fe20000000f00 */
[----:B0-----:R-:W-:Y:S02]  /*8130*/  IMAD R11, R124, UR12, RZ ;  /* 0x0000000c7c0b7c24 */ /* 0x001fe4000f8e02ff */
[----:B------:R-:W-:Y:S02]  /*8140*/  IMAD.MOV.U32 R9, RZ, RZ, R71 ;  /* 0x000000ffff097224 */ /* 0x000fe400078e0047 */
        /* <DEDUP_REMOVED lines=8> */
.L_x_3958:
[----:B------:R-:W-:Y:S05]  /*81d0*/  BSYNC B0 ;  /* 0x0000000000007941 */ /* 0x000fea0003800000 */
.L_x_3957:
        /* <DEDUP_REMOVED lines=11> */
.L_x_3959:
        /* <DEDUP_REMOVED lines=15> */
.L_x_3961:
[----:B------:R-:W-:Y:S05]  /*8380*/  BSYNC B0 ;  /* 0x0000000000007941 */ /* 0x000fea0003800000 */
.L_x_3960:
        /* <DEDUP_REMOVED lines=11> */
.L_x_3962:
[----:B------:R-:W-:Y:S01]  /*8440*/  LOP3.LUT P5, RZ, R5, 0x40, RZ, 0xc0, !PT ;  /* 0x0000004005ff7812 */ /* 0x000fe200078ac0ff */
[----:B------:R-:W-:-:S12]  /*8450*/  BSSY B0, `(.L_x_3963) ;  /* 0x000000e000007945 */ /* 0x000fd80003800000 */
[----:B------:R-:W-:Y:S05]  /*8460*/  @!P5 BRA `(.L_x_3964) ;  /* 0x000000000030d947 */ /* 0x000fea0003800000 */
[----:B------:R-:W-:Y:S01]  /*8470*/  ULDC.64 UR12, c[0x0][0x270] ;  /* 0x00009c00000c7ab9 */ /* 0x000fe20000000a00 */
[----:B0-----:R-:W-:Y:S01]  /*8480*/  MOV R9, R71 ;  /* 0x0000004700097202 */ /* 0x001fe20000000f00 */
[----:B------:R-:W-:Y:S02]  /*8490*/  IMAD R11, R122, UR12, RZ ;  /* 0x0000000c7a0b7c24 */ /* 0x000fe4000f8e02ff */
        /* <DEDUP_REMOVED lines=9> */
.L_x_3964:
[----:B------:R-:W-:Y:S05]  /*8530*/  BSYNC B0 ;  /* 0x0000000000007941 */ /* 0x000fea0003800000 */
.L_x_3963:
        /* <DEDUP_REMOVED lines=11> */
.L_x_3965:
        /* <DEDUP_REMOVED lines=15> */
.L_x_3967:
[----:B------:R-:W-:Y:S05]  /*86e0*/  BSYNC B0 ;  /* 0x0000000000007941 */ /* 0x000fea0003800000 */
.L_x_3966:
        /* <DEDUP_REMOVED lines=11> */
.L_x_3968:
[----:B------:R-:W-:Y:S01]  /*87a0*/  LOP3.LUT P5, RZ, R5, 0x10, RZ, 0xc0, !PT ;  /* 0x0000001005ff7812 */ /* 0x000fe200078ac0ff */
[----:B------:R-:W-:-:S12]  /*87b0*/  BSSY B0, `(.L_x_3969) ;  /* 0x000000e000007945 */ /* 0x000fd80003800000 */
[----:B------:R-:W-:Y:S05]  /*87c0*/  @!P5 BRA `(.L_x_3970) ;  /* 0x000000000030d947 */ /* 0x000fea0003800000 */
[----:B------:R-:W-:Y:S01]  /*87d0*/  ULDC.64 UR12, c[0x0][0x270] ;  /* 0x00009c00000c7ab9 */ /* 0x000fe20000000a00 */
[----:B------:R-:W-:Y:S01]  /*87e0*/  MOV R8, R72 ;  /* 0x0000004800087202 */ /* 0x000fe20000000f00 */
[----:B0-----:R-:W-:Y:S01]  /*87f0*/  IMAD R11, R107, UR12, RZ ;  /* 0x0000000c6b0b7c24 */ /* 0x001fe2000f8e02ff */
        /* <DEDUP_REMOVED lines=9> */
.L_x_3970:
[----:B------:R-:W-:Y:S05]  /*8890*/  BSYNC B0 ;  /* 0x0000000000007941 */ /* 0x000fea0003800000 */
.L_x_3969:
        /* <DEDUP_REMOVED lines=11> */
.L_x_3971:
[----:B------:R-:W-:Y:S01]  /*8950*/  LOP3.LUT P5, RZ, R5, 0x8, RZ, 0xc0, !PT ;  /* 0x0000000805ff7812 */ /* 0x000fe200078ac0ff */
[----:B------:R-:W-:-:S12]  /*8960*/  BSSY B0, `(.L_x_3972) ;  /* 0x0000010000007945 */ /* 0x000fd80003800000 */
[----:B------:R-:W-:Y:S05]  /*8970*/  @!P5 BRA `(.L_x_3973) ;  /* 0x000000000038d947 */ /* 0x000fea0003800000 */
[----:B0-----:R-:W-:Y:S01]  /*8980*/  IADD3 R11, R0, 0xb8, RZ ;  /* 0x000000b8000b7810 */ /* 0x001fe20007ffe0ff */
        /* <DEDUP_REMOVED lines=13> */
.L_x_3973:
[----:B------:R-:W-:Y:S05]  /*8a60*/  BSYNC B0 ;  /* 0x0000000000007941 */ /* 0x000fea0003800000 */
.L_x_3972:
        /* <DEDUP_REMOVED lines=11> */
.L_x_3974:
[----:B------:R-:W-:Y:S01]  /*8b20*/  LOP3.LUT P5, RZ, R5, 0x4, RZ, 0xc0, !PT ;  /* 0x0000000405ff7812 */ /* 0x000fe200078ac0ff */
[----:B------:R-:W-:-:S12]  /*8b30*/  BSSY B0, `(.L_x_3975) ;  /* 0x0000010000007945 */ /* 0x000fd80003800000 */
[----:B------:R-:W-:Y:S05]  /*8b40*/  @!P5 BRA `(.L_x_3976) ;  /* 0x000000000038d947 */ /* 0x000fea0003800000 */
[----:B0-----:R-:W-:Y:S01]  /*8b50*/  IADD3 R11, R0, 0xc0, RZ ;  /* 0x000000c0000b7810 */ /* 0x001fe20007ffe0ff */
[----:B------:R-:W-:Y:S01]  /*8b60*/  ULDC.64 UR12, c[0x0][0x270] ;  /* 0x00009c00000c7ab9 */ /* 0x000fe20000000a00 */
[----:B------:R-:W-:Y:S01]  /*8b70*/  MOV R8, R72 ;  /* 0x0000004800087202 */ /* 0x000fe20000000f00 */
[----:B------:R-:W-:Y:S01]  /*8b80*/  IMAD.MOV.U32 R9, RZ, RZ, R71 ;  /* 0x000000ffff097224 */ /* 0x000fe200078e0047 */
[----:B------:R-:W-:-:S03]  /*8b90*/  SHF.R.S32.HI R6, RZ, 0x1f, R11 ;  /* 0x0000001fff067819 */ /* 0x000fc6000001140b */
[----:B------:R-:W-:-:S04]  /*8ba0*/  IMAD.WIDE.U32 R8, R11, UR12, R8 ;  /* 0x0000000c0b087c25 */ /* 0x000fc8000f8e0008 */
[----:B------:R-:W-:-:S04]  /*8bb0*/  IMAD R6, R6, UR12, RZ ;  /* 0x0000000c06067c24 */ /* 0x000fc8000f8e02ff */
[----:B------:R-:W-:Y:S01]  /*8bc0*/  IMAD R11, R11, UR13, R6 ;  /* 0x0000000d0b0b7c24 */ /* 0x000fe2000f8e0206 */
[----:B------:R-:W-:Y:S02]  /*8bd0*/  ULDC.64 UR12, c[0x0][0x210] ;  /* 0x00008400000c7ab9 */ /* 0x000fe40000000a00 */
[----:B------:R-:W-:Y:S02]  /*8be0*/  LEA R10, P5, R8, UR12, 0x1 ;  /* 0x0000000c080a7c11 */ /* 0x000fe4000f8a08ff */
[----:B------:R-:W-:Y:S02]  /*8bf0*/  IADD3 R11, R9, R11, RZ ;  /* 0x0000000b090b7210 */ /* 0x000fe40007ffe0ff */
[----:B------:R-:W-:Y:S02]  /*8c00*/  F2FP.BF16.F32.PACK_AB R9, R50, R26 ;  /* 0x0000001a3209723e */ /* 0x000fe400000010ff */
[----:B------:R-:W-:-:S05]  /*8c10*/  LEA.HI.X R11, R8, UR13, R11, 0x1, P5 ;  /* 0x0000000d080b7c11 */ /* 0x000fca000a8f0c0b */
[----:B------:R0:W-:Y:S02]  /*8c20*/  STG.E desc[UR8][R10.64], R9 ;  /* 0x000000090a007986 */ /* 0x0001e4000c101908 */
.L_x_3976:
[----:B------:R-:W-:Y:S05]  /*8c30*/  BSYNC B0 ;  /* 0x0000000000007941 */ /* 0x000fea0003800000 */
.L_x_3975:
        /* <DEDUP_REMOVED lines=11> */
.L_x_3977:
[----:B------:R-:W-:Y:S01]  /*8cf0*/  LOP3.LUT P5, RZ, R5, 0x1, RZ, 0xc0, !PT ;  /* 0x0000000105ff7812 */ /* 0x000fe200078ac0ff */
[----:B------:R-:W-:-:S12]  /*8d00*/  BSSY B0, `(.L_x_3978) ;  /* 0x0000010000007945 */ /* 0x000fd80003800000 */
[----:B------:R-:W-:Y:S05]  /*8d10*/  @!P5 BRA `(.L_x_3979) ;  /* 0x000000000038d947 */ /* 0x000fea0003800000 */
[----:B0-----:R-:W-:Y:S01]  /*8d20*/  IADD3 R11, R0, 0xc8, RZ ;  /* 0x000000c8000b7810 */ /* 0x001fe20007ffe0ff */
        /* <DEDUP_REMOVED lines=13> */
.L_x_3979:
[----:B------:R-:W-:Y:S05]  /*8e00*/  BSYNC B0 ;  /* 0x0000000000007941 */ /* 0x000fea0003800000 */
.L_x_3978:
        /* <DEDUP_REMOVED lines=11> */
.L_x_3980:
        /* <DEDUP_REMOVED lines=16> */
.L_x_3982:
[----:B------:R-:W-:Y:S05]  /*8fc0*/  BSYNC B0 ;  /* 0x0000000000007941 */ /* 0x000fea0003800000 */
.L_x_3981:
        /* <DEDUP_REMOVED lines=11> */
.L_x_3983:
[----:B------:R-:W-:Y:S04]  /*9080*/  BSSY B0, `(.L_x_3984) ;  /* 0x0000010000007945 */ /* 0x000fe80003800000 */
[----:B------:R-:W-:Y:S05]  /*9090*/  @!P1 BRA `(.L_x_3985) ;  /* 0x0000000000389947 */ /* 0x000fea0003800000 */
[----:B0-----:R-:W-:Y:S01]  /*90a0*/  VIADD R11, R0, 0xd8 ;  /* 0x000000d8000b7836 */ /* 0x001fe20000000000 */
        /* <DEDUP_REMOVED lines=13> */
.L_x_3985:
[----:B------:R-:W-:Y:S05]  /*9180*/  BSYNC B0 ;  /* 0x0000000000007941 */ /* 0x000fea0003800000 */
.L_x_3984:
        /* <DEDUP_REMOVED lines=11> */
.L_x_3986:
[----:B------:R-:W-:Y:S04]  /*9240*/  BSSY B0, `(.L_x_3987) ;  /* 0x0000010000007945 */ /* 0x000fe80003800000 */
        /* <DEDUP_REMOVED lines=15> */
.L_x_3988:
[----:B------:R-:W-:Y:S05]  /*9340*/  BSYNC B0 ;  /* 0x0000000000007941 */ /* 0x000fea0003800000 */
.L_x_3987:
        /* <DEDUP_REMOVED lines=11> */
.L_x_3989:
[----:B------:R-:W-:Y:S04]  /*9400*/  BSSY B0, `(.L_x_3990) ;  /* 0x0000010000007945 */ /* 0x000fe80003800000 */
        /* <DEDUP_REMOVED lines=15> */
.L_x_3991:
[----:B------:R-:W-:Y:S05]  /*9500*/  BSYNC B0 ;  /* 0x0000000000007941 */ /* 0x000fea0003800000 */
.L_x_3990:
        /* <DEDUP_REMOVED lines=11> */
.L_x_3992:
        /* <DEDUP_REMOVED lines=16> */
.L_x_3994:
[----:B------:R-:W-:Y:S05]  /*96c0*/  BSYNC B0 ;  /* 0x0000000000007941 */ /* 0x000fea0003800000 */
.L_x_3993:
        /* <DEDUP_REMOVED lines=11> */
.L_x_3995:
        /* <DEDUP_REMOVED lines=17> */
.L_x_3997:
[----:B------:R-:W-:Y:S05]  /*9890*/  BSYNC B0 ;  /* 0x0000000000007941 */ /* 0x000fea0003800000 */
.L_x_3996:
[----:B0-----:R-:W0:Y:S01]  /*98a0*/  LDC R7, c[0x0][0x10] ;  /* 0x00000400ff077b82 */ /* 0x001e220000000800 */
[----:B------:R-:W-:Y:S02]  /*98b0*/  IADD3 R3, R3, 0x1, RZ ;  /* 0x0000000103037810 */ /* 0x000fe40007ffe0ff */
[----:B0-----:R-:W-:-:S04]  /*98c0*/  IADD3 R2, R7, R2, RZ ;  /* 0x0000000207027210 */ /* 0x001fc80007ffe0ff */
[----:B------:R-:W-:-:S13]  /*98d0*/  ISETP.GE.AND P5, PT, R2, UR4, PT ;  /* 0x0000000402007c0c */ /* 0x000fda000bfa6270 */
[----:B------:R-:W-:Y:S05]  /*98e0*/  @!P5 BRA `(.L_x_3998) ;  /* 0xffffff7000d4d947 */ /* 0x000fea000383ffff */
[----:B------:R-:W-:Y:S05]  /*98f0*/  EXIT ;  /* 0x000000000000794d */ /* 0x000fea0003800000 */
.L_x_3999:
        /* <DEDUP_REMOVED lines=16> */
.L_x_5636:


//--------------------- .text._Z35group_norm_nhwc_fwd_one_pass_kernelI11Bf16IOBf16WLi512ELi112ELi448EEv26Group_norm_nhwc_fwd_params --------------------------
	.section	.text._Z35group_norm_nhwc_fwd_one_pass_kernelI11Bf16IOBf16WLi512ELi112ELi448EEv26Group_norm_nhwc_fwd_params,"ax",@progbits
	.align	128
        .global         _Z35group_norm_nhwc_fwd_one_pass_kernelI11Bf16IOBf16WLi512ELi112ELi448EEv26Group_norm_nhwc_fwd_params
        .type           _Z35group_norm_nhwc_fwd_one_pass_kernelI11Bf16IOBf16WLi512ELi112ELi448EEv26Group_norm_nhwc_fwd_params,@function
        .size           _Z35group_norm_nhwc_fwd_one_pass_kernelI11Bf16IOBf16WLi512ELi112ELi448EEv26Group_norm_nhwc_fwd_params,(.L_x_5637 - _Z35group_norm_nhwc_fwd_one_pass_kernelI11Bf16IOBf16WLi512ELi112ELi448EEv26Group_norm_nhwc_fwd_params)
        .other          _Z35group_norm_nhwc_fwd_one_pass_kernelI11Bf16IOBf16WLi512ELi112ELi448EEv26Group_norm_nhwc_fwd_params,@"STO_CUDA_ENTRY STV_DEFAULT"
_Z35group_norm_nhwc_fwd_one_pass_kernelI11Bf16IOBf16WLi512ELi112ELi448EEv26Group_norm_nhwc_fwd_params:
.text._Z35group_norm_nhwc_fwd_one_pass_kernelI11Bf16IOBf16WLi512ELi112ELi448EEv26Group_norm_nhwc_fwd_params:
        /* <DEDUP_REMOVED lines=19> */
.L_x_4016:
[----:B------:R-:W-:Y:S01]  /*0130*/  ULDC UR11, c[0x0][0x288] ;  /* 0x0000a200000b7ab9 */ /* 0x000fe20000000800 */
[----:B------:R-:W-:Y:S01]  /*0140*/  IABS R7, UR8 ;  /* 0x0000000800077c13 */ /* 0x000fe20008000000 */
[----:B-1----:R-:W-:Y:S01]  /*0150*/  IMAD.U32 R5, RZ, RZ, UR11 ;  /* 0x0000000bff057e24 */ /* 0x002fe2000f8e00ff */
        /* <DEDUP_REMOVED lines=10> */
[----:B0-----:R-:W-:Y:S02]  /*0200*/  SHF.R.S32.HI R23, RZ, 0x1f, R17 ;  /* 0x0000001fff177819 */ /* 0x001fe40000011411 */
[----:B------:R-:W-:Y:S02]  /*0210*/  LOP3.LUT R2, R2, 0xfdffffff, RZ, 0xc0, !PT ;  /* 0xfdffffff02027812 */ /* 0x000fe400078ec0ff */
[----:B------:R-:W-:Y:S02]  /*0220*/  ISETP.GE.U32.AND P2, PT, R25, UR16, PT ;  /* 0x0000001019007c0c */ /* 0x000fe4000bf46070 */
[----:B------:R-:W-:Y:S02]  /*0230*/  SHF.R.S32.HI R27, RZ, 0x1f, R25 ;  /* 0x0000001fff1b7819 */ /* 0x000fe40000011419 */
[----:B------:R-:W-:Y:S01]  /*0240*/  SHF.R.S32.HI R29, RZ, 0x1f, R16 ;  /* 0x0000001fff1d7819 */ /* 0x000fe20000011410 */
[----:B------:R-:W0:Y:S01]  /*0250*/  I2F.RP R5, UR15 ;  /* 0x0000000f00057d06 */ /* 0x000e220008209400 */
        /* <DEDUP_REMOVED lines=2386> */
.L_x_4001:
[----:B------:R-:W-:Y:S05]  /*9780*/  BSYNC B0 ;  /* 0x0000000000007941 */ /* 0x000fea0003800000 */
.L_x_4000:
        /* <DEDUP_REMOVED lines=34> */
.L_x_4005:
[----:B------:R-:W2:Y:S04]  /*99b0*/  LDG.E.STRONG.GPU R4, desc[UR12][R18.64] ;  /* 0x0000000c12047981 */ /* 0x000ea8000c1ef900 */
[----:B--2---:R-:W-:Y:S04]  /*99c0*/  CCTL.IVALL ;  /* 0x00000000ff00798f */ /* 0x004fe80002000000 */
[----:B------:R0:W-:Y:S01]  /*99d0*/  STL [R1], R4 ;  /* 0x0000000401007387 */ /* 0x0001e20000100800 */
[----:B------:R-:W-:-:S13]  /*99e0*/  ISETP.NE.AND P1, PT, R4, UR6, PT ;  /* 0x0000000604007c0c */ /* 0x000fda000bf25270 */
[----:B0-----:R-:W-:Y:S05]  /*99f0*/  @P1 BRA `(.L_x_4005) ;  /* 0xfffffffc00ec1947 */ /* 0x001fea000383ffff */
.L_x_4004:
[----:B------:R-:W-:Y:S05]  /*9a00*/  BSYNC B0 ;  /* 0x0000000000007941 */ /* 0x000fea0003800000 */
.L_x_4003:
        /* <DEDUP_REMOVED lines=18> */
.L_x_4009:
        /* <DEDUP_REMOVED lines=115> */
.L_x_4008:
        /* <DEDUP_REMOVED lines=61> */
.L_x_4010:
[----:B------:R-:W-:-:S13]  /*a630*/  ISETP.NE.OR P1, PT, R4, RZ, P1 ;  /* 0x000000ff0400720c */ /* 0x000fda0000f25670 */
[----:B------:R-:W-:Y:S05]  /*a640*/  @!P1 BRA `(.L_x_4006) ;  /* 0x00000000007c9947 */ /* 0x000fea0003800000 */
.L_x_4007:
        /* <DEDUP_REMOVED lines=31> */
.L_x_4006:
        /* <DEDUP_REMOVED lines=11> */
.L_x_4012:
[----:B------:R-:W-:Y:S05]  /*a8f0*/  BSYNC B0 ;  /* 0x0000000000007941 */ /* 0x000fea0003800000 */
.L_x_4011:
        /* <DEDUP_REMOVED lines=19> */
.L_x_4002:
        /* <DEDUP_REMOVED lines=20> */
[----:B0-----:R-:W0:Y:S01]  /*ab70*/  LDC.64 R10, c[0x0][0x228] ;  /* 0x00008a00ff0a7b82 */ /* 0x001e220000000a00 */
[----:B-1----:R-:W-:-:S03]  /*ab80*/  ULEA UR6, UR7, UR6, 0x18 ;  /* 0x0000000607067291 */ /* 0x002fc6000f8ec03f */
[----:B------:R-:W-:-:S04]  /*ab90*/  ULDC UR7, c[0x0][0x2a4] ;  /* 0x0000a90000077ab9 */ /* 0x000fc80000000800 */
[----:B------:R-:W1:Y:S01]  /*aba0*/  LDC.64 R12, c[0x0][0x230] ;  /* 0x00008c00ff0c7b82 */ /* 0x000e620000000a00 */
[----:B------:R-:W-:Y:S01]  /*abb0*/  @!P1 FMUL.FTZ R16, R2, UR7 ;  /* 0x0000000702109c20 */ /* 0x000fe20008410000 */
[----:B------:R-:W-:Y:S01]  /*abc0*/  @!P2 STS.64 [UR6+0x88], R2 ;  /* 0x00008802ff00a988 */ /* 0x000fe20008000a06 */
[----:B--2---:R-:W-:-:S04]  /*abd0*/  @!P1 IMAD.WIDE R4, R17, 0x8, R4 ;  /* 0x0000000811049825 */ /* 0x004fc800078e0204 */
[----:B------:R-:W-:-:S05]  /*abe0*/  @!P1 FMUL.FTZ R17, R3, UR7 ;  /* 0x0000000703119c20 */ /* 0x000fca0008410000 */
[----:B------:R2:W-:Y:S01]  /*abf0*/  @!P1 STG.E.64 desc[UR12][R4.64], R16 ;  /* 0x0000001004009986 */ /* 0x0005e2000c101b0c */
[C---:B0-----:R-:W-:Y:S01]  /*ac00*/  IMAD.WIDE R10, R15.reuse, 0x2, R10 ;  /* 0x000000020f0a7825 */ /* 0x041fe200078e020a */
[----:B------:R-:W-:Y:S03]  /*ac10*/  BAR.SYNC.DEFER_BLOCKING 0x0 ;  /* 0x0000000000007b1d */ /* 0x000fe60000010000 */
[----:B-1----:R-:W-:-:S03]  /*ac20*/  IMAD.WIDE R12, R15, 0x2, R12 ;  /* 0x000000020f0c7825 */ /* 0x002fc600078e020c */
[----:B------:R-:W3:Y:S04]  /*ac30*/  LDG.E.U16 R18, desc[UR12][R10.64] ;  /* 0x0000000c0a127981 */ /* 0x000ee8000c1e1500 */
[----:B------:R-:W4:Y:S04]  /*ac40*/  LDG.E.U16 R19, desc[UR12][R10.64+0x2] ;  /* 0x0000020c0a137981 */ /* 0x000f28000c1e1500 */
[----:B------:R-:W4:Y:S04]  /*ac50*/  LDG.E.U16 R20, desc[UR12][R12.64] ;  /* 0x0000000c0c147981 */ /* 0x000f28000c1e1500 */
[----:B------:R-:W4:Y:S01]  /*ac60*/  LDG.E.U16 R21, desc[UR12][R12.64+0x2] ;  /* 0x0000020c0c157981 */ /* 0x000f22000c1e1500 */
[----:B--2---:R-:W-:-:S03]  /*ac70*/  IMAD.MOV.U32 R17, RZ, RZ, RZ ;  /* 0x000000ffff117224 */ /* 0x004fc600078e00ff */
[----:B------:R-:W0:Y:S01]  /*ac80*/  LDS.64 R14, [UR6+0x88] ;  /* 0x00008806ff0e7984 */ /* 0x000e220008000a00 */
[----:B------:R-:W-:Y:S01]  /*ac90*/  UMOV UR6, UR5 ;  /* 0x0000000500067c82 */ /* 0x000fe20008000000 */
[----:B0-----:R-:W-:-:S04]  /*aca0*/  FMUL.FTZ R14, R14, UR7 ;  /* 0x000000070e0e7c20 */ /* 0x001fc80008410000 */
[----:B------:R-:W-:-:S04]  /*acb0*/  FMUL.FTZ R22, R14, R14 ;  /* 0x0000000e0e167220 */ /* 0x000fc80000410000 */
[----:B------:R-:W-:Y:S01]  /*acc0*/  FFMA.FTZ R15, R15, UR7, -R22 ;  /* 0x000000070f0f7c23 */ /* 0x000fe20008010816 */
[----:B------:R-:W-:Y:S02]  /*acd0*/  ULDC.U8 UR7, c[0x0][0x28c] ;  /* 0x0000a30000077ab9 */ /* 0x000fe40000000000 */
[----:B------:R-:W-:Y:S02]  /*ace0*/  ISETP.NE.AND P4, PT, RZ, UR7, PT ;  /* 0x00000007ff007c0c */ /* 0x000fe4000bf85270 */
[----:B------:R-:W-:-:S13]  /*acf0*/  FSETP.GTU.FTZ.AND P1, PT, R15, RZ, PT ;  /* 0x000000ff0f00720b */ /* 0x000fda0003f3c000 */
[----:B------:R-:W0:Y:S02]  /*ad00*/  @P1 LDC R2, c[0x0][0x238] ;  /* 0x00008e00ff021b82 */ /* 0x000e240000000800 */
[----:B0-----:R-:W-:Y:S01]  /*ad10*/  @P1 FADD.FTZ R2, R15, R2 ;  /* 0x000000020f021221 */ /* 0x001fe20000010000 */
[----:B------:R-:W-:-:S10]  /*ad20*/  HFMA2.MMA R15, -RZ, RZ, 1.875, 0 ;  /* 0x3f800000ff0f7435 */ /* 0x000fd400000001ff */
[----:B------:R0:W1:Y:S01]  /*ad30*/  @P1 MUFU.RSQ R15, R2 ;  /* 0x00000002000f1308 */ /* 0x0000620000001400 */
[----:B---3--:R-:W-:Y:S01]  /*ad40*/  SHF.L.U32 R16, R18, 0x10, RZ ;  /* 0x0000001012107819 */ /* 0x008fe200000006ff */
[----:B----4-:R-:W-:Y:S01]  /*ad50*/  IMAD.U32 R18, R19, 0x10000, RZ ;  /* 0x0001000013127824 */ /* 0x010fe200078e00ff */
[----:B------:R-:W-:Y:S01]  /*ad60*/  SHF.L.U32 R19, R20, 0x10, RZ ;  /* 0x0000001014137819 */ /* 0x000fe200000006ff */
[----:B01----:R-:W-:-:S07]  /*ad70*/  IMAD.U32 R21, R21, 0x10000, RZ ;  /* 0x0001000015157824 */ /* 0x003fce00078e00ff */
.L_x_4015:
[----:B------:R-:W2:Y:S04]  /*ad80*/  LDL.U16 R2, [UR6] ;  /* 0x00000006ff027983 */ /* 0x000ea80008100400 */
[----:B-1----:R-:W3:Y:S04]  /*ad90*/  LDL.U16 R4, [UR6+0x2] ;  /* 0x00000206ff047983 */ /* 0x002ee80008100400 */
[----:B------:R-:W4:Y:S04]  /*ada0*/  LDL.U16 R5, [UR6+0x4] ;  /* 0x00000406ff057983 */ /* 0x000f280008100400 */
[----:B0-----:R-:W4:Y:S04]  /*adb0*/  LDL.U16 R10, [UR6+0x6] ;  /* 0x00000606ff0a7983 */ /* 0x001f280008100400 */
[----:B------:R-:W4:Y:S04]  /*adc0*/  LDL.U16 R11, [UR6+0x8] ;  /* 0x00000806ff0b7983 */ /* 0x000f280008100400 */
[----:B------:R-:W4:Y:S04]  /*add0*/  LDL.U16 R13, [UR6+0xa] ;  /* 0x00000a06ff0d7983 */ /* 0x000f280008100400 */
[----:B------:R-:W4:Y:S04]  /*ade0*/  LDL.U16 R23, [UR6+0xc] ;  /* 0x00000c06ff177983 */ /* 0x000f280008100400 */
[----:B------:R-:W4:Y:S01]  /*adf0*/  LDL.U16 R12, [UR6+0xe] ;  /* 0x00000e06ff0c7983 */ /* 0x000f220008100400 */
[C---:B-----5:R-:W-:Y:S01]  /*ae00*/  LEA R27, R17.reuse, R0, 0x3 ;  /* 0x00000000111b7211 */ /* 0x060fe200078e18ff */
[----:B------:R-:W-:Y:S01]  /*ae10*/  VIADD R17, R17, 0x4 ;  /* 0x0000000411117836 */ /* 0x000fe20000000000 */
[----:B------:R-:W-:Y:S01]  /*ae20*/  UIADD3 UR6, UR6, 0x10, URZ ;  /* 0x0000001006067890 */ /* 0x000fe2000fffe03f */
[----:B------:R-:W-:Y:S01]  /*ae30*/  BSSY B0, `(.L_x_4013) ;  /* 0x0000088000007945 */ /* 0x000fe20003800000 */
[----:B------:R-:W-:-:S02]  /*ae40*/  ISETP.GE.U32.AND P1, PT, R27, UR10, PT ;  /* 0x0000000a1b007c0c */ /* 0x000fc4000bf26070 */
[----:B------:R-:W-:Y:S02]  /*ae50*/  SHF.R.S32.HI R37, RZ, 0x1f, R27 ;  /* 0x0000001fff257819 */ /* 0x000fe4000001141b */
[----:B------:R-:W-:Y:S02]  /*ae60*/  IADD3 R34, R27, 0x8, RZ ;  /* 0x000000081b227810 */ /* 0x000fe40007ffe0ff */
[----:B------:R-:W-:Y:S02]  /*ae70*/  ISETP.GE.OR.EX P1, PT, R37, UR11, P0, P1 ;  /* 0x0000000b25007c0c */ /* 0x000fe40008726710 */
[----:B------:R-:W-:Y:S02]  /*ae80*/  ISETP.GE.U32.AND P3, PT, R34, UR10, PT ;  /* 0x0000000a22007c0c */ /* 0x000fe4000bf66070 */
[----:B------:R-:W-:-:S04]  /*ae90*/  SHF.R.S32.HI R45, RZ, 0x1f, R34 ;  /* 0x0000001fff2d7819 */ /* 0x000fc80000011422 */
[----:B------:R-:W-:Y:S02]  /*aea0*/  ISETP.GE.OR.EX P3, PT, R45, UR11, P0, P3 ;  /* 0x0000000b2d007c0c */ /* 0x000fe40008766730 */
[----:B--2---:R-:W-:-:S05]  /*aeb0*/  SHF.L.U32 R3, R2, 0x10, RZ ;  /* 0x0000001002037819 */ /* 0x004fca00000006ff */
[----:B------:R-:W-:Y:S01]  /*aec0*/  FADD.FTZ R2, -R14, R3 ;  /* 0x000000030e027221 */ /* 0x000fe20000010100 */
[----:B---3--:R-:W-:Y:S01]  /*aed0*/  IMAD.U32 R3, R4, 0x10000, RZ ;  /* 0x0001000004037824 */ /* 0x008fe200078e00ff */
[----:B----4-:R-:W-:Y:S02]  /*aee0*/  SHF.L.U32 R5, R5, 0x10, RZ ;  /* 0x0000001005057819 */ /* 0x010fe400000006ff */
[-C--:B------:R-:W-:Y:S01]  /*aef0*/  FMUL.FTZ R2, R2, R15.reuse ;  /* 0x0000000f02027220 */ /* 0x080fe20000410000 */
[C---:B------:R-:W-:Y:S02]  /*af00*/  FADD.FTZ R4, -R14.reuse, R3 ;  /* 0x000000030e047221 */ /* 0x040fe40000010100 */
[----:B------:R-:W-:Y:S02]  /*af10*/  FADD.FTZ R20, -R14, R5 ;  /* 0x000000050e147221 */ /* 0x000fe40000010100 */
[----:B------:R-:W-:Y:S01]  /*af20*/  FMUL.FTZ R4, R4, R15 ;  /* 0x0000000f04047220 */ /* 0x000fe20000410000 */
[----:B------:R-:W-:-:S02]  /*af30*/  IMAD.U32 R5, R10, 0x10000, RZ ;  /* 0x000100000a057824 */ /* 0x000fc400078e00ff */
[----:B------:R-:W-:Y:S01]  /*af40*/  FFMA.FTZ R25, R16, R2, R19 ;  /* 0x0000000210197223 */ /* 0x000fe20000010013 */
[-C--:B------:R-:W-:Y:S01]  /*af50*/  FMUL.FTZ R20, R20, R15.reuse ;  /* 0x0000000f14147220 */ /* 0x080fe20000410000 */
[----:B------:R-:W-:Y:S01]  /*af60*/  FFMA.FTZ R28, R18, R4, R21 ;  /* 0x00000004121c7223 */ /* 0x000fe20000010015 */
[----:B------:R-:W-:Y:S01]  /*af70*/  FADD.FTZ R4, -R14, R5 ;  /* 0x000000050e047221 */ /* 0x000fe20000010100 */
[----:B------:R-:W-:Y:S01]  /*af80*/  @P4 FMUL.FTZ R2, R25, -1.4426950216293334961 ;  /* 0xbfb8aa3b19024820 */ /* 0x000fe20000410000 */
[----:B------:R-:W-:Y:S01]  /*af90*/  FFMA.FTZ R26, R16, R20, R19 ;  /* 0x00000014101a7223 */ /* 0x000fe20000010013 */
[----:B------:R-:W-:Y:S01]  /*afa0*/  SHF.L.U32 R11, R11, 0x10, RZ ;  /* 0x000000100b0b7819 */ /* 0x000fe200000006ff */
[----:B------:R-:W-:Y:S01]  /*afb0*/  FMUL.FTZ R4, R4, R15 ;  /* 0x0000000f04047220 */ /* 0x000fe20000410000 */
[----:B------:R-:W-:Y:S02]  /*afc0*/  IMAD.U32 R13, R13, 0x10000, RZ ;  /* 0x000100000d0d7824 */ /* 0x000fe400078e00ff */
[----:B------:R-:W-:Y:S01]  /*afd0*/  @P4 FMUL.FTZ R5, R26, -1.4426950216293334961 ;  /* 0xbfb8aa3b1a054820 */ /* 0x000fe20000410000 */
[----:B------:R-:W0:Y:S01]  /*afe0*/  @P4 MUFU.EX2 R2, R2 ;  /* 0x0000000200024308 */ /* 0x000e220000000800 */
[----:B------:R-:W-:Y:S01]  /*aff0*/  FFMA.FTZ R29, R18, R4, R21 ;  /* 0x00000004121d7223 */ /* 0x000fe20000010015 */
[----:B------:R-:W-:Y:S01]  /*b000*/  @P4 FMUL.FTZ R3, R28, -1.4426950216293334961 ;  /* 0xbfb8aa3b1c034820 */ /* 0x000fe20000410000 */
[C---:B------:R-:W-:Y:S01]  /*b010*/  FADD.FTZ R10, -R14.reuse, R11 ;  /* 0x0000000b0e0a7221 */ /* 0x040fe20000010100 */
[----:B------:R-:W-:Y:S01]  /*b020*/  FADD.FTZ R20, -R14, R13 ;  /* 0x0000000d0e147221 */ /* 0x000fe20000010100 */
[----:B------:R-:W-:Y:S01]  /*b030*/  @P4 FMUL.FTZ R4, R29, -1.4426950216293334961 ;  /* 0xbfb8aa3b1d044820 */ /* 0x000fe20000410000 */
[----:B------:R-:W-:-:S02]  /*b040*/  IMAD.U32 R11, R23, 0x10000, RZ ;  /* 0x00010000170b7824 */ /* 0x000fc400078e00ff */
[-C--:B------:R-:W-:Y:S01]  /*b050*/  FMUL.FTZ R10, R10, R15.reuse ;  /* 0x0000000f0a0a7220 */ /* 0x080fe20000410000 */
[----:B------:R-:W1:Y:S01]  /*b060*/  @P4 MUFU.EX2 R22, R5 ;  /* 0x0000000500164308 */ /* 0x000e620000000800 */
[-C--:B------:R-:W-:Y:S01]  /*b070*/  FMUL.FTZ R20, R20, R15.reuse ;  /* 0x0000000f14147220 */ /* 0x080fe20000410000 */
[----:B------:R-:W-:Y:S01]  /*b080*/  FADD.FTZ R30, -R14, R11 ;  /* 0x0000000b0e1e7221 */ /* 0x000fe20000010100 */
[----:B------:R-:W-:Y:S02]  /*b090*/  FFMA.FTZ R24, R16, R10, R19 ;  /* 0x0000000a10187223 */ /* 0x000fe40000010013 */
[----:B------:R-:W-:Y:S01]  /*b0a0*/  FFMA.FTZ R31, R18, R20, R21 ;  /* 0x00000014121f7223 */ /* 0x000fe20000010015 */
[----:B------:R-:W-:Y:S01]  /*b0b0*/  FMUL.FTZ R30, R30, R15 ;  /* 0x0000000f1e1e7220 */ /* 0x000fe20000410000 */
[----:B------:R-:W-:Y:S01]  /*b0c0*/  @P4 FMUL.FTZ R10, R24, -1.4426950216293334961 ;  /* 0xbfb8aa3b180a4820 */ /* 0x000fe20000410000 */
[----:B------:R2:W-:Y:S01]  /*b0d0*/  @P4 MUFU.EX2 R23, R4 ;  /* 0x0000000400174308 */ /* 0x0005e20000000800 */
[----:B------:R-:W-:Y:S01]  /*b0e0*/  @P4 FMUL.FTZ R11, R31, -1.4426950216293334961 ;  /* 0xbfb8aa3b1f0b4820 */ /* 0x000fe20000410000 */
[----:B------:R-:W-:Y:S01]  /*b0f0*/  FFMA.FTZ R20, R16, R30, R19 ;  /* 0x0000001e10147223 */ /* 0x000fe20000010013 */
[----:B0-----:R-:W-:Y:S01]  /*b100*/  @P4 FADD.FTZ R2, R2, 1 ;  /* 0x3f80000002024421 */ /* 0x001fe20000010000 */
[----:B------:R-:W-:-:S02]  /*b110*/  VIADD R30, R27, 0x10 ;  /* 0x000000101b1e7836 */ /* 0x000fc40000000000 */
[----:B------:R-:W-:Y:S02]  /*b120*/  @P4 FMUL.FTZ R32, R20, -1.4426950216293334961 ;  /* 0xbfb8aa3b14204820 */ /* 0x000fe40000410000 */
[----:B------:R-:W0:Y:S01]  /*b130*/  @P4 MUFU.EX2 R3, R3 ;  /* 0x0000000300034308 */ /* 0x000e220000000800 */
[----:B--2---:R-:W2:Y:S01]  /*b140*/  @!P1 LDC.64 R4, c[0x0][0x270] ;  /* 0x00009c00ff049b82 */ /* 0x004ea20000000a00 */
[----:B------:R-:W-:Y:S01]  /*b150*/  ISETP.GE.U32.AND P2, PT, R30, UR10, PT ;  /* 0x0000000a1e007c0c */ /* 0x000fe2000bf46070 */
[----:B-1----:R-:W-:Y:S01]  /*b160*/  @P4 FADD.FTZ R39, R22, 1 ;  /* 0x3f80000016274421 */ /* 0x002fe20000010000 */
[----:B------:R-:W-:Y:S02]  /*b170*/  SHF.R.S32.HI R33, RZ, 0x1f, R30 ;  /* 0x0000001fff217819 */ /* 0x000fe4000001141e */
[----:B------:R-:W-:Y:S02]  /*b180*/  @!P1 MOV R22, R6 ;  /* 0x0000000600169202 */ /* 0x000fe40000000f00 */
[----:B------:R-:W1:Y:S01]  /*b190*/  @P4 MUFU.EX2 R40, R10 ;  /* 0x0000000a00284308 */ /* 0x000e620000000800 */
[----:B------:R-:W-:-:S07]  /*b1a0*/  ISETP.GE.OR.EX P2, PT, R33, UR11, P0, P2 ;  /* 0x0000000b21007c0c */ /* 0x000fce0008746720 */
[----:B------:R3:W4:Y:S01]  /*b1b0*/  @P4 MUFU.EX2 R42, R11 ;  /* 0x0000000b002a4308 */ /* 0x0007220000000800 */
[----:B0-----:R-:W-:-:S07]  /*b1c0*/  @P4 FADD.FTZ R13, R3, 1 ;  /* 0x3f800000030d4421 */ /* 0x001fce0000010000 */
[----:B------:R0:W4:Y:S01]  /*b1d0*/  @P4 MUFU.RCP R36, R2 ;  /* 0x0000000200244308 */ /* 0x0001220000001000 */
[----:B---3--:R-:W3:Y:S01]  /*b1e0*/  @!P1 LDC.64 R10, c[0x0][0x210] ;  /* 0x00008400ff0a9b82 */ /* 0x008ee20000000a00 */
[-C--:B--2---:R-:W-:Y:S02]  /*b1f0*/  @!P1 IMAD R38, R37, R4.reuse, RZ ;  /* 0x0000000425269224 */ /* 0x084fe400078e02ff */
[----:B------:R-:W-:Y:S01]  /*b200*/  @P4 FADD.FTZ R37, R23, 1 ;  /* 0x3f80000017254421 */ /* 0x000fe20000010000 */
[----:B------:R-:W-:Y:S02]  /*b210*/  @!P1 IMAD.MOV.U32 R23, RZ, RZ, R9 ;  /* 0x000000ffff179224 */ /* 0x000fe400078e0009 */
[----:B-1----:R-:W-:Y:S01]  /*b220*/  @P4 FADD.FTZ R40, R40, 1 ;  /* 0x3f80000028284421 */ /* 0x002fe20000010000 */
[C---:B------:R-:W-:Y:S01]  /*b230*/  @!P1 IMAD R43, R27.reuse, R5, R38 ;  /* 0x000000051b2b9224 */ /* 0x040fe200078e0226 */
[----:B------:R-:W-:Y:S01]  /*b240*/  SHF.L.U32 R5, R12, 0x10, RZ ;  /* 0x000000100c057819 */ /* 0x000fe200000006ff */
[----:B------:R1:W2:Y:S01]  /*b250*/  @P4 MUFU.RCP R35, R13 ;  /* 0x0000000d00234308 */ /* 0x0002a20000001000 */
[----:B0-----:R-:W0:Y:S01]  /*b260*/  @!P3 LDC.64 R2, c[0x0][0x270] ;  /* 0x00009c00ff02bb82 */ /* 0x001e220000000a00 */
[----:B------:R-:W-:-:S04]  /*b270*/  @!P1 IMAD.WIDE.U32 R22, R27, R4, R22 ;  /* 0x000000041b169225 */ /* 0x000fc800078e0016 */
[----:B----4-:R-:W-:Y:S01]  /*b280*/  @P4 FADD.FTZ R42, R42, 1 ;  /* 0x3f8000002a2a4421 */ /* 0x010fe20000010000 */
[----:B------:R-:W-:Y:S01]  /*b290*/  @!P1 IMAD.IADD R23, R23, 0x1, R43 ;  /* 0x0000000117179824 */ /* 0x000fe200078e022b */
[----:B------:R4:W0:Y:S01]  /*b2a0*/  @P4 MUFU.RCP R38, R37 ;  /* 0x0000002500264308 */ /* 0x0008220000001000 */
[----:B-1----:R-:W1:Y:S01]  /*b2b0*/  @!P3 LDC.64 R12, c[0x0][0x210] ;  /* 0x00008400ff0cbb82 */ /* 0x002e620000000a00 */
[----:B------:R-:W-:Y:S01]  /*b2c0*/  @P4 FMUL.FTZ R25, R25, R36 ;  /* 0x0000002419194220 */ /* 0x000fe20000410000 */
[----:B------:R-:W-:Y:S01]  /*b2d0*/  FADD.FTZ R36, -R14, R5 ;  /* 0x000000050e247221 */ /* 0x000fe20000010100 */
[----:B------:R-:W-:-:S03]  /*b2e0*/  VIADD R27, R27, 0x18 ;  /* 0x000000181b1b7836 */ /* 0x000fc60000000000 */
[----:B------:R-:W-:Y:S01]  /*b2f0*/  FMUL.FTZ R36, R36, R15 ;  /* 0x0000000f24247220 */ /* 0x000fe20000410000 */
[----:B------:R-:W1:Y:S01]  /*b300*/  @P4 MUFU.EX2 R32, R32 ;  /* 0x0000002000204308 */ /* 0x000e620000000800 */
[----:B------:R-:W1:Y:S01]  /*b310*/  @!P2 LDC.64 R4, c[0x0][0x270] ;  /* 0x00009c00ff04ab82 */ /* 0x000e620000000a00 */
[----:B--2---:R-:W-:Y:S01]  /*b320*/  @P4 FMUL.FTZ R28, R28, R35 ;  /* 0x000000231c1c4220 */ /* 0x004fe20000410000 */
[----:B---3--:R-:W-:Y:S01]  /*b330*/  @!P1 LEA R10, P5, R22, R10, 0x1 ;  /* 0x0000000a160a9211 */ /* 0x008fe200078a08ff */
[----:B------:R-:W-:Y:S01]  /*b340*/  FFMA.FTZ R35, R18, R36, R21 ;  /* 0x0000002412237223 */ /* 0x000fe20000010015 */
[----:B------:R-:W-:Y:S01]  /*b350*/  @!P3 MOV R36, R6 ;  /* 0x000000060024b202 */ /* 0x000fe20000000f00 */
[----:B----4-:R-:W-:Y:S01]  /*b360*/  @!P3 IMAD.MOV.U32 R37, RZ, RZ, R9 ;  /* 0x000000ffff25b224 */ /* 0x010fe200078e0009 */
[----:B------:R-:W-:Y:S01]  /*b370*/  @!P1 LEA.HI.X R11, R22, R11, R23, 0x1, P5 ;  /* 0x0000000b160b9211 */ /* 0x000fe200028f0c17 */
[----:B------:R-:W2:Y:S01]  /*b380*/  @P4 MUFU.RCP R39, R39 ;  /* 0x0000002700274308 */ /* 0x000ea20000001000 */
[----:B------:R-:W-:Y:S01]  /*b390*/  @!P1 F2FP.BF16.F32.PACK_AB R43, R28, R25 ;  /* 0x000000191c2b923e */ /* 0x000fe200000010ff */
[----:B------:R-:W3:Y:S01]  /*b3a0*/  @!P2 LDC.64 R22, c[0x0][0x210] ;  /* 0x00008400ff16ab82 */ /* 0x000ee20000000a00 */
[----:B0-----:R-:W-:-:S02]  /*b3b0*/  @!P3 IMAD R28, R45, R2, RZ ;  /* 0x000000022d1cb224 */ /* 0x001fc400078e02ff */
[----:B------:R-:W-:Y:S01]  /*b3c0*/  @P4 FMUL.FTZ R25, R35, -1.4426950216293334961 ;  /* 0xbfb8aa3b23194820 */ /* 0x000fe20000410000 */
[C---:B------:R-:W-:Y:S01]  /*b3d0*/  @!P3 IMAD.WIDE.U32 R36, R34.reuse, R2, R36 ;  /* 0x000000022224b225 */ /* 0x040fe200078e0024 */
[----:B------:R0:W-:Y:S03]  /*b3e0*/  @!P1 STG.E desc[UR12][R10.64], R43 ;  /* 0x0000002b0a009986 */ /* 0x0001e6000c10190c */
[----:B------:R-:W-:Y:S01]  /*b3f0*/  @P4 FMUL.FTZ R29, R29, R38 ;  /* 0x000000261d1d4220 */ /* 0x000fe20000410000 */
[----:B------:R-:W4:Y:S01]  /*b400*/  @P4 MUFU.RCP R41, R40 ;  /* 0x0000002800294308 */ /* 0x000f220000001000 */
[----:B------:R-:W-:Y:S01]  /*b410*/  @!P3 IMAD R3, R34, R3, R28 ;  /* 0x000000032203b224 */ /* 0x000fe200078e021c */
[----:B-1----:R-:W-:Y:S01]  /*b420*/  @!P3 LEA R12, P5, R36, R12, 0x1 ;  /* 0x0000000c240cb211 */ /* 0x002fe200078a08ff */
[----:B------:R-:W-:-:S03]  /*b430*/  @P4 FADD.FTZ R32, R32, 1 ;  /* 0x3f80000020204421 */ /* 0x000fc60000010000 */
[----:B------:R-:W-:Y:S02]  /*b440*/  @!P3 IADD3 R2, R37, R3, RZ ;  /* 0x000000032502b210 */ /* 0x000fe40007ffe0ff */
[----:B------:R-:W1:Y:S01]  /*b450*/  @P4 MUFU.EX2 R28, R25 ;  /* 0x00000019001c4308 */ /* 0x000e620000000800 */
[----:B------:R-:W-:Y:S01]  /*b460*/  @!P2 MOV R3, R9 ;  /* 0x000000090003a202 */ /* 0x000fe20000000f00 */
[-C--:B------:R-:W-:Y:S01]  /*b470*/  @!P2 IMAD R33, R33, R4.reuse, RZ ;  /* 0x000000042121a224 */ /* 0x080fe200078e02ff */
[----:B------:R-:W-:Y:S01]  /*b480*/  @!P3 LEA.HI.X R13, R36, R13, R2, 0x1, P5 ;  /* 0x0000000d240db211 */ /* 0x000fe200028f0c02 */
[----:B------:R-:W-:Y:S02]  /*b490*/  @!P2 IMAD.MOV.U32 R2, RZ, RZ, R6 ;  /* 0x000000ffff02a224 */ /* 0x000fe400078e0006 */
[----:B--2---:R-:W-:Y:S01]  /*b4a0*/  @P4 FMUL.FTZ R26, R26, R39 ;  /* 0x000000271a1a4220 */ /* 0x004fe20000410000 */
[C---:B------:R-:W-:Y:S02]  /*b4b0*/  @!P2 IMAD R5, R30.reuse, R5, R33 ;  /* 0x000000051e05a224 */ /* 0x040fe400078e0221 */
[----:B------:R-:W-:Y:S01]  /*b4c0*/  @!P2 IMAD.WIDE.U32 R2, R30, R4, R2 ;  /* 0x000000041e02a225 */ /* 0x000fe200078e0002 */
[----:B------:R-:W2:Y:S01]  /*b4d0*/  @P4 MUFU.RCP R42, R42 ;  /* 0x0000002a002a4308 */ /* 0x000ea20000001000 */
[----:B------:R-:W-:-:S02]  /*b4e0*/  SHF.R.S32.HI R4, RZ, 0x1f, R27 ;  /* 0x0000001fff047819 */ /* 0x000fc4000001141b */
[----:B----4-:R-:W-:Y:S01]  /*b4f0*/  @P4 FMUL.FTZ R24, R24, R41 ;  /* 0x0000002918184220 */ /* 0x010fe20000410000 */
[----:B------:R-:W-:Y:S02]  /*b500*/  @!P3 F2FP.BF16.F32.PACK_AB R29, R29, R26 ;  /* 0x0000001a1d1db23e */ /* 0x000fe400000010ff */
[----:B---3--:R-:W-:Y:S02]  /*b510*/  @!P2 LEA R22, P1, R2, R22, 0x1 ;  /* 0x000000160216a211 */ /* 0x008fe400078208ff */
[----:B------:R-:W-:Y:S01]  /*b520*/  @!P2 IADD3 R3, R3, R5, RZ ;  /* 0x000000050303a210 */ /* 0x000fe20007ffe0ff */
[----:B-1----:R-:W-:Y:S01]  /*b530*/  @P4 FADD.FTZ R28, R28, 1 ;  /* 0x3f8000001c1c4421 */ /* 0x002fe20000010000 */
[----:B------:R-:W1:Y:S01]  /*b540*/  @P4 MUFU.RCP R25, R32 ;  /* 0x0000002000194308 */ /* 0x000e620000001000 */
[----:B------:R0:W-:Y:S01]  /*b550*/  @!P3 STG.E desc[UR12][R12.64], R29 ;  /* 0x0000001d0c00b986 */ /* 0x0001e2000c10190c */
[----:B------:R-:W-:Y:S02]  /*b560*/  @!P2 LEA.HI.X R23, R2, R23, R3, 0x1, P1 ;  /* 0x000000170217a211 */ /* 0x000fe400008f0c03 */
[----:B------:R-:W-:-:S04]  /*b570*/  ISETP.GE.U32.AND P1, PT, R27, UR10, PT ;  /* 0x0000000a1b007c0c */ /* 0x000fc8000bf26070 */
[----:B------:R-:W3:Y:S01]  /*b580*/  @P4 MUFU.RCP R28, R28 ;  /* 0x0000001c001c4308 */ /* 0x000ee20000001000 */
[----:B------:R-:W-:Y:S01]  /*b590*/  ISETP.GE.OR.EX P1, PT, R4, UR11, P0, P1 ;  /* 0x0000000b04007c0c */ /* 0x000fe20008726710 */
[----:B--2---:R-:W-:-:S05]  /*b5a0*/  @P4 FMUL.FTZ R31, R31, R42 ;  /* 0x0000002a1f1f4220 */ /* 0x004fca0000410000 */
[----:B------:R-:W-:Y:S01]  /*b5b0*/  @!P2 F2FP.BF16.F32.PACK_AB R31, R31, R24 ;  /* 0x000000181f1fa23e */ /* 0x000fe200000010ff */
[----:B-1----:R-:W-:-:S04]  /*b5c0*/  @P4 FMUL.FTZ R20, R20, R25 ;  /* 0x0000001914144220 */ /* 0x002fc80000410000 */
[----:B------:R0:W-:Y:S01]  /*b5d0*/  @!P2 STG.E desc[UR12][R22.64], R31 ;  /* 0x0000001f1600a986 */ /* 0x0001e2000c10190c */
[----:B------:R-:W-:Y:S01]  /*b5e0*/  ISETP.NE.AND P2, PT, R17, 0x40, PT ;  /* 0x000000401100780c */ /* 0x000fe20003f45270 */
[----:B---3--:R-:W-:Y:S01]  /*b5f0*/  @P4 FMUL.FTZ R35, R35, R28 ;  /* 0x0000001c23234220 */ /* 0x008fe20000410000 */
        /* <DEDUP_REMOVED lines=11> */
.L_x_4014:
[----:B------:R-:W-:Y:S05]  /*b6b0*/  BSYNC B0 ;  /* 0x0000000000007941 */ /* 0x000fea0003800000 */
.L_x_4013:
        /* <DEDUP_REMOVED lines=11> */
.L_x_4017:
        /* <DEDUP_REMOVED lines=9> */
.L_x_5637:


//--------------------- .text._Z35group_norm_nhwc_fwd_one_pass_kernelI11Bf16IOFp16WLi64ELi112ELi448EEv26Group_norm_nhwc_fwd_params --------------------------
	.section	.text._Z35group_norm_nhwc_fwd_one_pass_kernelI11Bf16IOFp16WLi64ELi112ELi448EEv26Group_norm_nhwc_fwd_params,"ax",@progbits
	.align	128
        .global         _Z35group_norm_nhwc_fwd_one_pass_kernelI11Bf16IOFp16WLi64ELi112ELi448EEv26Group_norm_nhwc_fwd_params
        .type           _Z35group_norm_nhwc_fwd_one_pass_kernelI11Bf16IOFp16WLi64ELi112ELi448EEv26Group_norm_nhwc_fwd_params,@function
        .size           _Z35group_norm_nhwc_fwd_one_pass_kernelI11Bf16IOFp16WLi64ELi112ELi448EEv26Group_norm_nhwc_fwd_params,(.L_x_5638 - _Z35group_norm_nhwc_fwd_one_pass_kernelI11Bf16IOFp16WLi64ELi112ELi448EEv26Group_norm_nhwc_fwd_params)
        .other          _Z35group_norm_nhwc_fwd_one_pass_kernelI11Bf16IOFp16WLi64ELi112ELi448EEv26Group_norm_nhwc_fwd_params,@"STO_CUDA_ENTRY STV_DEFAULT"
_Z35group_norm_nhwc_fwd_one_pass_kernelI11Bf16IOFp16WLi64ELi112ELi448EEv26Group_norm_nhwc_fwd_params:
.text._Z35group_norm_nhwc_fwd_one_pass_kernelI11Bf16IOFp16WLi64ELi112ELi448EEv26Group_norm_nhwc_fwd_params:
        /* <DEDUP_REMOVED lines=47> */
.L_x_4054:
        /* <DEDUP_REMOVED lines=288> */
.L_x_4019:
[----:B------:R-:W-:Y:S05]  /*14f0*/  BSYNC B0 ;  /* 0x0000000000007941 */ /* 0x000fea0003800000 */
.L_x_4018:
        /* <DEDUP_REMOVED lines=34> */
.L_x_4022:
[----:B-1----:R-:W2:Y:S04]  /*1720*/  LDG.E.STRONG.GPU R22, desc[UR8][R20.64] ;  /* 0x0000000814167981 */ /* 0x002ea8000c1ef900 */
[----:B--2---:R-:W-:Y:S01]  /*1730*/  CCTL.IVALL ;  /* 0x00000000ff00798f */ /* 0x004fe20002000000 */
[----:B------:R-:W-:Y:S05]  /*1740*/  YIELD ;  /* 0x0000000000007946 */ /* 0x000fea0003800000 */
[----:B------:R-:W-:-:S13]  /*1750*/  ISETP.NE.AND P0, PT, R22, R33, PT ;  /* 0x000000211600720c */ /* 0x000fda0003f05270 */
[----:B------:R-:W-:Y:S05]  /*1760*/  @P0 BRA `(.L_x_4022) ;  /* 0xfffffffc00ec0947 */ /* 0x000fea000383ffff */
.L_x_4021:
        /* <DEDUP_REMOVED lines=17> */
.L_x_4026:
        /* <DEDUP_REMOVED lines=115> */
.L_x_4025:
        /* <DEDUP_REMOVED lines=61> */
.L_x_4027:
[----:B------:R-:W-:-:S13]  /*2380*/  ISETP.NE.OR P0, PT, R28, RZ, P0 ;  /* 0x000000ff1c00720c */ /* 0x000fda0000705670 */
[----:B------:R-:W-:Y:S05]  /*2390*/  @!P0 BRA `(.L_x_4023) ;  /* 0x00000000007c8947 */ /* 0x000fea0003800000 */
.L_x_4024:
        /* <DEDUP_REMOVED lines=31> */
.L_x_4023:
        /* <DEDUP_REMOVED lines=11> */
.L_x_4029:
[----:B------:R-:W-:Y:S05]  /*2640*/  BSYNC B0 ;  /* 0x0000000000007941 */ /* 0x000fea0003800000 */
.L_x_4028:
        /* <DEDUP_REMOVED lines=16> */
.L_x_4020:
        /* <DEDUP_REMOVED lines=43> */
[----:B--2---:R-:W-:Y:S02]  /*2a00*/  HADD2.F32 R26, -RZ, R39.H0_H0 ;  /* 0x20000027ff1a7230 */ /* 0x004fe40000004100 */
[----:B------:R-:W-:Y:S01]  /*2a10*/  FADD.FTZ R39, -R34, R33 ;  /* 0x0000002122277221 */ /* 0x000fe20000010100 */
[----:B----4-:R-:W-:Y:S02]  /*2a20*/  HADD2.F32 R27, -RZ, R48.H0_H0 ;  /* 0x20000030ff1b7230 */ /* 0x010fe40000004100 */
[----:B-----5:R-:W-:Y:S02]  /*2a30*/  HADD2.F32 R29, -RZ, R49.H0_H0 ;  /* 0x20000031ff1d7230 */ /* 0x020fe40000004100 */
[----:B------:R-:W-:Y:S02]  /*2a40*/  HADD2.F32 R28, -RZ, R35.H0_H0 ;  /* 0x20000023ff1c7230 */ /* 0x000fe40000004100 */
[----:B------:R-:W-:Y:S01]  /*2a50*/  FADD.FTZ R35, R55, -R34 ;  /* 0x8000002237237221 */ /* 0x000fe20000010000 */
        /* <DEDUP_REMOVED lines=13> */
.L_x_4030:
        /* <DEDUP_REMOVED lines=14> */
.L_x_4032:
[----:B------:R-:W-:Y:S05]  /*2c10*/  BSYNC B0 ;  /* 0x0000000000007941 */ /* 0x000fea0003800000 */
.L_x_4031:
        /* <DEDUP_REMOVED lines=18> */
.L_x_4033:
        /* <DEDUP_REMOVED lines=14> */
.L_x_4035:
[----:B------:R-:W-:Y:S05]  /*2e20*/  BSYNC B0 ;  /* 0x0000000000007941 */ /* 0x000fea0003800000 */
.L_x_4034:
        /* <DEDUP_REMOVED lines=23> */
.L_x_4036:
        /* <DEDUP_REMOVED lines=14> */
.L_x_4038:
[----:B------:R-:W-:Y:S05]  /*3080*/  BSYNC B0 ;  /* 0x0000000000007941 */ /* 0x000fea0003800000 */
.L_x_4037:
        /* <DEDUP_REMOVED lines=17> */
.L_x_4039:
        /* <DEDUP_REMOVED lines=14> */
.L_x_4041:
[----:B------:R-:W-:Y:S05]  /*3280*/  BSYNC B0 ;  /* 0x0000000000007941 */ /* 0x000fea0003800000 */
.L_x_4040:
        /* <DEDUP_REMOVED lines=32> */
.L_x_4042:
        /* <DEDUP_REMOVED lines=14> */
.L_x_4044:
[----:B------:R-:W-:Y:S05]  /*3570*/  BSYNC B0 ;  /* 0x0000000000007941 */ /* 0x000fea0003800000 */
.L_x_4043:
        /* <DEDUP_REMOVED lines=17> */
.L_x_4045:
        /* <DEDUP_REMOVED lines=14> */
.L_x_4047:
[----:B------:R-:W-:Y:S05]  /*3770*/  BSYNC B0 ;  /* 0x0000000000007941 */ /* 0x000fea0003800000 */
.L_x_4046:
        /* <DEDUP_REMOVED lines=33> */
.L_x_4048:
        /* <DEDUP_REMOVED lines=14> */
.L_x_4050:
[----:B------:R-:W-:Y:S05]  /*3a70*/  BSYNC B0 ;  /* 0x0000000000007941 */ /* 0x000fea0003800000 */
.L_x_4049:
        /* <DEDUP_REMOVED lines=11> */
.L_x_4051:
        /* <DEDUP_REMOVED lines=13> */
.L_x_4053:
[----:B------:R-:W-:Y:S05]  /*3c00*/  BSYNC B0 ;  /* 0x0000000000007941 */ /* 0x000fea0003800000 */
.L_x_4052:
[----:B------:R-:W-:Y:S02]  /*3c10*/  IADD3 R10, R5, R10, RZ ;  /* 0x0000000a050a7210 */ /* 0x000fe40007ffe0ff */
[----:B------:R-:W-:Y:S02]  /*3c20*/  IADD3 R8, R8, 0x1, RZ ;  /* 0x0000000108087810 */ /* 0x000fe40007ffe0ff */
[----:B------:R-:W-:-:S13]  /*3c30*/  ISETP.GE.AND P0, PT, R10, UR4, PT ;  /* 0x000000040a007c0c */ /* 0x000fda000bf06270 */
[----:B------:R-:W-:Y:S05]  /*3c40*/  @!P0 BRA `(.L_x_4054) ;  /* 0xffffffc400a88947 */ /* 0x000fea000383ffff */
[----:B------:R-:W-:Y:S05]  /*3c50*/  EXIT ;  /* 0x000000000000794d */ /* 0x000fea0003800000 */
.L_x_4055:
        /* <DEDUP_REMOVED lines=10> */
.L_x_5638:


//--------------------- .text._Z35group_norm_nhwc_fwd_one_pass_kernelI11Bf16IOFp16WLi128ELi112ELi448EEv26Group_norm_nhwc_fwd_params --------------------------
	.section	.text._Z35group_norm_nhwc_fwd_one_pass_kernelI11Bf16IOFp16WLi128ELi112ELi448EEv26Group_norm_nhwc_fwd_params,"ax",@progbits
	.align	128
        .global         _Z35group_norm_nhwc_fwd_one_pass_kernelI11Bf16IOFp16WLi128ELi112ELi448EEv26Group_norm_nhwc_fwd_params
        .type           _Z35group_norm_nhwc_fwd_one_pass_kernelI11Bf16IOFp16WLi128ELi112ELi448EEv26Group_norm_nhwc_fwd_params,@function
        .size           _Z35group_norm_nhwc_fwd_one_pass_kernelI11Bf16IOFp16WLi128ELi112ELi448EEv26Group_norm_nhwc_fwd_params,(.L_x_5639 - _Z35group_norm_nhwc_fwd_one_pass_kernelI11Bf16IOFp16WLi128ELi112ELi448EEv26Group_norm_nhwc_fwd_params)
        .other          _Z35group_norm_nhwc_fwd_one_pass_kernelI11Bf16IOFp16WLi128ELi112ELi448EEv26Group_norm_nhwc_fwd_params,@"STO_CUDA_ENTRY STV_DEFAULT"
_Z35group_norm_nhwc_fwd_one_pass_kernelI11Bf16IOFp16WLi128ELi112ELi448EEv26Group_norm_nhwc_fwd_params:
.text._Z35group_norm_nhwc_fwd_one_pass_kernelI11Bf16IOFp16WLi128ELi112ELi448EEv26Group_norm_nhwc_fwd_params:
        /* <DEDUP_REMOVED lines=58> */
.L_x_4113:
        /* <DEDUP_REMOVED lines=36> */
[----:B------:R-:W-:-:S09]  /*05e0*/  @!P5 IADD3 R3, -R3, RZ, RZ ;  /* 0x000000ff0303d210 */ /* 0x000fd20007ffe1ff */
        /* <DEDUP_REMOVED lines=61> */
[----:B------:R-:W-:Y:S01]  /*09c0*/  @P4 LEA.HI.X R9, R16, R25, R0, 0x1, P5 ;  /* 0x0000001910094211 */ /* 0x000fe200028f0c00 */
[----:B------:R-:W-:Y:S01]  /*09d0*/  @!P6 IMAD.IADD R0, R13, 0x1, R15 ;  /* 0x000000010d00e824 */ /* 0x000fe200078e020f */
[----:B-1----:R-:W-:-:S04]  /*09e0*/  @!P6 LEA R14, P5, R12, R20, 0x1 ;  /* 0x000000140c0ee211 */ /* 0x002fc800078a08ff */
[----:B------:R-:W-:Y:S02]  /*09f0*/  @!P6 LEA.HI.X R15, R12, R21, R0, 0x1, P5 ;  /* 0x000000150c0fe211 */ /* 0x000fe400028f0c00 */
[----:B------:R-:W-:-:S03]  /*0a00*/  ISETP.GE.U32.AND P5, PT, R68, UR12, PT ;  /* 0x0000000c44007c0c */ /* 0x000fc6000bfa6070 */
[----:B------:R0:W2:Y:S01]  /*0a10*/  @!P6 LDG.E R56, desc[UR8][R14.64] ;  /* 0x000000080e38e981 */ /* 0x0000a2000c1e1900 */
[----:B------:R-:W-:-:S04]  /*0a20*/  ISETP.GE.AND.EX P5, PT, R57, UR13, PT, P5 ;  /* 0x0000000d39007c0c */ /* 0x000fc8000bfa6350 */
[----:B------:R-:W-:-:S13]  /*0a30*/  ISETP.GT.U32.OR P5, PT, R88, 0x1bf, P5 ;  /* 0x000001bf5800780c */ /* 0x000fda0002fa4470 */
[----:B------:R-:W1:Y:S01]  /*0a40*/  @!P5 LDC.64 R16, c[0x0][0x270] ;  /* 0x00009c00ff10db82 */ /* 0x000e620000000a00 */
[----:B------:R-:W-:Y:S02]  /*0a50*/  @!P5 MOV R12, R70 ;  /* 0x00000046000cd202 */ /* 0x000fe40000000f00 */
[----:B------:R-:W-:-:S05]  /*0a60*/  @!P5 MOV R13, R73 ;  /* 0x00000049000dd202 */ /* 0x000fca0000000f00 */
        /* <DEDUP_REMOVED lines=132> */
[----:B0-----:R-:W-:Y:S01]  /*12b0*/  @!P5 MOV R3, R73 ;  /* 0x000000490003d202 */ /* 0x001fe20000000f00 */
[----:B------:R-:W-:Y:S02]  /*12c0*/  @!P5 IMAD.MOV.U32 R2, RZ, RZ, R70 ;  /* 0x000000ffff02d224 */ /* 0x000fe400078e0046 */
        /* <DEDUP_REMOVED lines=45> */
[----:B------:R-:W-:Y:S01]  /*15a0*/  SHF.L.U32 R5, R4, 0x10, RZ ;  /* 0x0000001004057819 */ /* 0x000fe200000006ff */
        /* <DEDUP_REMOVED lines=91> */
[C-C-:B------:R-:W-:Y:S01]  /*1b60*/  FADD.FTZ R5, R3.reuse, R6.reuse ;  /* 0x0000000603057221 */ /* 0x140fe20000010000 */
[----:B------:R-:W-:Y:S01]  /*1b70*/  PRMT R6, R12, 0x7632, R6 ;  /* 0x000076320c067816 */ /* 0x000fe20000000006 */
[----:B------:R-:W-:Y:S01]  /*1b80*/  FFMA.FTZ R3, R3, R3, R4 ;  /* 0x0000000303037223 */ /* 0x000fe20000010004 */
[----:B------:R-:W-:Y:S01]  /*1b90*/  SHF.L.U32 R4, R13, 0x10, RZ ;  /* 0x000000100d047819 */ /* 0x000fe200000006ff */
[----:B------:R-:W-:Y:S01]  /*1ba0*/  FADD.FTZ R0, R0, R5 ;  /* 0x0000000500007221 */ /* 0x000fe20000010000 */
[----:B------:R-:W-:Y:S01]  /*1bb0*/  FMUL.FTZ R5, R7, R7 ;  /* 0x0000000707057220 */ /* 0x000fe20000410000 */
[----:B------:R-:W-:-:S02]  /*1bc0*/  IMAD.U32 R6, R6, 0x10000, RZ ;  /* 0x0001000006067824 */ /* 0x000fc400078e00ff */
[----:B------:R-:W-:Y:S01]  /*1bd0*/  FADD.FTZ R2, R2, R3 ;  /* 0x0000000302027221 */ /* 0x000fe20000010000 */
[----:B------:R-:W-:Y:S01]  /*1be0*/  SHF.L.U32 R3, R12, 0x10, RZ ;  /* 0x000000100c037819 */ /* 0x000fe200000006ff */
[C---:B------:R-:W-:Y:S01]  /*1bf0*/  FFMA.FTZ R5, R4.reuse, R4, R5 ;  /* 0x0000000404057223 */ /* 0x040fe20000010005 */
[----:B------:R-:W-:Y:S01]  /*1c00*/  FADD.FTZ R7, R4, R7 ;  /* 0x0000000704077221 */ /* 0x000fe20000010000 */
[----:B------:R-:W-:Y:S02]  /*1c10*/  FMUL.FTZ R4, R6, R6 ;  /* 0x0000000606047220 */ /* 0x000fe40000410000 */
        /* <DEDUP_REMOVED lines=87> */
.L_x_4057:
[----:B------:R-:W-:Y:S05]  /*2190*/  BSYNC B0 ;  /* 0x0000000000007941 */ /* 0x000fea0003800000 */
.L_x_4056:
        /* <DEDUP_REMOVED lines=31> */
.L_x_4060:
[----:B0-----:R-:W2:Y:S04]  /*2390*/  LDG.E.STRONG.GPU R30, desc[UR8][R28.64] ;  /* 0x000000081c1e7981 */ /* 0x001ea8000c1ef900 */
[----:B--2---:R-:W-:Y:S01]  /*23a0*/  CCTL.IVALL ;  /* 0x00000000ff00798f */ /* 0x004fe20002000000 */
[----:B------:R-:W-:Y:S05]  /*23b0*/  YIELD ;  /* 0x0000000000007946 */ /* 0x000fea0003800000 */
[----:B------:R-:W-:-:S13]  /*23c0*/  ISETP.NE.AND P6, PT, R30, R33, PT ;  /* 0x000000211e00720c */ /* 0x000fda0003fc5270 */
[----:B------:R-:W-:Y:S05]  /*23d0*/  @P6 BRA `(.L_x_4060) ;  /* 0xfffffffc00ec6947 */ /* 0x000fea000383ffff */
.L_x_4059:
        /* <DEDUP_REMOVED lines=11> */
.L_x_4062:
        /* <DEDUP_REMOVED lines=63> */
.L_x_4061:
        /* <DEDUP_REMOVED lines=22> */
.L_x_4064:
[----:B------:R-:W-:Y:S05]  /*29e0*/  BSYNC B0 ;  /* 0x0000000000007941 */ /* 0x000fea0003800000 */
.L_x_4063:
        /* <DEDUP_REMOVED lines=33> */
.L_x_4058:
        /* <DEDUP_REMOVED lines=47> */
[----:B--2---:R-:W-:Y:S02]  /*2ef0*/  HADD2.F32 R20, -RZ, R41.H0_H0 ;  /* 0x20000029ff147230 */ /* 0x004fe40000004100 */
[----:B---3--:R-:W-:Y:S02]  /*2f00*/  HADD2.F32 R28, -RZ, R44.H0_H0 ;  /* 0x2000002cff1c7230 */ /* 0x008fe40000004100 */
[----:B------:R-:W-:Y:S01]  /*2f10*/  FADD.FTZ R44, -R30, R11 ;  /* 0x0000000b1e2c7221 */ /* 0x000fe20000010100 */
[----:B----4-:R-:W-:Y:S02]  /*2f20*/  HADD2.F32 R29, -RZ, R45.H0_H0 ;  /* 0x2000002dff1d7230 */ /* 0x010fe40000004100 */
[----:B------:R-:W-:-:S03]  /*2f30*/  HADD2.F32 R33, -RZ, R90.H0_H0 ;  /* 0x2000005aff217230 */ /* 0x000fc60000004100 */
        /* <DEDUP_REMOVED lines=13> */
.L_x_4065:
        /* <DEDUP_REMOVED lines=14> */
.L_x_4067:
[----:B------:R-:W-:Y:S05]  /*30f0*/  BSYNC B0 ;  /* 0x0000000000007941 */ /* 0x000fea0003800000 */
.L_x_4066:
        /* <DEDUP_REMOVED lines=17> */
.L_x_4068:
        /* <DEDUP_REMOVED lines=14> */
.L_x_4070:
[----:B------:R-:W-:Y:S05]  /*32f0*/  BSYNC B0 ;  /* 0x0000000000007941 */ /* 0x000fea0003800000 */
.L_x_4069:
[-C--:B------:R-:W-:Y:S01]  /*3300*/  FMUL.FTZ R34, R34, R31.reuse ;  /* 0x0000001f22227220 */ /* 0x080fe20000410000 */
[----:B------:R-:W-:Y:S01]  /*3310*/  FMUL.FTZ R46, R46, R31 ;  /* 0x0000001f2e2e7220 */ /* 0x000fe20000410000 */
[----:B------:R-:W-:Y:S02]  /*3320*/  SHF.L.U32 R35, R17, 0x10, RZ ;  /* 0x0000001011237819 */ /* 0x000fe400000006ff */
        /* <DEDUP_REMOVED lines=16> */
.L_x_4071:
        /* <DEDUP_REMOVED lines=14> */
.L_x_4073:
[----:B------:R-:W-:Y:S05]  /*3510*/  BSYNC B0 ;  /* 0x0000000000007941 */ /* 0x000fea0003800000 */
.L_x_4072:
        /* <DEDUP_REMOVED lines=21> */
.L_x_4074:
        /* <DEDUP_REMOVED lines=14> */
.L_x_4076:
[----:B------:R-:W-:Y:S05]  /*3750*/  BSYNC B0 ;  /* 0x0000000000007941 */ /* 0x000fea0003800000 */
.L_x_4075:
        /* <DEDUP_REMOVED lines=14> */
.L_x_4077:
        /* <DEDUP_REMOVED lines=14> */
.L_x_4079:
[----:B------:R-:W-:Y:S05]  /*3920*/  BSYNC B0 ;  /* 0x0000000000007941 */ /* 0x000fea0003800000 */
.L_x_4078:
        /* <DEDUP_REMOVED lines=22> */
.L_x_4080:
        /* <DEDUP_REMOVED lines=14> */
.L_x_4082:
[----:B------:R-:W-:Y:S05]  /*3b70*/  BSYNC B0 ;  /* 0x0000000000007941 */ /* 0x000fea0003800000 */
.L_x_4081:
        /* <DEDUP_REMOVED lines=22> */
.L_x_4083:
        /* <DEDUP_REMOVED lines=14> */
.L_x_4085:
[----:B------:R-:W-:Y:S05]  /*3dc0*/  BSYNC B0 ;  /* 0x0000000000007941 */ /* 0x000fea0003800000 */
.L_x_4084:
        /* <DEDUP_REMOVED lines=22> */
.L_x_4086:
        /* <DEDUP_REMOVED lines=14> */
.L_x_4088:
[----:B------:R-:W-:Y:S05]  /*4010*/  BSYNC B0 ;  /* 0x0000000000007941 */ /* 0x000fea0003800000 */
.L_x_4087:
        /* <DEDUP_REMOVED lines=22> */
.L_x_4089:
        /* <DEDUP_REMOVED lines=14> */
.L_x_4091:
[----:B------:R-:W-:Y:S05]  /*4260*/  BSYNC B0 ;  /* 0x0000000000007941 */ /* 0x000fea0003800000 */
.L_x_4090:
        /* <DEDUP_REMOVED lines=22> */
.L_x_4092:
        /* <DEDUP_REMOVED lines=14> */
.L_x_4094:
[----:B------:R-:W-:Y:S05]  /*44b0*/  BSYNC B0 ;  /* 0x0000000000007941 */ /* 0x000fea0003800000 */
.L_x_4093:
        /* <DEDUP_REMOVED lines=22> */
.L_x_4095:
        /* <DEDUP_REMOVED lines=14> */
.L_x_4097:
[----:B------:R-:W-:Y:S05]  /*4700*/  BSYNC B0 ;  /* 0x0000000000007941 */ /* 0x000fea0003800000 */
.L_x_4096:
        /* <DEDUP_REMOVED lines=22> */
.L_x_4098:
        /* <DEDUP_REMOVED lines=14> */
.L_x_4100:
[----:B------:R-:W-:Y:S05]  /*4950*/  BSYNC B0 ;  /* 0x0000000000007941 */ /* 0x000fea0003800000 */
.L_x_4099:
        /* <DEDUP_REMOVED lines=22> */
.L_x_4101:
        /* <DEDUP_REMOVED lines=14> */
.L_x_4103:
[----:B------:R-:W-:Y:S05]  /*4ba0*/  BSYNC B0 ;  /* 0x0000000000007941 */ /* 0x000fea0003800000 */
.L_x_4102:
        /* <DEDUP_REMOVED lines=22> */
.L_x_4104:
        /* <DEDUP_REMOVED lines=14> */
.L_x_4106:
[----:B------:R-:W-:Y:S05]  /*4df0*/  BSYNC B0 ;  /* 0x0000000000007941 */ /* 0x000fea0003800000 */
.L_x_4105:
        /* <DEDUP_REMOVED lines=22> */
.L_x_4107:
        /* <DEDUP_REMOVED lines=14> */
.L_x_4109:
[----:B------:R-:W-:Y:S05]  /*5040*/  BSYNC B0 ;  /* 0x0000000000007941 */ /* 0x000fea0003800000 */
.L_x_4108:
        /* <DEDUP_REMOVED lines=22> */
.L_x_4110:
        /* <DEDUP_REMOVED lines=13> */
.L_x_4112:
[----:B------:R-:W-:Y:S05]  /*5280*/  BSYNC B0 ;  /* 0x0000000000007941 */ /* 0x000fea0003800000 */
.L_x_4111:
[----:B------:R-:W1:Y:S01]  /*5290*/  LDC R0, c[0x0][0x10] ;  /* 0x00000400ff007b82 */ /* 0x000e620000000800 */
[----:B------:R-:W-:Y:S02]  /*52a0*/  IADD3 R76, R76, 0x1, RZ ;  /* 0x000000014c4c7810 */ /* 0x000fe40007ffe0ff */
[----:B-1----:R-:W-:-:S04]  /*52b0*/  IADD3 R77, R0, R77, RZ ;  /* 0x0000004d004d7210 */ /* 0x002fc80007ffe0ff */
[----:B------:R-:W-:-:S13]  /*52c0*/  ISETP.GE.AND P5, PT, R77, UR4, PT ;  /* 0x000000044d007c0c */ /* 0x000fda000bfa6270 */
[----:B------:R-:W-:Y:S05]  /*52d0*/  @!P5 BRA `(.L_x_4113) ;  /* 0xffffffb00030d947 */ /* 0x000fea000383ffff */
[----:B------:R-:W-:Y:S05]  /*52e0*/  EXIT ;  /* 0x000000000000794d */ /* 0x000fea0003800000 */
.L_x_4114:
        /* <DEDUP_REMOVED lines=9> */
.L_x_5639:


//--------------------- .text._Z35group_norm_nhwc_fwd_one_pass_kernelI11Bf16IOFp16WLi256ELi112ELi448EEv26Group_norm_nhwc_fwd_params --------------------------
	.section	.text._Z35group_norm_nhwc_fwd_one_pass_kernelI11Bf16IOFp16WLi256ELi112ELi448EEv26Group_norm_nhwc_fwd_params,"ax",@progbits
	.align	128
        .global         _Z35group_norm_nhwc_fwd_one_pass_kernelI11Bf16IOFp16WLi256ELi112ELi448EEv26Group_norm_nhwc_fwd_params
        .type           _Z35group_norm_nhwc_fwd_one_pass_kernelI11Bf16IOFp16WLi256ELi112ELi448EEv26Group_norm_nhwc_fwd_params,@function
        .size           _Z35group_norm_nhwc_fwd_one_pass_kernelI11Bf16IOFp16WLi256ELi112ELi448EEv26Group_norm_nhwc_fwd_params,(.L_x_5640 - _Z35group_norm_nhwc_fwd_one_pass_kernelI11Bf16IOFp16WLi256ELi112ELi448EEv26Group_norm_nhwc_fwd_params)
        .other          _Z35group_norm_nhwc_fwd_one_pass_kernelI11Bf16IOFp16WLi256ELi112ELi448EEv26Group_norm_nhwc_fwd_params,@"STO_CUDA_ENTRY STV_DEFAULT"
_Z35group_norm_nhwc_fwd_one_pass_kernelI11Bf16IOFp16WLi256ELi112ELi448EEv26Group_norm_nhwc_fwd_params:
.text._Z35group_norm_nhwc_fwd_one_pass_kernelI11Bf16IOFp16WLi256ELi112ELi448EEv26Group_norm_nhwc_fwd_params:
        /* <DEDUP_REMOVED lines=196> */
.L_x_4220:
        /* <DEDUP_REMOVED lines=341> */
[----:B------:R-:W-:-:S04]  /*2190*/  @P4 IMAD.WIDE.U32 R28, R31, R8, R28 ;  /* 0x000000081f1c4225 */ /* 0x000fc800078e001c */
[----:B------:R-:W-:Y:S01]  /*21a0*/  VIADD R31, R0, 0xc8 ;  /* 0x000000c8001f7836 */ /* 0x000fe20000000000 */
[----:B------:R-:W-:Y:S02]  /*21b0*/  @P4 IADD3 R8, R29, R9, RZ ;  /* 0x000000091d084210 */ /* 0x000fe40007ffe0ff */
[C---:B----4-:R-:W-:Y:S02]  /*21c0*/  @P4 LEA R40, P5, R28.reuse, R40, 0x1 ;  /* 0x000000281c284211 */ /* 0x050fe400078a08ff */
[----:B------:R-:W-:Y:S02]  /*21d0*/  @P6 MOV R29, R71 ;  /* 0x00000047001d6202 */ /* 0x000fe40000000f00 */
[----:B------:R-:W-:Y:S02]  /*21e0*/  @P4 LEA.HI.X R41, R28, R41, R8, 0x1, P5 ;  /* 0x000000291c294211 */ /* 0x000fe400028f0c08 */
[----:B------:R-:W0:Y:S01]  /*21f0*/  @P6 LDC.64 R8, c[0x0][0x270] ;  /* 0x00009c00ff086b82 */ /* 0x000e220000000a00 */
[----:B------:R-:W-:-:S02]  /*2200*/  ISETP.NE.AND P4, PT, R7, RZ, PT ;  /* 0x000000ff0700720c */ /* 0x000fc40003f85270 */
[----:B------:R-:W-:-:S05]  /*2210*/  SHF.R.S32.HI R7, RZ, 0x1f, R31 ;  /* 0x0000001fff077819 */ /* 0x000fca000001141f */
[----:B0-----:R-:W-:-:S04]  /*2220*/  @P6 IMAD R28, R7, R8, RZ ;  /* 0x00000008071c6224 */ /* 0x001fc800078e02ff */
[----:B------:R-:W-:Y:S01]  /*2230*/  @P6 IMAD R7, R31, R9, R28 ;  /* 0x000000091f076224 */ /* 0x000fe200078e021c */
[----:B------:R-:W-:-:S05]  /*2240*/  @P6 MOV R28, R72 ;  /* 0x00000048001c6202 */ /* 0x000fca0000000f00 */
[----:B------:R-:W-:Y:S01]  /*2250*/  @P6 IMAD.WIDE.U32 R28, R31, R8, R28 ;  /* 0x000000081f1c6225 */ /* 0x000fe200078e001c */
[----:B------:R-:W-:Y:S01]  /*2260*/  IADD3 R31, R0, 0xd0, RZ ;  /* 0x000000d0001f7810 */ /* 0x000fe20007ffe0ff */
[----:B------:R-:W0:Y:S03]  /*2270*/  @P0 LDC.64 R8, c[0x0][0x270] ;  /* 0x00009c00ff080b82 */ /* 0x000e260000000a00 */
[----:B------:R-:W-:Y:S02]  /*2280*/  @P6 IADD3 R7, R29, R7, RZ ;  /* 0x000000071d076210 */ /* 0x000fe40007ffe0ff */
[C---:B-1----:R-:W-:Y:S02]  /*2290*/  @P6 LEA R38, P5, R28.reuse, R38, 0x1 ;  /* 0x000000261c266211 */ /* 0x042fe400078a08ff */
[----:B------:R-:W-:Y:S02]  /*22a0*/  @P0 MOV R29, R71 ;  /* 0x00000047001d0202 */ /* 0x000fe40000000f00 */
[----:B------:R-:W-:-:S02]  /*22b0*/  @P6 LEA.HI.X R39, R28, R39, R7, 0x1, P5 ;  /* 0x000000271c276211 */ /* 0x000fc400028f0c07 */
[----:B------:R-:W-:-:S05]  /*22c0*/  SHF.R.S32.HI R7, RZ, 0x1f, R31 ;  /* 0x0000001fff077819 */ /* 0x000fca000001141f */
[----:B0-----:R-:W-:-:S04]  /*22d0*/  @P0 IMAD R28, R7, R8, RZ ;  /* 0x00000008071c0224 */ /* 0x001fc800078e02ff */
[----:B------:R-:W-:Y:S02]  /*22e0*/  @P0 IMAD R7, R31, R9, R28 ;  /* 0x000000091f070224 */ /* 0x000fe400078e021c */
[----:B------:R-:W-:-:S04]  /*22f0*/  @P0 IMAD.MOV.U32 R28, RZ, RZ, R72 ;  /* 0x000000ffff1c0224 */ /* 0x000fc800078e0048 */
[----:B------:R-:W-:Y:S01]  /*2300*/  @P0 IMAD.WIDE.U32 R28, R31, R8, R28 ;  /* 0x000000081f1c0225 */ /* 0x000fe200078e001c */
[----:B------:R-:W-:Y:S01]  /*2310*/  IADD3 R31, R0, 0xd8, RZ ;  /* 0x000000d8001f7810 */ /* 0x000fe20007ffe0ff */
[----:B------:R-:W0:Y:S03]  /*2320*/  @P1 LDC.64 R8, c[0x0][0x270] ;  /* 0x00009c00ff081b82 */ /* 0x000e260000000a00 */
[----:B------:R-:W-:Y:S01]  /*2330*/  @P0 IADD3 R7, R29, R7, RZ ;  /* 0x000000071d070210 */ /* 0x000fe20007ffe0ff */
[----:B------:R-:W-:Y:S01]  /*2340*/  @P1 IMAD.MOV.U32 R29, RZ, RZ, R71 ;  /* 0x000000ffff1d1224 */ /* 0x000fe200078e0047 */
[----:B------:R-:W-:-:S04]  /*2350*/  @P0 LEA R36, P5, R28, R36, 0x1 ;  /* 0x000000241c240211 */ /* 0x000fc800078a08ff */
[----:B------:R-:W-:Y:S02]  /*2360*/  @P0 LEA.HI.X R37, R28, R37, R7, 0x1, P5 ;  /* 0x000000251c250211 */ /* 0x000fe400028f0c07 */
[----:B------:R-:W-:Y:S02]  /*2370*/  SHF.R.S32.HI R7, RZ, 0x1f, R31 ;  /* 0x0000001fff077819 */ /* 0x000fe4000001141f */
        /* <DEDUP_REMOVED lines=8> */
[----:B------:R-:W0:Y:S03]  /*2400*/  @P2 LDC.64 R8, c[0x0][0x270] ;  /* 0x00009c00ff082b82 */ /* 0x000e260000000a00 */
[----:B------:R-:W-:Y:S02]  /*2410*/  @P1 IADD3 R7, R29, R7, RZ ;  /* 0x000000071d071210 */ /* 0x000fe40007ffe0ff */
[C---:B---3--:R-:W-:Y:S02]  /*2420*/  @P1 LEA R34, P5, R28.reuse, R34, 0x1 ;  /* 0x000000221c221211 */ /* 0x048fe400078a08ff */
[----:B------:R-:W-:Y:S02]  /*2430*/  @P2 MOV R29, R71 ;  /* 0x00000047001d2202 */ /* 0x000fe40000000f00 */
[----:B------:R-:W-:-:S02]  /*2440*/  @P1 LEA.HI.X R35, R28, R35, R7, 0x1, P5 ;  /* 0x000000231c231211 */ /* 0x000fc400028f0c07 */
[----:B------:R-:W-:Y:S02]  /*2450*/  SHF.R.S32.HI R7, RZ, 0x1f, R31 ;  /* 0x0000001fff077819 */ /* 0x000fe4000001141f */
        /* <DEDUP_REMOVED lines=493> */
.L_x_4116:
[----:B------:R-:W-:Y:S05]  /*4330*/  BSYNC B0 ;  /* 0x0000000000007941 */ /* 0x000fea0003800000 */
.L_x_4115:
        /* <DEDUP_REMOVED lines=35> */
.L_x_4119:
[----:B-1----:R-:W2:Y:S04]  /*4570*/  LDG.E.STRONG.GPU R37, desc[UR8][R34.64] ;  /* 0x0000000822257981 */ /* 0x002ea8000c1ef900 */
[----:B--2---:R-:W-:Y:S01]  /*4580*/  CCTL.IVALL ;  /* 0x00000000ff00798f */ /* 0x004fe20002000000 */
[----:B------:R-:W-:Y:S05]  /*4590*/  YIELD ;  /* 0x0000000000007946 */ /* 0x000fea0003800000 */
[----:B------:R-:W-:-:S13]  /*45a0*/  ISETP.NE.AND P6, PT, R37, R40, PT ;  /* 0x000000282500720c */ /* 0x000fda0003fc5270 */
[----:B------:R-:W-:Y:S05]  /*45b0*/  @P6 BRA `(.L_x_4119) ;  /* 0xfffffffc00ec6947 */ /* 0x000fea000383ffff */
.L_x_4118:
        /* <DEDUP_REMOVED lines=11> */
.L_x_4121:
        /* <DEDUP_REMOVED lines=63> */
.L_x_4120:
        /* <DEDUP_REMOVED lines=18> */
.L_x_4123:
[----:B------:R-:W-:Y:S05]  /*4b80*/  BSYNC B0 ;  /* 0x0000000000007941 */ /* 0x000fea0003800000 */
.L_x_4122:
        /* <DEDUP_REMOVED lines=33> */
.L_x_4117:
        /* <DEDUP_REMOVED lines=28> */
[----:B------:R-:W3:Y:S01]  /*4f60*/  LDG.E.U16 R46, desc[UR8][R34.64+0x2] ;  /* 0x00000208222e7981 */ /* 0x000ee2000c1e1500 */
[----:B-1----:R-:W-:Y:S02]  /*4f70*/  @P5 FADD.FTZ R40, R36, R37 ;  /* 0x0000002524285221 */ /* 0x002fe40000010000 */
[----:B------:R-:W0:Y:S01]  /*4f80*/  LDC.64 R36, c[0x0][0x230] ;  /* 0x00008c00ff247b82 */ /* 0x000e220000000a00 */
[----:B------:R-:W-:Y:S01]  /*4f90*/  SHF.L.U32 R97, R9, 0x10, RZ ;  /* 0x0000001009617819 */ /* 0x000fe200000006ff */
[----:B------:R1:W4:Y:S01]  /*4fa0*/  @P5 MUFU.RSQ R45, R40 ;  /* 0x00000028002d5308 */ /* 0x0003220000001400 */
[----:B0-----:R-:W-:-:S05]  /*4fb0*/  IMAD.WIDE R36, R41, 0x2, R36 ;  /* 0x0000000229247825 */ /* 0x001fca00078e0224 */
[----:B------:R-:W5:Y:S04]  /*4fc0*/  LDG.E.U16 R41, desc[UR8][R36.64] ;  /* 0x0000000824297981 */ /* 0x000f68000c1e1500 */
[----:B------:R0:W3:Y:S01]  /*4fd0*/  LDG.E.U16 R47, desc[UR8][R36.64+0x2] ;  /* 0x00000208242f7981 */ /* 0x0000e2000c1e1500 */
[----:B------:R-:W-:Y:S02]  /*4fe0*/  SHF.L.U32 R14, R14, 0x10, RZ ;  /* 0x000000100e0e7819 */ /* 0x000fe400000006ff */
[----:B------:R-:W-:Y:S02]  /*4ff0*/  SHF.L.U32 R9, R15, 0x10, RZ ;  /* 0x000000100f097819 */ /* 0x000fe400000006ff */
[----:B------:R-:W-:Y:S02]  /*5000*/  SHF.L.U32 R20, R20, 0x10, RZ ;  /* 0x0000001014147819 */ /* 0x000fe400000006ff */
[----:B------:R-:W-:-:S02]  /*5010*/  SHF.L.U32 R15, R21, 0x10, RZ ;  /* 0x00000010150f7819 */ /* 0x000fc400000006ff */
[----:B------:R-:W-:Y:S02]  /*5020*/  SHF.L.U32 R27, R27, 0x10, RZ ;  /* 0x000000101b1b7819 */ /* 0x000fe400000006ff */
[----:B------:R-:W-:Y:S01]  /*5030*/  SHF.L.U32 R21, R48, 0x10, RZ ;  /* 0x0000001030157819 */ /* 0x000fe200000006ff */
[----:B------:R-:W-:Y:S01]  /*5040*/  IMAD.U32 R102, R22, 0x10000, RZ ;  /* 0x0001000016667824 */ /* 0x000fe200078e00ff */
[----:B0-----:R-:W-:Y:S01]  /*5050*/  SHF.L.U32 R37, R55, 0x10, RZ ;  /* 0x0000001037257819 */ /* 0x001fe200000006ff */
[----:B------:R-:W-:Y:S01]  /*5060*/  IMAD.U32 R22, R49, 0x10000, RZ ;  /* 0x0001000031167824 */ /* 0x000fe200078e00ff */
[----:B------:R-:W-:Y:S01]  /*5070*/  SHF.L.U32 R49, R56, 0x10, RZ ;  /* 0x0000001038317819 */ /* 0x000fe200000006ff */
[----:B------:R-:W-:Y:S01]  /*5080*/  IMAD.U32 R42, R13, 0x10000, RZ ;  /* 0x000100000d2a7824 */ /* 0x000fe200078e00ff */
[----:B------:R-:W-:Y:S01]  /*5090*/  SHF.L.U32 R13, R19, 0x10, RZ ;  /* 0x00000010130d7819 */ /* 0x000fe200000006ff */
[----:B------:R-:W-:Y:S01]  /*50a0*/  IMAD.U32 R35, R54, 0x10000, RZ ;  /* 0x0001000036237824 */ /* 0x000fe200078e00ff */
[----:B------:R-:W-:-:S02]  /*50b0*/  SHF.L.U32 R92, R10, 0x10, RZ ;  /* 0x000000100a5c7819 */ /* 0x000fc400000006ff */
[----:B------:R-:W-:Y:S02]  /*50c0*/  SHF.L.U32 R87, R11, 0x10, RZ ;  /* 0x000000100b577819 */ /* 0x000fe400000006ff */
[----:B------:R-:W-:Y:S01]  /*50d0*/  SHF.L.U32 R43, R12, 0x10, RZ ;  /* 0x000000100c2b7819 */ /* 0x000fe200000006ff */
[----:B------:R-:W-:Y:S01]  /*50e0*/  IMAD.U32 R12, R18, 0x10000, RZ ;  /* 0x00010000120c7824 */ /* 0x000fe200078e00ff */
[----:B------:R-:W-:Y:S01]  /*50f0*/  SHF.L.U32 R19, R26, 0x10, RZ ;  /* 0x000000101a137819 */ /* 0x000fe200000006ff */
[----:B------:R-:W-:Y:S01]  /*5100*/  FADD.FTZ R34, R37, -R44 ;  /* 0x8000002c25227221 */ /* 0x000fe20000010000 */
[----:B------:R-:W-:Y:S02]  /*5110*/  SHF.L.U32 R10, R16, 0x10, RZ ;  /* 0x00000010100a7819 */ /* 0x000fe400000006ff */
[----:B------:R-:W-:Y:S01]  /*5120*/  SHF.L.U32 R11, R17, 0x10, RZ ;  /* 0x00000010110b7819 */ /* 0x000fe200000006ff */
[----:B------:R-:W-:Y:S01]  /*5130*/  IMAD.U32 R17, R24, 0x10000, RZ ;  /* 0x0001000018117824 */ /* 0x000fe200078e00ff */
[----:B------:R-:W-:-:S02]  /*5140*/  SHF.L.U32 R16, R23, 0x10, RZ ;  /* 0x0000001017107819 */ /* 0x000fc400000006ff */
[----:B------:R-:W-:Y:S01]  /*5150*/  SHF.L.U32 R18, R25, 0x10, RZ ;  /* 0x0000001019127819 */ /* 0x000fe200000006ff */
[----:B-1----:R-:W-:Y:S01]  /*5160*/  IMAD.U32 R40, R59, 0x10000, RZ ;  /* 0x000100003b287824 */ /* 0x002fe200078e00ff */
[----:B------:R-:W-:Y:S02]  /*5170*/  SHF.L.U32 R23, R50, 0x10, RZ ;  /* 0x0000001032177819 */ /* 0x000fe400000006ff */
[----:B------:R-:W-:Y:S02]  /*5180*/  SHF.L.U32 R24, R51, 0x10, RZ ;  /* 0x0000001033187819 */ /* 0x000fe400000006ff */
[----:B------:R-:W-:Y:S02]  /*5190*/  SHF.L.U32 R25, R52, 0x10, RZ ;  /* 0x0000001034197819 */ /* 0x000fe400000006ff */
[C---:B------:R-:W-:Y:S02]  /*51a0*/  SHF.L.U32 R36, R57.reuse, 0x10, RZ ;  /* 0x0000001039247819 */ /* 0x040fe400000006ff */
[----:B------:R-:W-:Y:S01]  /*51b0*/  SHF.L.U32 R37, R58, 0x10, RZ ;  /* 0x000000103a257819 */ /* 0x000fe200000006ff */
        /* <DEDUP_REMOVED lines=26> */
[-C--:B----4-:R-:W-:Y:S01]  /*5360*/  FMUL.FTZ R102, R102, R45.reuse ;  /* 0x0000002d66667220 */ /* 0x090fe20000410000 */
        /* <DEDUP_REMOVED lines=28> */
[----:B------:R-:W-:Y:S02]  /*5530*/  PRMT R54, R59, 0x7632, R54 ;  /* 0x000076323b367816 */ /* 0x000fe40000000036 */
[----:B------:R-:W-:Y:S02]  /*5540*/  PRMT R55, R8, 0x7632, R55 ;  /* 0x0000763208377816 */ /* 0x000fe40000000037 */
        /* <DEDUP_REMOVED lines=73> */
[----:B--2---:R-:W-:-:S02]  /*59e0*/  HADD2.F32 R48, -RZ, R6.H0_H0 ;  /* 0x20000006ff307230 */ /* 0x004fc40000004100 */
        /* <DEDUP_REMOVED lines=19> */
[----:B-----5:R-:W-:-:S05]  /*5b20*/  HADD2.F32 R41, -RZ, R41.H0_H0 ;  /* 0x20000029ff297230 */ /* 0x020fca0000004100 */
        /* <DEDUP_REMOVED lines=32> */
[----:B------:R-:W-:Y:S01]  /*5d30*/  SHF.L.U32 R49, R65, 0x10, RZ ;  /* 0x0000001041317819 */ /* 0x000fe200000006ff */
[----:B------:R-:W-:-:S02]  /*5d40*/  IMAD.U32 R48, R64, 0x10000, RZ ;  /* 0x0001000040307824 */ /* 0x000fc400078e00ff */
        /* <DEDUP_REMOVED lines=8> */
[----:B---3--:R-:W-:Y:S02]  /*5dd0*/  HADD2.F32 R61, -RZ, R46.H0_H0 ;  /* 0x2000002eff3d7230 */ /* 0x008fe40000004100 */
[----:B------:R-:W-:Y:S01]  /*5de0*/  FMUL.FTZ R65, R65, R45 ;  /* 0x0000002d41417220 */ /* 0x000fe20000410000 */
[----:B------:R-:W-:-:S02]  /*5df0*/  HADD2.F32 R54, -RZ, R47.H0_H0 ;  /* 0x2000002fff367230 */ /* 0x000fc40000004100 */
        /* <DEDUP_REMOVED lines=54> */
.L_x_4124:
        /* <DEDUP_REMOVED lines=16> */
.L_x_4126:
[----:B------:R-:W-:Y:S05]  /*6260*/  BSYNC B0 ;  /* 0x0000000000007941 */ /* 0x000fea0003800000 */
.L_x_4125:
        /* <DEDUP_REMOVED lines=11> */
.L_x_4127:
        /* <DEDUP_REMOVED lines=16> */
.L_x_4129:
[----:B------:R-:W-:Y:S05]  /*6420*/  BSYNC B0 ;  /* 0x0000000000007941 */ /* 0x000fea0003800000 */
.L_x_4128:
        /* <DEDUP_REMOVED lines=11> */
.L_x_4130:
        /* <DEDUP_REMOVED lines=16> */
.L_x_4132:
[----:B------:R-:W-:Y:S05]  /*65e0*/  BSYNC B0 ;  /* 0x0000000000007941 */ /* 0x000fea0003800000 */
.L_x_4131:
        /* <DEDUP_REMOVED lines=12> */
.L_x_4133:
        /* <DEDUP_REMOVED lines=16> */
.L_x_4135:
[----:B------:R-:W-:Y:S05]  /*67b0*/  BSYNC B0 ;  /* 0x0000000000007941 */ /* 0x000fea0003800000 */
.L_x_4134:
        /* <DEDUP_REMOVED lines=11> */
.L_x_4136:
        /* <DEDUP_REMOVED lines=16> */
.L_x_4138:
[----:B------:R-:W-:Y:S05]  /*6970*/  BSYNC B0 ;  /* 0x0000000000007941 */ /* 0x000fea0003800000 */
.L_x_4137:
        /* <DEDUP_REMOVED lines=11> */
.L_x_4139:
        /* <DEDUP_REMOVED lines=16> */
.L_x_4141:
[----:B------:R-:W-:Y:S05]  /*6b30*/  BSYNC B0 ;  /* 0x0000000000007941 */ /* 0x000fea0003800000 */
.L_x_4140:
        /* <DEDUP_REMOVED lines=11> */
.L_x_4142:
        /* <DEDUP_REMOVED lines=16> */
.L_x_4144:
[----:B------:R-:W-:Y:S05]  /*6cf0*/  BSYNC B0 ;  /* 0x0000000000007941 */ /* 0x000fea0003800000 */
.L_x_4143:
        /* <DEDUP_REMOVED lines=11> */
.L_x_4145:
        /* <DEDUP_REMOVED lines=16> */
.L_x_4147:
[----:B------:R-:W-:Y:S05]  /*6eb0*/  BSYNC B0 ;  /* 0x0000000000007941 */ /* 0x000fea0003800000 */
.L_x_4146:
        /* <DEDUP_REMOVED lines=11> */
.L_x_4148:
        /* <DEDUP_REMOVED lines=16> */
.L_x_4150:
[----:B------:R-:W-:Y:S05]  /*7070*/  BSYNC B0 ;  /* 0x0000000000007941 */ /* 0x000fea0003800000 */
.L_x_4149:
        /* <DEDUP_REMOVED lines=11> */
.L_x_4151:
        /* <DEDUP_REMOVED lines=16> */
.L_x_4153:
[----:B------:R-:W-:Y:S05]  /*7230*/  BSYNC B0 ;  /* 0x0000000000007941 */ /* 0x000fea0003800000 */
.L_x_4152:
        /* <DEDUP_REMOVED lines=11> */
.L_x_4154:
        /* <DEDUP_REMOVED lines=16> */
.L_x_4156:
[----:B------:R-:W-:Y:S05]  /*73f0*/  BSYNC B0 ;  /* 0x0000000000007941 */ /* 0x000fea0003800000 */
.L_x_4155:
        /* <DEDUP_REMOVED lines=11> */
.L_x_4157:
        /* <DEDUP_REMOVED lines=16> */
.L_x_4159:
[----:B------:R-:W-:Y:S05]  /*75b0*/  BSYNC B0 ;  /* 0x0000000000007941 */ /* 0x000fea0003800000 */
.L_x_4158:
        /* <DEDUP_REMOVED lines=11> */
.L_x_4160:
        /* <DEDUP_REMOVED lines=16> */
.L_x_4162:
[----:B------:R-:W-:Y:S05]  /*7770*/  BSYNC B0 ;  /* 0x0000000000007941 */ /* 0x000fea0003800000 */
.L_x_4161:
        /* <DEDUP_REMOVED lines=11> */
.L_x_4163:
        /* <DEDUP_REMOVED lines=16> */
.L_x_4165:
[----:B------:R-:W-:Y:S05]  /*7930*/  BSYNC B0 ;  /* 0x0000000000007941 */ /* 0x000fea0003800000 */
.L_x_4164:
        /* <DEDUP_REMOVED lines=11> */
.L_x_4166:
        /* <DEDUP_REMOVED lines=16> */
.L_x_4168:
[----:B------:R-:W-:Y:S05]  /*7af0*/  BSYNC B0 ;  /* 0x0000000000007941 */ /* 0x000fea0003800000 */
.L_x_4167:
        /* <DEDUP_REMOVED lines=11> */
.L_x_4169:
        /* <DEDUP_REMOVED lines=16> */
.L_x_4171:
[----:B------:R-:W-:Y:S05]  /*7cb0*/  BSYNC B0 ;  /* 0x0000000000007941 */ /* 0x000fea0003800000 */
.L_x_4170:
        /* <DEDUP_REMOVED lines=11> */
.L_x_4172:
        /* <DEDUP_REMOVED lines=16> */
.L_x_4174:
[----:B------:R-:W-:Y:S05]  /*7e70*/  BSYNC B0 ;  /* 0x0000000000007941 */ /* 0x000fea0003800000 */
.L_x_4173:
        /* <DEDUP_REMOVED lines=11> */
.L_x_4175:
        /* <DEDUP_REMOVED lines=15> */
.L_x_4177:
[----:B------:R-:W-:Y:S05]  /*8020*/  BSYNC B0 ;  /* 0x0000000000007941 */ /* 0x000fea0003800000 */
.L_x_4176:
        /* <DEDUP_REMOVED lines=11> */
.L_x_4178:
        /* <DEDUP_REMOVED lines=15> */
.L_x_4180:
[----:B------:R-:W-:Y:S05]  /*81d0*/  BSYNC B0 ;  /* 0x0000000000007941 */ /* 0x000fea0003800000 */
.L_x_4179:
        /* <DEDUP_REMOVED lines=11> */
.L_x_4181:
        /* <DEDUP_REMOVED lines=15> */
.L_x_4183:
[----:B------:R-:W-:Y:S05]  /*8380*/  BSYNC B0 ;  /* 0x0000000000007941 */ /* 0x000fea0003800000 */
.L_x_4182:
        /* <DEDUP_REMOVED lines=11> */
.L_x_4184:
        /* <DEDUP_REMOVED lines=15> */
.L_x_4186:
[----:B------:R-:W-:Y:S05]  /*8530*/  BSYNC B0 ;  /* 0x0000000000007941 */ /* 0x000fea0003800000 */
.L_x_4185:
        /* <DEDUP_REMOVED lines=11> */
.L_x_4187:
        /* <DEDUP_REMOVED lines=15> */
.L_x_4189:
[----:B------:R-:W-:Y:S05]  /*86e0*/  BSYNC B0 ;  /* 0x0000000000007941 */ /* 0x000fea0003800000 */
.L_x_4188:
        /* <DEDUP_REMOVED lines=11> */
.L_x_4190:
        /* <DEDUP_REMOVED lines=15> */
.L_x_4192:
[----:B------:R-:W-:Y:S05]  /*8890*/  BSYNC B0 ;  /* 0x0000000000007941 */ /* 0x000fea0003800000 */
.L_x_4191:
        /* <DEDUP_REMOVED lines=11> */
.L_x_4193:
        /* <DEDUP_REMOVED lines=17> */
.L_x_4195:
[----:B------:R-:W-:Y:S05]  /*8a60*/  BSYNC B0 ;  /* 0x0000000000007941 */ /* 0x000fea0003800000 */
.L_x_4194:
        /* <DEDUP_REMOVED lines=11> */
.L_x_4196:
        /* <DEDUP_REMOVED lines=17> */
.L_x_4198:
[----:B------:R-:W-:Y:S05]  /*8c30*/  BSYNC B0 ;  /* 0x0000000000007941 */ /* 0x000fea0003800000 */
.L_x_4197:
        /* <DEDUP_REMOVED lines=11> */
.L_x_4199:
        /* <DEDUP_REMOVED lines=17> */
.L_x_4201:
[----:B------:R-:W-:Y:S05]  /*8e00*/  BSYNC B0 ;  /* 0x0000000000007941 */ /* 0x000fea0003800000 */
.L_x_4200:
        /* <DEDUP_REMOVED lines=11> */
.L_x_4202:
        /* <DEDUP_REMOVED lines=16> */
.L_x_4204:
[----:B------:R-:W-:Y:S05]  /*8fc0*/  BSYNC B0 ;  /* 0x0000000000007941 */ /* 0x000fea0003800000 */
.L_x_4203:
        /* <DEDUP_REMOVED lines=11> */
.L_x_4205:
        /* <DEDUP_REMOVED lines=16> */
.L_x_4207:
[----:B------:R-:W-:Y:S05]  /*9180*/  BSYNC B0 ;  /* 0x0000000000007941 */ /* 0x000fea0003800000 */
.L_x_4206:
        /* <DEDUP_REMOVED lines=11> */
.L_x_4208:
        /* <DEDUP_REMOVED lines=16> */
.L_x_4210:
[----:B------:R-:W-:Y:S05]  /*9340*/  BSYNC B0 ;  /* 0x0000000000007941 */ /* 0x000fea0003800000 */
.L_x_4209:
        /* <DEDUP_REMOVED lines=11> */
.L_x_4211:
        /* <DEDUP_REMOVED lines=16> */
.L_x_4213:
[----:B------:R-:W-:Y:S05]  /*9500*/  BSYNC B0 ;  /* 0x0000000000007941 */ /* 0x000fea0003800000 */
.L_x_4212:
        /* <DEDUP_REMOVED lines=11> */
.L_x_4214:
        /* <DEDUP_REMOVED lines=16> */
.L_x_4216:
[----:B------:R-:W-:Y:S05]  /*96c0*/  BSYNC B0 ;  /* 0x0000000000007941 */ /* 0x000fea0003800000 */
.L_x_4215:
        /* <DEDUP_REMOVED lines=11> */
.L_x_4217:
        /* <DEDUP_REMOVED lines=17> */
.L_x_4219:
[----:B------:R-:W-:Y:S05]  /*9890*/  BSYNC B0 ;  /* 0x0000000000007941 */ /* 0x000fea0003800000 */
.L_x_4218:
[----:B0-----:R-:W0:Y:S01]  /*98a0*/  LDC R7, c[0x0][0x10] ;  /* 0x00000400ff077b82 */ /* 0x001e220000000800 */
[----:B------:R-:W-:Y:S02]  /*98b0*/  IADD3 R3, R3, 0x1, RZ ;  /* 0x0000000103037810 */ /* 0x000fe40007ffe0ff */
[----:B0-----:R-:W-:-:S04]  /*98c0*/  IADD3 R2, R7, R2, RZ ;  /* 0x0000000207027210 */ /* 0x001fc80007ffe0ff */
[----:B------:R-:W-:-:S13]  /*98d0*/  ISETP.GE.AND P5, PT, R2, UR4, PT ;  /* 0x0000000402007c0c */ /* 0x000fda000bfa6270 */
[----:B------:R-:W-:Y:S05]  /*98e0*/  @!P5 BRA `(.L_x_4220) ;  /* 0xffffff7000d4d947 */ /* 0x000fea000383ffff */
[----:B------:R-:W-:Y:S05]  /*98f0*/  EXIT ;  /* 0x000000000000794d */ /* 0x000fea0003800000 */
.L_x_4221:
        /* <DEDUP_REMOVED lines=16> */
.L_x_5640:


//--------------------- .text._Z35group_norm_nhwc_fwd_one_pass_kernelI11Bf16IOFp16WLi512ELi112ELi448EEv26Group_norm_nhwc_fwd_params --------------------------
	.section	.text._Z35group_norm_nhwc_fwd_one_pass_kernelI11Bf16IOFp16WLi512ELi112ELi448EEv26Group_norm_nhwc_fwd_params,"ax",@progbits
	.align	128
        .global         _Z35group_norm_nhwc_fwd_one_pass_kernelI11Bf16IOFp16WLi512ELi112ELi448EEv26Group_norm_nhwc_fwd_params
        .type           _Z35group_norm_nhwc_fwd_one_pass_kernelI11Bf16IOFp16WLi512ELi112ELi448EEv26Group_norm_nhwc_fwd_params,@function
        .size           _Z35group_norm_nhwc_fwd_one_pass_kernelI11Bf16IOFp16WLi512ELi112ELi448EEv26Group_norm_nhwc_fwd_params,(.L_x_5641 - _Z35group_norm_nhwc_fwd_one_pass_kernelI11Bf16IOFp16WLi512ELi112ELi448EEv26Group_norm_nhwc_fwd_params)
        .other          _Z35group_norm_nhwc_fwd_one_pass_kernelI11Bf16IOFp16WLi512ELi112ELi448EEv26Group_norm_nhwc_fwd_params,@"STO_CUDA_ENTRY STV_DEFAULT"
_Z35group_norm_nhwc_fwd_one_pass_kernelI11Bf16IOFp16WLi512ELi112ELi448EEv26Group_norm_nhwc_fwd_params:
.text._Z35group_norm_nhwc_fwd_one_pass_kernelI11Bf16IOFp16WLi512ELi112ELi448EEv26Group_norm_nhwc_fwd_params:
        /* <DEDUP_REMOVED lines=19> */
.L_x_4238:
        /* <DEDUP_REMOVED lines=1827> */
[----:B------:R-:W-:Y:S02]  /*7360*/  SHF.L.U32 R17, R7, 0x10, RZ ;  /* 0x0000001007117819 */ /* 0x000fe400000006ff */
        /* <DEDUP_REMOVED lines=9> */
[----:B------:R-:W-:Y:S02]  /*7400*/  FFMA.FTZ R19, R17, R17, R19 ;  /* 0x0000001111137223 */ /* 0x000fe40000010013 */
[----:B------:R-:W4:Y:S01]  /*7410*/  LDL.LU R17, [R1+0x190] ;  /* 0x0001900001117983 */ /* 0x000f220000300800 */
[----:B------:R-:W-:-:S03]  /*7420*/  FADD.FTZ R13, R13, R35 ;  /* 0x000000230d0d7221 */ /* 0x000fc60000010000 */
[----:B------:R-:W2:Y:S01]  /*7430*/  LDL.LU R35, [R1+0x174] ;  /* 0x0001740001237983 */ /* 0x000ea20000300800 */
[----:B------:R-:W-:Y:S01]  /*7440*/  FADD.FTZ R34, R34, R18 ;  /* 0x0000001222227221 */ /* 0x000fe20000010000 */
[----:B------:R-:W-:Y:S01]  /*7450*/  FADD.FTZ R13, R13, R19 ;  /* 0x000000130d0d7221 */ /* 0x000fe20000010000 */
[----:B---3--:R-:W-:-:S04]  /*7460*/  IMAD.U32 R12, R12, 0x10000, RZ ;  /* 0x000100000c0c7824 */ /* 0x008fc800078e00ff */
[----:B------:R-:W-:Y:S01]  /*7470*/  FMUL.FTZ R18, R12, R12 ;  /* 0x0000000c0c127220 */ /* 0x000fe20000410000 */
[----:B----4-:R-:W-:Y:S01]  /*7480*/  SHF.L.U32 R17, R17, 0x10, RZ ;  /* 0x0000001011117819 */ /* 0x010fe200000006ff */
[----:B--2---:R-:W-:-:S04]  /*7490*/  IMAD.U32 R19, R35, 0x10000, RZ ;  /* 0x0001000023137824 */ /* 0x004fc800078e00ff */
        /* <DEDUP_REMOVED lines=8> */
[----:B------:R-:W-:Y:S02]  /*7520*/  FFMA.FTZ R35, R17, R17, R35 ;  /* 0x0000001111237223 */ /* 0x000fe40000010023 */
[----:B------:R-:W3:Y:S04]  /*7530*/  LDL.LU R17, [R1+0x198] ;  /* 0x0001980001117983 */ /* 0x000ee80000300800 */
[----:B------:R-:W4:Y:S01]  /*7540*/  LDL.LU R18, [R1+0x194] ;  /* 0x0001940001127983 */ /* 0x000f220000300800 */
[----:B------:R-:W-:Y:S01]  /*7550*/  FADD.FTZ R13, R13, R35 ;  /* 0x000000230d0d7221 */ /* 0x000fe20000010000 */
[----:B------:R-:W-:-:S02]  /*7560*/  FADD.FTZ R12, R12, R19 ;  /* 0x000000130c0c7221 */ /* 0x000fc40000010000 */
[----:B------:R-:W2:Y:S04]  /*7570*/  LDL.LU R35, [R1+0x1b0] ;  /* 0x0001b00001237983 */ /* 0x000ea80000300800 */
[----:B------:R-:W2:Y:S01]  /*7580*/  LDL.LU R6, [R1+0x1dc] ;  /* 0x0001dc0001067983 */ /* 0x000ea20000300800 */
[----:B---3--:R-:W-:Y:S01]  /*7590*/  IMAD.U32 R17, R17, 0x10000, RZ ;  /* 0x0001000011117824 */ /* 0x008fe200078e00ff */
[----:B----4-:R-:W-:-:S03]  /*75a0*/  SHF.L.U32 R18, R18, 0x10, RZ ;  /* 0x0000001012127819 */ /* 0x010fc600000006ff */
[----:B------:R-:W-:-:S04]  /*75b0*/  FMUL.FTZ R19, R17, R17 ;  /* 0x0000001111137220 */ /* 0x000fc80000410000 */
[----:B------:R-:W-:-:S04]  /*75c0*/  FFMA.FTZ R19, R18, R18, R19 ;  /* 0x0000001212137223 */ /* 0x000fc80000010013 */
[----:B------:R-:W-:Y:S02]  /*75d0*/  FADD.FTZ R13, R13, R19 ;  /* 0x000000130d0d7221 */ /* 0x000fe40000010000 */
[----:B------:R-:W3:Y:S01]  /*75e0*/  LDL.LU R19, [R1+0x1c0] ;  /* 0x0001c00001137983 */ /* 0x000ee20000300800 */
[----:B--2---:R-:W-:Y:S02]  /*75f0*/  IMAD.U32 R34, R34, 0x10000, RZ ;  /* 0x0001000022227824 */ /* 0x004fe400078e00ff */
[----:B------:R-:W-:Y:S01]  /*7600*/  FADD.FTZ R17, R18, R17 ;  /* 0x0000001112117221 */ /* 0x000fe20000010000 */
[----:B------:R-:W-:Y:S01]  /*7610*/  SHF.L.U32 R35, R35, 0x10, RZ ;  /* 0x0000001023237819 */ /* 0x000fe200000006ff */
[----:B------:R-:W-:Y:S02]  /*7620*/  FMUL.FTZ R18, R34, R34 ;  /* 0x0000002222127220 */ /* 0x000fe40000410000 */
[----:B------:R-:W-:Y:S02]  /*7630*/  FADD.FTZ R12, R12, R17 ;  /* 0x000000110c0c7221 */ /* 0x000fe40000010000 */
[C---:B------:R-:W-:Y:S01]  /*7640*/  FADD.FTZ R34, R35.reuse, R34 ;  /* 0x0000002223227221 */ /* 0x040fe20000010000 */
[----:B------:R-:W-:Y:S01]  /*7650*/  FFMA.FTZ R18, R35, R35, R18 ;  /* 0x0000002323127223 */ /* 0x000fe20000010012 */
[----:B------:R-:W-:-:S02]  /*7660*/  IMAD.U32 R17, R7, 0x10000, RZ ;  /* 0x0001000007117824 */ /* 0x000fc400078e00ff */
[----:B------:R-:W-:Y:S01]  /*7670*/  FADD.FTZ R35, R12, R34 ;  /* 0x000000220c237221 */ /* 0x000fe20000010000 */
[----:B------:R-:W-:Y:S01]  /*7680*/  FADD.FTZ R13, R13, R18 ;  /* 0x000000120d0d7221 */ /* 0x000fe20000010000 */
[----:B------:R-:W2:Y:S01]  /*7690*/  LDL.LU R12, [R1+0x1c4] ;  /* 0x0001c400010c7983 */ /* 0x000ea20000300800 */
[----:B------:R-:W-:-:S03]  /*76a0*/  FMUL.FTZ R34, R17, R17 ;  /* 0x0000001111227220 */ /* 0x000fc60000410000 */
[----:B------:R-:W4:Y:S04]  /*76b0*/  LDL.LU R18, [R1+0x1d0] ;  /* 0x0001d00001127983 */ /* 0x000f280000300800 */
[----:B------:R-:W4:Y:S01]  /*76c0*/  LDL.LU R7, [R1+0x1ec] ;  /* 0x0001ec0001077983 */ /* 0x000f220000300800 */
[----:B---3--:R-:W-:-:S05]  /*76d0*/  SHF.L.U32 R19, R19, 0x10, RZ ;  /* 0x0000001013137819 */ /* 0x008fca00000006ff */
[C---:B------:R-:W-:Y:S01]  /*76e0*/  FADD.FTZ R17, R19.reuse, R17 ;  /* 0x0000001113117221 */ /* 0x040fe20000010000 */
[----:B------:R-:W-:Y:S02]  /*76f0*/  FFMA.FTZ R34, R19, R19, R34 ;  /* 0x0000001313227223 */ /* 0x000fe40000010022 */
[----:B------:R-:W3:Y:S01]  /*7700*/  LDL.LU R19, [R1+0x1b4] ;  /* 0x0001b40001137983 */ /* 0x000ee20000300800 */
[----:B------:R-:W-:Y:S01]  /*7710*/  FADD.FTZ R35, R35, R17 ;  /* 0x0000001123237221 */ /* 0x000fe20000010000 */
[----:B--2---:R-:W-:Y:S01]  /*7720*/  IMAD.U32 R12, R12, 0x10000, RZ ;  /* 0x000100000c0c7824 */ /* 0x004fe200078e00ff */
[----:B----4-:R-:W-:-:S03]  /*7730*/  SHF.L.U32 R18, R18, 0x10, RZ ;  /* 0x0000001012127819 */ /* 0x010fc600000006ff */
        /* <DEDUP_REMOVED lines=516> */
.L_x_4223:
[----:B------:R-:W-:Y:S05]  /*9780*/  BSYNC B0 ;  /* 0x0000000000007941 */ /* 0x000fea0003800000 */
.L_x_4222:
        /* <DEDUP_REMOVED lines=34> */
.L_x_4227:
[----:B------:R-:W2:Y:S04]  /*99b0*/  LDG.E.STRONG.GPU R4, desc[UR12][R18.64] ;  /* 0x0000000c12047981 */ /* 0x000ea8000c1ef900 */
[----:B--2---:R-:W-:Y:S04]  /*99c0*/  CCTL.IVALL ;  /* 0x00000000ff00798f */ /* 0x004fe80002000000 */
[----:B------:R0:W-:Y:S01]  /*99d0*/  STL [R1], R4 ;  /* 0x0000000401007387 */ /* 0x0001e20000100800 */
[----:B------:R-:W-:-:S13]  /*99e0*/  ISETP.NE.AND P1, PT, R4, UR6, PT ;  /* 0x0000000604007c0c */ /* 0x000fda000bf25270 */
[----:B0-----:R-:W-:Y:S05]  /*99f0*/  @P1 BRA `(.L_x_4227) ;  /* 0xfffffffc00ec1947 */ /* 0x001fea000383ffff */
.L_x_4226:
[----:B------:R-:W-:Y:S05]  /*9a00*/  BSYNC B0 ;  /* 0x0000000000007941 */ /* 0x000fea0003800000 */
.L_x_4225:
        /* <DEDUP_REMOVED lines=18> */
.L_x_4231:
        /* <DEDUP_REMOVED lines=115> */
.L_x_4230:
        /* <DEDUP_REMOVED lines=61> */
.L_x_4232:
[----:B------:R-:W-:-:S13]  /*a630*/  ISETP.NE.OR P1, PT, R4, RZ, P1 ;  /* 0x000000ff0400720c */ /* 0x000fda0000f25670 */
[----:B------:R-:W-:Y:S05]  /*a640*/  @!P1 BRA `(.L_x_4228) ;  /* 0x00000000007c9947 */ /* 0x000fea0003800000 */
.L_x_4229:
        /* <DEDUP_REMOVED lines=31> */
.L_x_4228:
        /* <DEDUP_REMOVED lines=11> */
.L_x_4234:
[----:B------:R-:W-:Y:S05]  /*a8f0*/  BSYNC B0 ;  /* 0x0000000000007941 */ /* 0x000fea0003800000 */
.L_x_4233:
        /* <DEDUP_REMOVED lines=19> */
.L_x_4224:
        /* <DEDUP_REMOVED lines=49> */
[----:B---3--:R-:W-:Y:S02]  /*ad40*/  HADD2.F32 R16, -RZ, R18.H0_H0 ;  /* 0x20000012ff107230 */ /* 0x008fe40000004100 */
[----:B----4-:R-:W-:Y:S02]  /*ad50*/  HADD2.F32 R18, -RZ, R19.H0_H0 ;  /* 0x20000013ff127230 */ /* 0x010fe40000004100 */
[----:B------:R-:W-:Y:S02]  /*ad60*/  HADD2.F32 R19, -RZ, R20.H0_H0 ;  /* 0x20000014ff137230 */ /* 0x000fe40000004100 */
[----:B01----:R-:W-:-:S07]  /*ad70*/  HADD2.F32 R21, -RZ, R21.H0_H0 ;  /* 0x20000015ff157230 */ /* 0x003fce0000004100 */
.L_x_4237:
        /* <DEDUP_REMOVED lines=147> */
.L_x_4236:
[----:B------:R-:W-:Y:S05]  /*b6b0*/  BSYNC B0 ;  /* 0x0000000000007941 */ /* 0x000fea0003800000 */
.L_x_4235:
        /* <DEDUP_REMOVED lines=11> */
.L_x_4239:
        /* <DEDUP_REMOVED lines=9> */
.L_x_5641:


//--------------------- .text._Z35group_norm_nhwc_fwd_one_pass_kernelI11Fp16IOFp32WLi64ELi112ELi448EEv26Group_norm_nhwc_fwd_params --------------------------
	.section	.text._Z35group_norm_nhwc_fwd_one_pass_kernelI11Fp16IOFp32WLi64ELi112ELi448EEv26Group_norm_nhwc_fwd_params,"ax",@progbits
	.align	128
        .global         _Z35group_norm_nhwc_fwd_one_pass_kernelI11Fp16IOFp32WLi64ELi112ELi448EEv26Group_norm_nhwc_fwd_params
        .type           _Z35group_norm_nhwc_fwd_one_pass_kernelI11Fp16IOFp32WLi64ELi112ELi448EEv26Group_norm_nhwc_fwd_params,@function
        .size           _Z35group_norm_nhwc_fwd_one_pass_kernelI11Fp16IOFp32WLi64ELi112ELi448EEv26Group_norm_nhwc_fwd_params,(.L_x_5642 - _Z35group_norm_nhwc_fwd_one_pass_kernelI11Fp16IOFp32WLi64ELi112ELi448EEv26Group_norm_nhwc_fwd_params)
        .other          _Z35group_norm_nhwc_fwd_one_pass_kernelI11Fp16IOFp32WLi64ELi112ELi448EEv26Group_norm_nhwc_fwd_params,@"STO_CUDA_ENTRY STV_DEFAULT"
_Z35group_norm_nhwc_fwd_one_pass_kernelI11Fp16IOFp32WLi64ELi112ELi448EEv26Group_norm_nhwc_fwd_params:
.text._Z35group_norm_nhwc_fwd_one_pass_kernelI11Fp16IOFp32WLi64ELi112ELi448EEv26Group_norm_nhwc_fwd_params:
        /* <DEDUP_REMOVED lines=9> */
[----:B------:R-:W1:Y:S01]  /*0090*/  S2UR UR10, SR_CTAID.X ;  /* 0x00000000000a79c3 */ /* 0x000e620000002500 */
[----:B------:R-:W-:Y:S01]  /*00a0*/  R2UR UR11, R0 ;  /* 0x00000000000b72ca */ /* 0x000fe200000e0000 */
[----:B------:R-:W-:Y:S01]  /*00b0*/  UMOV UR4, 0x400 ;  /* 0x0000040000047882 */ /* 0x000fe20000000000 */
[----:B------:R-:W2:Y:S01]  /*00c0*/  S2R R52, SR_LANEID ;  /* 0x0000000000347919 */ /* 0x000ea20000000000 */
[----:B------:R-:W-:Y:S01]  /*00d0*/  ULDC.64 UR8, c[0x0][0x278] ;  /* 0x00009e0000087ab9 */ /* 0x000fe20000000a00 */
[----:B------:R-:W-:Y:S01]  /*00e0*/  ULDC UR12, c[0x0][0x10] ;  /* 0x00000400000c7ab9 */ /* 0x000fe20000000800 */
[----:B------:R-:W-:Y:S02]  /*00f0*/  ULDC.U8 UR13, c[0x0][0x28c] ;  /* 0x0000a300000d7ab9 */ /* 0x000fe40000000000 */
[----:B------:R-:W1:Y:S08]  /*0100*/  LDC R11, c[0x0][0x294] ;  /* 0x0000a500ff0b7b82 */ /* 0x000e700000000800 */
[----:B------:R-:W3:Y:S01]  /*0110*/  S2UR UR6, SR_CgaCtaId ;  /* 0x00000000000679c3 */ /* 0x000ee20000008800 */
[----:B0-----:R-:W-:-:S02]  /*0120*/  SHF.R.U32.HI R2, RZ, 0x3, R30 ;  /* 0x00000003ff027819 */ /* 0x001fc4000001161e */
[----:B------:R-:W-:-:S03]  /*0130*/  ISETP.GE.U32.AND P4, PT, R30, 0x1c0, PT ;  /* 0x000001c01e00780c */ /* 0x000fc60003f86070 */
[----:B------:R-:W-:-:S04]  /*0140*/  IMAD.WIDE.U32 R2, R2, 0x24924925, RZ ;  /* 0x2492492502027825 */ /* 0x000fc800078e00ff */
[----:B-1----:R-:W-:Y:S01]  /*0150*/  IMAD R11, R11, UR10, R3 ;  /* 0x0000000a0b0b7c24 */ /* 0x002fe2000f8e0203 */
[----:B---3--:R-:W-:Y:S01]  /*0160*/  ULEA UR4, UR6, UR4, 0x18 ;  /* 0x0000000406047291 */ /* 0x008fe2000f8ec03f */
[--C-:B------:R-:W-:Y:S01]  /*0170*/  IMAD R34, R3, -0x38, R30.reuse ;  /* 0xffffffc803227824 */ /* 0x100fe200078e021e */
[----:B------:R-:W-:Y:S02]  /*0180*/  SHF.R.S32.HI R3, RZ, 0x1f, R30 ;  /* 0x0000001fff037819 */ /* 0x000fe4000001141e */
[C---:B------:R-:W-:Y:S02]  /*0190*/  IADD3 R31, R11.reuse, 0x8, RZ ;  /* 0x000000080b1f7810 */ /* 0x040fe40007ffe0ff */
[----:B------:R-:W-:Y:S02]  /*01a0*/  IADD3 R32, R11, 0x10, RZ ;  /* 0x000000100b207810 */ /* 0x000fe40007ffe0ff */
[----:B------:R-:W-:Y:S02]  /*01b0*/  LEA.HI R3, R3, R30, RZ, 0x5 ;  /* 0x0000001e03037211 */ /* 0x000fe400078f28ff */
[----:B------:R-:W-:-:S02]  /*01c0*/  IADD3 R33, R11, 0x18, RZ ;  /* 0x000000180b217810 */ /* 0x000fc40007ffe0ff */
[----:B------:R-:W-:Y:S02]  /*01d0*/  ISETP.LT.U32.AND P1, PT, R11, UR8, PT ;  /* 0x000000080b007c0c */ /* 0x000fe4000bf21070 */
[----:B------:R-:W-:Y:S02]  /*01e0*/  SHF.R.S32.HI R35, RZ, 0x1f, R11 ;  /* 0x0000001fff237819 */ /* 0x000fe4000001140b */
[----:B------:R-:W-:Y:S02]  /*01f0*/  ISETP.LT.U32.AND P2, PT, R31, UR8, PT ;  /* 0x000000081f007c0c */ /* 0x000fe4000bf41070 */
[----:B------:R-:W-:Y:S02]  /*0200*/  ISETP.LT.U32.AND P3, PT, R32, UR8, PT ;  /* 0x0000000820007c0c */ /* 0x000fe4000bf61070 */
[----:B------:R-:W-:Y:S02]  /*0210*/  SHF.R.S32.HI R37, RZ, 0x1f, R31 ;  /* 0x0000001fff257819 */ /* 0x000fe4000001141f */
[----:B------:R-:W-:-:S02]  /*0220*/  SHF.R.S32.HI R39, RZ, 0x1f, R32 ;  /* 0x0000001fff277819 */ /* 0x000fc40000011420 */
[----:B------:R-:W-:Y:S02]  /*0230*/  ISETP.LT.U32.AND P0, PT, R33, UR8, PT ;  /* 0x0000000821007c0c */ /* 0x000fe4000bf01070 */
[----:B------:R-:W-:Y:S02]  /*0240*/  SHF.R.S32.HI R41, RZ, 0x1f, R33 ;  /* 0x0000001fff297819 */ /* 0x000fe40000011421 */
[----:B------:R-:W-:Y:S02]  /*0250*/  SHF.R.S32.HI R3, RZ, 0x5, R3 ;  /* 0x00000005ff037819 */ /* 0x000fe40000011403 */
[----:B------:R-:W-:Y:S02]  /*0260*/  SHF.L.U32 R34, R34, 0x1, RZ ;  /* 0x0000000122227819 */ /* 0x000fe400000006ff */
[----:B------:R-:W-:Y:S02]  /*0270*/  IADD3 R38, R11, 0x38, RZ ;  /* 0x000000380b267810 */ /* 0x000fe40007ffe0ff */
[----:B------:R-:W-:-:S02]  /*0280*/  ISETP.LT.AND.EX P1, PT, R35, UR9, !P4, P1 ;  /* 0x0000000923007c0c */ /* 0x000fc4000e721310 */
[----:B------:R-:W-:Y:S02]  /*0290*/  ISETP.LT.AND.EX P2, PT, R37, UR9, !P4, P2 ;  /* 0x0000000925007c0c */ /* 0x000fe4000e741320 */
[----:B------:R-:W-:Y:S02]  /*02a0*/  ISETP.LT.AND.EX P3, PT, R39, UR9, !P4, P3 ;  /* 0x0000000927007c0c */ /* 0x000fe4000e761330 */
[----:B------:R-:W-:Y:S01]  /*02b0*/  ISETP.LT.AND.EX P4, PT, R41, UR9, !P4, P0 ;  /* 0x0000000929007c0c */ /* 0x000fe2000e781300 */
[----:B------:R-:W-:Y:S01]  /*02c0*/  ULDC.64 UR8, c[0x0][0x208] ;  /* 0x0000820000087ab9 */ /* 0x000fe20000000a00 */
[----:B------:R-:W-:Y:S01]  /*02d0*/  LEA R36, R3, UR4, 0x3 ;  /* 0x0000000403247c11 */ /* 0x000fe2000f8e18ff */
[----:B--2---:R-:W-:-:S10]  /*02e0*/  UMOV UR4, URZ ;  /* 0x0000003f00047c82 */ /* 0x004fd40008000000 */
.L_x_4276:
[----:B0-----:R-:W0:Y:S01]  /*02f0*/  LDC R8, c[0x0][0x288] ;  /* 0x0000a200ff087b82 */ /* 0x001e220000000800 */
[----:B------:R-:W-:Y:S01]  /*0300*/  ULDC.64 UR6, c[0x0][0x280] ;  /* 0x0000a00000067ab9 */ /* 0x000fe20000000a00 */
[----:B------:R-:W-:Y:S01]  /*0310*/  ULDC.64 UR14, c[0x0][0x278] ;  /* 0x00009e00000e7ab9 */ /* 0x000fe20000000a00 */
[----:B------:R-:W-:-:S05]  /*0320*/  HFMA2.MMA R42, -RZ, RZ, 0, 0 ;  /* 0x00000000ff2a7435 */ /* 0x000fca00000001ff */
[----:B-1----:R-:W1:Y:S08]  /*0330*/  @P2 LDC.64 R14, c[0x0][0x270] ;  /* 0x00009c00ff0e2b82 */ /* 0x002e700000000a00 */
[----:B------:R-:W2:Y:S01]  /*0340*/  @P3 LDC.64 R16, c[0x0][0x270] ;  /* 0x00009c00ff103b82 */ /* 0x000ea20000000a00 */
[----:B0-----:R-:W-:-:S07]  /*0350*/  IABS R5, R8 ;  /* 0x0000000800057213 */ /* 0x001fce0000000000 */
[----:B------:R-:W0:Y:S01]  /*0360*/  @P4 LDC.64 R12, c[0x0][0x270] ;  /* 0x00009c00ff0c4b82 */ /* 0x000e220000000a00 */
[----:B------:R-:W3:Y:S01]  /*0370*/  I2F.RP R4, R5 ;  /* 0x0000000500047306 */ /* 0x000ee20000209400 */
[----:B-1----:R-:W-:-:S07]  /*0380*/  @P2 IMAD R22, R37, R14, RZ ;  /* 0x0000000e25162224 */ /* 0x002fce00078e02ff */
[----:B---3--:R-:W1:Y:S02]  /*0390*/  MUFU.RCP R4, R4 ;  /* 0x0000000400047308 */ /* 0x008e640000001000 */
[----:B-1----:R-:W-:-:S06]  /*03a0*/  IADD3 R2, R4, 0xffffffe, RZ ;  /* 0x0ffffffe04027810 */ /* 0x002fcc0007ffe0ff */
[----:B------:R1:W3:Y:S02]  /*03b0*/  F2I.FTZ.U32.TRUNC.NTZ R3, R2 ;  /* 0x0000000200037305 */ /* 0x0002e4000021f000 */
[----:B-1----:R-:W-:Y:S01]  /*03c0*/  HFMA2.MMA R2, -RZ, RZ, 0, 0 ;  /* 0x00000000ff027435 */ /* 0x002fe200000001ff */
[----:B---3--:R-:W-:-:S05]  /*03d0*/  IADD3 R6, RZ, -R3, RZ ;  /* 0x80000003ff067210 */ /* 0x008fca0007ffe0ff */
[----:B------:R-:W-:Y:S01]  /*03e0*/  IMAD R7, R6, R5, RZ ;  /* 0x0000000506077224 */ /* 0x000fe200078e02ff */
[----:B------:R-:W-:-:S03]  /*03f0*/  IABS R6, UR11 ;  /* 0x0000000b00067c13 */ /* 0x000fc60008000000 */
[----:B------:R-:W-:Y:S01]  /*0400*/  IMAD.HI.U32 R3, R3, R7, R2 ;  /* 0x0000000703037227 */ /* 0x000fe200078e0002 */
[----:B------:R-:W-:-:S04]  /*0410*/  LOP3.LUT R2, R8, UR11, RZ, 0x3c, !PT ;  /* 0x0000000b08027c12 */ /* 0x000fc8000f8e3cff */
[----:B------:R-:W-:Y:S01]  /*0420*/  ISETP.GE.AND P5, PT, R2, RZ, PT ;  /* 0x000000ff0200720c */ /* 0x000fe20003fa6270 */
[----:B------:R-:W-:Y:S01]  /*0430*/  IMAD.HI.U32 R3, R3, R6, RZ ;  /* 0x0000000603037227 */ /* 0x000fe200078e00ff */
[----:B------:R-:W-:-:S04]  /*0440*/  SHF.R.U32.HI R2, RZ, 0x3, R30 ;  /* 0x00000003ff027819 */ /* 0x000fc8000001161e */
[----:B------:R-:W-:-:S05]  /*0450*/  IADD3 R4, -R3, RZ, RZ ;  /* 0x000000ff03047210 */ /* 0x000fca0007ffe1ff */
[C---:B------:R-:W-:Y:S02]  /*0460*/  IMAD R4, R5.reuse, R4, R6 ;  /* 0x0000000405047224 */ /* 0x040fe400078e0206 */
[----:B------:R-:W1:Y:S03]  /*0470*/  @P1 LDC.64 R6, c[0x0][0x270] ;  /* 0x00009c00ff061b82 */ /* 0x000e660000000a00 */
[----:B------:R-:W-:-:S13]  /*0480*/  ISETP.GT.U32.AND P6, PT, R5, R4, PT ;  /* 0x000000040500720c */ /* 0x000fda0003fc4070 */
[-C--:B------:R-:W-:Y:S02]  /*0490*/  @!P6 IADD3 R4, R4, -R5.reuse, RZ ;  /* 0x800000050404e210 */ /* 0x080fe40007ffe0ff */
[----:B------:R-:W-:Y:S02]  /*04a0*/  @!P6 IADD3 R3, R3, 0x1, RZ ;  /* 0x000000010303e810 */ /* 0x000fe40007ffe0ff */
[----:B------:R-:W-:Y:S02]  /*04b0*/  ISETP.GE.U32.AND P0, PT, R4, R5, PT ;  /* 0x000000050400720c */ /* 0x000fe40003f06070 */
[----:B------:R-:W-:Y:S01]  /*04c0*/  ISETP.NE.AND P6, PT, R8, RZ, PT ;  /* 0x000000ff0800720c */ /* 0x000fe20003fc5270 */
[----:B------:R-:W3:Y:S10]  /*04d0*/  LDC R5, c[0x0][0x294] ;  /* 0x0000a500ff057b82 */ /* 0x000ef40000000800 */
[----:B------:R-:W-:-:S04]  /*04e0*/  @P0 IADD3 R3, R3, 0x1, RZ ;  /* 0x0000000103030810 */ /* 0x000fc80007ffe0ff */
[----:B------:R-:W-:Y:S01]  /*04f0*/  MOV R9, R3 ;  /* 0x0000000300097202 */ /* 0x000fe20000000f00 */
[----:B------:R-:W-:-:S03]  /*0500*/  IMAD.WIDE.U32 R2, R2, 0x24924925, RZ ;  /* 0x2492492502027825 */ /* 0x000fc600078e00ff */
[----:B------:R-:W-:Y:S02]  /*0510*/  @!P5 IADD3 R9, -R9, RZ, RZ ;  /* 0x000000ff0909d210 */ /* 0x000fe40007ffe1ff */
[----:B------:R-:W-:-:S04]  /*0520*/  @!P6 LOP3.LUT R9, RZ, R8, RZ, 0x33, !PT ;  /* 0x00000008ff09e212 */ /* 0x000fc800078e33ff */
[----:B------:R-:W-:Y:S01]  /*0530*/  IADD3 R43, -R9, RZ, RZ ;  /* 0x000000ff092b7210 */ /* 0x000fe20007ffe1ff */
[----:B---3--:R-:W-:Y:S01]  /*0540*/  IMAD R40, R5, UR10, R3 ;  /* 0x0000000a05287c24 */ /* 0x008fe2000f8e0203 */
[----:B------:R-:W-:Y:S01]  /*0550*/  SHF.R.S32.HI R2, RZ, 0x1f, R9 ;  /* 0x0000001fff027819 */ /* 0x000fe20000011409 */
[----:B------:R-:W3:Y:S02]  /*0560*/  @P1 LDC.64 R4, c[0x0][0x220] ;  /* 0x00008800ff041b82 */ /* 0x000ee40000000a00 */
[----:B------:R-:W-:Y:S01]  /*0570*/  IMAD R43, R8, R43, UR11 ;  /* 0x0000000b082b7e24 */ /* 0x000fe2000f8e022b */
[----:B------:R-:W-:Y:S01]  /*0580*/  SHF.R.S32.HI R8, RZ, 0x1f, R34 ;  /* 0x0000001fff087819 */ /* 0x000fe20000011422 */
[----:B------:R-:W-:Y:S01]  /*0590*/  IMAD R2, R2, UR6, RZ ;  /* 0x0000000602027c24 */ /* 0x000fe2000f8e02ff */
[C---:B------:R-:W-:Y:S01]  /*05a0*/  IADD3 R21, R40.reuse, 0x20, RZ ;  /* 0x0000002028157810 */ /* 0x040fe20007ffe0ff */
[----:B------:R-:W-:Y:S01]  /*05b0*/  IMAD R43, R43, 0x70, RZ ;  /* 0x000000702b2b7824 */ /* 0x000fe200078e02ff */
[----:B------:R-:W-:Y:S01]  /*05c0*/  IADD3 R20, R40, 0x28, RZ ;  /* 0x0000002828147810 */ /* 0x000fe20007ffe0ff */
[----:B------:R-:W-:Y:S01]  /*05d0*/  IMAD R3, R9, UR7, R2 ;  /* 0x0000000709037c24 */ /* 0x000fe2000f8e0202 */
[----:B------:R-:W-:Y:S01]  /*05e0*/  ISETP.GE.U32.AND P5, PT, R21, UR14, PT ;  /* 0x0000000e15007c0c */ /* 0x000fe2000bfa6070 */
[----:B-1----:R-:W-:Y:S01]  /*05f0*/  @P1 IMAD R2, R35, R6, RZ ;  /* 0x0000000623021224 */ /* 0x002fe200078e02ff */
[----:B------:R-:W-:-:S02]  /*0600*/  IADD3 R28, P0, R34, R43, RZ ;  /* 0x0000002b221c7210 */ /* 0x000fc40007f1e0ff */
[----:B------:R-:W-:Y:S01]  /*0610*/  SHF.R.S32.HI R45, RZ, 0x1f, R21 ;  /* 0x0000001fff2d7819 */ /* 0x000fe20000011415 */
[----:B------:R-:W-:Y:S01]  /*0620*/  @P1 IMAD R25, R11, R7, R2 ;  /* 0x000000070b191224 */ /* 0x000fe200078e0202 */
[----:B------:R-:W-:Y:S02]  /*0630*/  LEA.HI.X.SX32 R29, R43, R8, 0x1, P0 ;  /* 0x000000082b1d7211 */ /* 0x000fe400000f0eff */
[----:B------:R-:W-:Y:S02]  /*0640*/  ISETP.GE.AND.EX P5, PT, R45, UR15, PT, P5 ;  /* 0x0000000f2d007c0c */ /* 0x000fe4000bfa6350 */
[----:B------:R-:W-:Y:S01]  /*0650*/  ISETP.GE.U32.AND P0, PT, R20, UR14, PT ;  /* 0x0000000e14007c0c */ /* 0x000fe2000bf06070 */
[----:B------:R-:W-:Y:S01]  /*0660*/  IMAD.WIDE.U32 R28, R9, UR6, R28 ;  /* 0x00000006091c7c25 */ /* 0x000fe2000f8e001c */
[----:B------:R-:W-:Y:S01]  /*0670*/  ISETP.LT.U32.AND P5, PT, R30, 0x1c0, !P5 ;  /* 0x000001c01e00780c */ /* 0x000fe20006fa1070 */
[----:B------:R-:W1:Y:S01]  /*0680*/  @P2 LDC.64 R8, c[0x0][0x220] ;  /* 0x00008800ff082b82 */ /* 0x000e620000000a00 */
[----:B------:R-:W-:-:S02]  /*0690*/  SHF.R.S32.HI R23, RZ, 0x1f, R20 ;  /* 0x0000001fff177819 */ /* 0x000fc40000011414 */
[----:B------:R-:W-:Y:S02]  /*06a0*/  IADD3 R3, R29, R3, RZ ;  /* 0x000000031d037210 */ /* 0x000fe40007ffe0ff */
[-C--:B------:R-:W-:Y:S02]  /*06b0*/  @P1 MOV R2, R28.reuse ;  /* 0x0000001c00021202 */ /* 0x080fe40000000f00 */
[----:B------:R-:W-:Y:S02]  /*06c0*/  ISETP.GE.AND.EX P0, PT, R23, UR15, PT, P0 ;  /* 0x0000000f17007c0c */ /* 0x000fe4000bf06300 */
[----:B------:R-:W-:Y:S01]  /*06d0*/  @P2 MOV R26, R28 ;  /* 0x0000001c001a2202 */ /* 0x000fe20000000f00 */
[----:B------:R-:W-:Y:S01]  /*06e0*/  @P1 IMAD.WIDE.U32 R18, R11, R6, R2 ;  /* 0x000000060b121225 */ /* 0x000fe200078e0002 */
[----:B------:R-:W-:Y:S01]  /*06f0*/  @P2 MOV R27, R3 ;  /* 0x00000003001b2202 */ /* 0x000fe20000000f00 */
[----:B------:R-:W4:Y:S01]  /*0700*/  @P3 LDC.64 R6, c[0x0][0x220] ;  /* 0x00008800ff063b82 */ /* 0x000f220000000a00 */
[----:B------:R-:W-:-:S02]  /*0710*/  ISETP.LT.U32.AND P0, PT, R30, 0x1c0, !P0 ;  /* 0x000001c01e00780c */ /* 0x000fc40004701070 */
[----:B------:R-:W-:Y:S01]  /*0720*/  @P1 IADD3 R19, R19, R25, RZ ;  /* 0x0000001913131210 */ /* 0x000fe20007ffe0ff */
[----:B------:R-:W-:Y:S01]  /*0730*/  @P2 IMAD.WIDE.U32 R26, R31, R14, R26 ;  /* 0x0000000e1f1a2225 */ /* 0x000fe200078e001a */
[C---:B---3--:R-:W-:Y:S02]  /*0740*/  @P1 LEA R4, P6, R18.reuse, R4, 0x1 ;  /* 0x0000000412041211 */ /* 0x048fe400078c08ff */
[----:B------:R-:W-:Y:S01]  /*0750*/  @P3 MOV R24, R28 ;  /* 0x0000001c00183202 */ /* 0x000fe20000000f00 */
[----:B------:R-:W3:Y:S01]  /*0760*/  @P5 LDC.64 R10, c[0x0][0x270] ;  /* 0x00009c00ff0a5b82 */ /* 0x000ee20000000a00 */
[----:B------:R-:W-:Y:S01]  /*0770*/  @P1 LEA.HI.X R5, R18, R5, R19, 0x1, P6 ;  /* 0x0000000512051211 */ /* 0x000fe200030f0c13 */
[----:B--2---:R-:W-:Y:S01]  /*0780*/  @P3 IMAD R18, R39, R16, RZ ;  /* 0x0000001027123224 */ /* 0x004fe200078e02ff */
[----:B------:R-:W-:Y:S01]  /*0790*/  @P3 MOV R25, R3 ;  /* 0x0000000300193202 */ /* 0x000fe20000000f00 */
[----:B------:R-:W-:Y:S01]  /*07a0*/  @P2 IMAD R19, R31, R15, R22 ;  /* 0x0000000f1f132224 */ /* 0x000fe200078e0216 */
[----:B-1----:R-:W-:Y:S01]  /*07b0*/  @P2 LEA R8, P6, R26, R8, 0x1 ;  /* 0x000000081a082211 */ /* 0x002fe200078c08ff */
[----:B------:R-:W-:-:S02]  /*07c0*/  @P3 IMAD R47, R32, R17, R18 ;  /* 0x00000011202f3224 */ /* 0x000fc400078e0212 */
[----:B------:R-:W1:Y:S01]  /*07d0*/  @P4 LDC.64 R14, c[0x0][0x220] ;  /* 0x00008800ff0e4b82 */ /* 0x000e620000000a00 */
[----:B------:R-:W-:Y:S01]  /*07e0*/  @P3 IMAD.WIDE.U32 R24, R32, R16, R24 ;  /* 0x0000001020183225 */ /* 0x000fe200078e0018 */
[----:B------:R-:W-:Y:S02]  /*07f0*/  @P2 IADD3 R22, R27, R19, RZ ;  /* 0x000000131b162210 */ /* 0x000fe40007ffe0ff */
[----:B------:R-:W-:Y:S02]  /*0800*/  @P5 MOV R27, R3 ;  /* 0x00000003001b5202 */ /* 0x000fe40000000f00 */
[----:B------:R-:W-:Y:S01]  /*0810*/  @P2 LEA.HI.X R9, R26, R9, R22, 0x1, P6 ;  /* 0x000000091a092211 */ /* 0x000fe200030f0c16 */
[----:B0-----:R-:W-:Y:S01]  /*0820*/  @P4 IMAD R26, R41, R12, RZ ;  /* 0x0000000c291a4224 */ /* 0x001fe200078e02ff */
[----:B------:R-:W0:Y:S01]  /*0830*/  @P5 LDC.64 R18, c[0x0][0x220] ;  /* 0x00008800ff125b82 */ /* 0x000e220000000a00 */
[----:B------:R-:W-:Y:S02]  /*0840*/  @P3 IADD3 R22, R25, R47, RZ ;  /* 0x0000002f19163210 */ /* 0x000fe40007ffe0ff */
[----:B----4-:R-:W-:-:S02]  /*0850*/  @P3 LEA R6, P6, R24, R6, 0x1 ;  /* 0x0000000618063211 */ /* 0x010fc400078c08ff */
[----:B------:R-:W-:Y:S02]  /*0860*/  @P4 MOV R25, R3 ;  /* 0x0000000300194202 */ /* 0x000fe40000000f00 */
[----:B------:R-:W-:Y:S01]  /*0870*/  @P3 LEA.HI.X R7, R24, R7, R22, 0x1, P6 ;  /* 0x0000000718073211 */ /* 0x000fe200030f0c16 */
[----:B------:R-:W2:Y:S01]  /*0880*/  @P0 LDC.64 R16, c[0x0][0x270] ;  /* 0x00009c00ff100b82 */ /* 0x000ea20000000a00 */
[----:B------:R-:W-:Y:S01]  /*0890*/  @P4 MOV R24, R28 ;  /* 0x0000001c00184202 */ /* 0x000fe20000000f00 */
[----:B---3--:R-:W-:Y:S02]  /*08a0*/  @P5 IMAD R22, R45, R10, RZ ;  /* 0x0000000a2d165224 */ /* 0x008fe400078e02ff */
[C---:B------:R-:W-:Y:S01]  /*08b0*/  @P4 IMAD R45, R33.reuse, R13, R26 ;  /* 0x0000000d212d4224 */ /* 0x040fe200078e021a */
[----:B------:R-:W-:Y:S01]  /*08c0*/  @P5 MOV R26, R28 ;  /* 0x0000001c001a5202 */ /* 0x000fe20000000f00 */
[----:B------:R-:W-:Y:S02]  /*08d0*/  @P4 IMAD.WIDE.U32 R24, R33, R12, R24 ;  /* 0x0000000c21184225 */ /* 0x000fe400078e0018 */
[----:B------:R-:W3:Y:S02]  /*08e0*/  @P0 LDC.64 R12, c[0x0][0x220] ;  /* 0x00008800ff0c0b82 */ /* 0x000ee40000000a00 */
[----:B------:R-:W-:Y:S01]  /*08f0*/  @P5 IMAD R47, R21, R11, R22 ;  /* 0x0000000b152f5224 */ /* 0x000fe200078e0216 */
[----:B------:R-:W-:Y:S01]  /*0900*/  @P4 IADD3 R11, R25, R45, RZ ;  /* 0x0000002d190b4210 */ /* 0x000fe20007ffe0ff */
[----:B------:R-:W-:Y:S01]  /*0910*/  @P5 IMAD.WIDE.U32 R26, R21, R10, R26 ;  /* 0x0000000a151a5225 */ /* 0x000fe200078e001a */
[----:B-1----:R-:W-:-:S02]  /*0920*/  @P4 LEA R10, P6, R24, R14, 0x1 ;  /* 0x0000000e180a4211 */ /* 0x002fc400078c08ff */
[----:B------:R-:W-:Y:S02]  /*0930*/  IADD3 R25, R40, 0x30, RZ ;  /* 0x0000003028197810 */ /* 0x000fe40007ffe0ff */
[----:B------:R-:W-:Y:S02]  /*0940*/  @P4 LEA.HI.X R11, R24, R15, R11, 0x1, P6 ;  /* 0x0000000f180b4211 */ /* 0x000fe400030f0c0b */
[----:B------:R-:W-:Y:S02]  /*0950*/  @P5 IADD3 R14, R27, R47, RZ ;  /* 0x0000002f1b0e5210 */ /* 0x000fe40007ffe0ff */
[C---:B0-----:R-:W-:Y:S02]  /*0960*/  @P5 LEA R18, P6, R26.reuse, R18, 0x1 ;  /* 0x000000121a125211 */ /* 0x041fe400078c08ff */
[----:B------:R-:W-:Y:S01]  /*0970*/  @P0 MOV R15, R3 ;  /* 0x00000003000f0202 */ /* 0x000fe20000000f00 */
[----:B--2---:R-:W-:Y:S01]  /*0980*/  @P0 IMAD R23, R23, R16, RZ ;  /* 0x0000001017170224 */ /* 0x004fe200078e02ff */
[----:B------:R-:W-:-:S02]  /*0990*/  @P5 LEA.HI.X R19, R26, R19, R14, 0x1, P6 ;  /* 0x000000131a135211 */ /* 0x000fc400030f0c0e */
[----:B------:R-:W-:Y:S01]  /*09a0*/  @P0 MOV R14, R28 ;  /* 0x0000001c000e0202 */ /* 0x000fe20000000f00 */
[C---:B------:R-:W-:Y:S01]  /*09b0*/  @P0 IMAD R21, R20.reuse, R17, R23 ;  /* 0x0000001114150224 */ /* 0x040fe200078e0217 */
[----:B------:R-:W-:Y:S01]  /*09c0*/  ISETP.GE.U32.AND P6, PT, R25, UR14, PT ;  /* 0x0000000e19007c0c */ /* 0x000fe2000bfc6070 */
[----:B------:R0:W2:Y:S02]  /*09d0*/  @P5 LDG.E R42, desc[UR8][R18.64] ;  /* 0x00000008122a5981 */ /* 0x0000a4000c1e1900 */
[----:B------:R-:W-:Y:S01]  /*09e0*/  @P0 IMAD.WIDE.U32 R16, R20, R16, R14 ;  /* 0x0000001014100225 */ /* 0x000fe200078e000e */
[----:B------:R-:W-:-:S04]  /*09f0*/  SHF.R.S32.HI R23, RZ, 0x1f, R25 ;  /* 0x0000001fff177819 */ /* 0x000fc80000011419 */
[----:B------:R-:W-:Y:S02]  /*0a00*/  @P0 IADD3 R14, R17, R21, RZ ;  /* 0x00000015110e0210 */ /* 0x000fe40007ffe0ff */
[C---:B---3--:R-:W-:Y:S02]  /*0a10*/  @P0 LEA R12, P5, R16.reuse, R12, 0x1 ;  /* 0x0000000c100c0211 */ /* 0x048fe400078a08ff */
[----:B------:R-:W-:Y:S02]  /*0a20*/  ISETP.GE.AND.EX P6, PT, R23, UR15, PT, P6 ;  /* 0x0000000f17007c0c */ /* 0x000fe4000bfc6360 */
[----:B------:R-:W-:Y:S02]  /*0a30*/  @P0 LEA.HI.X R13, R16, R13, R14, 0x1, P5 ;  /* 0x0000000d100d0211 */ /* 0x000fe400028f0c0e */
[----:B------:R-:W-:Y:S02]  /*0a40*/  SHF.R.S32.HI R45, RZ, 0x1f, R38 ;  /* 0x0000001fff2d7819 */ /* 0x000fe40000011426 */
[----:B------:R-:W-:-:S02]  /*0a50*/  ISETP.GE.U32.AND P5, PT, R38, UR14, PT ;  /* 0x0000000e26007c0c */ /* 0x000fc4000bfa6070 */
[----:B------:R-:W-:Y:S02]  /*0a60*/  ISETP.LT.U32.AND P6, PT, R30, 0x1c0, !P6 ;  /* 0x000001c01e00780c */ /* 0x000fe400077c1070 */
[----:B------:R-:W-:-:S04]  /*0a70*/  ISETP.GE.AND.EX P5, PT, R45, UR15, PT, P5 ;  /* 0x0000000f2d007c0c */ /* 0x000fc8000bfa6350 */
[----:B------:R-:W-:Y:S01]  /*0a80*/  ISETP.GT.U32.OR P5, PT, R30, 0x1bf, P5 ;  /* 0x000001bf1e00780c */ /* 0x000fe20002fa4470 */
[----:B------:R-:W-:-:S06]  /*0a90*/  HFMA2.MMA R44, -RZ, RZ, 0, 0 ;  /* 0x00000000ff2c7435 */ /* 0x000fcc00000001ff */
[----:B------:R-:W1:Y:S01]  /*0aa0*/  @P6 LDC.64 R20, c[0x0][0x270] ;  /* 0x00009c00ff146b82 */ /* 0x000e620000000a00 */
[----:B------:R-:W-:Y:S02]  /*0ab0*/  CS2R R46, SRZ ;  /* 0x00000000002e7805 */ /* 0x000fe4000001ff00 */
[----:B------:R-:W-:Y:S01]  /*0ac0*/  CS2R R48, SRZ ;  /* 0x0000000000307805 */ /* 0x000fe2000001ff00 */
[----:B------:R-:W3:Y:S04]  /*0ad0*/  @P2 LDG.E R44, desc[UR8][R8.64] ;  /* 0x00000008082c2981 */ /* 0x000ee8000c1e1900 */
[----:B0-----:R-:W0:Y:S01]  /*0ae0*/  @!P5 LDC.64 R18, c[0x0][0x270] ;  /* 0x00009c00ff12db82 */ /* 0x001e220000000a00 */
[----:B------:R4:W5:Y:S04]  /*0af0*/  @P1 LDG.E R46, desc[UR8][R4.64] ;  /* 0x00000008042e1981 */ /* 0x000968000c1e1900 */
[----:B------:R0:W2:Y:S03]  /*0b00*/  @P3 LDG.E R48, desc[UR8][R6.64] ;  /* 0x0000000806303981 */ /* 0x0000a6000c1e1900 */
[----:B------:R-:W0:Y:S01]  /*0b10*/  @P6 LDC.64 R16, c[0x0][0x220] ;  /* 0x00008800ff106b82 */ /* 0x000e220000000a00 */
[----:B------:R2:W2:Y:S01]  /*0b20*/  @P4 LDG.E R47, desc[UR8][R10.64] ;  /* 0x000000080a2f4981 */ /* 0x0004a2000c1e1900 */
[----:B----4-:R-:W-:-:S02]  /*0b30*/  @P6 MOV R4, R28 ;  /* 0x0000001c00046202 */ /* 0x010fc40000000f00 */
[----:B------:R-:W-:Y:S01]  /*0b40*/  @P6 MOV R5, R3 ;  /* 0x0000000300056202 */ /* 0x000fe20000000f00 */
[----:B------:R4:W4:Y:S03]  /*0b50*/  @P0 LDG.E R49, desc[UR8][R12.64] ;  /* 0x000000080c310981 */ /* 0x000926000c1e1900 */
[----:B------:R-:W0:Y:S01]  /*0b60*/  @!P5 LDC.64 R14, c[0x0][0x220] ;  /* 0x00008800ff0edb82 */ /* 0x000e220000000a00 */
[----:B-1----:R-:W-:-:S04]  /*0b70*/  @P6 IMAD R22, R23, R20, RZ ;  /* 0x0000001417166224 */ /* 0x002fc800078e02ff */
[C---:B------:R-:W-:Y:S02]  /*0b80*/  @P6 IMAD R9, R25.reuse, R21, R22 ;  /* 0x0000001519096224 */ /* 0x040fe400078e0216 */
[----:B------:R-:W-:-:S04]  /*0b90*/  @P6 IMAD.WIDE.U32 R20, R25, R20, R4 ;  /* 0x0000001419146225 */ /* 0x000fc800078e0004 */
[----:B0-----:R-:W-:Y:S01]  /*0ba0*/  @!P5 IMAD R4, R45, R18, RZ ;  /* 0x000000122d04d224 */ /* 0x001fe200078e02ff */
[----:B------:R-:W-:-:S03]  /*0bb0*/  @!P5 MOV R5, R3 ;  /* 0x000000030005d202 */ /* 0x000fc60000000f00 */
[----:B------:R-:W-:Y:S01]  /*0bc0*/  @!P5 IMAD R23, R38, R19, R4 ;  /* 0x000000132617d224 */ /* 0x000fe200078e0204 */
[----:B------:R-:W-:Y:S02]  /*0bd0*/  @!P5 MOV R4, R28 ;  /* 0x0000001c0004d202 */ /* 0x000fe40000000f00 */
[----:B------:R-:W-:Y:S02]  /*0be0*/  @P6 IADD3 R6, R21, R9, RZ ;  /* 0x0000000915066210 */ /* 0x000fe40007ffe0ff */
[----:B------:R-:W-:Y:S01]  /*0bf0*/  @P6 LEA R16, P0, R20, R16, 0x1 ;  /* 0x0000001014106211 */ /* 0x000fe200078008ff */
[----:B------:R-:W-:Y:S01]  /*0c00*/  @!P5 IMAD.WIDE.U32 R18, R38, R18, R4 ;  /* 0x000000122612d225 */ /* 0x000fe200078e0004 */
[----:B------:R-:W-:Y:S02]  /*0c10*/  CS2R R50, SRZ ;  /* 0x0000000000327805 */ /* 0x000fe4000001ff00 */
[----:B------:R-:W-:Y:S02]  /*0c20*/  @P6 LEA.HI.X R17, R20, R17, R6, 0x1, P0 ;  /* 0x0000001114116211 */ /* 0x000fe400000f0c06 */
[----:B------:R-:W-:-:S02]  /*0c30*/  @!P5 IADD3 R4, R19, R23, RZ ;  /* 0x000000171304d210 */ /* 0x000fc40007ffe0ff */
[C---:B------:R-:W-:Y:S01]  /*0c40*/  @!P5 LEA R14, P0, R18.reuse, R14, 0x1 ;  /* 0x0000000e120ed211 */ /* 0x040fe200078008ff */
[----:B------:R-:W4:Y:S03]  /*0c50*/  @P6 LDG.E R50, desc[UR8][R16.64] ;  /* 0x0000000810326981 */ /* 0x000f26000c1e1900 */
[----:B------:R-:W-:-:S05]  /*0c60*/  @!P5 LEA.HI.X R15, R18, R15, R4, 0x1, P0 ;  /* 0x0000000f120fd211 */ /* 0x000fca00000f0c04 */
[----:B------:R-:W4:Y:S01]  /*0c70*/  @!P5 LDG.E R51, desc[UR8][R14.64] ;  /* 0x000000080e33d981 */ /* 0x000f22000c1e1900 */
[C---:B------:R-:W-:Y:S02]  /*0c80*/  ISETP.GT.AND P0, PT, R52.reuse, 0x1e, PT ;  /* 0x0000001e3400780c */ /* 0x040fe40003f04270 */
[----:B------:R-:W-:Y:S01]  /*0c90*/  ISETP.NE.AND P5, PT, R52, RZ, PT ;  /* 0x000000ff3400720c */ /* 0x000fe20003fa5270 */
[----:B------:R-:W0:Y:S01]  /*0ca0*/  LDC R53, c[0x0][0xc] ;  /* 0x00000300ff357b82 */ /* 0x000e220000000800 */
[----:B------:R-:W-:Y:S01]  /*0cb0*/  BSSY B0, `(.L_x_4240) ;  /* 0x000007c000007945 */ /* 0x000fe20003800000 */
[--C-:B---3--:R-:W-:Y:S02]  /*0cc0*/  HADD2.F32 R7, -RZ, R44.reuse.H1_H1 ;  /* 0x3000002cff077230 */ /* 0x108fe40000004100 */
[----:B------:R-:W-:Y:S02]  /*0cd0*/  HADD2.F32 R6, -RZ, R44.H0_H0 ;  /* 0x2000002cff067230 */ /* 0x000fe40000004100 */
[----:B-----5:R-:W-:-:S02]  /*0ce0*/  HADD2.F32 R5, -RZ, R46.H1_H1 ;  /* 0x3000002eff057230 */ /* 0x020fc40000004100 */
[----:B------:R-:W-:Y:S01]  /*0cf0*/  FMUL.FTZ R9, R7, R7 ;  /* 0x0000000707097220 */ /* 0x000fe20000410000 */
[----:B------:R-:W-:Y:S02]  /*0d00*/  HADD2.F32 R4, -RZ, R46.H0_H0 ;  /* 0x2000002eff047230 */ /* 0x000fe40000004100 */
[C---:B------:R-:W-:Y:S01]  /*0d10*/  FADD.FTZ R8, R6.reuse, R7 ;  /* 0x0000000706087221 */ /* 0x040fe20000010000 */
[--C-:B--2---:R-:W-:Y:S02]  /*0d20*/  HADD2.F32 R10, -RZ, R48.reuse.H1_H1 ;  /* 0x30000030ff0a7230 */ /* 0x104fe40000004100 */
[----:B------:R-:W-:Y:S01]  /*0d30*/  FMUL.FTZ R7, R5, R5 ;  /* 0x0000000505077220 */ /* 0x000fe20000410000 */
[----:B------:R-:W-:Y:S01]  /*0d40*/  FFMA.FTZ R6, R6, R6, R9 ;  /* 0x0000000606067223 */ /* 0x000fe20000010009 */
[----:B------:R-:W-:Y:S02]  /*0d50*/  HADD2.F32 R9, -RZ, R48.H0_H0 ;  /* 0x20000030ff097230 */ /* 0x000fe40000004100 */
[C---:B------:R-:W-:Y:S01]  /*0d60*/  FADD.FTZ R5, R4.reuse, R5 ;  /* 0x0000000504057221 */ /* 0x040fe20000010000 */
[----:B------:R-:W-:Y:S01]  /*0d70*/  FFMA.FTZ R7, R4, R4, R7 ;  /* 0x0000000404077223 */ /* 0x000fe20000010007 */
[----:B----4-:R-:W-:-:S02]  /*0d80*/  HADD2.F32 R12, -RZ, R47.H1_H1 ;  /* 0x3000002fff0c7230 */ /* 0x010fc40000004100 */
[----:B------:R-:W-:Y:S01]  /*0d90*/  FMUL.FTZ R4, R10, R10 ;  /* 0x0000000a0a047220 */ /* 0x000fe20000410000 */
[----:B------:R-:W-:Y:S02]  /*0da0*/  HADD2.F32 R11, -RZ, R47.H0_H0 ;  /* 0x2000002fff0b7230 */ /* 0x000fe40000004100 */
[C---:B------:R-:W-:Y:S01]  /*0db0*/  FADD.FTZ R10, R9.reuse, R10 ;  /* 0x0000000a090a7221 */ /* 0x040fe20000010000 */
[----:B------:R-:W-:Y:S01]  /*0dc0*/  FADD.FTZ R7, RZ, R7 ;  /* 0x00000007ff077221 */ /* 0x000fe20000010000 */
[----:B------:R-:W-:Y:S01]  /*0dd0*/  FADD.FTZ R5, RZ, R5 ;  /* 0x00000005ff057221 */ /* 0x000fe20000010000 */
[----:B------:R-:W-:Y:S01]  /*0de0*/  FFMA.FTZ R9, R9, R9, R4 ;  /* 0x0000000909097223 */ /* 0x000fe20000010004 */
[----:B------:R-:W-:Y:S01]  /*0df0*/  FMUL.FTZ R4, R12, R12 ;  /* 0x0000000c0c047220 */ /* 0x000fe20000410000 */
[----:B------:R-:W-:Y:S01]  /*0e00*/  FADD.FTZ R6, R7, R6 ;  /* 0x0000000607067221 */ /* 0x000fe20000010000 */
[----:B------:R-:W-:Y:S01]  /*0e10*/  FADD.FTZ R5, R5, R8 ;  /* 0x0000000805057221 */ /* 0x000fe20000010000 */
[----:B------:R-:W-:Y:S01]  /*0e20*/  FADD.FTZ R12, R11, R12 ;  /* 0x0000000c0b0c7221 */ /* 0x000fe20000010000 */
[----:B------:R-:W-:-:S02]  /*0e30*/  HADD2.F32 R7, -RZ, R42.H1_H1 ;  /* 0x3000002aff077230 */ /* 0x000fc40000004100 */
[----:B------:R-:W-:Y:S01]  /*0e40*/  FFMA.FTZ R11, R11, R11, R4 ;  /* 0x0000000b0b0b7223 */ /* 0x000fe20000010004 */
[----:B------:R-:W-:Y:S02]  /*0e50*/  HADD2.F32 R4, -RZ, R42.H0_H0 ;  /* 0x2000002aff047230 */ /* 0x000fe40000004100 */
[----:B------:R-:W-:Y:S01]  /*0e60*/  FADD.FTZ R5, R5, R10 ;  /* 0x0000000a05057221 */ /* 0x000fe20000010000 */
[----:B------:R-:W-:Y:S01]  /*0e70*/  FADD.FTZ R6, R6, R9 ;  /* 0x0000000906067221 */ /* 0x000fe20000010000 */
[--C-:B------:R-:W-:Y:S02]  /*0e80*/  HADD2.F32 R10, -RZ, R49.reuse.H1_H1 ;  /* 0x30000031ff0a7230 */ /* 0x100fe40000004100 */
[----:B------:R-:W-:Y:S01]  /*0e90*/  FMUL.FTZ R9, R7, R7 ;  /* 0x0000000707097220 */ /* 0x000fe20000410000 */
[----:B------:R-:W-:Y:S01]  /*0ea0*/  FADD.FTZ R8, R4, R7 ;  /* 0x0000000704087221 */ /* 0x000fe20000010000 */
[----:B------:R-:W-:Y:S02]  /*0eb0*/  HADD2.F32 R7, -RZ, R49.H0_H0 ;  /* 0x20000031ff077230 */ /* 0x000fe40000004100 */
[----:B------:R-:W-:Y:S01]  /*0ec0*/  FADD.FTZ R6, R6, R11 ;  /* 0x0000000b06067221 */ /* 0x000fe20000010000 */
[----:B------:R-:W-:Y:S01]  /*0ed0*/  FFMA.FTZ R9, R4, R4, R9 ;  /* 0x0000000404097223 */ /* 0x000fe20000010009 */
[----:B------:R-:W-:Y:S01]  /*0ee0*/  FMUL.FTZ R4, R10, R10 ;  /* 0x0000000a0a047220 */ /* 0x000fe20000410000 */
[----:B------:R-:W-:-:S02]  /*0ef0*/  FADD.FTZ R10, R7, R10 ;  /* 0x0000000a070a7221 */ /* 0x000fc40000010000 */
[----:B------:R-:W-:Y:S01]  /*0f00*/  FADD.FTZ R6, R6, R9 ;  /* 0x0000000906067221 */ /* 0x000fe20000010000 */
[----:B------:R-:W-:Y:S01]  /*0f10*/  FFMA.FTZ R7, R7, R7, R4 ;  /* 0x0000000707077223 */ /* 0x000fe20000010004 */
[----:B------:R-:W-:Y:S01]  /*0f20*/  FADD.FTZ R5, R5, R12 ;  /* 0x0000000c05057221 */ /* 0x000fe20000010000 */
[--C-:B------:R-:W-:Y:S02]  /*0f30*/  HADD2.F32 R11, -RZ, R50.reuse.H1_H1 ;  /* 0x30000032ff0b7230 */ /* 0x100fe40000004100 */
[----:B------:R-:W-:Y:S01]  /*0f40*/  FADD.FTZ R6, R6, R7 ;  /* 0x0000000706067221 */ /* 0x000fe20000010000 */
[----:B------:R-:W-:Y:S02]  /*0f50*/  HADD2.F32 R4, -RZ, R50.H0_H0 ;  /* 0x20000032ff047230 */ /* 0x000fe40000004100 */
[----:B------:R-:W-:Y:S01]  /*0f60*/  FADD.FTZ R5, R5, R8 ;  /* 0x0000000805057221 */ /* 0x000fe20000010000 */
[----:B------:R-:W-:Y:S01]  /*0f70*/  FMUL.FTZ R9, R11, R11 ;  /* 0x0000000b0b097220 */ /* 0x000fe20000410000 */
[----:B------:R-:W-:-:S02]  /*0f80*/  HADD2.F32 R7, -RZ, R51.H1_H1 ;  /* 0x30000033ff077230 */ /* 0x000fc40000004100 */
[C---:B------:R-:W-:Y:S01]  /*0f90*/  FADD.FTZ R8, R4.reuse, R11 ;  /* 0x0000000b04087221 */ /* 0x040fe20000010000 */
[----:B------:R-:W-:Y:S01]  /*0fa0*/  FFMA.FTZ R9, R4, R4, R9 ;  /* 0x0000000404097223 */ /* 0x000fe20000010009 */
[----:B------:R-:W-:Y:S01]  /*0fb0*/  FADD.FTZ R5, R5, R10 ;  /* 0x0000000a05057221 */ /* 0x000fe20000010000 */
[----:B------:R-:W-:Y:S02]  /*0fc0*/  HADD2.F32 R4, -RZ, R51.H0_H0 ;  /* 0x20000033ff047230 */ /* 0x000fe40000004100 */
[----:B------:R-:W-:Y:S01]  /*0fd0*/  FMUL.FTZ R11, R7, R7 ;  /* 0x00000007070b7220 */ /* 0x000fe20000410000 */
[----:B------:R-:W-:Y:S01]  /*0fe0*/  FADD.FTZ R6, R6, R9 ;  /* 0x0000000906067221 */ /* 0x000fe20000010000 */
[----:B------:R-:W-:Y:S01]  /*0ff0*/  FADD.FTZ R5, R5, R8 ;  /* 0x0000000805057221 */ /* 0x000fe20000010000 */
        /* <DEDUP_REMOVED lines=28> */
[----:B------:R-:W-:Y:S02]  /*11c0*/  MOV R26, R5 ;  /* 0x00000005001a7202 */ /* 0x000fe40000000f00 */
[----:B------:R-:W-:-:S05]  /*11d0*/  MOV R27, R6 ;  /* 0x00000006001b7202 */ /* 0x000fca0000000f00 */
[----:B------:R1:W-:Y:S01]  /*11e0*/  @!P5 STS.64 [R36+0x10], R26 ;  /* 0x0000101a2400d388 */ /* 0x0003e20000000a00 */
[----:B------:R-:W-:Y:S01]  /*11f0*/  BAR.SYNC.DEFER_BLOCKING 0x0 ;  /* 0x0000000000007b1d */ /* 0x000fe20000010000 */
[----:B------:R-:W-:Y:S02]  /*1200*/  ISETP.NE.AND P5, PT, R30, RZ, PT ;  /* 0x000000ff1e00720c */ /* 0x000fe40003fa5270 */
[----:B0-----:R-:W-:-:S11]  /*1210*/  ISETP.GE.U32.AND P0, PT, R53, 0x2, PT ;  /* 0x000000023500780c */ /* 0x001fd60003f06070 */
[----:B-1----:R-:W-:Y:S05]  /*1220*/  @P5 BRA `(.L_x_4241) ;  /* 0x0000000000905947 */ /* 0x002fea0003800000 */
[----:B------:R-:W0:Y:S01]  /*1230*/  S2UR UR7, SR_CgaCtaId ;  /* 0x00000000000779c3 */ /* 0x000e220000008800 */
[----:B------:R-:W-:Y:S02]  /*1240*/  UMOV UR6, 0x400 ;  /* 0x0000040000067882 */ /* 0x000fe40000000000 */
[----:B0-----:R-:W-:-:S09]  /*1250*/  ULEA UR6, UR7, UR6, 0x18 ;  /* 0x0000000607067291 */ /* 0x001fd2000f8ec03f */
[----:B------:R-:W0:Y:S04]  /*1260*/  LDS.64 R24, [UR6+0x18] ;  /* 0x00001806ff187984 */ /* 0x000e280008000a00 */
[----:B------:R-:W1:Y:S04]  /*1270*/  LDS.128 R4, [UR6+0x20] ;  /* 0x00002006ff047984 */ /* 0x000e680008000c00 */
[----:B------:R-:W2:Y:S04]  /*1280*/  LDS.128 R8, [UR6+0x30] ;  /* 0x00003006ff087984 */ /* 0x000ea80008000c00 */
[----:B------:R-:W3:Y:S04]  /*1290*/  LDS.128 R12, [UR6+0x40] ;  /* 0x00004006ff0c7984 */ /* 0x000ee80008000c00 */
[----:B------:R-:W4:Y:S04]  /*12a0*/  LDS.128 R16, [UR6+0x50] ;  /* 0x00005006ff107984 */ /* 0x000f280008000c00 */
[----:B------:R-:W5:Y:S01]  /*12b0*/  LDS.128 R20, [UR6+0x60] ;  /* 0x00006006ff147984 */ /* 0x000f620008000c00 */
[----:B0-----:R-:W-:Y:S01]  /*12c0*/  FADD.FTZ R55, R26, R24 ;  /* 0x000000181a377221 */ /* 0x001fe20000010000 */
[----:B------:R-:W-:-:S02]  /*12d0*/  FADD.FTZ R54, R27, R25 ;  /* 0x000000191b367221 */ /* 0x000fc40000010000 */
[----:B------:R-:W0:Y:S01]  /*12e0*/  LDS.128 R24, [UR6+0x70] ;  /* 0x00007006ff187984 */ /* 0x000e220008000c00 */
        /* <DEDUP_REMOVED lines=24> */
.L_x_4241:
[----:B------:R-:W-:Y:S05]  /*1470*/  BSYNC B0 ;  /* 0x0000000000007941 */ /* 0x000fea0003800000 */
.L_x_4240:
[----:B------:R-:W-:Y:S05]  /*1480*/  @!P0 BRA `(.L_x_4242) ;  /* 0x00000010007c8947 */ /* 0x000fea0003800000 */
[----:B------:R-:W0:Y:S01]  /*1490*/  LDC.64 R6, c[0x0][0x240] ;  /* 0x00009000ff067b82 */ /* 0x000e220000000a00 */
[----:B------:R-:W-:-:S04]  /*14a0*/  ULOP3.LUT UR6, UR4, 0x1, URZ, 0xc0, !UPT ;  /* 0x0000000104067892 */ /* 0x000fc8000f8ec03f */
[----:B------:R-:W-:-:S03]  /*14b0*/  UIMAD UR6, UR6, UR12, URZ ;  /* 0x0000000c060672a4 */ /* 0x000fc6000f8e023f */
[----:B------:R-:W1:Y:S03]  /*14c0*/  LDC.64 R4, c[0x0][0x248] ;  /* 0x00009200ff047b82 */ /* 0x000e660000000a00 */
[----:B------:R-:W-:Y:S01]  /*14d0*/  IMAD R8, R53, UR6, RZ ;  /* 0x0000000635087c24 */ /* 0x000fe2000f8e02ff */
[----:B------:R-:W-:-:S04]  /*14e0*/  IADD3 R9, R0, UR6, RZ ;  /* 0x0000000600097c10 */ /* 0x000fc8000fffe0ff */
[----:B------:R-:W-:Y:S01]  /*14f0*/  SHF.L.U32 R11, R8, 0x1, RZ ;  /* 0x00000001080b7819 */ /* 0x000fe200000006ff */
[----:B0-----:R-:W-:-:S04]  /*1500*/  IMAD.WIDE.U32 R6, R9, 0x4, R6 ;  /* 0x0000000409067825 */ /* 0x001fc800078e0006 */
[----:B-1----:R-:W-:Y:S01]  /*1510*/  IMAD.WIDE R4, R11, 0x4, R4 ;  /* 0x000000040b047825 */ /* 0x002fe200078e0204 */
[----:B------:R-:W-:Y:S06]  /*1520*/  @P5 BRA `(.L_x_4243) ;  /* 0x00000000005c5947 */ /* 0x000fec0003800000 */
[----:B------:R-:W0:Y:S01]  /*1530*/  S2R R9, SR_CTAID.X ;  /* 0x0000000000097919 */ /* 0x000e220000002500 */
[----:B------:R-:W1:Y:S01]  /*1540*/  S2UR UR6, SR_CTAID.Y ;  /* 0x00000000000679c3 */ /* 0x000e620000002600 */
[----:B------:R-:W-:-:S06]  /*1550*/  ULOP3.LUT UP0, URZ, UR4, 0x2, URZ, 0xc0, !UPT ;  /* 0x00000002043f7892 */ /* 0x000fcc000f80c03f */
[----:B------:R-:W-:-:S04]  /*1560*/  PLOP3.LUT P0, PT, PT, PT, UP0, 0x80, 0x0 ;  /* 0x000000000000781c */ /* 0x000fc80003f0f008 */
[----:B------:R-:W-:-:S04]  /*1570*/  SEL R11, R53, RZ, !P0 ;  /* 0x000000ff350b7207 */ /* 0x000fc80004000000 */
[----:B------:R-:W-:Y:S02]  /*1580*/  ISETP.NE.AND P0, PT, R11, -0x1, PT ;  /* 0xffffffff0b00780c */ /* 0x000fe40003f05270 */
[----:B-1----:R-:W-:Y:S01]  /*1590*/  MOV R0, UR6 ;  /* 0x0000000600007c02 */ /* 0x002fe20008000f00 */
[----:B------:R-:W-:Y:S02]  /*15a0*/  UMOV UR6, 0xffffffff ;  /* 0xffffffff00067882 */ /* 0x000fe40000000000 */
[----:B------:R-:W-:Y:S02]  /*15b0*/  USEL UR6, UR6, 0x1, UP0 ;  /* 0x0000000106067887 */ /* 0x000fe40008000000 */
[----:B0-----:R-:W-:-:S04]  /*15c0*/  IMAD R9, R9, UR12, R0 ;  /* 0x0000000c09097c24 */ /* 0x001fc8000f8e0200 */
[----:B------:R-:W-:Y:S01]  /*15d0*/  MOV R13, UR6 ;  /* 0x00000006000d7c02 */ /* 0x000fe20008000f00 */
[----:B------:R-:W-:-:S05]  /*15e0*/  IMAD.WIDE.U32 R8, R9, 0x8, R4 ;  /* 0x0000000809087825 */ /* 0x000fca00078e0004 */
[----:B------:R0:W-:Y:S01]  /*15f0*/  STG.E.64 desc[UR8][R8.64], R26 ;  /* 0x0000001a08007986 */ /* 0x0001e2000c101b08 */
[----:B------:R-:W-:Y:S06]  /*1600*/  MEMBAR.ALL.GPU ;  /* 0x0000000000007992 */ /* 0x000fec000000a000 */
[----:B------:R-:W-:-:S00]  /*1610*/  ERRBAR ;  /* 0x00000000000079ab */ /* 0x000fc00000000000 */
[----:B------:R-:W-:Y:S06]  /*1620*/  CGAERRBAR ;  /* 0x00000000000075ab */ /* 0x000fec0000000000 */
[----:B------:R0:W-:Y:S01]  /*1630*/  REDG.E.ADD.S32.STRONG.GPU desc[UR8][R6.64], R13 ;  /* 0x0000000d0600798e */ /* 0x0001e2000c10e388 */
[----:B------:R-:W-:Y:S05]  /*1640*/  @!P0 BRA `(.L_x_4243) ;  /* 0x0000000000148947 */ /* 0x000fea0003800000 */
.L_x_4244:
[----:B0-----:R-:W2:Y:S04]  /*1650*/  LDG.E.STRONG.GPU R8, desc[UR8][R6.64] ;  /* 0x0000000806087981 */ /* 0x001ea8000c1ef900 */
[----:B--2---:R-:W-:Y:S01]  /*1660*/  CCTL.IVALL ;  /* 0x00000000ff00798f */ /* 0x004fe20002000000 */
[----:B------:R-:W-:Y:S05]  /*1670*/  YIELD ;  /* 0x0000000000007946 */ /* 0x000fea0003800000 */
[----:B------:R-:W-:-:S13]  /*1680*/  ISETP.NE.AND P0, PT, R8, R11, PT ;  /* 0x0000000b0800720c */ /* 0x000fda0003f05270 */
[----:B------:R-:W-:Y:S05]  /*1690*/  @P0 BRA `(.L_x_4244) ;  /* 0xfffffffc00ec0947 */ /* 0x000fea000383ffff */
.L_x_4243:
        /* <DEDUP_REMOVED lines=17> */
.L_x_4248:
[----:B------:R-:W-:-:S13]  /*17b0*/  ISETP.EQ.OR P6, PT, R7, UR10, P5 ;  /* 0x0000000a07007c0c */ /* 0x000fda000afc2670 */
[----:B------:R-:W-:-:S04]  /*17c0*/  @!P6 IMAD R9, R7, UR12, R0 ;  /* 0x0000000c0709ec24 */ /* 0x000fc8000f8e0200 */
[----:B------:R-:W-:-:S06]  /*17d0*/  @!P6 IMAD.WIDE.U32 R8, R9, 0x8, R4 ;  /* 0x000000080908e825 */ /* 0x000fcc00078e0004 */
[----:B------:R-:W2:Y:S01]  /*17e0*/  @!P6 LDG.E.64 R8, desc[UR8][R8.64] ;  /* 0x000000080808e981 */ /* 0x000ea2000c1e1b00 */
[----:B------:R-:W-:Y:S01]  /*17f0*/  IADD3 R11, R7, 0x1, RZ ;  /* 0x00000001070b7810 */ /* 0x000fe20007ffe0ff */
[----:B--2---:R-:W-:Y:S01]  /*1800*/  @!P6 FADD.FTZ R26, R26, R8 ;  /* 0x000000081a1ae221 */ /* 0x004fe20000010000 */
[----:B------:R-:W-:Y:S02]  /*1810*/  @!P6 FADD.FTZ R27, R27, R9 ;  /* 0x000000091b1be221 */ /* 0x000fe40000010000 */
        /* <DEDUP_REMOVED lines=108> */
.L_x_4247:
[----:B------:R-:W-:-:S13]  /*1ee0*/  ISETP.GT.AND P6, PT, R6, 0x4, PT ;  /* 0x000000040600780c */ /* 0x000fda0003fc4270 */
[----:B------:R-:W-:Y:S05]  /*1ef0*/  @!P6 BRA `(.L_x_4249) ;  /* 0x0000000000ece947 */ /* 0x000fea0003800000 */
[C---:B------:R-:W-:Y:S02]  /*1f00*/  IADD3 R11, R7.reuse, 0x1, RZ ;  /* 0x00000001070b7810 */ /* 0x040fe40007ffe0ff */
[----:B------:R-:W-:Y:S02]  /*1f10*/  ISETP.EQ.OR P0, PT, R7, UR10, P5 ;  /* 0x0000000a07007c0c */ /* 0x000fe4000af02670 */
[----:B------:R-:W-:-:S11]  /*1f20*/  ISETP.EQ.OR P6, PT, R11, UR10, P5 ;  /* 0x0000000a0b007c0c */ /* 0x000fd6000afc2670 */
[--C-:B------:R-:W-:Y:S02]  /*1f30*/  @!P0 IMAD R9, R7, UR12, R0.reuse ;  /* 0x0000000c07098c24 */ /* 0x100fe4000f8e0200 */
[----:B------:R-:W-:Y:S02]  /*1f40*/  @!P6 IMAD R11, R11, UR12, R0 ;  /* 0x0000000c0b0bec24 */ /* 0x000fe4000f8e0200 */
[----:B------:R-:W-:-:S04]  /*1f50*/  @!P0 IMAD.WIDE.U32 R8, R9, 0x8, R4 ;  /* 0x0000000809088825 */ /* 0x000fc800078e0004 */
[----:B------:R-:W-:Y:S02]  /*1f60*/  @!P6 IMAD.WIDE.U32 R10, R11, 0x8, R4 ;  /* 0x000000080b0ae825 */ /* 0x000fe400078e0004 */
[----:B------:R-:W2:Y:S04]  /*1f70*/  @!P0 LDG.E.64 R8, desc[UR8][R8.64] ;  /* 0x0000000808088981 */ /* 0x000ea8000c1e1b00 */
[----:B------:R-:W3:Y:S01]  /*1f80*/  @!P6 LDG.E.64 R10, desc[UR8][R10.64] ;  /* 0x000000080a0ae981 */ /* 0x000ee2000c1e1b00 */
[C---:B------:R-:W-:Y:S02]  /*1f90*/  IADD3 R13, R7.reuse, 0x2, RZ ;  /* 0x00000002070d7810 */ /* 0x040fe40007ffe0ff */
[----:B------:R-:W-:Y:S01]  /*1fa0*/  IADD3 R15, R7, 0x3, RZ ;  /* 0x00000003070f7810 */ /* 0x000fe20007ffe0ff */
[----:B--2---:R-:W-:Y:S01]  /*1fb0*/  @!P0 FADD.FTZ R26, R26, R8 ;  /* 0x000000081a1a8221 */ /* 0x004fe20000010000 */
[----:B------:R-:W-:Y:S01]  /*1fc0*/  @!P0 FADD.FTZ R27, R27, R9 ;  /* 0x000000091b1b8221 */ /* 0x000fe20000010000 */
[----:B------:R-:W-:-:S02]  /*1fd0*/  ISETP.EQ.OR P0, PT, R13, UR10, P5 ;  /* 0x0000000a0d007c0c */ /* 0x000fc4000af02670 */
[----:B---3--:R-:W-:Y:S01]  /*1fe0*/  @!P6 FADD.FTZ R26, R26, R10 ;  /* 0x0000000a1a1ae221 */ /* 0x008fe20000010000 */
[----:B------:R-:W-:Y:S01]  /*1ff0*/  @!P6 FADD.FTZ R27, R27, R11 ;  /* 0x0000000b1b1be221 */ /* 0x000fe20000010000 */
[----:B------:R-:W-:-:S09]  /*2000*/  ISETP.EQ.OR P6, PT, R15, UR10, P5 ;  /* 0x0000000a0f007c0c */ /* 0x000fd2000afc2670 */
[----:B------:R-:W-:-:S04]  /*2010*/  @!P0 IMAD R13, R13, UR12, R0 ;  /* 0x0000000c0d0d8c24 */ /* 0x000fc8000f8e0200 */
[----:B------:R-:W-:Y:S02]  /*2020*/  @!P6 IMAD R15, R15, UR12, R0 ;  /* 0x0000000c0f0fec24 */ /* 0x000fe4000f8e0200 */
        /* <DEDUP_REMOVED lines=40> */
.L_x_4249:
[----:B------:R-:W-:-:S13]  /*22b0*/  ISETP.NE.OR P0, PT, R6, RZ, P0 ;  /* 0x000000ff0600720c */ /* 0x000fda0000705670 */
[----:B------:R-:W-:Y:S05]  /*22c0*/  @!P0 BRA `(.L_x_4245) ;  /* 0x00000000007c8947 */ /* 0x000fea0003800000 */
.L_x_4246:
[C---:B------:R-:W-:Y:S02]  /*22d0*/  ISETP.EQ.OR P0, PT, R7.reuse, UR10, P5 ;  /* 0x0000000a07007c0c */ /* 0x040fe4000af02670 */
[----:B------:R-:W-:-:S04]  /*22e0*/  IADD3 R11, R7, 0x1, RZ ;  /* 0x00000001070b7810 */ /* 0x000fc80007ffe0ff */
[----:B------:R-:W-:-:S07]  /*22f0*/  ISETP.EQ.OR P6, PT, R11, UR10, P5 ;  /* 0x0000000a0b007c0c */ /* 0x000fce000afc2670 */
[----:B------:R-:W-:-:S04]  /*2300*/  @!P0 IMAD R9, R7, UR12, R0 ;  /* 0x0000000c07098c24 */ /* 0x000fc8000f8e0200 */
[----:B------:R-:W-:-:S04]  /*2310*/  @!P0 IMAD.WIDE.U32 R8, R9, 0x8, R4 ;  /* 0x0000000809088825 */ /* 0x000fc800078e0004 */
[----:B------:R-:W-:Y:S02]  /*2320*/  @!P6 IMAD R11, R11, UR12, R0 ;  /* 0x0000000c0b0bec24 */ /* 0x000fe4000f8e0200 */
[----:B------:R-:W2:Y:S02]  /*2330*/  @!P0 LDG.E.64 R8, desc[UR8][R8.64] ;  /* 0x0000000808088981 */ /* 0x000ea4000c1e1b00 */
[----:B------:R-:W-:-:S06]  /*2340*/  @!P6 IMAD.WIDE.U32 R10, R11, 0x8, R4 ;  /* 0x000000080b0ae825 */ /* 0x000fcc00078e0004 */
[----:B------:R-:W3:Y:S01]  /*2350*/  @!P6 LDG.E.64 R10, desc[UR8][R10.64] ;  /* 0x000000080a0ae981 */ /* 0x000ee2000c1e1b00 */
        /* <DEDUP_REMOVED lines=9> */
[----:B------:R-:W-:-:S04]  /*23f0*/  @!P0 IMAD.WIDE.U32 R8, R9, 0x8, R4 ;  /* 0x0000000809088825 */ /* 0x000fc800078e0004 */
[----:B------:R-:W-:Y:S02]  /*2400*/  @!P6 IMAD R11, R15, UR12, R0 ;  /* 0x0000000c0f0bec24 */ /* 0x000fe4000f8e0200 */
        /* <DEDUP_REMOVED lines=11> */
.L_x_4245:
[----:B------:R-:W-:-:S13]  /*24c0*/  LOP3.LUT P0, R53, R53, 0x3, RZ, 0xc0, !PT ;  /* 0x0000000335357812 */ /* 0x000fda000780c0ff */
[----:B------:R-:W-:Y:S05]  /*24d0*/  @!P0 BRA `(.L_x_4242) ;  /* 0x0000000000688947 */ /* 0x000fea0003800000 */
[----:B------:R-:W-:Y:S01]  /*24e0*/  ISETP.EQ.OR P0, PT, R7, UR10, P5 ;  /* 0x0000000a07007c0c */ /* 0x000fe2000af02670 */
[----:B------:R-:W-:Y:S01]  /*24f0*/  BSSY B0, `(.L_x_4250) ;  /* 0x0000008000007945 */ /* 0x000fe20003800000 */
[----:B------:R-:W-:-:S11]  /*2500*/  ISETP.NE.AND P6, PT, R53, 0x1, PT ;  /* 0x000000013500780c */ /* 0x000fd60003fc5270 */
[----:B------:R-:W-:Y:S05]  /*2510*/  @P0 BRA `(.L_x_4251) ;  /* 0x0000000000140947 */ /* 0x000fea0003800000 */
[----:B------:R-:W-:-:S04]  /*2520*/  IMAD R9, R7, UR12, R0 ;  /* 0x0000000c07097c24 */ /* 0x000fc8000f8e0200 */
[----:B------:R-:W-:-:S06]  /*2530*/  IMAD.WIDE.U32 R8, R9, 0x8, R4 ;  /* 0x0000000809087825 */ /* 0x000fcc00078e0004 */
[----:B------:R-:W2:Y:S02]  /*2540*/  LDG.E.64 R8, desc[UR8][R8.64] ;  /* 0x0000000808087981 */ /* 0x000ea4000c1e1b00 */
[----:B--2---:R-:W-:Y:S01]  /*2550*/  FADD.FTZ R26, R26, R8 ;  /* 0x000000081a1a7221 */ /* 0x004fe20000010000 */
[----:B------:R-:W-:-:S07]  /*2560*/  FADD.FTZ R27, R27, R9 ;  /* 0x000000091b1b7221 */ /* 0x000fce0000010000 */
.L_x_4251:
[----:B------:R-:W-:Y:S05]  /*2570*/  BSYNC B0 ;  /* 0x0000000000007941 */ /* 0x000fea0003800000 */
.L_x_4250:
[----:B------:R-:W-:Y:S05]  /*2580*/  @!P6 BRA `(.L_x_4242) ;  /* 0x00000000003ce947 */ /* 0x000fea0003800000 */
[C---:B------:R-:W-:Y:S02]  /*2590*/  IADD3 R9, R7.reuse, 0x2, RZ ;  /* 0x0000000207097810 */ /* 0x040fe40007ffe0ff */
[----:B------:R-:W-:Y:S02]  /*25a0*/  IADD3 R7, R7, 0x1, RZ ;  /* 0x0000000107077810 */ /* 0x000fe40007ffe0ff */
[----:B------:R-:W-:Y:S02]  /*25b0*/  ISETP.EQ.OR P0, PT, R9, UR10, P5 ;  /* 0x0000000a09007c0c */ /* 0x000fe4000af02670 */
[----:B------:R-:W-:Y:S02]  /*25c0*/  ISETP.EQ.OR P6, PT, R7, UR10, P5 ;  /* 0x0000000a07007c0c */ /* 0x000fe4000afc2670 */
[----:B------:R-:W-:-:S11]  /*25d0*/  ISETP.EQ.OR P0, PT, R53, 0x2, P0 ;  /* 0x000000023500780c */ /* 0x000fd60000702670 */
[--C-:B------:R-:W-:Y:S02]  /*25e0*/  @!P6 IMAD R7, R7, UR12, R0.reuse ;  /* 0x0000000c0707ec24 */ /* 0x100fe4000f8e0200 */
[----:B------:R-:W-:Y:S02]  /*25f0*/  @!P0 IMAD R9, R9, UR12, R0 ;  /* 0x0000000c09098c24 */ /* 0x000fe4000f8e0200 */
        /* <DEDUP_REMOVED lines=8> */
.L_x_4242:
[----:B------:R-:W-:Y:S01]  /*2680*/  ULDC.64 UR6, c[0x0][0x218] ;  /* 0x0000860000067ab9 */ /* 0x000fe20000000a00 */
[----:B------:R-:W-:Y:S01]  /*2690*/  LOP3.LUT P0, RZ, R30, UR10, RZ, 0xfc, !PT ;  /* 0x0000000a1eff7c12 */ /* 0x000fe2000f80fcff */
[----:B0-----:R-:W0:Y:S01]  /*26a0*/  LDC.64 R12, c[0x0][0x228] ;  /* 0x00008a00ff0c7b82 */ /* 0x001e220000000a00 */
[----:B------:R-:W-:Y:S01]  /*26b0*/  ISETP.EQ.U32.AND P6, PT, RZ, UR6, PT ;  /* 0x00000006ff007c0c */ /* 0x000fe2000bfc2070 */
[----:B------:R-:W-:Y:S01]  /*26c0*/  UMOV UR6, 0x400 ;  /* 0x0000040000067882 */ /* 0x000fe20000000000 */
[----:B------:R-:W-:Y:S02]  /*26d0*/  MOV R9, UR11 ;  /* 0x0000000b00097c02 */ /* 0x000fe40008000f00 */
[----:B------:R-:W-:Y:S02]  /*26e0*/  ISETP.EQ.OR.EX P0, PT, RZ, UR7, P0, P6 ;  /* 0x00000007ff007c0c */ /* 0x000fe40008702760 */
[----:B------:R-:W-:Y:S01]  /*26f0*/  IADD3 R7, R34, R43, RZ ;  /* 0x0000002b22077210 */ /* 0x000fe20007ffe0ff */
[----:B------:R-:W1:Y:S08]  /*2700*/  S2UR UR7, SR_CgaCtaId ;  /* 0x00000000000779c3 */ /* 0x000e700000008800 */
[----:B------:R-:W2:Y:S08]  /*2710*/  LDC.64 R4, c[0x0][0x230] ;  /* 0x00008c00ff047b82 */ /* 0x000eb00000000a00 */
[----:B------:R-:W3:Y:S01]  /*2720*/  @!P0 LDC.64 R10, c[0x0][0x218] ;  /* 0x00008600ff0a8b82 */ /* 0x000ee20000000a00 */
[----:B0-----:R-:W-:Y:S01]  /*2730*/  IMAD.WIDE R12, R7, 0x4, R12 ;  /* 0x00000004070c7825 */ /* 0x001fe200078e020c */
[----:B-1----:R-:W-:-:S03]  /*2740*/  ULEA UR6, UR7, UR6, 0x18 ;  /* 0x0000000607067291 */ /* 0x002fc6000f8ec03f */
[----:B------:R-:W-:Y:S02]  /*2750*/  ULDC UR7, c[0x0][0x2a4] ;  /* 0x0000a90000077ab9 */ /* 0x000fe40000000800 */
[----:B------:R-:W-:Y:S01]  /*2760*/  @!P0 FMUL.FTZ R15, R27, UR7 ;  /* 0x000000071b0f8c20 */ /* 0x000fe20008410000 */
[----:B------:R-:W-:Y:S01]  /*2770*/  @!P0 FMUL.FTZ R14, R26, UR7 ;  /* 0x000000071a0e8c20 */ /* 0x000fe20008410000 */
[----:B--2---:R-:W-:Y:S02]  /*2780*/  IMAD.WIDE R6, R7, 0x4, R4 ;  /* 0x0000000407067825 */ /* 0x004fe400078e0204 */
[----:B------:R-:W-:Y:S02]  /*2790*/  @!P5 STS.64 [UR6+0x88], R26 ;  /* 0x0000881aff00d988 */ /* 0x000fe40008000a06 */
[----:B---3--:R-:W-:-:S05]  /*27a0*/  @!P0 IMAD.WIDE R10, R9, 0x8, R10 ;  /* 0x00000008090a8825 */ /* 0x008fca00078e020a */
[----:B------:R0:W-:Y:S01]  /*27b0*/  @!P0 STG.E.64 desc[UR8][R10.64], R14 ;  /* 0x0000000e0a008986 */ /* 0x0001e2000c101b08 */
[----:B------:R-:W-:Y:S01]  /*27c0*/  BAR.SYNC.DEFER_BLOCKING 0x0 ;  /* 0x0000000000007b1d */ /* 0x000fe20000010000 */
[----:B------:R-:W-:-:S07]  /*27d0*/  ISETP.NE.AND P6, PT, RZ, UR13, PT ;  /* 0x0000000dff007c0c */ /* 0x000fce000bfc5270 */
[----:B0-----:R-:W0:Y:S01]  /*27e0*/  LDC R11, c[0x0][0x294] ;  /* 0x0000a500ff0b7b82 */ /* 0x001e220000000800 */
[----:B------:R1:W2:Y:S04]  /*27f0*/  LDG.E.64 R4, desc[UR8][R12.64] ;  /* 0x000000080c047981 */ /* 0x0002a8000c1e1b00 */
[----:B------:R-:W2:Y:S01]  /*2800*/  LDG.E.64 R6, desc[UR8][R6.64] ;  /* 0x0000000806067981 */ /* 0x000ea2000c1e1b00 */
[----:B------:R-:W-:Y:S02]  /*2810*/  HADD2.F32 R15, -RZ, R46.H1_H1 ;  /* 0x3000002eff0f7230 */ /* 0x000fe40000004100 */
[--C-:B------:R-:W-:Y:S01]  /*2820*/  HADD2.F32 R17, -RZ, R44.reuse.H0_H0 ;  /* 0x2000002cff117230 */ /* 0x100fe20000004100 */
[----:B------:R-:W3:Y:S01]  /*2830*/  LDS.64 R8, [UR6+0x88] ;  /* 0x00008806ff087984 */ /* 0x000ee20008000a00 */
[----:B------:R-:W-:-:S02]  /*2840*/  HADD2.F32 R19, -RZ, R44.H1_H1 ;  /* 0x3000002cff137230 */ /* 0x000fc40000004100 */
[----:B-1----:R-:W-:Y:S02]  /*2850*/  HADD2.F32 R13, -RZ, R46.H0_H0 ;  /* 0x2000002eff0d7230 */ /* 0x002fe40000004100 */
[----:B---3--:R-:W-:-:S04]  /*2860*/  FMUL.FTZ R8, R8, UR7 ;  /* 0x0000000708087c20 */ /* 0x008fc80008410000 */
[----:B------:R-:W-:Y:S01]  /*2870*/  FMUL.FTZ R16, R8, R8 ;  /* 0x0000000808107220 */ /* 0x000fe20000410000 */
[--C-:B------:R-:W-:Y:S01]  /*2880*/  FADD.FTZ R10, R13, -R8.reuse ;  /* 0x800000080d0a7221 */ /* 0x100fe20000010000 */
[--C-:B------:R-:W-:Y:S01]  /*2890*/  FADD.FTZ R12, R15, -R8.reuse ;  /* 0x800000080f0c7221 */ /* 0x100fe20000010000 */
[----:B------:R-:W-:Y:S01]  /*28a0*/  FADD.FTZ R18, R17, -R8 ;  /* 0x8000000811127221 */ /* 0x000fe20000010000 */
[----:B------:R-:W-:Y:S01]  /*28b0*/  FFMA.FTZ R9, R9, UR7, -R16 ;  /* 0x0000000709097c23 */ /* 0x000fe20008010810 */
[----:B------:R-:W-:-:S04]  /*28c0*/  FADD.FTZ R19, R19, -R8 ;  /* 0x8000000813137221 */ /* 0x000fc80000010000 */
[----:B------:R-:W-:-:S13]  /*28d0*/  FSETP.GTU.FTZ.AND P0, PT, R9, RZ, PT ;  /* 0x000000ff0900720b */ /* 0x000fda0003f1c000 */
[----:B------:R-:W-:Y:S01]  /*28e0*/  VOTEU.ANY UP0, P0 ;  /* 0x00000000003f7886 */ /* 0x000fe20000000100 */
[----:B------:R-:W-:-:S04]  /*28f0*/  PLOP3.LUT P0, PT, PT, PT, UP0, 0x80, 0x0 ;  /* 0x000000000000781c */ /* 0x000fc80003f0f008 */
[----:B------:R-:W-:-:S09]  /*2900*/  @UP0 ULDC UR6, c[0x0][0x238] ;  /* 0x00008e0000060ab9 */ /* 0x000fd20000000800 */
[----:B------:R-:W-:Y:S01]  /*2910*/  @P0 FADD.FTZ R9, R9, UR6 ;  /* 0x0000000609090e21 */ /* 0x000fe20008010000 */
[----:B------:R-:W-:-:S05]  /*2920*/  UMOV UR6, 0x3f800000 ;  /* 0x3f80000000067882 */ /* 0x000fca0000000000 */
[----:B------:R-:W1:Y:S02]  /*2930*/  @P0 MUFU.RSQ R9, R9 ;  /* 0x0000000900090308 */ /* 0x000e640000001400 */
[----:B-1----:R-:W-:-:S13]  /*2940*/  @P0 R2UR UR7, R9 ;  /* 0x00000000090702ca */ /* 0x002fda00000e0000 */
[----:B------:R-:W-:Y:S02]  /*2950*/  @UP0 UMOV UR6, UR7 ;  /* 0x0000000700060c82 */ /* 0x000fe40008000000 */
[----:B------:R-:W-:Y:S01]  /*2960*/  FMUL.FTZ R9, R10, UR6 ;  /* 0x000000060a097c20 */ /* 0x000fe20008410000 */
[----:B------:R-:W-:-:S03]  /*2970*/  FMUL.FTZ R12, R12, UR6 ;  /* 0x000000060c0c7c20 */ /* 0x000fc60008410000 */
[----:B--2---:R-:W-:Y:S01]  /*2980*/  FFMA.FTZ R9, R4, R9, R6 ;  /* 0x0000000904097223 */ /* 0x004fe20000010006 */
[----:B------:R-:W-:Y:S01]  /*2990*/  FFMA.FTZ R10, R5, R12, R7 ;  /* 0x0000000c050a7223 */ /* 0x000fe20000010007 */
[----:B0-----:R-:W-:Y:S06]  /*29a0*/  @!P6 BRA `(.L_x_4252) ;  /* 0x000000000028e947 */ /* 0x001fec0003800000 */
        /* <DEDUP_REMOVED lines=10> */
.L_x_4252:
[----:B------:R-:W-:Y:S04]  /*2a50*/  BSSY B0, `(.L_x_4253) ;  /* 0x000000e000007945 */ /* 0x000fe80003800000 */
[----:B------:R-:W-:Y:S05]  /*2a60*/  @!P1 BRA `(.L_x_4254) ;  /* 0x0000000000309947 */ /* 0x000fea0003800000 */
[----:B------:R-:W-:Y:S01]  /*2a70*/  ULDC.64 UR14, c[0x0][0x270] ;  /* 0x00009c00000e7ab9 */ /* 0x000fe20000000a00 */
[----:B------:R-:W-:Y:S01]  /*2a80*/  MOV R12, R28 ;  /* 0x0000001c000c7202 */ /* 0x000fe20000000f00 */
[----:B------:R-:W-:Y:S01]  /*2a90*/  IMAD R15, R35, UR14, RZ ;  /* 0x0000000e230f7c24 */ /* 0x000fe2000f8e02ff */
[----:B------:R-:W-:Y:S02]  /*2aa0*/  MOV R13, R3 ;  /* 0x00000003000d7202 */ /* 0x000fe40000000f00 */
[----:B------:R-:W-:Y:S01]  /*2ab0*/  F2FP.F16.F32.PACK_AB R9, R10, R9 ;  /* 0x000000090a09723e */ /* 0x000fe200000000ff */
[C---:B------:R-:W-:Y:S02]  /*2ac0*/  IMAD R15, R40.reuse, UR15, R15 ;  /* 0x0000000f280f7c24 */ /* 0x040fe4000f8e020f */
[----:B------:R-:W-:Y:S01]  /*2ad0*/  IMAD.WIDE.U32 R12, R40, UR14, R12 ;  /* 0x0000000e280c7c25 */ /* 0x000fe2000f8e000c */
[----:B------:R-:W-:Y:S02]  /*2ae0*/  ULDC.64 UR14, c[0x0][0x210] ;  /* 0x00008400000e7ab9 */ /* 0x000fe40000000a00 */
[----:B------:R-:W-:-:S02]  /*2af0*/  LEA R14, P0, R12, UR14, 0x1 ;  /* 0x0000000e0c0e7c11 */ /* 0x000fc4000f8008ff */
[----:B------:R-:W-:-:S04]  /*2b00*/  IADD3 R15, R13, R15, RZ ;  /* 0x0000000f0d0f7210 */ /* 0x000fc80007ffe0ff */
[----:B------:R-:W-:-:S05]  /*2b10*/  LEA.HI.X R15, R12, UR15, R15, 0x1, P0 ;  /* 0x0000000f0c0f7c11 */ /* 0x000fca00080f0c0f */
[----:B------:R0:W-:Y:S02]  /*2b20*/  STG.E desc[UR8][R14.64], R9 ;  /* 0x000000090e007986 */ /* 0x0001e4000c101908 */
.L_x_4254:
[----:B------:R-:W-:Y:S05]  /*2b30*/  BSYNC B0 ;  /* 0x0000000000007941 */ /* 0x000fea0003800000 */
.L_x_4253:
[----:B0-----:R-:W-:Y:S01]  /*2b40*/  FMUL.FTZ R9, R18, UR6 ;  /* 0x0000000612097c20 */ /* 0x001fe20008410000 */
[----:B------:R-:W-:Y:S01]  /*2b50*/  FMUL.FTZ R10, R19, UR6 ;  /* 0x00000006130a7c20 */ /* 0x000fe20008410000 */
[--C-:B------:R-:W-:Y:S01]  /*2b60*/  HADD2.F32 R21, -RZ, R48.reuse.H0_H0 ;  /* 0x20000030ff157230 */ /* 0x100fe20000004100 */
[----:B------:R-:W-:Y:S01]  /*2b70*/  SHF.R.U32.HI R18, RZ, 0x3, R30 ;  /* 0x00000003ff127819 */ /* 0x000fe2000001161e */
[----:B------:R-:W-:Y:S02]  /*2b80*/  HADD2.F32 R19, -RZ, R48.H1_H1 ;  /* 0x30000030ff137230 */ /* 0x000fe40000004100 */
        /* <DEDUP_REMOVED lines=13> */
.L_x_4255:
        /* <DEDUP_REMOVED lines=14> */
.L_x_4257:
[----:B------:R-:W-:Y:S05]  /*2d40*/  BSYNC B0 ;  /* 0x0000000000007941 */ /* 0x000fea0003800000 */
.L_x_4256:
[--C-:B0-----:R-:W-:Y:S01]  /*2d50*/  FADD.FTZ R9, R21, -R8.reuse ;  /* 0x8000000815097221 */ /* 0x101fe20000010000 */
[----:B------:R-:W-:Y:S01]  /*2d60*/  FADD.FTZ R10, R19, -R8 ;  /* 0x80000008130a7221 */ /* 0x000fe20000010000 */
[--C-:B------:R-:W-:Y:S02]  /*2d70*/  HADD2.F32 R15, -RZ, R47.reuse.H0_H0 ;  /* 0x2000002fff0f7230 */ /* 0x100fe40000004100 */
[----:B------:R-:W-:Y:S02]  /*2d80*/  HADD2.F32 R19, -RZ, R47.H1_H1 ;  /* 0x3000002fff137230 */ /* 0x000fe40000004100 */
[----:B------:R-:W-:Y:S01]  /*2d90*/  FMUL.FTZ R9, R9, UR6 ;  /* 0x0000000609097c20 */ /* 0x000fe20008410000 */
[----:B------:R-:W-:-:S04]  /*2da0*/  IMAD.WIDE.U32 R12, R18, 0x24924925, RZ ;  /* 0x24924925120c7825 */ /* 0x000fc800078e00ff */
[----:B------:R-:W-:Y:S01]  /*2db0*/  FMUL.FTZ R10, R10, UR6 ;  /* 0x000000060a0a7c20 */ /* 0x000fe20008410000 */
[--C-:B------:R-:W-:Y:S01]  /*2dc0*/  FADD.FTZ R18, R15, -R8.reuse ;  /* 0x800000080f127221 */ /* 0x100fe20000010000 */
[----:B------:R-:W-:Y:S01]  /*2dd0*/  FADD.FTZ R19, R19, -R8 ;  /* 0x8000000813137221 */ /* 0x000fe20000010000 */
[----:B------:R-:W-:Y:S02]  /*2de0*/  IMAD R11, R11, UR10, R13 ;  /* 0x0000000a0b0b7c24 */ /* 0x000fe4000f8e020d */
        /* <DEDUP_REMOVED lines=13> */
.L_x_4258:
        /* <DEDUP_REMOVED lines=14> */
.L_x_4260:
[----:B------:R-:W-:Y:S05]  /*2fa0*/  BSYNC B0 ;  /* 0x0000000000007941 */ /* 0x000fea0003800000 */
.L_x_4259:
[----:B0-----:R-:W-:Y:S01]  /*2fb0*/  FMUL.FTZ R9, R18, UR6 ;  /* 0x0000000612097c20 */ /* 0x001fe20008410000 */
[----:B------:R-:W-:Y:S01]  /*2fc0*/  FMUL.FTZ R12, R19, UR6 ;  /* 0x00000006130c7c20 */ /* 0x000fe20008410000 */
[----:B------:R-:W-:Y:S01]  /*2fd0*/  HADD2.F32 R19, -RZ, R42.H0_H0 ;  /* 0x2000002aff137230 */ /* 0x000fe20000004100 */
        /* <DEDUP_REMOVED lines=14> */
.L_x_4261:
[----:B------:R-:W-:Y:S04]  /*30c0*/  BSSY B0, `(.L_x_4262) ;  /* 0x000000e000007945 */ /* 0x000fe80003800000 */
[----:B------:R-:W-:Y:S05]  /*30d0*/  @!P4 BRA `(.L_x_4263) ;  /* 0x000000000030c947 */ /* 0x000fea0003800000 */
[----:B------:R-:W-:Y:S01]  /*30e0*/  ULDC.64 UR14, c[0x0][0x270] ;  /* 0x00009c00000e7ab9 */ /* 0x000fe20000000a00 */
[----:B------:R-:W-:Y:S01]  /*30f0*/  MOV R12, R28 ;  /* 0x0000001c000c7202 */ /* 0x000fe20000000f00 */
[----:B------:R-:W-:Y:S01]  /*3100*/  IMAD R18, R41, UR14, RZ ;  /* 0x0000000e29127c24 */ /* 0x000fe2000f8e02ff */
[----:B------:R-:W-:Y:S02]  /*3110*/  MOV R13, R3 ;  /* 0x00000003000d7202 */ /* 0x000fe40000000f00 */
[----:B------:R-:W-:Y:S01]  /*3120*/  F2FP.F16.F32.PACK_AB R9, R16, R9 ;  /* 0x000000091009723e */ /* 0x000fe200000000ff */
[----:B------:R-:W-:-:S04]  /*3130*/  IMAD.WIDE.U32 R14, R33, UR14, R12 ;  /* 0x0000000e210e7c25 */ /* 0x000fc8000f8e000c */
[----:B------:R-:W-:Y:S01]  /*3140*/  IMAD R13, R33, UR15, R18 ;  /* 0x0000000f210d7c24 */ /* 0x000fe2000f8e0212 */
[----:B------:R-:W-:Y:S02]  /*3150*/  ULDC.64 UR14, c[0x0][0x210] ;  /* 0x00008400000e7ab9 */ /* 0x000fe40000000a00 */
[----:B------:R-:W-:Y:S02]  /*3160*/  LEA R12, P0, R14, UR14, 0x1 ;  /* 0x0000000e0e0c7c11 */ /* 0x000fe4000f8008ff */
[----:B------:R-:W-:-:S04]  /*3170*/  IADD3 R13, R15, R13, RZ ;  /* 0x0000000d0f0d7210 */ /* 0x000fc80007ffe0ff */
[----:B------:R-:W-:-:S05]  /*3180*/  LEA.HI.X R13, R14, UR15, R13, 0x1, P0 ;  /* 0x0000000f0e0d7c11 */ /* 0x000fca00080f0c0d */
[----:B------:R0:W-:Y:S02]  /*3190*/  STG.E desc[UR8][R12.64], R9 ;  /* 0x000000090c007986 */ /* 0x0001e4000c101908 */
.L_x_4263:
[----:B------:R-:W-:Y:S05]  /*31a0*/  BSYNC B0 ;  /* 0x0000000000007941 */ /* 0x000fea0003800000 */
.L_x_4262:
[----:B------:R-:W-:Y:S01]  /*31b0*/  HADD2.F32 R15, -RZ, R42.H1_H1 ;  /* 0x3000002aff0f7230 */ /* 0x000fe20000004100 */
[----:B0-----:R-:W-:Y:S01]  /*31c0*/  IADD3 R9, R11, 0x28, RZ ;  /* 0x000000280b097810 */ /* 0x001fe20007ffe0ff */
[----:B------:R-:W-:Y:S01]  /*31d0*/  ULDC.64 UR14, c[0x0][0x278] ;  /* 0x00009e00000e7ab9 */ /* 0x000fe20000000a00 */
[----:B------:R-:W-:Y:S01]  /*31e0*/  SHF.R.S32.HI R22, RZ, 0x1f, R10 ;  /* 0x0000001fff167819 */ /* 0x000fe2000001140a */
[--C-:B------:R-:W-:Y:S01]  /*31f0*/  FADD.FTZ R13, R19, -R8.reuse ;  /* 0x80000008130d7221 */ /* 0x100fe20000010000 */
[----:B------:R-:W-:Y:S01]  /*3200*/  ISETP.GE.U32.AND P5, PT, R10, UR14, PT ;  /* 0x0000000e0a007c0c */ /* 0x000fe2000bfa6070 */
[--C-:B------:R-:W-:Y:S01]  /*3210*/  FADD.FTZ R14, R15, -R8.reuse ;  /* 0x800000080f0e7221 */ /* 0x100fe20000010000 */
[----:B------:R-:W-:Y:S01]  /*3220*/  ISETP.GE.U32.AND P0, PT, R9, UR14, PT ;  /* 0x0000000e09007c0c */ /* 0x000fe2000bf06070 */
[--C-:B------:R-:W-:Y:S01]  /*3230*/  HADD2.F32 R17, -RZ, R49.reuse.H0_H0 ;  /* 0x20000031ff117230 */ /* 0x100fe20000004100 */
[----:B------:R-:W-:Y:S01]  /*3240*/  SHF.R.S32.HI R12, RZ, 0x1f, R9 ;  /* 0x0000001fff0c7819 */ /* 0x000fe20000011409 */
[----:B------:R-:W-:Y:S01]  /*3250*/  HADD2.F32 R21, -RZ, R49.H1_H1 ;  /* 0x30000031ff157230 */ /* 0x000fe20000004100 */
[----:B------:R-:W-:Y:S01]  /*3260*/  ISETP.GE.AND.EX P5, PT, R22, UR15, PT, P5 ;  /* 0x0000000f16007c0c */ /* 0x000fe2000bfa6350 */
[----:B------:R-:W-:Y:S01]  /*3270*/  FMUL.FTZ R13, R13, UR6 ;  /* 0x000000060d0d7c20 */ /* 0x000fe20008410000 */
[----:B------:R-:W-:Y:S01]  /*3280*/  ISETP.GE.AND.EX P0, PT, R12, UR15, PT, P0 ;  /* 0x0000000f0c007c0c */ /* 0x000fe2000bf06300 */
[----:B------:R-:W-:Y:S01]  /*3290*/  FMUL.FTZ R14, R14, UR6 ;  /* 0x000000060e0e7c20 */ /* 0x000fe20008410000 */
[C---:B------:R-:W-:Y:S01]  /*32a0*/  ISETP.LT.U32.AND P5, PT, R30.reuse, 0x1c0, !P5 ;  /* 0x000001c01e00780c */ /* 0x040fe20006fa1070 */
[--C-:B------:R-:W-:Y:S01]  /*32b0*/  FADD.FTZ R20, R17, -R8.reuse ;  /* 0x8000000811147221 */ /* 0x100fe20000010000 */
[----:B------:R-:W-:Y:S01]  /*32c0*/  ISETP.LT.U32.AND P0, PT, R30, 0x1c0, !P0 ;  /* 0x000001c01e00780c */ /* 0x000fe20004701070 */
[----:B------:R-:W-:Y:S01]  /*32d0*/  FADD.FTZ R21, R21, -R8 ;  /* 0x8000000815157221 */ /* 0x000fe20000010000 */
        /* <DEDUP_REMOVED lines=13> */
.L_x_4264:
        /* <DEDUP_REMOVED lines=14> */
.L_x_4266:
[----:B------:R-:W-:Y:S05]  /*3490*/  BSYNC B0 ;  /* 0x0000000000007941 */ /* 0x000fea0003800000 */
.L_x_4265:
        /* <DEDUP_REMOVED lines=17> */
.L_x_4267:
[----:B------:R-:W-:Y:S04]  /*35b0*/  BSSY B0, `(.L_x_4268) ;  /* 0x000000e000007945 */ /* 0x000fe80003800000 */
[----:B------:R-:W-:Y:S05]  /*35c0*/  @!P0 BRA `(.L_x_4269) ;  /* 0x0000000000308947 */ /* 0x000fea0003800000 */
[----:B------:R-:W-:Y:S01]  /*35d0*/  ULDC.64 UR16, c[0x0][0x270] ;  /* 0x00009c0000107ab9 */ /* 0x000fe20000000a00 */
[----:B------:R-:W-:Y:S01]  /*35e0*/  MOV R13, R3 ;  /* 0x00000003000d7202 */ /* 0x000fe20000000f00 */
[----:B------:R-:W-:Y:S01]  /*35f0*/  IMAD R18, R12, UR16, RZ ;  /* 0x000000100c127c24 */ /* 0x000fe2000f8e02ff */
[----:B------:R-:W-:Y:S02]  /*3600*/  MOV R12, R28 ;  /* 0x0000001c000c7202 */ /* 0x000fe40000000f00 */
[----:B------:R-:W-:-:S03]  /*3610*/  F2FP.F16.F32.PACK_AB R17, R17, R16 ;  /* 0x000000101111723e */ /* 0x000fc600000000ff */
[----:B------:R-:W-:-:S04]  /*3620*/  IMAD.WIDE.U32 R14, R9, UR16, R12 ;  /* 0x00000010090e7c25 */ /* 0x000fc8000f8e000c */
[----:B------:R-:W-:Y:S01]  /*3630*/  IMAD R9, R9, UR17, R18 ;  /* 0x0000001109097c24 */ /* 0x000fe2000f8e0212 */
[----:B------:R-:W-:Y:S02]  /*3640*/  ULDC.64 UR16, c[0x0][0x210] ;  /* 0x0000840000107ab9 */ /* 0x000fe40000000a00 */
[----:B------:R-:W-:Y:S02]  /*3650*/  LEA R12, P0, R14, UR16, 0x1 ;  /* 0x000000100e0c7c11 */ /* 0x000fe4000f8008ff */
[----:B------:R-:W-:-:S04]  /*3660*/  IADD3 R9, R15, R9, RZ ;  /* 0x000000090f097210 */ /* 0x000fc80007ffe0ff */
[----:B------:R-:W-:-:S05]  /*3670*/  LEA.HI.X R13, R14, UR17, R9, 0x1, P0 ;  /* 0x000000110e0d7c11 */ /* 0x000fca00080f0c09 */
[----:B------:R0:W-:Y:S02]  /*3680*/  STG.E desc[UR8][R12.64], R17 ;  /* 0x000000110c007986 */ /* 0x0001e4000c101908 */
.L_x_4269:
[----:B------:R-:W-:Y:S05]  /*3690*/  BSYNC B0 ;  /* 0x0000000000007941 */ /* 0x000fea0003800000 */
.L_x_4268:
[----:B0-----:R-:W-:Y:S02]  /*36a0*/  HADD2.F32 R13, -RZ, R50.H1_H1 ;  /* 0x30000032ff0d7230 */ /* 0x001fe40000004100 */
[--C-:B------:R-:W-:Y:S01]  /*36b0*/  FADD.FTZ R9, R21, -R8.reuse ;  /* 0x8000000815097221 */ /* 0x100fe20000010000 */
[--C-:B------:R-:W-:Y:S01]  /*36c0*/  HADD2.F32 R15, -RZ, R51.reuse.H0_H0 ;  /* 0x20000033ff0f7230 */ /* 0x100fe20000004100 */
[----:B------:R-:W-:Y:S01]  /*36d0*/  ISETP.GE.U32.AND P5, PT, R38, UR14, PT ;  /* 0x0000000e26007c0c */ /* 0x000fe2000bfa6070 */
[----:B------:R-:W-:Y:S02]  /*36e0*/  HADD2.F32 R51, -RZ, R51.H1_H1 ;  /* 0x30000033ff337230 */ /* 0x000fe40000004100 */
[--C-:B------:R-:W-:Y:S01]  /*36f0*/  FADD.FTZ R12, R13, -R8.reuse ;  /* 0x800000080d0c7221 */ /* 0x100fe20000010000 */
[----:B------:R-:W-:Y:S01]  /*3700*/  ISETP.GE.U32.AND P0, PT, R10, UR14, PT ;  /* 0x0000000e0a007c0c */ /* 0x000fe2000bf06070 */
[----:B------:R-:W-:Y:S01]  /*3710*/  FADD.FTZ R13, R15, -R8 ;  /* 0x800000080f0d7221 */ /* 0x000fe20000010000 */
[----:B------:R-:W-:Y:S01]  /*3720*/  SHF.R.S32.HI R16, RZ, 0x1f, R10 ;  /* 0x0000001fff107819 */ /* 0x000fe2000001140a */
[----:B------:R-:W-:Y:S01]  /*3730*/  FADD.FTZ R8, R51, -R8 ;  /* 0x8000000833087221 */ /* 0x000fe20000010000 */
[----:B------:R-:W-:Y:S01]  /*3740*/  ISETP.GE.AND.EX P5, PT, R45, UR15, PT, P5 ;  /* 0x0000000f2d007c0c */ /* 0x000fe2000bfa6350 */
[----:B------:R-:W-:Y:S01]  /*3750*/  FMUL.FTZ R9, R9, UR6 ;  /* 0x0000000609097c20 */ /* 0x000fe20008410000 */
[----:B------:R-:W-:Y:S01]  /*3760*/  ISETP.GE.AND.EX P0, PT, R16, UR15, PT, P0 ;  /* 0x0000000f10007c0c */ /* 0x000fe2000bf06300 */
[----:B------:R-:W-:Y:S01]  /*3770*/  FMUL.FTZ R13, R13, UR6 ;  /* 0x000000060d0d7c20 */ /* 0x000fe20008410000 */
[----:B------:R-:W-:Y:S01]  /*3780*/  FMUL.FTZ R8, R8, UR6 ;  /* 0x0000000608087c20 */ /* 0x000fe20008410000 */
[----:B------:R-:W-:Y:S01]  /*3790*/  FMUL.FTZ R12, R12, UR6 ;  /* 0x000000060c0c7c20 */ /* 0x000fe20008410000 */
[----:B------:R-:W-:Y:S01]  /*37a0*/  ISETP.GT.U32.OR P5, PT, R30, 0x1bf, P5 ;  /* 0x000001bf1e00780c */ /* 0x000fe20002fa4470 */
[--C-:B------:R-:W-:Y:S01]  /*37b0*/  FFMA.FTZ R9, R4, R9, R6.reuse ;  /* 0x0000000904097223 */ /* 0x100fe20000010006 */
[----:B------:R-:W-:Y:S01]  /*37c0*/  ISETP.LT.U32.AND P0, PT, R30, 0x1c0, !P0 ;  /* 0x000001c01e00780c */ /* 0x000fe20004701070 */
[----:B------:R-:W-:Y:S01]  /*37d0*/  FFMA.FTZ R14, R4, R13, R6 ;  /* 0x0000000d040e7223 */ /* 0x000fe20000010006 */
[C-C-:B------:R-:W-:Y:S01]  /*37e0*/  FFMA.FTZ R15, R5.reuse, R8, R7.reuse ;  /* 0x00000008050f7223 */ /* 0x140fe20000010007 */
        /* <DEDUP_REMOVED lines=12> */
.L_x_4270:
        /* <DEDUP_REMOVED lines=14> */
.L_x_4272:
[----:B------:R-:W-:Y:S05]  /*3990*/  BSYNC B0 ;  /* 0x0000000000007941 */ /* 0x000fea0003800000 */
.L_x_4271:
        /* <DEDUP_REMOVED lines=11> */
.L_x_4273:
[----:B------:R-:W-:Y:S04]  /*3a50*/  BSSY B0, `(.L_x_4274) ;  /* 0x000000d000007945 */ /* 0x000fe80003800000 */
[----:B------:R-:W-:Y:S05]  /*3a60*/  @P5 BRA `(.L_x_4275) ;  /* 0x00000000002c5947 */ /* 0x000fea0003800000 */
[----:B------:R-:W-:Y:S01]  /*3a70*/  ULDC.64 UR6, c[0x0][0x270] ;  /* 0x00009c0000067ab9 */ /* 0x000fe20000000a00 */
[----:B------:R-:W-:Y:S01]  /*3a80*/  MOV R2, R28 ;  /* 0x0000001c00027202 */ /* 0x000fe20000000f00 */
[----:B------:R-:W-:Y:S01]  /*3a90*/  IMAD R45, R45, UR6, RZ ;  /* 0x000000062d2d7c24 */ /* 0x000fe2000f8e02ff */
[----:B------:R-:W-:-:S03]  /*3aa0*/  F2FP.F16.F32.PACK_AB R15, R15, R14 ;  /* 0x0000000e0f0f723e */ /* 0x000fc600000000ff */
[----:B0-----:R-:W-:-:S04]  /*3ab0*/  IMAD.WIDE.U32 R4, R38, UR6, R2 ;  /* 0x0000000626047c25 */ /* 0x001fc8000f8e0002 */
[----:B------:R-:W-:Y:S01]  /*3ac0*/  IMAD R45, R38, UR7, R45 ;  /* 0x00000007262d7c24 */ /* 0x000fe2000f8e022d */
[----:B------:R-:W-:Y:S02]  /*3ad0*/  ULDC.64 UR6, c[0x0][0x210] ;  /* 0x0000840000067ab9 */ /* 0x000fe40000000a00 */
[----:B------:R-:W-:Y:S02]  /*3ae0*/  LEA R2, P0, R4, UR6, 0x1 ;  /* 0x0000000604027c11 */ /* 0x000fe4000f8008ff */
[----:B------:R-:W-:-:S04]  /*3af0*/  IADD3 R45, R5, R45, RZ ;  /* 0x0000002d052d7210 */ /* 0x000fc80007ffe0ff */
[----:B------:R-:W-:-:S05]  /*3b00*/  LEA.HI.X R3, R4, UR7, R45, 0x1, P0 ;  /* 0x0000000704037c11 */ /* 0x000fca00080f0c2d */
[----:B------:R1:W-:Y:S02]  /*3b10*/  STG.E desc[UR8][R2.64], R15 ;  /* 0x0000000f02007986 */ /* 0x0003e4000c101908 */
.L_x_4275:
[----:B------:R-:W-:Y:S05]  /*3b20*/  BSYNC B0 ;  /* 0x0000000000007941 */ /* 0x000fea0003800000 */
.L_x_4274:
[----:B------:R-:W-:Y:S02]  /*3b30*/  UIADD3 UR11, UR12, UR11, URZ ;  /* 0x0000000b0c0b7290 */ /* 0x000fe4000fffe03f */
[----:B------:R-:W-:Y:S02]  /*3b40*/  UIADD3 UR4, UR4, 0x1, URZ ;  /* 0x0000000104047890 */ /* 0x000fe4000fffe03f */
[----:B------:R-:W-:-:S06]  /*3b50*/  UISETP.GE.AND UP0, UPT, UR11, UR5, UPT ;  /* 0x000000050b00728c */ /* 0x000fcc000bf06270 */
[----:B------:R-:W-:-:S13]  /*3b60*/  PLOP3.LUT P0, PT, PT, PT, UP0, 0x80, 0x0 ;  /* 0x000000000000781c */ /* 0x000fda0003f0f008 */
[----:B------:R-:W-:Y:S05]  /*3b70*/  @!P0 BRA `(.L_x_4276) ;  /* 0xffffffc400dc8947 */ /* 0x000fea000383ffff */
[----:B------:R-:W-:Y:S05]  /*3b80*/  EXIT ;  /* 0x000000000000794d */ /* 0x000fea0003800000 */
.L_x_4277:
        /* <DEDUP_REMOVED lines=15> */
.L_x_5642:


//--------------------- .text._Z35group_norm_nhwc_fwd_one_pass_kernelI11Fp16IOFp32WLi128ELi112ELi448EEv26Group_norm_nhwc_fwd_params --------------------------
	.section	.text._Z35group_norm_nhwc_fwd_one_pass_kernelI11Fp16IOFp32WLi128ELi112ELi448EEv26Group_norm_nhwc_fwd_params,"ax",@progbits
	.align	128
        .global         _Z35group_norm_nhwc_fwd_one_pass_kernelI11Fp16IOFp32WLi128ELi112ELi448EEv26Group_norm_nhwc_fwd_params
        .type           _Z35group_norm_nhwc_fwd_one_pass_kernelI11Fp16IOFp32WLi128ELi112ELi448EEv26Group_norm_nhwc_fwd_params,@function
        .size           _Z35group_norm_nhwc_fwd_one_pass_kernelI11Fp16IOFp32WLi128ELi112ELi448EEv26Group_norm_nhwc_fwd_params,(.L_x_5643 - _Z35group_norm_nhwc_fwd_one_pass_kernelI11Fp16IOFp32WLi128ELi112ELi448EEv26Group_norm_nhwc_fwd_params)
        .other          _Z35group_norm_nhwc_fwd_one_pass_kernelI11Fp16IOFp32WLi128ELi112ELi448EEv26Group_norm_nhwc_fwd_params,@"STO_CUDA_ENTRY STV_DEFAULT"
_Z35group_norm_nhwc_fwd_one_pass_kernelI11Fp16IOFp32WLi128ELi112ELi448EEv26Group_norm_nhwc_fwd_params:
.text._Z35group_norm_nhwc_fwd_one_pass_kernelI11Fp16IOFp32WLi128ELi112ELi448EEv26Group_norm_nhwc_fwd_params:
        /* <DEDUP_REMOVED lines=59> */
.L_x_4335:
[----:B------:R-:W0:Y:S01]  /*03b0*/  LDC R23, c[0x0][0x288] ;  /* 0x0000a200ff177b82 */ /* 0x000e220000000800 */
[----:B------:R-:W-:Y:S01]  /*03c0*/  ULDC.64 UR12, c[0x0][0x280] ;  /* 0x0000a000000c7ab9 */ /* 0x000fe20000000a00 */
[----:B------:R-:W-:-:S06]  /*03d0*/  SHF.R.S32.HI R43, RZ, 0x1f, R24 ;  /* 0x0000001fff2b7819 */ /* 0x000fcc0000011418 */
[----:B------:R-:W1:Y:S08]  /*03e0*/  @P1 LDC.64 R38, c[0x0][0x270] ;  /* 0x00009c00ff261b82 */ /* 0x000e700000000a00 */
[----:B------:R-:W2:Y:S01]  /*03f0*/  @P0 LDC.64 R40, c[0x0][0x220] ;  /* 0x00008800ff280b82 */ /* 0x000ea20000000a00 */
[----:B0-----:R-:W-:-:S07]  /*0400*/  IABS R19, R23 ;  /* 0x0000001700137213 */ /* 0x001fce0000000000 */
[----:B------:R-:W0:Y:S01]  /*0410*/  @P4 LDC.64 R36, c[0x0][0x270] ;  /* 0x00009c00ff244b82 */ /* 0x000e220000000a00 */
[----:B------:R-:W3:Y:S08]  /*0420*/  I2F.RP R18, R19 ;  /* 0x0000001300127306 */ /* 0x000ef00000209400 */
[----:B---3--:R-:W3:Y:S02]  /*0430*/  MUFU.RCP R18, R18 ;  /* 0x0000001200127308 */ /* 0x008ee40000001000 */
[----:B---3--:R-:W-:-:S06]  /*0440*/  IADD3 R16, R18, 0xffffffe, RZ ;  /* 0x0ffffffe12107810 */ /* 0x008fcc0007ffe0ff */
[----:B------:R3:W4:Y:S02]  /*0450*/  F2I.FTZ.U32.TRUNC.NTZ R17, R16 ;  /* 0x0000001000117305 */ /* 0x000724000021f000 */
[----:B---3--:R-:W-:Y:S02]  /*0460*/  MOV R16, RZ ;  /* 0x000000ff00107202 */ /* 0x008fe40000000f00 */
[----:B----4-:R-:W-:-:S05]  /*0470*/  IADD3 R20, RZ, -R17, RZ ;  /* 0x80000011ff147210 */ /* 0x010fca0007ffe0ff */
        /* <DEDUP_REMOVED lines=20> */
[----:B------:R-:W3:Y:S01]  /*05c0*/  @P0 LDC.64 R22, c[0x0][0x270] ;  /* 0x00009c00ff160b82 */ /* 0x000ee20000000a00 */
[----:B------:R-:W-:Y:S02]  /*05d0*/  IMAD R16, R16, UR12, RZ ;  /* 0x0000000c10107c24 */ /* 0x000fe4000f8e02ff */
[----:B------:R-:W-:Y:S02]  /*05e0*/  IMAD R35, R35, 0x70, RZ ;  /* 0x0000007023237824 */ /* 0x000fe400078e02ff */
[----:B------:R-:W-:-:S03]  /*05f0*/  IMAD R57, R17, UR13, R16 ;  /* 0x0000000d11397c24 */ /* 0x000fc6000f8e0210 */
[----:B------:R-:W-:-:S04]  /*0600*/  IADD3 R54, P5, R42, R35, RZ ;  /* 0x000000232a367210 */ /* 0x000fc80007fbe0ff */
[----:B------:R-:W-:Y:S02]  /*0610*/  LEA.HI.X.SX32 R55, R35, R18, 0x1, P5 ;  /* 0x0000001223377211 */ /* 0x000fe400028f0eff */
[----:B------:R-:W4:Y:S01]  /*0620*/  @P2 LDC.64 R18, c[0x0][0x270] ;  /* 0x00009c00ff122b82 */ /* 0x000f220000000a00 */
[----:B------:R-:W-:Y:S01]  /*0630*/  IMAD.WIDE.U32 R54, R17, UR12, R54 ;  /* 0x0000000c11367c25 */ /* 0x000fe2000f8e0036 */
[----:B------:R-:W-:Y:S02]  /*0640*/  ULDC.64 UR12, c[0x0][0x278] ;  /* 0x00009e00000c7ab9 */ /* 0x000fe40000000a00 */
[----:B------:R-:W-:-:S04]  /*0650*/  ISETP.GE.U32.AND P5, PT, R24, UR12, PT ;  /* 0x0000000c18007c0c */ /* 0x000fc8000bfa6070 */
[----:B------:R-:W5:Y:S01]  /*0660*/  @P1 LDC.64 R16, c[0x0][0x220] ;  /* 0x00008800ff101b82 */ /* 0x000f620000000a00 */
[----:B------:R-:W-:Y:S01]  /*0670*/  IADD3 R57, R55, R57, RZ ;  /* 0x0000003937397210 */ /* 0x000fe20007ffe0ff */
[----:B---3--:R-:W-:Y:S01]  /*0680*/  @P0 IMAD R20, R5, R22, RZ ;  /* 0x0000001605140224 */ /* 0x008fe200078e02ff */
[-C--:B------:R-:W-:Y:S02]  /*0690*/  @P0 MOV R56, R54.reuse ;  /* 0x0000003600380202 */ /* 0x080fe40000000f00 */
[----:B------:R-:W-:Y:S01]  /*06a0*/  ISETP.GE.AND.EX P5, PT, R43, UR13, PT, P5 ;  /* 0x0000000d2b007c0c */ /* 0x000fe2000bfa6350 */
[----:B------:R-:W-:Y:S01]  /*06b0*/  @P0 IMAD R45, R2, R23, R20 ;  /* 0x00000017022d0224 */ /* 0x000fe200078e0214 */
[----:B------:R-:W-:Y:S01]  /*06c0*/  @P1 MOV R44, R54 ;  /* 0x00000036002c1202 */ /* 0x000fe20000000f00 */
[----:B------:R-:W3:Y:S01]  /*06d0*/  @P3 LDC.64 R20, c[0x0][0x270] ;  /* 0x00009c00ff143b82 */ /* 0x000ee20000000a00 */
[----:B-1----:R-:W-:Y:S01]  /*06e0*/  @P1 IMAD R23, R9, R38, RZ ;  /* 0x0000002609171224 */ /* 0x002fe200078e02ff */
[----:B------:R-:W-:Y:S01]  /*06f0*/  ISETP.GT.U32.OR P5, PT, R0, 0x1bf, P5 ;  /* 0x000001bf0000780c */ /* 0x000fe20002fa4470 */
[----:B------:R-:W-:Y:S01]  /*0700*/  @P0 IMAD.WIDE.U32 R46, R2, R22, R56 ;  /* 0x00000016022e0225 */ /* 0x000fe200078e0038 */
[----:B------:R-:W-:-:S03]  /*0710*/  @P2 MOV R48, R54 ;  /* 0x0000003600302202 */ /* 0x000fc60000000f00 */
[----:B------:R-:W-:Y:S01]  /*0720*/  @P1 IMAD R49, R4, R39, R23 ;  /* 0x0000002704311224 */ /* 0x000fe200078e0217 */
[----:B------:R-:W-:Y:S01]  /*0730*/  @P0 IADD3 R39, R47, R45, RZ ;  /* 0x0000002d2f270210 */ /* 0x000fe20007ffe0ff */
[----:B------:R-:W1:Y:S01]  /*0740*/  @P2 LDC.64 R22, c[0x0][0x220] ;  /* 0x00008800ff162b82 */ /* 0x000e620000000a00 */
[----:B------:R-:W-:Y:S02]  /*0750*/  @P1 MOV R45, R57 ;  /* 0x00000039002d1202 */ /* 0x000fe40000000f00 */
[----:B--2---:R-:W-:Y:S01]  /*0760*/  @P0 LEA R50, P6, R46, R40, 0x1 ;  /* 0x000000282e320211 */ /* 0x004fe200078c08ff */
[----:B------:R-:W-:-:S03]  /*0770*/  @P1 IMAD.WIDE.U32 R44, R4, R38, R44 ;  /* 0x00000026042c1225 */ /* 0x000fc600078e002c */
[----:B------:R-:W-:Y:S02]  /*0780*/  @P0 LEA.HI.X R51, R46, R41, R39, 0x1, P6 ;  /* 0x000000292e330211 */ /* 0x000fe400030f0c27 */
[----:B------:R-:W2:Y:S01]  /*0790*/  @!P5 LDC.64 R38, c[0x0][0x270] ;  /* 0x00009c00ff26db82 */ /* 0x000ea20000000a00 */
[----:B------:R-:W-:Y:S02]  /*07a0*/  @P1 IADD3 R45, R45, R49, RZ ;  /* 0x000000312d2d1210 */ /* 0x000fe40007ffe0ff */
[C---:B-----5:R-:W-:Y:S01]  /*07b0*/  @P1 LEA R46, P6, R44.reuse, R16, 0x1 ;  /* 0x000000102c2e1211 */ /* 0x060fe200078c08ff */
[----:B----4-:R-:W-:Y:S01]  /*07c0*/  @P2 IMAD R16, R11, R18, RZ ;  /* 0x000000120b102224 */ /* 0x010fe200078e02ff */
[----:B------:R-:W-:Y:S02]  /*07d0*/  @P2 MOV R49, R57 ;  /* 0x0000003900312202 */ /* 0x000fe40000000f00 */
[----:B------:R-:W-:Y:S01]  /*07e0*/  @P1 LEA.HI.X R47, R44, R17, R45, 0x1, P6 ;  /* 0x000000112c2f1211 */ /* 0x000fe200030f0c2d */
[----:B------:R-:W4:Y:S01]  /*07f0*/  @P3 LDC.64 R40, c[0x0][0x220] ;  /* 0x00008800ff283b82 */ /* 0x000f220000000a00 */
[----:B---3--:R-:W-:Y:S01]  /*0800*/  @P3 IMAD R44, R13, R20, RZ ;  /* 0x000000140d2c3224 */ /* 0x008fe200078e02ff */
[----:B------:R-:W-:Y:S01]  /*0810*/  @P3 MOV R45, R57 ;  /* 0x00000039002d3202 */ /* 0x000fe20000000f00 */
[----:B------:R-:W-:-:S02]  /*0820*/  @P2 IMAD R53, R6, R19, R16 ;  /* 0x0000001306352224 */ /* 0x000fc400078e0210 */
[C---:B------:R-:W-:Y:S01]  /*0830*/  @P3 IMAD R21, R7.reuse, R21, R44 ;  /* 0x0000001507153224 */ /* 0x040fe200078e022c */
[----:B------:R-:W-:Y:S01]  /*0840*/  @P3 MOV R44, R54 ;  /* 0x00000036002c3202 */ /* 0x000fe20000000f00 */
[----:B------:R-:W-:Y:S01]  /*0850*/  @P2 IMAD.WIDE.U32 R48, R6, R18, R48 ;  /* 0x0000001206302225 */ /* 0x000fe200078e0030 */
[----:B------:R-:W3:Y:S03]  /*0860*/  @P4 LDC.64 R16, c[0x0][0x220] ;  /* 0x00008800ff104b82 */ /* 0x000ee60000000a00 */
[----:B------:R-:W-:Y:S01]  /*0870*/  @P3 IMAD.WIDE.U32 R44, R7, R20, R44 ;  /* 0x00000014072c3225 */ /* 0x000fe200078e002c */
[----:B------:R-:W-:Y:S02]  /*0880*/  @P2 IADD3 R20, R49, R53, RZ ;  /* 0x0000003531142210 */ /* 0x000fe40007ffe0ff */
[C---:B-1----:R-:W-:Y:S01]  /*0890*/  @P2 LEA R22, P6, R48.reuse, R22, 0x1 ;  /* 0x0000001630162211 */ /* 0x042fe200078c08ff */
[----:B0-----:R-:W-:Y:S01]  /*08a0*/  @P4 IMAD R49, R15, R36, RZ ;  /* 0x000000240f314224 */ /* 0x001fe200078e02ff */
[----:B------:R-:W0:Y:S01]  /*08b0*/  @!P5 LDC.64 R18, c[0x0][0x220] ;  /* 0x00008800ff12db82 */ /* 0x000e220000000a00 */
[----:B--2---:R-:W-:Y:S01]  /*08c0*/  @!P5 IMAD R43, R43, R38, RZ ;  /* 0x000000262b2bd224 */ /* 0x004fe200078e02ff */
[----:B------:R-:W-:Y:S01]  /*08d0*/  @P2 LEA.HI.X R23, R48, R23, R20, 0x1, P6 ;  /* 0x0000001730172211 */ /* 0x000fe200030f0c14 */
[----:B------:R-:W-:Y:S01]  /*08e0*/  @P4 IMAD R53, R8, R37, R49 ;  /* 0x0000002508354224 */ /* 0x000fe200078e0231 */
[----:B------:R-:W-:Y:S01]  /*08f0*/  @P4 MOV R48, R54 ;  /* 0x0000003600304202 */ /* 0x000fe20000000f00 */
[----:B------:R-:W-:Y:S01]  /*0900*/  @!P5 IMAD R43, R24, R39, R43 ;  /* 0x00000027182bd224 */ /* 0x000fe200078e022b */
[----:B------:R-:W-:-:S02]  /*0910*/  @P4 MOV R49, R57 ;  /* 0x0000003900314202 */ /* 0x000fc40000000f00 */
[----:B------:R-:W-:Y:S02]  /*0920*/  @!P5 MOV R37, R57 ;  /* 0x000000390025d202 */ /* 0x000fe40000000f00 */
[----:B------:R-:W-:Y:S01]  /*0930*/  @P3 IADD3 R21, R45, R21, RZ ;  /* 0x000000152d153210 */ /* 0x000fe20007ffe0ff */
[----:B------:R-:W-:Y:S01]  /*0940*/  @P4 IMAD.WIDE.U32 R48, R8, R36, R48 ;  /* 0x0000002408304225 */ /* 0x000fe200078e0030 */
[----:B------:R-:W-:Y:S02]  /*0950*/  @!P5 MOV R36, R54 ;  /* 0x000000360024d202 */ /* 0x000fe40000000f00 */
[----:B----4-:R-:W-:-:S03]  /*0960*/  @P3 LEA R20, P6, R44, R40, 0x1 ;  /* 0x000000282c143211 */ /* 0x010fc600078c08ff */
[----:B------:R-:W-:Y:S01]  /*0970*/  @!P5 IMAD.WIDE.U32 R38, R24, R38, R36 ;  /* 0x000000261826d225 */ /* 0x000fe200078e0024 */
[----:B------:R-:W-:Y:S02]  /*0980*/  @P3 LEA.HI.X R21, R44, R41, R21, 0x1, P6 ;  /* 0x000000292c153211 */ /* 0x000fe400030f0c15 */
[----:B------:R-:W-:Y:S02]  /*0990*/  @P4 IADD3 R36, R49, R53, RZ ;  /* 0x0000003531244210 */ /* 0x000fe40007ffe0ff */
[C---:B---3--:R-:W-:Y:S02]  /*09a0*/  @P4 LEA R52, P6, R48.reuse, R16, 0x1 ;  /* 0x0000001030344211 */ /* 0x048fe400078c08ff */
[----:B------:R-:W-:Y:S02]  /*09b0*/  @!P5 IADD3 R16, R39, R43, RZ ;  /* 0x0000002b2710d210 */ /* 0x000fe40007ffe0ff */
[----:B------:R-:W-:Y:S02]  /*09c0*/  @P4 LEA.HI.X R53, R48, R17, R36, 0x1, P6 ;  /* 0x0000001130354211 */ /* 0x000fe400030f0c24 */
[----:B0-----:R-:W-:-:S02]  /*09d0*/  @!P5 LEA R40, P6, R38, R18, 0x1 ;  /* 0x000000122628d211 */ /* 0x001fc400078c08ff */
[----:B------:R-:W-:Y:S02]  /*09e0*/  SHF.R.S32.HI R37, RZ, 0x1f, R25 ;  /* 0x0000001fff257819 */ /* 0x000fe40000011419 */
[----:B------:R-:W-:Y:S02]  /*09f0*/  @!P5 LEA.HI.X R41, R38, R19, R16, 0x1, P6 ;  /* 0x000000132629d211 */ /* 0x000fe400030f0c10 */
[----:B------:R-:W-:-:S04]  /*0a00*/  ISETP.GE.U32.AND P6, PT, R25, UR12, PT ;  /* 0x0000000c19007c0c */ /* 0x000fc8000bfc6070 */
[----:B------:R-:W-:-:S04]  /*0a10*/  ISETP.GE.AND.EX P6, PT, R37, UR13, PT, P6 ;  /* 0x0000000d25007c0c */ /* 0x000fc8000bfc6360 */
[----:B------:R-:W-:-:S13]  /*0a20*/  ISETP.GT.U32.OR P6, PT, R0, 0x1bf, P6 ;  /* 0x000001bf0000780c */ /* 0x000fda00037c4470 */
[----:B------:R-:W0:Y:S01]  /*0a30*/  @!P6 LDC.64 R16, c[0x0][0x270] ;  /* 0x00009c00ff10eb82 */ /* 0x000e220000000a00 */
[----:B------:R-:W-:Y:S02]  /*0a40*/  @!P6 MOV R38, R54 ;  /* 0x000000360026e202 */ /* 0x000fe40000000f00 */
[----:B------:R-:W-:-:S05]  /*0a50*/  @!P6 MOV R39, R57 ;  /* 0x000000390027e202 */ /* 0x000fca0000000f00 */
[----:B------:R-:W1:Y:S01]  /*0a60*/  @!P6 LDC.64 R18, c[0x0][0x220] ;  /* 0x00008800ff12eb82 */ /* 0x000e620000000a00 */
[----:B0-----:R-:W-:-:S04]  /*0a70*/  @!P6 IMAD R36, R37, R16, RZ ;  /* 0x000000102524e224 */ /* 0x001fc800078e02ff */
[C---:B------:R-:W-:Y:S01]  /*0a80*/  @!P6 IMAD R37, R25.reuse, R17, R36 ;  /* 0x000000111925e224 */ /* 0x040fe200078e0224 */
[----:B------:R-:W-:Y:S01]  /*0a90*/  MOV R36, RZ ;  /* 0x000000ff00247202 */ /* 0x000fe20000000f00 */
[----:B------:R-:W-:-:S05]  /*0aa0*/  @!P6 IMAD.WIDE.U32 R16, R25, R16, R38 ;  /* 0x000000101910e225 */ /* 0x000fca00078e0026 */
[----:B------:R0:W2:Y:S01]  /*0ab0*/  @!P5 LDG.E R36, desc[UR8][R40.64] ;  /* 0x000000082824d981 */ /* 0x0000a2000c1e1900 */
[----:B------:R-:W-:Y:S02]  /*0ac0*/  @!P6 IADD3 R17, R17, R37, RZ ;  /* 0x000000251111e210 */ /* 0x000fe40007ffe0ff */
[C---:B-1----:R-:W-:Y:S02]  /*0ad0*/  @!P6 LEA R38, P5, R16.reuse, R18, 0x1 ;  /* 0x000000121026e211 */ /* 0x042fe400078a08ff */
[----:B------:R-:W-:Y:S02]  /*0ae0*/  SHF.R.S32.HI R37, RZ, 0x1f, R26 ;  /* 0x0000001fff257819 */ /* 0x000fe4000001141a */
[----:B------:R-:W-:Y:S02]  /*0af0*/  @!P6 LEA.HI.X R39, R16, R19, R17, 0x1, P5 ;  /* 0x000000131027e211 */ /* 0x000fe400028f0c11 */
[----:B------:R-:W-:-:S04]  /*0b00*/  ISETP.GE.U32.AND P5, PT, R26, UR12, PT ;  /* 0x0000000c1a007c0c */ /* 0x000fc8000bfa6070 */
[----:B------:R-:W-:-:S04]  /*0b10*/  ISETP.GE.AND.EX P5, PT, R37, UR13, PT, P5 ;  /* 0x0000000d25007c0c */ /* 0x000fc8000bfa6350 */
[----:B------:R-:W-:-:S13]  /*0b20*/  ISETP.GT.U32.OR P5, PT, R0, 0x1bf, P5 ;  /* 0x000001bf0000780c */ /* 0x000fda0002fa4470 */
[----:B------:R-:W1:Y:S01]  /*0b30*/  @!P5 LDC.64 R16, c[0x0][0x270] ;  /* 0x00009c00ff10db82 */ /* 0x000e620000000a00 */
[----:B0-----:R-:W-:Y:S02]  /*0b40*/  @!P5 MOV R40, R54 ;  /* 0x000000360028d202 */ /* 0x001fe40000000f00 */
[----:B------:R-:W-:-:S05]  /*0b50*/  @!P5 MOV R41, R57 ;  /* 0x000000390029d202 */ /* 0x000fca0000000f00 */
[----:B------:R-:W0:Y:S01]  /*0b60*/  @!P5 LDC.64 R18, c[0x0][0x220] ;  /* 0x00008800ff12db82 */ /* 0x000e220000000a00 */
[-C--:B-1----:R-:W-:Y:S02]  /*0b70*/  @!P5 IMAD R37, R37, R16.reuse, RZ ;  /* 0x000000102525d224 */ /* 0x082fe400078e02ff */
[----:B------:R-:W-:-:S04]  /*0b80*/  @!P5 IMAD.WIDE.U32 R40, R26, R16, R40 ;  /* 0x000000101a28d225 */ /* 0x000fc800078e0028 */
[----:B------:R-:W-:Y:S01]  /*0b90*/  @!P5 IMAD R17, R26, R17, R37 ;  /* 0x000000111a11d224 */ /* 0x000fe200078e0225 */
[----:B------:R-:W-:-:S04]  /*0ba0*/  MOV R37, RZ ;  /* 0x000000ff00257202 */ /* 0x000fc80000000f00 */
[----:B------:R-:W-:Y:S02]  /*0bb0*/  @!P5 IADD3 R16, R41, R17, RZ ;  /* 0x000000112910d210 */ /* 0x000fe40007ffe0ff */
[----:B------:R1:W3:Y:S01]  /*0bc0*/  @!P6 LDG.E R37, desc[UR8][R38.64] ;  /* 0x000000082625e981 */ /* 0x0002e2000c1e1900 */
[C---:B0-----:R-:W-:Y:S02]  /*0bd0*/  @!P5 LEA R44, P6, R40.reuse, R18, 0x1 ;  /* 0x00000012282cd211 */ /* 0x041fe400078c08ff */
[----:B------:R-:W-:Y:S02]  /*0be0*/  SHF.R.S32.HI R41, RZ, 0x1f, R27 ;  /* 0x0000001fff297819 */ /* 0x000fe4000001141b */
[----:B------:R-:W-:Y:S02]  /*0bf0*/  @!P5 LEA.HI.X R45, R40, R19, R16, 0x1, P6 ;  /* 0x00000013282dd211 */ /* 0x000fe400030f0c10 */
[----:B------:R-:W-:Y:S02]  /*0c00*/  ISETP.GE.U32.AND P6, PT, R27, UR12, PT ;  /* 0x0000000c1b007c0c */ /* 0x000fe4000bfc6070 */
[----:B-1----:R-:W-:-:S02]  /*0c10*/  MOV R38, RZ ;  /* 0x000000ff00267202 */ /* 0x002fc40000000f00 */
[----:B------:R-:W-:-:S04]  /*0c20*/  ISETP.GE.AND.EX P6, PT, R41, UR13, PT, P6 ;  /* 0x0000000d29007c0c */ /* 0x000fc8000bfc6360 */
[----:B------:R-:W-:Y:S01]  /*0c30*/  ISETP.GT.U32.OR P6, PT, R0, 0x1bf, P6 ;  /* 0x000001bf0000780c */ /* 0x000fe200037c4470 */
[----:B------:R0:W4:-:S12]  /*0c40*/  @!P5 LDG.E R38, desc[UR8][R44.64] ;  /* 0x000000082c26d981 */ /* 0x000118000c1e1900 */
[----:B------:R-:W1:Y:S08]  /*0c50*/  @!P6 LDC.64 R16, c[0x0][0x270] ;  /* 0x00009c00ff10eb82 */ /* 0x000e700000000a00 */
[----:B------:R-:W5:Y:S01]  /*0c60*/  @!P6 LDC.64 R18, c[0x0][0x220] ;  /* 0x00008800ff12eb82 */ /* 0x000f620000000a00 */
[----:B-1----:R-:W-:Y:S01]  /*0c70*/  @!P6 IMAD R40, R41, R16, RZ ;  /* 0x000000102928e224 */ /* 0x002fe200078e02ff */
[----:B------:R-:W-:-:S03]  /*0c80*/  @!P6 MOV R41, R57 ;  /* 0x000000390029e202 */ /* 0x000fc60000000f00 */
[----:B------:R-:W-:Y:S01]  /*0c90*/  @!P6 IMAD R39, R27, R17, R40 ;  /* 0x000000111b27e224 */ /* 0x000fe200078e0228 */
[----:B------:R-:W-:-:S05]  /*0ca0*/  @!P6 MOV R40, R54 ;  /* 0x000000360028e202 */ /* 0x000fca0000000f00 */
[----:B------:R-:W-:-:S05]  /*0cb0*/  @!P6 IMAD.WIDE.U32 R16, R27, R16, R40 ;  /* 0x000000101b10e225 */ /* 0x000fca00078e0028 */
[----:B------:R-:W-:Y:S02]  /*0cc0*/  @!P6 IADD3 R17, R17, R39, RZ ;  /* 0x000000271111e210 */ /* 0x000fe40007ffe0ff */
[C---:B-----5:R-:W-:Y:S02]  /*0cd0*/  @!P6 LEA R40, P5, R16.reuse, R18, 0x1 ;  /* 0x000000121028e211 */ /* 0x060fe400078a08ff */
[----:B------:R-:W-:Y:S02]  /*0ce0*/  SHF.R.S32.HI R39, RZ, 0x1f, R28 ;  /* 0x0000001fff277819 */ /* 0x000fe4000001141c */
[----:B------:R-:W-:Y:S02]  /*0cf0*/  @!P6 LEA.HI.X R41, R16, R19, R17, 0x1, P5 ;  /* 0x000000131029e211 */ /* 0x000fe400028f0c11 */
[----:B------:R-:W-:-:S04]  /*0d00*/  ISETP.GE.U32.AND P5, PT, R28, UR12, PT ;  /* 0x0000000c1c007c0c */ /* 0x000fc8000bfa6070 */
[----:B------:R-:W-:-:S04]  /*0d10*/  ISETP.GE.AND.EX P5, PT, R39, UR13, PT, P5 ;  /* 0x0000000d27007c0c */ /* 0x000fc8000bfa6350 */
[----:B------:R-:W-:-:S13]  /*0d20*/  ISETP.GT.U32.OR P5, PT, R0, 0x1bf, P5 ;  /* 0x000001bf0000780c */ /* 0x000fda0002fa4470 */
[----:B------:R-:W1:Y:S08]  /*0d30*/  @!P5 LDC.64 R16, c[0x0][0x270] ;  /* 0x00009c00ff10db82 */ /* 0x000e700000000a00 */
[----:B------:R-:W5:Y:S01]  /*0d40*/  @!P5 LDC.64 R18, c[0x0][0x220] ;  /* 0x00008800ff12db82 */ /* 0x000f620000000a00 */
[----:B0-----:R-:W-:Y:S02]  /*0d50*/  @!P5 MOV R44, R54 ;  /* 0x00000036002cd202 */ /* 0x001fe40000000f00 */
[----:B------:R-:W-:Y:S01]  /*0d60*/  @!P5 MOV R45, R57 ;  /* 0x00000039002dd202 */ /* 0x000fe20000000f00 */
[----:B-1----:R-:W-:-:S04]  /*0d70*/  @!P5 IMAD R39, R39, R16, RZ ;  /* 0x000000102727d224 */ /* 0x002fc800078e02ff */
[C---:B------:R-:W-:Y:S01]  /*0d80*/  @!P5 IMAD R43, R28.reuse, R17, R39 ;  /* 0x000000111c2bd224 */ /* 0x040fe200078e0227 */
[----:B------:R-:W-:Y:S01]  /*0d90*/  MOV R39, RZ ;  /* 0x000000ff00277202 */ /* 0x000fe20000000f00 */
[----:B------:R-:W-:-:S05]  /*0da0*/  @!P5 IMAD.WIDE.U32 R16, R28, R16, R44 ;  /* 0x000000101c10d225 */ /* 0x000fca00078e002c */
[----:B------:R0:W4:Y:S01]  /*0db0*/  @!P6 LDG.E R39, desc[UR8][R40.64] ;  /* 0x000000082827e981 */ /* 0x000122000c1e1900 */
        /* <DEDUP_REMOVED lines=9> */
[----:B------:R-:W-:Y:S02]  /*0e50*/  @!P6 MOV R49, R57 ;  /* 0x000000390031e202 */ /* 0x000fe40000000f00 */
[----:B0-----:R-:W-:-:S06]  /*0e60*/  MOV R40, RZ ;  /* 0x000000ff00287202 */ /* 0x001fcc0000000f00 */
[----:B------:R0:W4:Y:S01]  /*0e70*/  @!P5 LDG.E R40, desc[UR8][R44.64] ;  /* 0x000000082c28d981 */ /* 0x000122000c1e1900 */
[----:B-1----:R-:W-:-:S04]  /*0e80*/  @!P6 IMAD R48, R43, R16, RZ ;  /* 0x000000102b30e224 */ /* 0x002fc800078e02ff */
        /* <DEDUP_REMOVED lines=10> */
[----:B------:R-:W1:Y:S01]  /*0f30*/  @!P5 LDC.64 R16, c[0x0][0x270] ;  /* 0x00009c00ff10db82 */ /* 0x000e620000000a00 */
[----:B------:R-:W-:Y:S02]  /*0f40*/  MOV R43, RZ ;  /* 0x000000ff002b7202 */ /* 0x000fe40000000f00 */
[----:B0-----:R-:W-:-:S04]  /*0f50*/  @!P5 MOV R45, R57 ;  /* 0x00000039002dd202 */ /* 0x001fc80000000f00 */
[----:B------:R0:W5:Y:S01]  /*0f60*/  @P1 LDG.E R43, desc[UR8][R46.64] ;  /* 0x000000082e2b1981 */ /* 0x000162000c1e1900 */
[----:B------:R-:W2:Y:S01]  /*0f70*/  @!P5 LDC.64 R18, c[0x0][0x220] ;  /* 0x00008800ff12db82 */ /* 0x000ea20000000a00 */
[----:B-1----:R-:W-:-:S04]  /*0f80*/  @!P5 IMAD R44, R41, R16, RZ ;  /* 0x00000010292cd224 */ /* 0x002fc800078e02ff */
[----:B------:R-:W-:Y:S01]  /*0f90*/  @!P5 IMAD R59, R30, R17, R44 ;  /* 0x000000111e3bd224 */ /* 0x000fe200078e022c */
[----:B------:R-:W-:-:S05]  /*0fa0*/  @!P5 MOV R44, R54 ;  /* 0x00000036002cd202 */ /* 0x000fca0000000f00 */
[----:B------:R-:W-:Y:S01]  /*0fb0*/  @!P5 IMAD.WIDE.U32 R16, R30, R16, R44 ;  /* 0x000000101e10d225 */ /* 0x000fe200078e002c */
[----:B------:R-:W-:Y:S02]  /*0fc0*/  CS2R R44, SRZ ;  /* 0x00000000002c7805 */ /* 0x000fe4000001ff00 */
[----:B0-----:R-:W-:-:S04]  /*0fd0*/  CS2R R46, SRZ ;  /* 0x00000000002e7805 */ /* 0x001fc8000001ff00 */
[----:B------:R-:W3:Y:S04]  /*0fe0*/  @P3 LDG.E R44, desc[UR8][R20.64] ;  /* 0x00000008142c3981 */ /* 0x000ee8000c1e1900 */
[----:B------:R-:W4:Y:S04]  /*0ff0*/  @P2 LDG.E R45, desc[UR8][R22.64] ;  /* 0x00000008162d2981 */ /* 0x000f28000c1e1900 */
[----:B------:R-:W4:Y:S04]  /*1000*/  @P4 LDG.E R46, desc[UR8][R52.64] ;  /* 0x00000008342e4981 */ /* 0x000f28000c1e1900 */
[----:B------:R-:W4:Y:S01]  /*1010*/  @P0 LDG.E R47, desc[UR8][R50.64] ;  /* 0x00000008322f0981 */ /* 0x000f22000c1e1900 */
[----:B------:R-:W-:-:S02]  /*1020*/  MOV R41, RZ ;  /* 0x000000ff00297202 */ /* 0x000fc40000000f00 */
[----:B------:R-:W-:-:S04]  /*1030*/  @!P5 IADD3 R17, R17, R59, RZ ;  /* 0x0000003b1111d210 */ /* 0x000fc80007ffe0ff */
[----:B------:R0:W4:Y:S01]  /*1040*/  @!P6 LDG.E R41, desc[UR8][R48.64] ;  /* 0x000000083029e981 */ /* 0x000122000c1e1900 */
[C---:B--2---:R-:W-:Y:S02]  /*1050*/  @!P5 LEA R58, P6, R16.reuse, R18, 0x1 ;  /* 0x00000012103ad211 */ /* 0x044fe400078c08ff */
[----:B------:R-:W-:Y:S02]  /*1060*/  SHF.R.S32.HI R61, RZ, 0x1f, R31 ;  /* 0x0000001fff3d7819 */ /* 0x000fe4000001141f */
[----:B------:R-:W-:Y:S02]  /*1070*/  @!P5 LEA.HI.X R59, R16, R19, R17, 0x1, P6 ;  /* 0x00000013103bd211 */ /* 0x000fe400030f0c11 */
[----:B------:R-:W-:-:S04]  /*1080*/  ISETP.GE.U32.AND P6, PT, R31, UR12, PT ;  /* 0x0000000c1f007c0c */ /* 0x000fc8000bfc6070 */
[----:B------:R-:W-:-:S04]  /*1090*/  ISETP.GE.AND.EX P6, PT, R61, UR13, PT, P6 ;  /* 0x0000000d3d007c0c */ /* 0x000fc8000bfc6360 */
[----:B------:R-:W-:-:S13]  /*10a0*/  ISETP.GT.U32.OR P6, PT, R0, 0x1bf, P6 ;  /* 0x000001bf0000780c */ /* 0x000fda00037c4470 */
[----:B------:R-:W1:Y:S01]  /*10b0*/  @!P6 LDC.64 R16, c[0x0][0x270] ;  /* 0x00009c00ff10eb82 */ /* 0x000e620000000a00 */
[----:B0-----:R-:W-:-:S06]  /*10c0*/  CS2R R48, SRZ ;  /* 0x0000000000307805 */ /* 0x001fcc000001ff00 */
[----:B------:R-:W2:Y:S01]  /*10d0*/  @!P5 LDG.E R48, desc[UR8][R58.64] ;  /* 0x000000083a30d981 */ /* 0x000ea2000c1e1900 */
[----:B------:R-:W0:Y:S01]  /*10e0*/  @!P6 LDC.64 R18, c[0x0][0x220] ;  /* 0x00008800ff12eb82 */ /* 0x000e220000000a00 */
[----:B------:R-:W-:Y:S01]  /*10f0*/  @!P6 MOV R21, R57 ;  /* 0x000000390015e202 */ /* 0x000fe20000000f00 */
[----:B-1----:R-:W-:-:S04]  /*1100*/  @!P6 IMAD R20, R61, R16, RZ ;  /* 0x000000103d14e224 */ /* 0x002fc800078e02ff */
[----:B------:R-:W-:Y:S01]  /*1110*/  @!P6 IMAD R23, R31, R17, R20 ;  /* 0x000000111f17e224 */ /* 0x000fe200078e0214 */
[----:B------:R-:W-:-:S05]  /*1120*/  @!P6 MOV R20, R54 ;  /* 0x000000360014e202 */ /* 0x000fca0000000f00 */
[----:B------:R-:W-:-:S05]  /*1130*/  @!P6 IMAD.WIDE.U32 R16, R31, R16, R20 ;  /* 0x000000101f10e225 */ /* 0x000fca00078e0014 */
[----:B------:R-:W-:Y:S02]  /*1140*/  @!P6 IADD3 R17, R17, R23, RZ ;  /* 0x000000171111e210 */ /* 0x000fe40007ffe0ff */
[----:B0-----:R-:W-:-:S04]  /*1150*/  @!P6 LEA R20, P5, R16, R18, 0x1 ;  /* 0x000000121014e211 */ /* 0x001fc800078a08ff */
[----:B------:R-:W-:-:S05]  /*1160*/  @!P6 LEA.HI.X R21, R16, R19, R17, 0x1, P5 ;  /* 0x000000131015e211 */ /* 0x000fca00028f0c11 */
[----:B------:R0:W2:Y:S01]  /*1170*/  @!P6 LDG.E R49, desc[UR8][R20.64] ;  /* 0x000000081431e981 */ /* 0x0000a2000c1e1900 */
[----:B------:R-:W-:Y:S02]  /*1180*/  SHF.R.S32.HI R23, RZ, 0x1f, R32 ;  /* 0x0000001fff177819 */ /* 0x000fe40000011420 */
[----:B------:R-:W-:-:S04]  /*1190*/  ISETP.GE.U32.AND P5, PT, R32, UR12, PT ;  /* 0x0000000c20007c0c */ /* 0x000fc8000bfa6070 */
[----:B------:R-:W-:-:S04]  /*11a0*/  ISETP.GE.AND.EX P5, PT, R23, UR13, PT, P5 ;  /* 0x0000000d17007c0c */ /* 0x000fc8000bfa6350 */
[----:B------:R-:W-:-:S13]  /*11b0*/  ISETP.GT.U32.OR P5, PT, R0, 0x1bf, P5 ;  /* 0x000001bf0000780c */ /* 0x000fda0002fa4470 */
[----:B------:R-:W1:Y:S08]  /*11c0*/  @!P5 LDC.64 R16, c[0x0][0x270] ;  /* 0x00009c00ff10db82 */ /* 0x000e700000000a00 */
[----:B------:R-:W0:Y:S01]  /*11d0*/  @!P5 LDC.64 R18, c[0x0][0x220] ;  /* 0x00008800ff12db82 */ /* 0x000e220000000a00 */
[----:B------:R-:W-:Y:S01]  /*11e0*/  @!P5 MOV R22, R54 ;  /* 0x000000360016d202 */ /* 0x000fe20000000f00 */
[----:B-1----:R-:W-:-:S04]  /*11f0*/  @!P5 IMAD R23, R23, R16, RZ ;  /* 0x000000101717d224 */ /* 0x002fc800078e02ff */
[----:B------:R-:W-:Y:S01]  /*1200*/  @!P5 IMAD R17, R32, R17, R23 ;  /* 0x000000112011d224 */ /* 0x000fe200078e0217 */
[----:B------:R-:W-:-:S03]  /*1210*/  @!P5 MOV R23, R57 ;  /* 0x000000390017d202 */ /* 0x000fc60000000f00 */
[----:B------:R-:W-:Y:S01]  /*1220*/  @!P5 IMAD.WIDE.U32 R22, R32, R16, R22 ;  /* 0x000000102016d225 */ /* 0x000fe200078e0016 */
[----:B------:R-:W-:-:S04]  /*1230*/  MOV R50, RZ ;  /* 0x000000ff00327202 */ /* 0x000fc80000000f00 */
[----:B------:R-:W-:Y:S02]  /*1240*/  @!P5 IADD3 R16, R23, R17, RZ ;  /* 0x000000111710d210 */ /* 0x000fe40007ffe0ff */
[----:B0-----:R-:W-:-:S04]  /*1250*/  @!P5 LEA R18, P6, R22, R18, 0x1 ;  /* 0x000000121612d211 */ /* 0x001fc800078c08ff */
[----:B------:R-:W-:-:S05]  /*1260*/  @!P5 LEA.HI.X R19, R22, R19, R16, 0x1, P6 ;  /* 0x000000131613d211 */ /* 0x000fca00030f0c10 */
[----:B------:R0:W2:Y:S01]  /*1270*/  @!P5 LDG.E R50, desc[UR8][R18.64] ;  /* 0x000000081232d981 */ /* 0x0000a2000c1e1900 */
[----:B------:R-:W-:Y:S01]  /*1280*/  ISETP.GE.U32.AND P5, PT, R33, UR12, PT ;  /* 0x0000000c21007c0c */ /* 0x000fe2000bfa6070 */
[--C-:B-----5:R-:W-:Y:S02]  /*1290*/  HADD2.F32 R23, -RZ, R43.reuse.H1_H1 ;  /* 0x3000002bff177230 */ /* 0x120fe40000004100 */
[----:B------:R-:W-:-:S03]  /*12a0*/  HADD2.F32 R16, -RZ, R43.H0_H0 ;  /* 0x2000002bff107230 */ /* 0x000fc60000004100 */
[----:B------:R-:W-:Y:S02]  /*12b0*/  FMUL.FTZ R17, R23, R23 ;  /* 0x0000001717117220 */ /* 0x000fe40000410000 */
[C---:B------:R-:W-:Y:S02]  /*12c0*/  FADD.FTZ R23, R16.reuse, R23 ;  /* 0x0000001710177221 */ /* 0x040fe40000010000 */
[----:B------:R-:W-:Y:S01]  /*12d0*/  FFMA.FTZ R21, R16, R16, R17 ;  /* 0x0000001010157223 */ /* 0x000fe20000010011 */
[--C-:B---3--:R-:W-:Y:S02]  /*12e0*/  HADD2.F32 R52, -RZ, R44.reuse.H1_H1 ;  /* 0x3000002cff347230 */ /* 0x108fe40000004100 */
[----:B------:R-:W-:Y:S02]  /*12f0*/  HADD2.F32 R17, -RZ, R44.H0_H0 ;  /* 0x2000002cff117230 */ /* 0x000fe40000004100 */
[--C-:B----4-:R-:W-:Y:S02]  /*1300*/  HADD2.F32 R22, -RZ, R45.reuse.H1_H1 ;  /* 0x3000002dff167230 */ /* 0x110fe40000004100 */
[----:B------:R-:W-:Y:S01]  /*1310*/  FMUL.FTZ R16, R52, R52 ;  /* 0x0000003434107220 */ /* 0x000fe20000410000 */
[----:B------:R-:W-:-:S02]  /*1320*/  HADD2.F32 R51, -RZ, R45.H0_H0 ;  /* 0x2000002dff337230 */ /* 0x000fc40000004100 */
[C---:B0-----:R-:W-:Y:S01]  /*1330*/  FADD.FTZ R19, R17.reuse, R52 ;  /* 0x0000003411137221 */ /* 0x041fe20000010000 */
[----:B------:R-:W-:Y:S01]  /*1340*/  FMUL.FTZ R20, R22, R22 ;  /* 0x0000001616147220 */ /* 0x000fe20000410000 */
[----:B------:R-:W-:Y:S01]  /*1350*/  FFMA.FTZ R17, R17, R17, R16 ;  /* 0x0000001111117223 */ /* 0x000fe20000010010 */
[C---:B------:R-:W-:Y:S01]  /*1360*/  FADD.FTZ R22, R51.reuse, R22 ;  /* 0x0000001633167221 */ /* 0x040fe20000010000 */
[--C-:B------:R-:W-:Y:S02]  /*1370*/  HADD2.F32 R53, -RZ, R46.reuse.H1_H1 ;  /* 0x3000002eff357230 */ /* 0x100fe40000004100 */
[----:B------:R-:W-:Y:S01]  /*1380*/  FFMA.FTZ R20, R51, R51, R20 ;  /* 0x0000003333147223 */ /* 0x000fe20000010014 */
[----:B------:R-:W-:Y:S02]  /*1390*/  HADD2.F32 R16, -RZ, R46.H0_H0 ;  /* 0x2000002eff107230 */ /* 0x000fe40000004100 */
[--C-:B------:R-:W-:Y:S02]  /*13a0*/  HADD2.F32 R51, -RZ, R47.reuse.H0_H0 ;  /* 0x2000002fff337230 */ /* 0x100fe40000004100 */
[----:B------:R-:W-:-:S02]  /*13b0*/  HADD2.F32 R52, -RZ, R47.H1_H1 ;  /* 0x3000002fff347230 */ /* 0x000fc40000004100 */
[----:B------:R-:W-:Y:S01]  /*13c0*/  FMUL.FTZ R59, R53, R53 ;  /* 0x00000035353b7220 */ /* 0x000fe20000410000 */
[----:B------:R-:W-:Y:S02]  /*13d0*/  FADD.FTZ R18, R16, R53 ;  /* 0x0000003510127221 */ /* 0x000fe40000010000 */
[----:B------:R-:W-:Y:S01]  /*13e0*/  FADD.FTZ R53, R51, R52 ;  /* 0x0000003433357221 */ /* 0x000fe20000010000 */
[----:B------:R-:W-:-:S03]  /*13f0*/  FMUL.FTZ R58, R52, R52 ;  /* 0x00000034343a7220 */ /* 0x000fc60000410000 */
[----:B------:R-:W-:Y:S01]  /*1400*/  FADD.FTZ R52, RZ, R53 ;  /* 0x00000035ff347221 */ /* 0x000fe20000010000 */
[----:B------:R-:W-:-:S03]  /*1410*/  FFMA.FTZ R58, R51, R51, R58 ;  /* 0x00000033333a7223 */ /* 0x000fc6000001003a */
[----:B------:R-:W-:Y:S01]  /*1420*/  FADD.FTZ R53, R52, R23 ;  /* 0x0000001734357221 */ /* 0x000fe20000010000 */
[--C-:B------:R-:W-:Y:S02]  /*1430*/  HADD2.F32 R52, -RZ, R36.reuse.H1_H1 ;  /* 0x30000024ff347230 */ /* 0x100fe40000004100 */
[----:B------:R-:W-:Y:S02]  /*1440*/  HADD2.F32 R23, -RZ, R36.H0_H0 ;  /* 0x20000024ff177230 */ /* 0x000fe40000004100 */
[----:B------:R-:W-:Y:S01]  /*1450*/  FADD.FTZ R58, RZ, R58 ;  /* 0x0000003aff3a7221 */ /* 0x000fe20000010000 */
[----:B------:R-:W-:Y:S02]  /*1460*/  FMUL.FTZ R60, R52, R52 ;  /* 0x00000034343c7220 */ /* 0x000fe40000410000 */
[----:B------:R-:W-:Y:S01]  /*1470*/  FADD.FTZ R51, R23, R52 ;  /* 0x0000003417337221 */ /* 0x000fe20000010000 */
[----:B------:R-:W-:Y:S01]  /*1480*/  FADD.FTZ R52, R53, R22 ;  /* 0x0000001635347221 */ /* 0x000fe20000010000 */
[----:B------:R-:W-:-:S02]  /*1490*/  HADD2.F32 R22, -RZ, R37.H1_H1 ;  /* 0x30000025ff167230 */ /* 0x000fc40000004100 */
[----:B------:R-:W-:Y:S01]  /*14a0*/  FFMA.FTZ R16, R16, R16, R59 ;  /* 0x0000001010107223 */ /* 0x000fe2000001003b */
[----:B------:R-:W-:Y:S01]  /*14b0*/  FADD.FTZ R59, R58, R21 ;  /* 0x000000153a3b7221 */ /* 0x000fe20000010000 */
[----:B------:R-:W-:Y:S02]  /*14c0*/  HADD2.F32 R21, -RZ, R37.H0_H0 ;  /* 0x20000025ff157230 */ /* 0x000fe40000004100 */
[----:B------:R-:W-:-:S03]  /*14d0*/  FMUL.FTZ R58, R22, R22 ;  /* 0x00000016163a7220 */ /* 0x000fc60000410000 */
[C---:B------:R-:W-:Y:S01]  /*14e0*/  FADD.FTZ R22, R21.reuse, R22 ;  /* 0x0000001615167221 */ /* 0x040fe20000010000 */
[----:B------:R-:W-:Y:S01]  /*14f0*/  FFMA.FTZ R21, R21, R21, R58 ;  /* 0x0000001515157223 */ /* 0x000fe2000001003a */
[----:B------:R-:W-:Y:S01]  /*1500*/  FADD.FTZ R58, R59, R20 ;  /* 0x000000143b3a7221 */ /* 0x000fe20000010000 */
[--C-:B------:R-:W-:Y:S02]  /*1510*/  HADD2.F32 R20, -RZ, R38.reuse.H1_H1 ;  /* 0x30000026ff147230 */ /* 0x100fe40000004100 */
[----:B------:R-:W-:Y:S01]  /*1520*/  FADD.FTZ R53, R52, R19 ;  /* 0x0000001334357221 */ /* 0x000fe20000010000 */
[----:B------:R-:W-:Y:S02]  /*1530*/  HADD2.F32 R19, -RZ, R38.H0_H0 ;  /* 0x20000026ff137230 */ /* 0x000fe40000004100 */
[----:B------:R-:W-:-:S03]  /*1540*/  FMUL.FTZ R52, R20, R20 ;  /* 0x0000001414347220 */ /* 0x000fc60000410000 */
[C---:B------:R-:W-:Y:S01]  /*1550*/  FADD.FTZ R20, R19.reuse, R20 ;  /* 0x0000001413147221 */ /* 0x040fe20000010000 */
[----:B------:R-:W-:Y:S01]  /*1560*/  FFMA.FTZ R19, R19, R19, R52 ;  /* 0x0000001313137223 */ /* 0x000fe20000010034 */
[--C-:B------:R-:W-:Y:S02]  /*1570*/  HADD2.F32 R52, -RZ, R39.reuse.H1_H1 ;  /* 0x30000027ff347230 */ /* 0x100fe40000004100 */
[----:B------:R-:W-:Y:S01]  /*1580*/  FADD.FTZ R59, R58, R17 ;  /* 0x000000113a3b7221 */ /* 0x000fe20000010000 */
[----:B------:R-:W-:Y:S02]  /*1590*/  HADD2.F32 R17, -RZ, R39.H0_H0 ;  /* 0x20000027ff117230 */ /* 0x000fe40000004100 */
[----:B------:R-:W-:Y:S01]  /*15a0*/  FADD.FTZ R18, R53, R18 ;  /* 0x0000001235127221 */ /* 0x000fe20000010000 */
[----:B------:R-:W-:Y:S02]  /*15b0*/  FMUL.FTZ R58, R52, R52 ;  /* 0x00000034343a7220 */ /* 0x000fe40000410000 */
        /* <DEDUP_REMOVED lines=8> */
[----:B------:R-:W-:Y:S01]  /*1640*/  FADD.FTZ R21, R51, R20 ;  /* 0x0000001433157221 */ /* 0x000fe20000010000 */
[----:B------:R-:W-:-:S04]  /*1650*/  SHF.R.S32.HI R51, RZ, 0x1f, R33 ;  /* 0x0000001fff337819 */ /* 0x000fc80000011421 */
[----:B------:R-:W-:Y:S01]  /*1660*/  ISETP.GE.AND.EX P5, PT, R51, UR13, PT, P5 ;  /* 0x0000000d33007c0c */ /* 0x000fe2000bfa6350 */
[----:B------:R-:W-:Y:S01]  /*1670*/  FADD.FTZ R20, R58, R19 ;  /* 0x000000133a147221 */ /* 0x000fe20000010000 */
[--C-:B------:R-:W-:Y:S02]  /*1680*/  HADD2.F32 R53, -RZ, R40.reuse.H1_H1 ;  /* 0x30000028ff357230 */ /* 0x100fe40000004100 */
[----:B------:R-:W-:Y:S01]  /*1690*/  ISETP.GT.U32.OR P5, PT, R0, 0x1bf, P5 ;  /* 0x000001bf0000780c */ /* 0x000fe20002fa4470 */
[----:B------:R-:W-:Y:S02]  /*16a0*/  HADD2.F32 R18, -RZ, R40.H0_H0 ;  /* 0x20000028ff127230 */ /* 0x000fe40000004100 */
[--C-:B--2---:R-:W-:Y:S02]  /*16b0*/  HADD2.F32 R19, -RZ, R48.reuse.H1_H1 ;  /* 0x30000030ff137230 */ /* 0x104fe40000004100 */
[----:B------:R-:W-:Y:S02]  /*16c0*/  HADD2.F32 R58, -RZ, R48.H0_H0 ;  /* 0x20000030ff3a7230 */ /* 0x000fe40000004100 */
[----:B------:R-:W-:Y:S01]  /*16d0*/  FADD.FTZ R16, R18, R53 ;  /* 0x0000003512107221 */ /* 0x000fe20000010000 */
[----:B------:R-:W-:Y:S01]  /*16e0*/  FADD.FTZ R21, R21, R52 ;  /* 0x0000003415157221 */ /* 0x000fe20000010000 */
[----:B------:R-:W-:Y:S01]  /*16f0*/  FMUL.FTZ R23, R19, R19 ;  /* 0x0000001313177220 */ /* 0x000fe20000410000 */
[----:B------:R-:W-:-:S02]  /*1700*/  FADD.FTZ R19, R58, R19 ;  /* 0x000000133a137221 */ /* 0x000fc40000010000 */
[----:B------:R-:W-:Y:S01]  /*1710*/  FADD.FTZ R21, R21, R16 ;  /* 0x0000001015157221 */ /* 0x000fe20000010000 */
[----:B------:R-:W-:Y:S01]  /*1720*/  FFMA.FTZ R58, R58, R58, R23 ;  /* 0x0000003a3a3a7223 */ /* 0x000fe20000010017 */
[----:B------:R-:W-:Y:S02]  /*1730*/  FADD.FTZ R23, R20, R17 ;  /* 0x0000001114177221 */ /* 0x000fe40000010000 */
[----:B------:R-:W0:Y:S01]  /*1740*/  @!P5 LDC.64 R16, c[0x0][0x270] ;  /* 0x00009c00ff10db82 */ /* 0x000e220000000a00 */
[--C-:B------:R-:W-:Y:S02]  /*1750*/  HADD2.F32 R22, -RZ, R41.reuse.H1_H1 ;  /* 0x30000029ff167230 */ /* 0x100fe40000004100 */
[----:B------:R-:W-:Y:S01]  /*1760*/  FMUL.FTZ R59, R53, R53 ;  /* 0x00000035353b7220 */ /* 0x000fe20000410000 */
[----:B------:R-:W-:Y:S02]  /*1770*/  HADD2.F32 R53, -RZ, R41.H0_H0 ;  /* 0x20000029ff357230 */ /* 0x000fe40000004100 */
[----:B------:R-:W-:-:S03]  /*1780*/  FMUL.FTZ R60, R22, R22 ;  /* 0x00000016163c7220 */ /* 0x000fc60000410000 */
[C---:B------:R-:W-:Y:S01]  /*1790*/  FADD.FTZ R22, R53.reuse, R22 ;  /* 0x0000001635167221 */ /* 0x040fe20000010000 */
[----:B------:R-:W-:Y:S01]  /*17a0*/  FFMA.FTZ R53, R53, R53, R60 ;  /* 0x0000003535357223 */ /* 0x000fe2000001003c */
[--C-:B------:R-:W-:Y:S02]  /*17b0*/  HADD2.F32 R60, -RZ, R49.reuse.H1_H1 ;  /* 0x30000031ff3c7230 */ /* 0x100fe40000004100 */
[----:B------:R-:W-:Y:S01]  /*17c0*/  FFMA.FTZ R18, R18, R18, R59 ;  /* 0x0000001212127223 */ /* 0x000fe2000001003b */
[----:B------:R-:W-:Y:S02]  /*17d0*/  HADD2.F32 R59, -RZ, R49.H0_H0 ;  /* 0x20000031ff3b7230 */ /* 0x000fe40000004100 */
[----:B------:R-:W-:Y:S01]  /*17e0*/  FMUL.FTZ R20, R60, R60 ;  /* 0x0000003c3c147220 */ /* 0x000fe20000410000 */
[----:B------:R-:W-:Y:S02]  /*17f0*/  FADD.FTZ R18, R23, R18 ;  /* 0x0000001217127221 */ /* 0x000fe40000010000 */
[C---:B------:R-:W-:Y:S01]  /*1800*/  FADD.FTZ R60, R59.reuse, R60 ;  /* 0x0000003c3b3c7221 */ /* 0x040fe20000010000 */
[----:B------:R-:W-:Y:S01]  /*1810*/  FFMA.FTZ R59, R59, R59, R20 ;  /* 0x0000003b3b3b7223 */ /* 0x000fe20000010014 */
[----:B------:R-:W-:Y:S01]  /*1820*/  FADD.FTZ R61, R18, R53 ;  /* 0x00000035123d7221 */ /* 0x000fe20000010000 */
[----:B------:R-:W-:Y:S01]  /*1830*/  FADD.FTZ R20, R21, R22 ;  /* 0x0000001615147221 */ /* 0x000fe20000010000 */
[----:B0-----:R-:W-:-:S03]  /*1840*/  @!P5 IMAD R18, R51, R16, RZ ;  /* 0x000000103312d224 */ /* 0x001fc600078e02ff */
[----:B------:R-:W-:Y:S01]  /*1850*/  FADD.FTZ R63, R20, R19 ;  /* 0x00000013143f7221 */ /* 0x000fe20000010000 */
[----:B------:R-:W-:Y:S01]  /*1860*/  @!P5 MOV R19, R57 ;  /* 0x000000390013d202 */ /* 0x000fe20000000f00 */
[----:B------:R-:W-:Y:S01]  /*1870*/  @!P5 IMAD R21, R33, R17, R18 ;  /* 0x000000112115d224 */ /* 0x000fe200078e0212 */
[----:B------:R-:W-:-:S05]  /*1880*/  @!P5 MOV R18, R54 ;  /* 0x000000360012d202 */ /* 0x000fca0000000f00 */
[----:B------:R-:W-:Y:S02]  /*1890*/  @!P5 IMAD.WIDE.U32 R18, R33, R16, R18 ;  /* 0x000000102112d225 */ /* 0x000fe400078e0012 */
[----:B------:R-:W0:Y:S03]  /*18a0*/  @!P5 LDC.64 R16, c[0x0][0x220] ;  /* 0x00008800ff10db82 */ /* 0x000e260000000a00 */
[----:B------:R-:W-:Y:S02]  /*18b0*/  @!P5 IADD3 R19, R19, R21, RZ ;  /* 0x000000151313d210 */ /* 0x000fe40007ffe0ff */
[----:B------:R-:W-:Y:S02]  /*18c0*/  SHF.R.S32.HI R53, RZ, 0x1f, R34 ;  /* 0x0000001fff357819 */ /* 0x000fe40000011422 */
[----:B0-----:R-:W-:-:S04]  /*18d0*/  @!P5 LEA R20, P6, R18, R16, 0x1 ;  /* 0x000000101214d211 */ /* 0x001fc800078c08ff */
[----:B------:R-:W-:Y:S02]  /*18e0*/  @!P5 LEA.HI.X R21, R18, R17, R19, 0x1, P6 ;  /* 0x000000111215d211 */ /* 0x000fe400030f0c13 */
[----:B------:R-:W-:-:S04]  /*18f0*/  ISETP.GE.U32.AND P6, PT, R34, UR12, PT ;  /* 0x0000000c22007c0c */ /* 0x000fc8000bfc6070 */
[----:B------:R-:W-:-:S04]  /*1900*/  ISETP.GE.AND.EX P6, PT, R53, UR13, PT, P6 ;  /* 0x0000000d35007c0c */ /* 0x000fc8000bfc6360 */
[----:B------:R-:W-:-:S13]  /*1910*/  ISETP.GT.U32.OR P6, PT, R0, 0x1bf, P6 ;  /* 0x000001bf0000780c */ /* 0x000fda00037c4470 */
[----:B------:R-:W0:Y:S01]  /*1920*/  @!P6 LDC.64 R16, c[0x0][0x270] ;  /* 0x00009c00ff10eb82 */ /* 0x000e220000000a00 */
[----:B------:R-:W-:Y:S01]  /*1930*/  FADD.FTZ R62, R61, R58 ;  /* 0x0000003a3d3e7221 */ /* 0x000fe20000010000 */
[----:B------:R-:W-:Y:S01]  /*1940*/  @!P6 MOV R19, R57 ;  /* 0x000000390013e202 */ /* 0x000fe20000000f00 */
[----:B------:R-:W-:Y:S02]  /*1950*/  HADD2.F32 R22, -RZ, R50.H1_H1 ;  /* 0x30000032ff167230 */ /* 0x000fe40000004100 */
[----:B0-----:R-:W-:-:S04]  /*1960*/  @!P6 IMAD R18, R53, R16, RZ ;  /* 0x000000103512e224 */ /* 0x001fc800078e02ff */
[----:B------:R-:W-:Y:S01]  /*1970*/  @!P6 IMAD R61, R34, R17, R18 ;  /* 0x00000011223de224 */ /* 0x000fe200078e0212 */
[----:B------:R-:W-:-:S05]  /*1980*/  @!P6 MOV R18, R54 ;  /* 0x000000360012e202 */ /* 0x000fca0000000f00 */
[----:B------:R-:W-:Y:S02]  /*1990*/  @!P6 IMAD.WIDE.U32 R18, R34, R16, R18 ;  /* 0x000000102212e225 */ /* 0x000fe400078e0012 */
[----:B------:R-:W0:Y:S02]  /*19a0*/  @!P6 LDC.64 R16, c[0x0][0x220] ;  /* 0x00008800ff10eb82 */ /* 0x000e240000000a00 */
[----:B------:R-:W-:Y:S02]  /*19b0*/  HADD2.F32 R23, -RZ, R50.H0_H0 ;  /* 0x20000032ff177230 */ /* 0x000fe40000004100 */
[----:B------:R-:W-:-:S03]  /*19c0*/  FMUL.FTZ R52, R22, R22 ;  /* 0x0000001616347220 */ /* 0x000fc60000410000 */
[C---:B------:R-:W-:Y:S01]  /*19d0*/  FADD.FTZ R22, R23.reuse, R22 ;  /* 0x0000001617167221 */ /* 0x040fe20000010000 */
[----:B------:R-:W-:Y:S01]  /*19e0*/  FFMA.FTZ R23, R23, R23, R52 ;  /* 0x0000001717177223 */ /* 0x000fe20000010034 */
[----:B------:R-:W-:Y:S02]  /*19f0*/  MOV R52, RZ ;  /* 0x000000ff00347202 */ /* 0x000fe40000000f00 */
[----:B------:R-:W-:-:S04]  /*1a00*/  @!P6 IADD3 R19, R19, R61, RZ ;  /* 0x0000003d1313e210 */ /* 0x000fc80007ffe0ff */
[----:B------:R-:W2:Y:S01]  /*1a10*/  @!P5 LDG.E R52, desc[UR8][R20.64] ;  /* 0x000000081434d981 */ /* 0x000ea2000c1e1900 */
[----:B------:R-:W-:Y:S02]  /*1a20*/  MOV R58, RZ ;  /* 0x000000ff003a7202 */ /* 0x000fe40000000f00 */
[----:B0-----:R-:W-:-:S04]  /*1a30*/  @!P6 LEA R16, P5, R18, R16, 0x1 ;  /* 0x000000101210e211 */ /* 0x001fc800078a08ff */
[----:B------:R-:W-:-:S05]  /*1a40*/  @!P6 LEA.HI.X R17, R18, R17, R19, 0x1, P5 ;  /* 0x000000111211e211 */ /* 0x000fca00028f0c13 */
[----:B------:R-:W3:Y:S01]  /*1a50*/  @!P6 LDG.E R58, desc[UR8][R16.64] ;  /* 0x00000008103ae981 */ /* 0x000ee2000c1e1900 */
[----:B------:R-:W-:Y:S01]  /*1a60*/  FADD.FTZ R63, R63, R60 ;  /* 0x0000003c3f3f7221 */ /* 0x000fe20000010000 */
[----:B------:R-:W-:-:S03]  /*1a70*/  FADD.FTZ R62, R62, R59 ;  /* 0x0000003b3e3e7221 */ /* 0x000fc60000010000 */
[----:B------:R-:W-:Y:S01]  /*1a80*/  FADD.FTZ R22, R63, R22 ;  /* 0x000000163f167221 */ /* 0x000fe20000010000 */
[----:B------:R-:W-:Y:S01]  /*1a90*/  FADD.FTZ R23, R62, R23 ;  /* 0x000000173e177221 */ /* 0x000fe20000010000 */
[C---:B------:R-:W-:Y:S02]  /*1aa0*/  ISETP.GT.AND P5, PT, R3.reuse, 0x1e, PT ;  /* 0x0000001e0300780c */ /* 0x040fe40003fa4270 */
[----:B------:R-:W-:Y:S01]  /*1ab0*/  ISETP.NE.AND P6, PT, R3, RZ, PT ;  /* 0x000000ff0300720c */ /* 0x000fe20003fc5270 */
[----:B------:R-:W-:Y:S01]  /*1ac0*/  BSSY B0, `(.L_x_4278) ;  /* 0x0000051000007945 */ /* 0x000fe20003800000 */
[--C-:B--2---:R-:W-:Y:S02]  /*1ad0*/  HADD2.F32 R19, -RZ, R52.reuse.H1_H1 ;  /* 0x30000034ff137230 */ /* 0x104fe40000004100 */
[----:B------:R-:W-:-:S03]  /*1ae0*/  HADD2.F32 R18, -RZ, R52.H0_H0 ;  /* 0x20000034ff127230 */ /* 0x000fc60000004100 */
[----:B------:R-:W-:Y:S02]  /*1af0*/  FMUL.FTZ R21, R19, R19 ;  /* 0x0000001313157220 */ /* 0x000fe40000410000 */
[C---:B------:R-:W-:Y:S02]  /*1b00*/  FADD.FTZ R19, R18.reuse, R19 ;  /* 0x0000001312137221 */ /* 0x040fe40000010000 */
[----:B------:R-:W-:Y:S01]  /*1b10*/  FFMA.FTZ R18, R18, R18, R21 ;  /* 0x0000001212127223 */ /* 0x000fe20000010015 */
[--C-:B---3--:R-:W-:Y:S02]  /*1b20*/  HADD2.F32 R21, -RZ, R58.reuse.H1_H1 ;  /* 0x3000003aff157230 */ /* 0x108fe40000004100 */
[----:B------:R-:W-:-:S03]  /*1b30*/  HADD2.F32 R16, -RZ, R58.H0_H0 ;  /* 0x2000003aff107230 */ /* 0x000fc60000004100 */
[----:B------:R-:W-:Y:S01]  /*1b40*/  FMUL.FTZ R17, R21, R21 ;  /* 0x0000001515117220 */ /* 0x000fe20000410000 */
[----:B------:R-:W-:Y:S01]  /*1b50*/  FADD.FTZ R19, R22, R19 ;  /* 0x0000001316137221 */ /* 0x000fe20000010000 */
[----:B------:R-:W-:Y:S01]  /*1b60*/  FADD.FTZ R18, R23, R18 ;  /* 0x0000001217127221 */ /* 0x000fe20000010000 */
[C---:B------:R-:W-:Y:S01]  /*1b70*/  FADD.FTZ R20, R16.reuse, R21 ;  /* 0x0000001510147221 */ /* 0x040fe20000010000 */
        /* <DEDUP_REMOVED lines=26> */
[----:B-1----:R-:W-:Y:S01]  /*1d20*/  @!P5 FADD.FTZ R17, R17, R18 ;  /* 0x000000121111d221 */ /* 0x002fe20000010000 */
        /* <DEDUP_REMOVED lines=10> */
[----:B------:R-:W2:Y:S01]  /*1dd0*/  LDS.128 R16, [UR5+0x20] ;  /* 0x00002005ff107984 */ /* 0x000ea20008000c00 */
[----:B-1----:R-:W-:Y:S01]  /*1de0*/  FADD.FTZ R59, R22, R20 ;  /* 0x00000014163b7221 */ /* 0x002fe20000010000 */
[----:B------:R-:W-:Y:S02]  /*1df0*/  FADD.FTZ R60, R23, R21 ;  /* 0x00000015173c7221 */ /* 0x000fe40000010000 */
[----:B0-----:R-:W0:Y:S01]  /*1e00*/  LDS.128 R20, [UR5+0x30] ;  /* 0x00003005ff147984 */ /* 0x001e220008000c00 */
[----:B--2---:R-:W-:Y:S01]  /*1e10*/  FADD.FTZ R59, R59, R16 ;  /* 0x000000103b3b7221 */ /* 0x004fe20000010000 */
        /* <DEDUP_REMOVED lines=23> */
[----:B0-----:R-:W-:Y:S01]  /*1f90*/  FADD.FTZ R59, R59, R20 ;  /* 0x000000143b3b7221 */ /* 0x001fe20000010000 */
[----:B------:R-:W-:-:S03]  /*1fa0*/  FADD.FTZ R60, R60, R21 ;  /* 0x000000153c3c7221 */ /* 0x000fc60000010000 */
[----:B------:R-:W-:Y:S01]  /*1fb0*/  FADD.FTZ R22, R59, R22 ;  /* 0x000000163b167221 */ /* 0x000fe20000010000 */
[----:B------:R-:W-:-:S07]  /*1fc0*/  FADD.FTZ R23, R60, R23 ;  /* 0x000000173c177221 */ /* 0x000fce0000010000 */
.L_x_4279:
[----:B------:R-:W-:Y:S05]  /*1fd0*/  BSYNC B0 ;  /* 0x0000000000007941 */ /* 0x000fea0003800000 */
.L_x_4278:
[----:B------:R-:W1:Y:S02]  /*1fe0*/  LDC R18, c[0x0][0xc] ;  /* 0x00000300ff127b82 */ /* 0x000e640000000800 */
[----:B-1----:R-:W-:-:S13]  /*1ff0*/  ISETP.GE.U32.AND P6, PT, R18, 0x2, PT ;  /* 0x000000021200780c */ /* 0x002fda0003fc6070 */
[----:B------:R-:W-:Y:S05]  /*2000*/  @!P6 BRA `(.L_x_4280) ;  /* 0x000000080080e947 */ /* 0x000fea0003800000 */
[----:B------:R-:W-:Y:S05]  /*2010*/  @P5 BRA `(.L_x_4281) ;  /* 0x0000000000745947 */ /* 0x000fea0003800000 */
[----:B------:R-:W1:Y:S01]  /*2020*/  LDC R60, c[0x0][0x10] ;  /* 0x00000400ff3c7b82 */ /* 0x000e620000000800 */
[----:B------:R-:W2:Y:S01]  /*2030*/  S2R R59, SR_CTAID.Y ;  /* 0x00000000003b7919 */ /* 0x000ea20000002600 */
[C---:B------:R-:W-:Y:S02]  /*2040*/  LOP3.LUT R19, R12.reuse, 0x1, RZ, 0xc0, !PT ;  /* 0x000000010c137812 */ /* 0x040fe400078ec0ff */
[----:B------:R-:W-:-:S04]  /*2050*/  LOP3.LUT P6, RZ, R12, 0x2, RZ, 0xc0, !PT ;  /* 0x000000020cff7812 */ /* 0x000fc800078cc0ff */
[----:B------:R-:W3:Y:S01]  /*2060*/  LDC.64 R16, c[0x0][0x248] ;  /* 0x00009200ff107b82 */ /* 0x000ee20000000a00 */
[----:B-1----:R-:W-:-:S04]  /*2070*/  IMAD R19, R19, R60, RZ ;  /* 0x0000003c13137224 */ /* 0x002fc800078e02ff */
[----:B------:R-:W-:-:S05]  /*2080*/  IMAD R20, R19, R18, RZ ;  /* 0x0000001213147224 */ /* 0x000fca00078e02ff */
[----:B------:R-:W-:Y:S02]  /*2090*/  SHF.L.U32 R21, R20, 0x1, RZ ;  /* 0x0000000114157819 */ /* 0x000fe400000006ff */
[----:B--2---:R-:W-:-:S03]  /*20a0*/  IADD3 R19, R19, R59, RZ ;  /* 0x0000003b13137210 */ /* 0x004fc60007ffe0ff */
[----:B---3--:R-:W-:-:S04]  /*20b0*/  IMAD.WIDE R16, R21, 0x4, R16 ;  /* 0x0000000415107825 */ /* 0x008fc800078e0210 */
[----:B------:R-:W-:Y:S01]  /*20c0*/  IMAD R21, R60, UR7, R59 ;  /* 0x000000073c157c24 */ /* 0x000fe2000f8e023b */
[----:B------:R-:W-:-:S03]  /*20d0*/  MOV R59, 0xffffffff ;  /* 0xffffffff003b7802 */ /* 0x000fc60000000f00 */
[----:B------:R-:W-:Y:S02]  /*20e0*/  IMAD.WIDE.U32 R20, R21, 0x8, R16 ;  /* 0x0000000815147825 */ /* 0x000fe400078e0010 */
[----:B------:R-:W1:Y:S01]  /*20f0*/  LDC.64 R16, c[0x0][0x240] ;  /* 0x00009000ff107b82 */ /* 0x000e620000000a00 */
[----:B------:R-:W-:Y:S02]  /*2100*/  SEL R60, R18, RZ, !P6 ;  /* 0x000000ff123c7207 */ /* 0x000fe40007000000 */
[----:B------:R2:W-:Y:S01]  /*2110*/  STG.E.64 desc[UR8][R20.64], R22 ;  /* 0x0000001614007986 */ /* 0x0005e2000c101b08 */
[----:B-1----:R-:W-:Y:S01]  /*2120*/  IMAD.WIDE.U32 R16, R19, 0x4, R16 ;  /* 0x0000000413107825 */ /* 0x002fe200078e0010 */
[----:B------:R-:W-:Y:S02]  /*2130*/  SEL R19, R59, 0x1, P6 ;  /* 0x000000013b137807 */ /* 0x000fe40003000000 */
[----:B------:R-:W-:Y:S01]  /*2140*/  ISETP.NE.AND P6, PT, R60, -0x1, PT ;  /* 0xffffffff3c00780c */ /* 0x000fe20003fc5270 */
[----:B------:R-:W-:Y:S06]  /*2150*/  MEMBAR.ALL.GPU ;  /* 0x0000000000007992 */ /* 0x000fec000000a000 */
[----:B------:R-:W-:-:S00]  /*2160*/  ERRBAR ;  /* 0x00000000000079ab */ /* 0x000fc00000000000 */
[----:B------:R-:W-:Y:S06]  /*2170*/  CGAERRBAR ;  /* 0x00000000000075ab */ /* 0x000fec0000000000 */
[----:B------:R2:W-:Y:S01]  /*2180*/  REDG.E.ADD.S32.STRONG.GPU desc[UR8][R16.64], R19 ;  /* 0x000000131000798e */ /* 0x0005e2000c10e388 */
[----:B------:R-:W-:Y:S05]  /*2190*/  @!P6 BRA `(.L_x_4281) ;  /* 0x000000000014e947 */ /* 0x000fea0003800000 */
.L_x_4282:
[----:B--2---:R-:W2:Y:S04]  /*21a0*/  LDG.E.STRONG.GPU R19, desc[UR8][R16.64] ;  /* 0x0000000810137981 */ /* 0x004ea8000c1ef900 */
[----:B--2---:R-:W-:Y:S01]  /*21b0*/  CCTL.IVALL ;  /* 0x00000000ff00798f */ /* 0x004fe20002000000 */
[----:B------:R-:W-:Y:S05]  /*21c0*/  YIELD ;  /* 0x0000000000007946 */ /* 0x000fea0003800000 */
[----:B------:R-:W-:-:S13]  /*21d0*/  ISETP.NE.AND P6, PT, R19, R60, PT ;  /* 0x0000003c1300720c */ /* 0x000fda0003fc5270 */
[----:B------:R-:W-:Y:S05]  /*21e0*/  @P6 BRA `(.L_x_4282) ;  /* 0xfffffffc00ec6947 */ /* 0x000fea000383ffff */
.L_x_4281:
[----:B------:R-:W-:Y:S01]  /*21f0*/  ISETP.NE.AND P6, PT, R18, RZ, PT ;  /* 0x000000ff1200720c */ /* 0x000fe20003fc5270 */
[----:B------:R-:W-:Y:S05]  /*2200*/  WARPSYNC.ALL ;  /* 0x0000000000007948 */ /* 0x000fea0003800000 */
[----:B------:R-:W-:Y:S07]  /*2210*/  BAR.SYNC.DEFER_BLOCKING 0x0 ;  /* 0x0000000000007b1d */ /* 0x000fee0000010000 */
[----:B------:R-:W-:Y:S05]  /*2220*/  @!P6 BRA `(.L_x_4280) ;  /* 0x0000000400f8e947 */ /* 0x000fea0003800000 */
[----:B--2---:R-:W-:Y:S01]  /*2230*/  IADD3 R16, R18, -0x1, RZ ;  /* 0xffffffff12107810 */ /* 0x004fe20007ffe0ff */
[----:B------:R-:W-:-:S03]  /*2240*/  HFMA2.MMA R19, -RZ, RZ, 0, 0 ;  /* 0x00000000ff137435 */ /* 0x000fc600000001ff */
[----:B------:R-:W-:-:S13]  /*2250*/  ISETP.GE.U32.AND P6, PT, R16, 0x3, PT ;  /* 0x000000031000780c */ /* 0x000fda0003fc6070 */
[----:B------:R-:W-:Y:S05]  /*2260*/  @!P6 BRA `(.L_x_4283) ;  /* 0x000000040008e947 */ /* 0x000fea0003800000 */
[----:B------:R-:W-:Y:S02]  /*2270*/  LOP3.LUT R17, R18, 0x3, RZ, 0xc0, !PT ;  /* 0x0000000312117812 */ /* 0x000fe400078ec0ff */
[----:B------:R-:W-:Y:S02]  /*2280*/  MOV R19, RZ ;  /* 0x000000ff00137202 */ /* 0x000fe40000000f00 */
[----:B------:R-:W-:-:S07]  /*2290*/  IADD3 R20, -R17, R18, RZ ;  /* 0x0000001211147210 */ /* 0x000fce0007ffe1ff */
.L_x_4284:
[----:B------:R-:W-:-:S13]  /*22a0*/  ISETP.EQ.OR P6, PT, R19, UR7, P5 ;  /* 0x0000000713007c0c */ /* 0x000fda000afc2670 */
[----:B------:R-:W1:Y:S01]  /*22b0*/  @!P6 S2R R61, SR_CTAID.Y ;  /* 0x00000000003de919 */ /* 0x000e620000002600 */
[----:B------:R-:W2:Y:S01]  /*22c0*/  @!P6 LDC R16, c[0x0][0x10] ;  /* 0x00000400ff10eb82 */ /* 0x000ea20000000800 */
[----:B------:R-:W-:-:S05]  /*22d0*/  @!P6 LOP3.LUT R21, R12, 0x1, RZ, 0xc0, !PT ;  /* 0x000000010c15e812 */ /* 0x000fca00078ec0ff */
[----:B--2---:R-:W-:-:S04]  /*22e0*/  @!P6 IMAD R21, R21, R16, RZ ;  /* 0x000000101515e224 */ /* 0x004fc800078e02ff */
[----:B------:R-:W-:Y:S02]  /*22f0*/  @!P6 IMAD R21, R21, R18, RZ ;  /* 0x000000121515e224 */ /* 0x000fe400078e02ff */
[----:B-1----:R-:W-:Y:S02]  /*2300*/  @!P6 IMAD R61, R16, R19, R61 ;  /* 0x00000013103de224 */ /* 0x002fe400078e023d */
[----:B------:R-:W1:Y:S01]  /*2310*/  @!P6 LDC.64 R16, c[0x0][0x248] ;  /* 0x00009200ff10eb82 */ /* 0x000e620000000a00 */
[----:B------:R-:W-:-:S05]  /*2320*/  @!P6 SHF.L.U32 R21, R21, 0x1, RZ ;  /* 0x000000011515e819 */ /* 0x000fca00000006ff */
[----:B-1----:R-:W-:-:S04]  /*2330*/  @!P6 IMAD.WIDE R16, R21, 0x4, R16 ;  /* 0x000000041510e825 */ /* 0x002fc800078e0210 */
[----:B------:R-:W-:-:S05]  /*2340*/  @!P6 IMAD.WIDE.U32 R60, R61, 0x8, R16 ;  /* 0x000000083d3ce825 */ /* 0x000fca00078e0010 */
[----:B------:R-:W0:Y:S02]  /*2350*/  @!P6 LDG.E.64 R16, desc[UR8][R60.64] ;  /* 0x000000083c10e981 */ /* 0x000e24000c1e1b00 */
[----:B0-----:R-:W-:Y:S01]  /*2360*/  @!P6 FADD.FTZ R22, R22, R16 ;  /* 0x000000101616e221 */ /* 0x001fe20000010000 */
[----:B------:R-:W-:Y:S01]  /*2370*/  IADD3 R16, R19, 0x1, RZ ;  /* 0x0000000113107810 */ /* 0x000fe20007ffe0ff */
[----:B------:R-:W-:-:S03]  /*2380*/  @!P6 FADD.FTZ R23, R23, R17 ;  /* 0x000000111717e221 */ /* 0x000fc60000010000 */
[----:B------:R-:W-:-:S13]  /*2390*/  ISETP.EQ.OR P6, PT, R16, UR7, P5 ;  /* 0x0000000710007c0c */ /* 0x000fda000afc2670 */
[----:B------:R-:W0:Y:S01]  /*23a0*/  @!P6 S2R R59, SR_CTAID.Y ;  /* 0x00000000003be919 */ /* 0x000e220000002600 */
[----:B------:R-:W0:Y:S01]  /*23b0*/  @!P6 LDC R21, c[0x0][0x10] ;  /* 0x00000400ff15eb82 */ /* 0x000e220000000800 */
[----:B------:R-:W-:Y:S01]  /*23c0*/  @!P6 LOP3.LUT R62, R12, 0x1, RZ, 0xc0, !PT ;  /* 0x000000010c3ee812 */ /* 0x000fe200078ec0ff */
[----:B0-----:R-:W-:-:S06]  /*23d0*/  @!P6 IMAD R59, R16, R21, R59 ;  /* 0x00000015103be224 */ /* 0x001fcc00078e023b */
[----:B------:R-:W0:Y:S01]  /*23e0*/  @!P6 LDC.64 R16, c[0x0][0x248] ;  /* 0x00009200ff10eb82 */ /* 0x000e220000000a00 */
[----:B------:R-:W-:-:S04]  /*23f0*/  @!P6 IMAD R21, R62, R21, RZ ;  /* 0x000000153e15e224 */ /* 0x000fc800078e02ff */
[----:B------:R-:W-:-:S05]  /*2400*/  @!P6 IMAD R21, R21, R18, RZ ;  /* 0x000000121515e224 */ /* 0x000fca00078e02ff */
[----:B------:R-:W-:-:S05]  /*2410*/  @!P6 SHF.L.U32 R21, R21, 0x1, RZ ;  /* 0x000000011515e819 */ /* 0x000fca00000006ff */
[----:B0-----:R-:W-:-:S04]  /*2420*/  @!P6 IMAD.WIDE R16, R21, 0x4, R16 ;  /* 0x000000041510e825 */ /* 0x001fc800078e0210 */
[----:B------:R-:W-:-:S05]  /*2430*/  @!P6 IMAD.WIDE.U32 R60, R59, 0x8, R16 ;  /* 0x000000083b3ce825 */ /* 0x000fca00078e0010 */
[----:B------:R-:W2:Y:S02]  /*2440*/  @!P6 LDG.E.64 R16, desc[UR8][R60.64] ;  /* 0x000000083c10e981 */ /* 0x000ea4000c1e1b00 */
[----:B--2---:R-:W-:Y:S01]  /*2450*/  @!P6 FADD.FTZ R22, R22, R16 ;  /* 0x000000101616e221 */ /* 0x004fe20000010000 */
        /* <DEDUP_REMOVED lines=35> */
.L_x_4283:
        /* <DEDUP_REMOVED lines=9> */
[----:B------:R-:W1:Y:S01]  /*2720*/  S2R R60, SR_CTAID.Y ;  /* 0x00000000003c7919 */ /* 0x000e620000002600 */
[----:B------:R-:W2:Y:S01]  /*2730*/  LDC.64 R16, c[0x0][0x248] ;  /* 0x00009200ff107b82 */ /* 0x000ea20000000a00 */
[----:B------:R-:W-:Y:S01]  /*2740*/  LOP3.LUT R21, R12, 0x1, RZ, 0xc0, !PT ;  /* 0x000000010c157812 */ /* 0x000fe200078ec0ff */
[----:B------:R-:W-:-:S04]  /*2750*/  ULDC UR5, c[0x0][0x10] ;  /* 0x0000040000057ab9 */ /* 0x000fc80000000800 */
[----:B------:R-:W-:-:S04]  /*2760*/  IMAD R21, R21, UR5, RZ ;  /* 0x0000000515157c24 */ /* 0x000fc8000f8e02ff */
[----:B------:R-:W-:-:S05]  /*2770*/  IMAD R21, R21, R18, RZ ;  /* 0x0000001215157224 */ /* 0x000fca00078e02ff */
[----:B------:R-:W-:-:S05]  /*2780*/  SHF.L.U32 R21, R21, 0x1, RZ ;  /* 0x0000000115157819 */ /* 0x000fca00000006ff */
[----:B--2---:R-:W-:-:S04]  /*2790*/  IMAD.WIDE R16, R21, 0x4, R16 ;  /* 0x0000000415107825 */ /* 0x004fc800078e0210 */
[----:B-1----:R-:W-:-:S04]  /*27a0*/  IMAD R21, R19, UR5, R60 ;  /* 0x0000000513157c24 */ /* 0x002fc8000f8e023c */
[----:B------:R-:W-:-:S06]  /*27b0*/  IMAD.WIDE.U32 R16, R21, 0x8, R16 ;  /* 0x0000000815107825 */ /* 0x000fcc00078e0010 */
[----:B------:R-:W0:Y:S02]  /*27c0*/  LDG.E.64 R16, desc[UR8][R16.64] ;  /* 0x0000000810107981 */ /* 0x000e24000c1e1b00 */
[----:B0-----:R-:W-:Y:S01]  /*27d0*/  FADD.FTZ R22, R22, R16 ;  /* 0x0000001016167221 */ /* 0x001fe20000010000 */
[----:B------:R-:W-:-:S07]  /*27e0*/  FADD.FTZ R23, R23, R17 ;  /* 0x0000001117177221 */ /* 0x000fce0000010000 */
.L_x_4286:
[----:B------:R-:W-:Y:S05]  /*27f0*/  BSYNC B0 ;  /* 0x0000000000007941 */ /* 0x000fea0003800000 */
.L_x_4285:
[----:B------:R-:W-:-:S13]  /*2800*/  ISETP.NE.AND P6, PT, R20, 0x1, PT ;  /* 0x000000011400780c */ /* 0x000fda0003fc5270 */
[----:B------:R-:W-:Y:S05]  /*2810*/  @!P6 BRA `(.L_x_4280) ;  /* 0x00000000007ce947 */ /* 0x000fea0003800000 */
[----:B------:R-:W-:-:S04]  /*2820*/  IADD3 R16, R19, 0x1, RZ ;  /* 0x0000000113107810 */ /* 0x000fc80007ffe0ff */
[----:B------:R-:W-:-:S13]  /*2830*/  ISETP.EQ.OR P6, PT, R16, UR7, P5 ;  /* 0x0000000710007c0c */ /* 0x000fda000afc2670 */
[----:B------:R-:W1:Y:S01]  /*2840*/  @!P6 S2R R59, SR_CTAID.Y ;  /* 0x00000000003be919 */ /* 0x000e620000002600 */
[----:B------:R-:W1:Y:S01]  /*2850*/  @!P6 LDC R21, c[0x0][0x10] ;  /* 0x00000400ff15eb82 */ /* 0x000e620000000800 */
[----:B------:R-:W-:Y:S01]  /*2860*/  @!P6 LOP3.LUT R60, R12, 0x1, RZ, 0xc0, !PT ;  /* 0x000000010c3ce812 */ /* 0x000fe200078ec0ff */
[----:B-1----:R-:W-:-:S06]  /*2870*/  @!P6 IMAD R59, R16, R21, R59 ;  /* 0x00000015103be224 */ /* 0x002fcc00078e023b */
[----:B------:R-:W1:Y:S01]  /*2880*/  @!P6 LDC.64 R16, c[0x0][0x248] ;  /* 0x00009200ff10eb82 */ /* 0x000e620000000a00 */
[----:B------:R-:W-:-:S04]  /*2890*/  @!P6 IMAD R21, R60, R21, RZ ;  /* 0x000000153c15e224 */ /* 0x000fc800078e02ff */
[----:B------:R-:W-:-:S05]  /*28a0*/  @!P6 IMAD R21, R21, R18, RZ ;  /* 0x000000121515e224 */ /* 0x000fca00078e02ff */
[----:B------:R-:W-:-:S05]  /*28b0*/  @!P6 SHF.L.U32 R21, R21, 0x1, RZ ;  /* 0x000000011515e819 */ /* 0x000fca00000006ff */
[----:B-1----:R-:W-:-:S04]  /*28c0*/  @!P6 IMAD.WIDE R16, R21, 0x4, R16 ;  /* 0x000000041510e825 */ /* 0x002fc800078e0210 */
[----:B------:R-:W-:-:S06]  /*28d0*/  @!P6 IMAD.WIDE.U32 R16, R59, 0x8, R16 ;  /* 0x000000083b10e825 */ /* 0x000fcc00078e0010 */
[----:B------:R-:W0:Y:S01]  /*28e0*/  @!P6 LDG.E.64 R16, desc[UR8][R16.64] ;  /* 0x000000081010e981 */ /* 0x000e22000c1e1b00 */
[----:B------:R-:W-:Y:S01]  /*28f0*/  IADD3 R60, R19, 0x2, RZ ;  /* 0x00000002133c7810 */ /* 0x000fe20007ffe0ff */
[----:B0-----:R-:W-:Y:S01]  /*2900*/  @!P6 FADD.FTZ R22, R22, R16 ;  /* 0x000000101616e221 */ /* 0x001fe20000010000 */
        /* <DEDUP_REMOVED lines=16> */
.L_x_4280:
[----:B------:R-:W-:Y:S01]  /*2a10*/  ULDC.64 UR12, c[0x0][0x218] ;  /* 0x00008600000c7ab9 */ /* 0x000fe20000000a00 */
[----:B--2---:R-:W-:Y:S01]  /*2a20*/  P2R R16, PR, RZ, 0x1 ;  /* 0x00000001ff107803 */ /* 0x004fe20000000000 */
[----:B------:R-:W1:Y:S01]  /*2a30*/  S2UR UR6, SR_CgaCtaId ;  /* 0x00000000000679c3 */ /* 0x000e620000008800 */
[----:B------:R-:W-:Y:S01]  /*2a40*/  LOP3.LUT P0, RZ, R0, UR7, RZ, 0xfc, !PT ;  /* 0x0000000700ff7c12 */ /* 0x000fe2000f80fcff */
[----:B------:R-:W-:Y:S01]  /*2a50*/  UMOV UR5, 0x400 ;  /* 0x0000040000057882 */ /* 0x000fe20000000000 */
[----:B------:R-:W-:Y:S01]  /*2a60*/  ISETP.EQ.U32.AND P6, PT, RZ, UR12, PT ;  /* 0x0000000cff007c0c */ /* 0x000fe2000bfc2070 */
[----:B------:R-:W-:Y:S01]  /*2a70*/  ULDC UR11, c[0x0][0x2a4] ;  /* 0x0000a900000b7ab9 */ /* 0x000fe20000000800 */
[----:B------:R-:W-:Y:S02]  /*2a80*/  IADD3 R35, R42, R35, RZ ;  /* 0x000000232a237210 */ /* 0x000fe40007ffe0ff */
[----:B------:R-:W-:Y:S01]  /*2a90*/  ISETP.EQ.OR.EX P6, PT, RZ, UR13, P0, P6 ;  /* 0x0000000dff007c0c */ /* 0x000fe200087c2760 */
[----:B------:R-:W2:Y:S01]  /*2aa0*/  LDC.64 R20, c[0x0][0x228] ;  /* 0x00008a00ff147b82 */ /* 0x000ea20000000a00 */
[----:B------:R-:W-:-:S11]  /*2ab0*/  ISETP.NE.AND P0, PT, R16, RZ, PT ;  /* 0x000000ff1000720c */ /* 0x000fd60003f05270 */
[----:B------:R-:W3:Y:S01]  /*2ac0*/  @!P6 LDC.64 R18, c[0x0][0x218] ;  /* 0x00008600ff12eb82 */ /* 0x000ee20000000a00 */
[----:B------:R-:W-:Y:S01]  /*2ad0*/  @!P6 FMUL.FTZ R17, R23, UR11 ;  /* 0x0000000b1711ec20 */ /* 0x000fe20008410000 */
[----:B------:R-:W-:Y:S01]  /*2ae0*/  @!P6 FMUL.FTZ R16, R22, UR11 ;  /* 0x0000000b1610ec20 */ /* 0x000fe20008410000 */
[----:B-1----:R-:W-:Y:S01]  /*2af0*/  ULEA UR5, UR6, UR5, 0x18 ;  /* 0x0000000506057291 */ /* 0x002fe2000f8ec03f */
[----:B--2---:R-:W-:-:S08]  /*2b00*/  IMAD.WIDE R62, R35, 0x4, R20 ;  /* 0x00000004233e7825 */ /* 0x004fd000078e0214 */
[----:B------:R-:W-:Y:S01]  /*2b10*/  @!P5 STS.64 [UR5+0x88], R22 ;  /* 0x00008816ff00d988 */ /* 0x000fe20008000a05 */
[----:B---3--:R-:W-:Y:S02]  /*2b20*/  @!P6 IMAD.WIDE R64, R10, 0x8, R18 ;  /* 0x000000080a40e825 */ /* 0x008fe400078e0212 */
[----:B------:R-:W1:Y:S03]  /*2b30*/  LDC.64 R18, c[0x0][0x230] ;  /* 0x00008c00ff127b82 */ /* 0x000e660000000a00 */
[----:B------:R2:W-:Y:S05]  /*2b40*/  @!P6 STG.E.64 desc[UR8][R64.64], R16 ;  /* 0x000000104000e986 */ /* 0x0005ea000c101b08 */
[----:B------:R-:W-:Y:S01]  /*2b50*/  BAR.SYNC.DEFER_BLOCKING 0x0 ;  /* 0x0000000000007b1d */ /* 0x000fe20000010000 */
[----:B-1----:R-:W-:-:S05]  /*2b60*/  IMAD.WIDE R60, R35, 0x4, R18 ;  /* 0x00000004233c7825 */ /* 0x002fca00078e0212 */
[----:B------:R-:W3:Y:S04]  /*2b70*/  LDG.E.64 R18, desc[UR8][R62.64] ;  /* 0x000000083e127981 */ /* 0x000ee8000c1e1b00 */
[----:B--2---:R1:W3:Y:S01]  /*2b80*/  LDG.E.64 R16, desc[UR8][R60.64] ;  /* 0x000000083c107981 */ /* 0x0042e2000c1e1b00 */
[----:B------:R-:W-:Y:S01]  /*2b90*/  MOV R59, 0x3f800000 ;  /* 0x3f800000003b7802 */ /* 0x000fe20000000f00 */
[--C-:B0-----:R-:W-:Y:S01]  /*2ba0*/  HADD2.F32 R22, -RZ, R47.reuse.H0_H0 ;  /* 0x2000002fff167230 */ /* 0x101fe20000004100 */
[----:B------:R-:W-:Y:S01]  /*2bb0*/  ISETP.NE.AND P6, PT, RZ, UR10, PT ;  /* 0x0000000aff007c0c */ /* 0x000fe2000bfc5270 */
[----:B------:R-:W0:Y:S01]  /*2bc0*/  LDS.64 R20, [UR5+0x88] ;  /* 0x00008805ff147984 */ /* 0x000e220008000a00 */
[----:B-1----:R-:W-:Y:S02]  /*2bd0*/  HADD2.F32 R60, -RZ, R47.H1_H1 ;  /* 0x3000002fff3c7230 */ /* 0x002fe40000004100 */
[----:B0-----:R-:W-:-:S04]  /*2be0*/  FMUL.FTZ R35, R20, UR11 ;  /* 0x0000000b14237c20 */ /* 0x001fc80008410000 */
[----:B------:R-:W-:Y:S01]  /*2bf0*/  FMUL.FTZ R20, R35, R35 ;  /* 0x0000002323147220 */ /* 0x000fe20000410000 */
[--C-:B------:R-:W-:Y:S01]  /*2c00*/  FADD.FTZ R22, R22, -R35.reuse ;  /* 0x8000002316167221 */ /* 0x100fe20000010000 */
[----:B------:R-:W-:Y:S02]  /*2c10*/  FADD.FTZ R60, R60, -R35 ;  /* 0x800000233c3c7221 */ /* 0x000fe40000010000 */
[----:B------:R-:W-:-:S05]  /*2c20*/  FFMA.FTZ R20, R21, UR11, -R20 ;  /* 0x0000000b15147c23 */ /* 0x000fca0008010814 */
[----:B------:R-:W-:-:S13]  /*2c30*/  FSETP.GTU.FTZ.AND P5, PT, R20, RZ, PT ;  /* 0x000000ff1400720b */ /* 0x000fda0003fbc000 */
[----:B------:R-:W0:Y:S02]  /*2c40*/  @P5 LDC R21, c[0x0][0x238] ;  /* 0x00008e00ff155b82 */ /* 0x000e240000000800 */
[----:B0-----:R-:W-:-:S04]  /*2c50*/  @P5 FADD.FTZ R20, R20, R21 ;  /* 0x0000001514145221 */ /* 0x001fc80000010000 */
[----:B------:R-:W0:Y:S02]  /*2c60*/  @P5 MUFU.RSQ R59, R20 ;  /* 0x00000014003b5308 */ /* 0x000e240000001400 */
[-C--:B0-----:R-:W-:Y:S01]  /*2c70*/  FMUL.FTZ R47, R22, R59.reuse ;  /* 0x0000003b162f7220 */ /* 0x081fe20000410000 */
[----:B------:R-:W-:-:S03]  /*2c80*/  FMUL.FTZ R60, R60, R59 ;  /* 0x0000003b3c3c7220 */ /* 0x000fc60000410000 */
[----:B---3--:R-:W-:Y:S01]  /*2c90*/  FFMA.FTZ R47, R18, R47, R16 ;  /* 0x0000002f122f7223 */ /* 0x008fe20000010010 */
        /* <DEDUP_REMOVED lines=12> */
.L_x_4287:
        /* <DEDUP_REMOVED lines=9> */
[----:B------:R-:W-:-:S04]  /*2df0*/  ULDC.64 UR12, c[0x0][0x210] ;  /* 0x00008400000c7ab9 */ /* 0x000fc80000000a00 */
[----:B------:R-:W-:Y:S02]  /*2e00*/  IADD3 R23, R21, R23, RZ ;  /* 0x0000001715177210 */ /* 0x000fe40007ffe0ff */
[----:B------:R-:W-:-:S04]  /*2e10*/  LEA R22, P5, R20, UR12, 0x1 ;  /* 0x0000000c14167c11 */ /* 0x000fc8000f8a08ff */
[----:B------:R-:W-:-:S05]  /*2e20*/  LEA.HI.X R23, R20, UR13, R23, 0x1, P5 ;  /* 0x0000000d14177c11 */ /* 0x000fca000a8f0c17 */
[----:B------:R0:W-:Y:S04]  /*2e30*/  STG.E desc[UR8][R22.64], R47 ;  /* 0x0000002f16007986 */ /* 0x0001e8000c101908 */
.L_x_4289:
[----:B------:R-:W-:Y:S05]  /*2e40*/  BSYNC B0 ;  /* 0x0000000000007941 */ /* 0x000fea0003800000 */
.L_x_4288:
[--C-:B------:R-:W-:Y:S02]  /*2e50*/  HADD2.F32 R20, -RZ, R43.reuse.H0_H0 ;  /* 0x2000002bff147230 */ /* 0x100fe40000004100 */
[----:B0-----:R-:W-:Y:S02]  /*2e60*/  HADD2.F32 R22, -RZ, R43.H1_H1 ;  /* 0x3000002bff167230 */ /* 0x001fe40000004100 */
[--C-:B------:R-:W-:Y:S02]  /*2e70*/  HADD2.F32 R60, -RZ, R45.reuse.H0_H0 ;  /* 0x2000002dff3c7230 */ /* 0x100fe40000004100 */
[--C-:B------:R-:W-:Y:S01]  /*2e80*/  FADD.FTZ R20, R20, -R35.reuse ;  /* 0x8000002314147221 */ /* 0x100fe20000010000 */
[----:B------:R-:W-:Y:S02]  /*2e90*/  HADD2.F32 R62, -RZ, R45.H1_H1 ;  /* 0x3000002dff3e7230 */ /* 0x000fe40000004100 */
[--C-:B------:R-:W-:Y:S01]  /*2ea0*/  FADD.FTZ R22, R22, -R35.reuse ;  /* 0x8000002316167221 */ /* 0x100fe20000010000 */
[----:B------:R-:W-:Y:S01]  /*2eb0*/  FMUL.FTZ R43, R20, R59 ;  /* 0x0000003b142b7220 */ /* 0x000fe20000410000 */
[----:B------:R-:W-:-:S02]  /*2ec0*/  FADD.FTZ R60, R60, -R35 ;  /* 0x800000233c3c7221 */ /* 0x000fc40000010000 */
[----:B------:R-:W-:Y:S01]  /*2ed0*/  FMUL.FTZ R22, R22, R59 ;  /* 0x0000003b16167220 */ /* 0x000fe20000410000 */
[----:B------:R-:W-:Y:S01]  /*2ee0*/  FADD.FTZ R62, R62, -R35 ;  /* 0x800000233e3e7221 */ /* 0x000fe20000010000 */
        /* <DEDUP_REMOVED lines=13> */
.L_x_4290:
        /* <DEDUP_REMOVED lines=14> */
.L_x_4292:
[----:B------:R-:W-:Y:S05]  /*30a0*/  BSYNC B0 ;  /* 0x0000000000007941 */ /* 0x000fea0003800000 */
.L_x_4291:
[-C--:B0-----:R-:W-:Y:S01]  /*30b0*/  FMUL.FTZ R43, R60, R59.reuse ;  /* 0x0000003b3c2b7220 */ /* 0x081fe20000410000 */
[----:B------:R-:W-:Y:S01]  /*30c0*/  FMUL.FTZ R62, R62, R59 ;  /* 0x0000003b3e3e7220 */ /* 0x000fe20000410000 */
[--C-:B------:R-:W-:Y:S02]  /*30d0*/  HADD2.F32 R60, -RZ, R44.reuse.H0_H0 ;  /* 0x2000002cff3c7230 */ /* 0x100fe40000004100 */
        /* <DEDUP_REMOVED lines=14> */
.L_x_4293:
        /* <DEDUP_REMOVED lines=14> */
.L_x_4295:
[----:B------:R-:W-:Y:S05]  /*32a0*/  BSYNC B0 ;  /* 0x0000000000007941 */ /* 0x000fea0003800000 */
.L_x_4294:
[--C-:B------:R-:W-:Y:S02]  /*32b0*/  HADD2.F32 R20, -RZ, R46.reuse.H0_H0 ;  /* 0x2000002eff147230 */ /* 0x100fe40000004100 */
[--C-:B------:R-:W-:Y:S01]  /*32c0*/  FADD.FTZ R60, R60, -R35.reuse ;  /* 0x800000233c3c7221 */ /* 0x100fe20000010000 */
[----:B0-----:R-:W-:Y:S02]  /*32d0*/  HADD2.F32 R22, -RZ, R46.H1_H1 ;  /* 0x3000002eff167230 */ /* 0x001fe40000004100 */
[--C-:B------:R-:W-:Y:S01]  /*32e0*/  FADD.FTZ R44, R44, -R35.reuse ;  /* 0x800000232c2c7221 */ /* 0x100fe20000010000 */
[--C-:B------:R-:W-:Y:S01]  /*32f0*/  FADD.FTZ R20, R20, -R35.reuse ;  /* 0x8000002314147221 */ /* 0x100fe20000010000 */
[-C--:B------:R-:W-:Y:S01]  /*3300*/  FMUL.FTZ R45, R60, R59.reuse ;  /* 0x0000003b3c2d7220 */ /* 0x080fe20000410000 */
[----:B------:R-:W-:Y:S01]  /*3310*/  FADD.FTZ R22, R22, -R35 ;  /* 0x8000002316167221 */ /* 0x000fe20000010000 */
[-C--:B------:R-:W-:Y:S01]  /*3320*/  FMUL.FTZ R46, R44, R59.reuse ;  /* 0x0000003b2c2e7220 */ /* 0x080fe20000410000 */
[----:B------:R-:W-:Y:S01]  /*3330*/  FMUL.FTZ R43, R20, R59 ;  /* 0x0000003b142b7220 */ /* 0x000fe20000410000 */
[----:B------:R-:W-:Y:S01]  /*3340*/  FFMA.FTZ R45, R18, R45, R16 ;  /* 0x0000002d122d7223 */ /* 0x000fe20000010010 */
[----:B------:R-:W-:Y:S01]  /*3350*/  FMUL.FTZ R44, R22, R59 ;  /* 0x0000003b162c7220 */ /* 0x000fe20000410000 */
        /* <DEDUP_REMOVED lines=12> */
.L_x_4296:
        /* <DEDUP_REMOVED lines=14> */
.L_x_4298:
[----:B------:R-:W-:Y:S05]  /*3500*/  BSYNC B0 ;  /* 0x0000000000007941 */ /* 0x000fea0003800000 */
.L_x_4297:
[----:B------:R-:W-:Y:S01]  /*3510*/  ULDC.64 UR14, c[0x0][0x278] ;  /* 0x00009e00000e7ab9 */ /* 0x000fe20000000a00 */
[----:B0-----:R-:W-:Y:S01]  /*3520*/  SHF.R.S32.HI R45, RZ, 0x1f, R24 ;  /* 0x0000001fff2d7819 */ /* 0x001fe20000011418 */
        /* <DEDUP_REMOVED lines=13> */
.L_x_4299:
        /* <DEDUP_REMOVED lines=14> */
.L_x_4301:
[----:B------:R-:W-:Y:S05]  /*36e0*/  BSYNC B0 ;  /* 0x0000000000007941 */ /* 0x000fea0003800000 */
.L_x_4300:
[--C-:B------:R-:W-:Y:S01]  /*36f0*/  HADD2.F32 R20, -RZ, R36.reuse.H0_H0 ;  /* 0x20000024ff147230 */ /* 0x100fe20000004100 */
[----:B------:R-:W-:Y:S01]  /*3700*/  ISETP.GE.U32.AND P5, PT, R24, UR14, PT ;  /* 0x0000000e18007c0c */ /* 0x000fe2000bfa6070 */
[----:B0-----:R-:W-:Y:S01]  /*3710*/  HADD2.F32 R22, -RZ, R36.H1_H1 ;  /* 0x30000024ff167230 */ /* 0x001fe20000004100 */
[----:B------:R-:W-:Y:S02]  /*3720*/  SHF.R.S32.HI R36, RZ, 0x1f, R25 ;  /* 0x0000001fff247819 */ /* 0x000fe40000011419 */
[--C-:B------:R-:W-:Y:S01]  /*3730*/  FADD.FTZ R20, R20, -R35.reuse ;  /* 0x8000002314147221 */ /* 0x100fe20000010000 */
[----:B------:R-:W-:Y:S01]  /*3740*/  ISETP.GE.AND.EX P5, PT, R45, UR15, PT, P5 ;  /* 0x0000000f2d007c0c */ /* 0x000fe2000bfa6350 */
[----:B------:R-:W-:Y:S02]  /*3750*/  FADD.FTZ R22, R22, -R35 ;  /* 0x8000002316167221 */ /* 0x000fe40000010000 */
[-C--:B------:R-:W-:Y:S01]  /*3760*/  FMUL.FTZ R43, R20, R59.reuse ;  /* 0x0000003b142b7220 */ /* 0x080fe20000410000 */
[----:B------:R-:W-:Y:S01]  /*3770*/  ISETP.GT.U32.OR P5, PT, R0, 0x1bf, P5 ;  /* 0x000001bf0000780c */ /* 0x000fe20002fa4470 */
[----:B------:R-:W-:-:S02]  /*3780*/  FMUL.FTZ R22, R22, R59 ;  /* 0x0000003b16167220 */ /* 0x000fc40000410000 */
[----:B------:R-:W-:Y:S02]  /*3790*/  FFMA.FTZ R43, R18, R43, R16 ;  /* 0x0000002b122b7223 */ /* 0x000fe40000010010 */
[----:B------:R-:W-:Y:S01]  /*37a0*/  FFMA.FTZ R44, R19, R22, R17 ;  /* 0x00000016132c7223 */ /* 0x000fe20000010011 */
[----:B------:R-:W-:Y:S07]  /*37b0*/  @!P6 BRA `(.L_x_4302) ;  /* 0x000000000028e947 */ /* 0x000fee0003800000 */
        /* <DEDUP_REMOVED lines=10> */
.L_x_4302:
[----:B------:R-:W-:Y:S04]  /*3860*/  BSSY B0, `(.L_x_4303) ;  /* 0x000000e000007945 */ /* 0x000fe80003800000 */
[----:B------:R-:W-:Y:S05]  /*3870*/  @P5 BRA `(.L_x_4304) ;  /* 0x0000000000305947 */ /* 0x000fea0003800000 */
        /* <DEDUP_REMOVED lines=12> */
.L_x_4304:
[----:B------:R-:W-:Y:S05]  /*3940*/  BSYNC B0 ;  /* 0x0000000000007941 */ /* 0x000fea0003800000 */
.L_x_4303:
        /* <DEDUP_REMOVED lines=23> */
.L_x_4305:
        /* <DEDUP_REMOVED lines=14> */
.L_x_4307:
[----:B------:R-:W-:Y:S05]  /*3ba0*/  BSYNC B0 ;  /* 0x0000000000007941 */ /* 0x000fea0003800000 */
.L_x_4306:
        /* <DEDUP_REMOVED lines=23> */
.L_x_4308:
        /* <DEDUP_REMOVED lines=14> */
.L_x_4310:
[----:B------:R-:W-:Y:S05]  /*3e00*/  BSYNC B0 ;  /* 0x0000000000007941 */ /* 0x000fea0003800000 */
.L_x_4309:
        /* <DEDUP_REMOVED lines=23> */
.L_x_4311:
        /* <DEDUP_REMOVED lines=14> */
.L_x_4313:
[----:B------:R-:W-:Y:S05]  /*4060*/  BSYNC B0 ;  /* 0x0000000000007941 */ /* 0x000fea0003800000 */
.L_x_4312:
        /* <DEDUP_REMOVED lines=23> */
.L_x_4314:
        /* <DEDUP_REMOVED lines=14> */
.L_x_4316:
[----:B------:R-:W-:Y:S05]  /*42c0*/  BSYNC B0 ;  /* 0x0000000000007941 */ /* 0x000fea0003800000 */
.L_x_4315:
        /* <DEDUP_REMOVED lines=23> */
.L_x_4317:
        /* <DEDUP_REMOVED lines=14> */
.L_x_4319:
[----:B------:R-:W-:Y:S05]  /*4520*/  BSYNC B0 ;  /* 0x0000000000007941 */ /* 0x000fea0003800000 */
.L_x_4318:
        /* <DEDUP_REMOVED lines=23> */
.L_x_4320:
        /* <DEDUP_REMOVED lines=14> */
.L_x_4322:
[----:B------:R-:W-:Y:S05]  /*4780*/  BSYNC B0 ;  /* 0x0000000000007941 */ /* 0x000fea0003800000 */
.L_x_4321:
        /* <DEDUP_REMOVED lines=23> */
.L_x_4323:
        /* <DEDUP_REMOVED lines=14> */
.L_x_4325:
[----:B------:R-:W-:Y:S05]  /*49e0*/  BSYNC B0 ;  /* 0x0000000000007941 */ /* 0x000fea0003800000 */
.L_x_4324:
[--C-:B------:R-:W-:Y:S01]  /*49f0*/  HADD2.F32 R20, -RZ, R50.reuse.H0_H0 ;  /* 0x20000032ff147230 */ /* 0x100fe20000004100 */
[----:B------:R-:W-:Y:S01]  /*4a00*/  ISETP.GE.U32.AND P5, PT, R32, UR14, PT ;  /* 0x0000000e20007c0c */ /* 0x000fe2000bfa6070 */
[----:B0-----:R-:W-:-:S03]  /*4a10*/  HADD2.F32 R22, -RZ, R50.H1_H1 ;  /* 0x30000032ff167230 */ /* 0x001fc60000004100 */
[--C-:B------:R-:W-:Y:S01]  /*4a20*/  FADD.FTZ R20, R20, -R35.reuse ;  /* 0x8000002314147221 */ /* 0x100fe20000010000 */
[----:B------:R-:W-:Y:S01]  /*4a30*/  ISETP.GE.AND.EX P5, PT, R37, UR15, PT, P5 ;  /* 0x0000000f25007c0c */ /* 0x000fe2000bfa6350 */
[----:B------:R-:W-:Y:S02]  /*4a40*/  FADD.FTZ R22, R22, -R35 ;  /* 0x8000002316167221 */ /* 0x000fe40000010000 */
[-C--:B------:R-:W-:Y:S01]  /*4a50*/  FMUL.FTZ R21, R20, R59.reuse ;  /* 0x0000003b14157220 */ /* 0x080fe20000410000 */
[----:B------:R-:W-:Y:S01]  /*4a60*/  ISETP.GT.U32.OR P5, PT, R0, 0x1bf, P5 ;  /* 0x000001bf0000780c */ /* 0x000fe20002fa4470 */
[----:B------:R-:W-:Y:S02]  /*4a70*/  FMUL.FTZ R22, R22, R59 ;  /* 0x0000003b16167220 */ /* 0x000fe40000410000 */
        /* <DEDUP_REMOVED lines=13> */
.L_x_4326:
        /* <DEDUP_REMOVED lines=14> */
.L_x_4328:
[----:B------:R-:W-:Y:S05]  /*4c30*/  BSYNC B0 ;  /* 0x0000000000007941 */ /* 0x000fea0003800000 */
.L_x_4327:
        /* <DEDUP_REMOVED lines=22> */
.L_x_4329:
        /* <DEDUP_REMOVED lines=14> */
.L_x_4331:
[----:B------:R-:W-:Y:S05]  /*4e80*/  BSYNC B0 ;  /* 0x0000000000007941 */ /* 0x000fea0003800000 */
.L_x_4330:
        /* <DEDUP_REMOVED lines=22> */
.L_x_4332:
[----:B------:R-:W-:Y:S04]  /*4ff0*/  BSSY B0, `(.L_x_4333) ;  /* 0x000000d000007945 */ /* 0x000fe80003800000 */
[----:B------:R-:W-:Y:S05]  /*5000*/  @P5 BRA `(.L_x_4334) ;  /* 0x00000000002c5947 */ /* 0x000fea0003800000 */
[----:B------:R-:W-:Y:S01]  /*5010*/  ULDC.64 UR12, c[0x0][0x270] ;  /* 0x00009c00000c7ab9 */ /* 0x000fe20000000a00 */
[----:B------:R-:W-:Y:S01]  /*5020*/  MOV R55, R57 ;  /* 0x0000003900377202 */ /* 0x000fe20000000f00 */
[----:B------:R-:W-:Y:S01]  /*5030*/  IMAD R53, R53, UR12, RZ ;  /* 0x0000000c35357c24 */ /* 0x000fe2000f8e02ff */
        /* <DEDUP_REMOVED lines=8> */
.L_x_4334:
[----:B------:R-:W-:Y:S05]  /*50c0*/  BSYNC B0 ;  /* 0x0000000000007941 */ /* 0x000fea0003800000 */
.L_x_4333:
[----:B0-----:R-:W0:Y:S01]  /*50d0*/  LDC R17, c[0x0][0x10] ;  /* 0x00000400ff117b82 */ /* 0x001e220000000800 */
[----:B------:R-:W-:Y:S02]  /*50e0*/  IADD3 R12, R12, 0x1, RZ ;  /* 0x000000010c0c7810 */ /* 0x000fe40007ffe0ff */
[----:B0-----:R-:W-:-:S04]  /*50f0*/  IADD3 R10, R17, R10, RZ ;  /* 0x0000000a110a7210 */ /* 0x001fc80007ffe0ff */
[----:B------:R-:W-:-:S13]  /*5100*/  ISETP.GE.AND P5, PT, R10, UR4, PT ;  /* 0x000000040a007c0c */ /* 0x000fda000bfa6270 */
[----:B------:R-:W-:Y:S05]  /*5110*/  @!P5 BRA `(.L_x_4335) ;  /* 0xffffffb000a4d947 */ /* 0x000fea000383ffff */
[----:B------:R-:W-:Y:S05]  /*5120*/  EXIT ;  /* 0x000000000000794d */ /* 0x000fea0003800000 */
.L_x_4336:
        /* <DEDUP_REMOVED lines=13> */
.L_x_5643:


//--------------------- .text._Z35group_norm_nhwc_fwd_one_pass_kernelI11Fp16IOFp32WLi256ELi112ELi448EEv26Group_norm_nhwc_fwd_params --------------------------
	.section	.text._Z35group_norm_nhwc_fwd_one_pass_kernelI11Fp16IOFp32WLi256ELi112ELi448EEv26Group_norm_nhwc_fwd_params,"ax",@progbits
	.align	128
        .global         _Z35group_norm_nhwc_fwd_one_pass_kernelI11Fp16IOFp32WLi256ELi112ELi448EEv26Group_norm_nhwc_fwd_params
        .type           _Z35group_norm_nhwc_fwd_one_pass_kernelI11Fp16IOFp32WLi256ELi112ELi448EEv26Group_norm_nhwc_fwd_params,@function
        .size           _Z35group_norm_nhwc_fwd_one_pass_kernelI11Fp16IOFp32WLi256ELi112ELi448EEv26Group_norm_nhwc_fwd_params,(.L_x_5644 - _Z35group_norm_nhwc_fwd_one_pass_kernelI11Fp16IOFp32WLi256ELi112ELi448EEv26Group_norm_nhwc_fwd_params)
        .other          _Z35group_norm_nhwc_fwd_one_pass_kernelI11Fp16IOFp32WLi256ELi112ELi448EEv26Group_norm_nhwc_fwd_params,@"STO_CUDA_ENTRY STV_DEFAULT"
_Z35group_norm_nhwc_fwd_one_pass_kernelI11Fp16IOFp32WLi256ELi112ELi448EEv26Group_norm_nhwc_fwd_params:
.text._Z35group_norm_nhwc_fwd_one_pass_kernelI11Fp16IOFp32WLi256ELi112ELi448EEv26Group_norm_nhwc_fwd_params:
        /* <DEDUP_REMOVED lines=11> */
[----:B------:R-:W-:Y:S01]  /*00b0*/  HFMA2.MMA R26, -RZ, RZ, 0, 0 ;  /* 0x00000000ff1a7435 */ /* 0x000fe200000001ff */
[----:B------:R-:W-:-:S04]  /*00c0*/  ULDC.U8 UR10, c[0x0][0x28c] ;  /* 0x0000a300000a7ab9 */ /* 0x000fc80000000000 */
[----:B------:R-:W1:Y:S01]  /*00d0*/  LDC R3, c[0x0][0x294] ;  /* 0x0000a500ff037b82 */ /* 0x000e620000000800 */
[----:B0-----:R-:W-:Y:S02]  /*00e0*/  SHF.R.U32.HI R36, RZ, 0x3, R0 ;  /* 0x00000003ff247819 */ /* 0x001fe40000011600 */
[----:B------:R-:W-:-:S03]  /*00f0*/  ISETP.GE.U32.AND P5, PT, R0, 0x1c0, PT ;  /* 0x000001c00000780c */ /* 0x000fc60003fa6070 */
[----:B------:R-:W-:-:S04]  /*0100*/  IMAD.WIDE.U32 R36, R36, 0x24924925, RZ ;  /* 0x2492492524247825 */ /* 0x000fc800078e00ff */
[----:B-1----:R-:W-:Y:S02]  /*0110*/  IMAD R2, R3, UR7, R37 ;  /* 0x0000000703027c24 */ /* 0x002fe4000f8e0225 */
[----:B------:R-:W-:-:S03]  /*0120*/  IMAD R28, R37, -0x38, R0 ;  /* 0xffffffc8251c7824 */ /* 0x000fc600078e0200 */
        /* <DEDUP_REMOVED lines=39> */
[----:B------:R-:W-:Y:S02]  /*03a0*/  ISETP.LT.U32.AND P1, PT, R4, UR8, PT ;  /* 0x0000000804007c0c */ /* 0x000fe4000bf21070 */
[----:B------:R-:W-:Y:S02]  /*03b0*/  ISETP.LT.AND.EX P0, PT, R5, UR9, !P5, P0 ;  /* 0x0000000905007c0c */ /* 0x000fe4000ef01300 */
[----:B------:R-:W-:-:S02]  /*03c0*/  SHF.R.S32.HI R5, RZ, 0x1f, R4 ;  /* 0x0000001fff057819 */ /* 0x000fc40000011404 */
[C---:B------:R-:W-:Y:S02]  /*03d0*/  IADD3 R3, R2.reuse, 0xe0, RZ ;  /* 0x000000e002037810 */ /* 0x040fe40007ffe0ff */
[----:B------:R-:W-:Y:S02]  /*03e0*/  ISETP.LT.AND.EX P1, PT, R5, UR9, !P5, P1 ;  /* 0x0000000905007c0c */ /* 0x000fe4000ef21310 */
[----:B------:R-:W-:Y:S02]  /*03f0*/  SHF.R.S32.HI R5, RZ, 0x1f, R3 ;  /* 0x0000001fff057819 */ /* 0x000fe40000011403 */
[----:B------:R-:W-:Y:S02]  /*0400*/  ISETP.LT.U32.AND P2, PT, R3, UR8, PT ;  /* 0x0000000803007c0c */ /* 0x000fe4000bf41070 */
[C---:B------:R-:W-:Y:S02]  /*0410*/  IADD3 R4, R2.reuse, 0xe8, RZ ;  /* 0x000000e802047810 */ /* 0x040fe40007ffe0ff */
[----:B------:R-:W-:-:S02]  /*0420*/  IADD3 R3, R2, 0xf0, RZ ;  /* 0x000000f002037810 */ /* 0x000fc40007ffe0ff */
[----:B------:R-:W-:Y:S02]  /*0430*/  ISETP.LT.AND.EX P2, PT, R5, UR9, !P5, P2 ;  /* 0x0000000905007c0c */ /* 0x000fe4000ef41320 */
[----:B------:R-:W-:Y:S02]  /*0440*/  SHF.R.S32.HI R5, RZ, 0x1f, R4 ;  /* 0x0000001fff057819 */ /* 0x000fe40000011404 */
[----:B------:R-:W-:Y:S02]  /*0450*/  ISETP.LT.U32.AND P3, PT, R4, UR8, PT ;  /* 0x0000000804007c0c */ /* 0x000fe4000bf61070 */
[----:B------:R-:W-:Y:S02]  /*0460*/  SHF.R.S32.HI R4, RZ, 0x1f, R3 ;  /* 0x0000001fff047819 */ /* 0x000fe40000011403 */
[----:B------:R-:W-:Y:S02]  /*0470*/  ISETP.LT.U32.AND P4, PT, R3, UR8, PT ;  /* 0x0000000803007c0c */ /* 0x000fe4000bf81070 */
[----:B------:R-:W-:-:S02]  /*0480*/  SHF.R.S32.HI R3, RZ, 0x1f, R2 ;  /* 0x0000001fff037819 */ /* 0x000fc40000011402 */
[----:B------:R-:W-:Y:S02]  /*0490*/  ISETP.LT.U32.AND P6, PT, R2, UR8, PT ;  /* 0x0000000802007c0c */ /* 0x000fe4000bfc1070 */
[----:B------:R-:W-:Y:S02]  /*04a0*/  ISETP.LT.AND.EX P4, PT, R4, UR9, !P5, P4 ;  /* 0x0000000904007c0c */ /* 0x000fe4000ef81340 */
[----:B------:R-:W-:Y:S02]  /*04b0*/  ISETP.LT.AND.EX P6, PT, R3, UR9, !P5, P6 ;  /* 0x0000000903007c0c */ /* 0x000fe4000efc1360 */
[----:B------:R-:W-:Y:S02]  /*04c0*/  LOP3.LUT R30, R30, 0xfbffffff, RZ, 0xc0, !PT ;  /* 0xfbffffff1e1e7812 */ /* 0x000fe400078ec0ff */
[----:B------:R-:W-:Y:S02]  /*04d0*/  IADD3 R4, R2, 0x8, RZ ;  /* 0x0000000802047810 */ /* 0x000fe40007ffe0ff */
[----:B------:R-:W-:-:S02]  /*04e0*/  ISETP.LT.AND.EX P3, PT, R5, UR9, !P5, P3 ;  /* 0x0000000905007c0c */ /* 0x000fc4000ef61330 */
        /* <DEDUP_REMOVED lines=9> */
[C---:B------:R-:W-:Y:S02]  /*0580*/  IADD3 R7, R2.reuse, 0x20, RZ ;  /* 0x0000002002077810 */ /* 0x040fe40007ffe0ff */
[----:B------:R-:W-:Y:S02]  /*0590*/  IADD3 R8, R2, 0x28, RZ ;  /* 0x0000002802087810 */ /* 0x000fe40007ffe0ff */
[----:B------:R-:W-:-:S02]  /*05a0*/  SHF.R.S32.HI R29, RZ, 0x1f, R7 ;  /* 0x0000001fff1d7819 */ /* 0x000fc40000011407 */
[----:B------:R-:W-:Y:S02]  /*05b0*/  SHF.R.S32.HI R31, RZ, 0x1f, R8 ;  /* 0x0000001fff1f7819 */ /* 0x000fe40000011408 */
[----:B------:R-:W-:Y:S02]  /*05c0*/  @P6 LOP3.LUT R30, R30, 0x2000000, RZ, 0xfc, !PT ;  /* 0x020000001e1e6812 */ /* 0x000fe400078efcff */
[----:B------:R-:W-:Y:S02]  /*05d0*/  ISETP.LT.U32.AND P6, PT, R5, UR8, PT ;  /* 0x0000000805007c0c */ /* 0x000fe4000bfc1070 */
[----:B------:R-:W-:Y:S02]  /*05e0*/  LOP3.LUT R30, R30, 0xfeffffff, RZ, 0xc0, !PT ;  /* 0xfeffffff1e1e7812 */ /* 0x000fe400078ec0ff */
[----:B------:R-:W-:Y:S02]  /*05f0*/  ISETP.LT.AND.EX P6, PT, R25, UR9, !P5, P6 ;  /* 0x0000000919007c0c */ /* 0x000fe4000efc1360 */
[----:B------:R-:W-:-:S02]  /*0600*/  IADD3 R9, R2, 0x30, RZ ;  /* 0x0000003002097810 */ /* 0x000fc40007ffe0ff */
[C---:B------:R-:W-:Y:S02]  /*0610*/  IADD3 R10, R2.reuse, 0x38, RZ ;  /* 0x00000038020a7810 */ /* 0x040fe40007ffe0ff */
[----:B------:R-:W-:Y:S02]  /*0620*/  SHF.R.S32.HI R33, RZ, 0x1f, R9 ;  /* 0x0000001fff217819 */ /* 0x000fe40000011409 */
[----:B------:R-:W-:Y:S02]  /*0630*/  SHF.R.S32.HI R35, RZ, 0x1f, R10 ;  /* 0x0000001fff237819 */ /* 0x000fe4000001140a */
[C---:B------:R-:W-:Y:S02]  /*0640*/  IADD3 R11, R2.reuse, 0x40, RZ ;  /* 0x00000040020b7810 */ /* 0x040fe40007ffe0ff */
[----:B------:R-:W-:Y:S02]  /*0650*/  IADD3 R12, R2, 0x48, RZ ;  /* 0x00000048020c7810 */ /* 0x000fe40007ffe0ff */
[----:B------:R-:W-:-:S02]  /*0660*/  @P6 LOP3.LUT R30, R30, 0x1000000, RZ, 0xfc, !PT ;  /* 0x010000001e1e6812 */ /* 0x000fc400078efcff */
[----:B------:R-:W-:Y:S02]  /*0670*/  ISETP.LT.U32.AND P6, PT, R6, UR8, PT ;  /* 0x0000000806007c0c */ /* 0x000fe4000bfc1070 */
[----:B------:R-:W-:Y:S02]  /*0680*/  LOP3.LUT R30, R30, 0xff7fffff, RZ, 0xc0, !PT ;  /* 0xff7fffff1e1e7812 */ /* 0x000fe400078ec0ff */
[----:B------:R-:W-:Y:S02]  /*0690*/  ISETP.LT.AND.EX P6, PT, R27, UR9, !P5, P6 ;  /* 0x000000091b007c0c */ /* 0x000fe4000efc1360 */
[----:B------:R-:W-:Y:S02]  /*06a0*/  SHF.R.S32.HI R45, RZ, 0x1f, R11 ;  /* 0x0000001fff2d7819 */ /* 0x000fe4000001140b */
[----:B------:R-:W-:Y:S02]  /*06b0*/  SHF.R.S32.HI R47, RZ, 0x1f, R12 ;  /* 0x0000001fff2f7819 */ /* 0x000fe4000001140c */
[----:B------:R-:W-:-:S02]  /*06c0*/  IADD3 R13, R2, 0x50, RZ ;  /* 0x00000050020d7810 */ /* 0x000fc40007ffe0ff */
[----:B------:R-:W-:Y:S02]  /*06d0*/  IADD3 R14, R2, 0x58, RZ ;  /* 0x00000058020e7810 */ /* 0x000fe40007ffe0ff */
[----:B------:R-:W-:Y:S02]  /*06e0*/  SHF.R.S32.HI R49, RZ, 0x1f, R13 ;  /* 0x0000001fff317819 */ /* 0x000fe4000001140d */
[----:B------:R-:W-:Y:S02]  /*06f0*/  SHF.R.S32.HI R51, RZ, 0x1f, R14 ;  /* 0x0000001fff337819 */ /* 0x000fe4000001140e */
[----:B------:R-:W-:Y:S02]  /*0700*/  @P6 LOP3.LUT R30, R30, 0x800000, RZ, 0xfc, !PT ;  /* 0x008000001e1e6812 */ /* 0x000fe400078efcff */
[----:B------:R-:W-:Y:S02]  /*0710*/  ISETP.LT.U32.AND P6, PT, R7, UR8, PT ;  /* 0x0000000807007c0c */ /* 0x000fe4000bfc1070 */
[----:B------:R-:W-:-:S02]  /*0720*/  LOP3.LUT R30, R30, 0xffbfffff, RZ, 0xc0, !PT ;  /* 0xffbfffff1e1e7812 */ /* 0x000fc400078ec0ff */
[----:B------:R-:W-:Y:S02]  /*0730*/  ISETP.LT.AND.EX P6, PT, R29, UR9, !P5, P6 ;  /* 0x000000091d007c0c */ /* 0x000fe4000efc1360 */
[C---:B------:R-:W-:Y:S02]  /*0740*/  IADD3 R15, R2.reuse, 0x60, RZ ;  /* 0x00000060020f7810 */ /* 0x040fe40007ffe0ff */
[C---:B------:R-:W-:Y:S02]  /*0750*/  IADD3 R16, R2.reuse, 0x68, RZ ;  /* 0x0000006802107810 */ /* 0x040fe40007ffe0ff */
[----:B------:R-:W-:Y:S02]  /*0760*/  SHF.R.S32.HI R53, RZ, 0x1f, R15 ;  /* 0x0000001fff357819 */ /* 0x000fe4000001140f */
[----:B------:R-:W-:Y:S02]  /*0770*/  SHF.R.S32.HI R55, RZ, 0x1f, R16 ;  /* 0x0000001fff377819 */ /* 0x000fe40000011410 */
[----:B------:R-:W-:-:S02]  /*0780*/  IADD3 R17, R2, 0x70, RZ ;  /* 0x0000007002117810 */ /* 0x000fc40007ffe0ff */
[----:B------:R-:W-:Y:S02]  /*0790*/  IADD3 R18, R2, 0x78, RZ ;  /* 0x0000007802127810 */ /* 0x000fe40007ffe0ff */
[----:B------:R-:W-:Y:S02]  /*07a0*/  @P6 LOP3.LUT R30, R30, 0x400000, RZ, 0xfc, !PT ;  /* 0x004000001e1e6812 */ /* 0x000fe400078efcff */
[----:B------:R-:W-:Y:S02]  /*07b0*/  ISETP.LT.U32.AND P6, PT, R8, UR8, PT ;  /* 0x0000000808007c0c */ /* 0x000fe4000bfc1070 */
[----:B------:R-:W-:Y:S02]  /*07c0*/  LOP3.LUT R30, R30, 0xffdfffff, RZ, 0xc0, !PT ;  /* 0xffdfffff1e1e7812 */ /* 0x000fe400078ec0ff */
[----:B------:R-:W-:Y:S02]  /*07d0*/  ISETP.LT.AND.EX P6, PT, R31, UR9, !P5, P6 ;  /* 0x000000091f007c0c */ /* 0x000fe4000efc1360 */
[----:B------:R-:W-:-:S02]  /*07e0*/  SHF.R.S32.HI R57, RZ, 0x1f, R17 ;  /* 0x0000001fff397819 */ /* 0x000fc40000011411 */
[----:B------:R-:W-:Y:S02]  /*07f0*/  SHF.R.S32.HI R59, RZ, 0x1f, R18 ;  /* 0x0000001fff3b7819 */ /* 0x000fe40000011412 */
[C---:B------:R-:W-:Y:S02]  /*0800*/  IADD3 R19, R2.reuse, 0x80, RZ ;  /* 0x0000008002137810 */ /* 0x040fe40007ffe0ff */
[----:B------:R-:W-:Y:S02]  /*0810*/  IADD3 R20, R2, 0x88, RZ ;  /* 0x0000008802147810 */ /* 0x000fe40007ffe0ff */
        /* <DEDUP_REMOVED lines=10> */
[----:B------:R-:W-:-:S03]  /*08c0*/  SHF.L.U32 R28, R28, 0x1, RZ ;  /* 0x000000011c1c7819 */ /* 0x000fc600000006ff */
        /* <DEDUP_REMOVED lines=54> */
.L_x_4442:
[----:B0-----:R-:W0:Y:S01]  /*0c30*/  LDC R43, c[0x0][0x288] ;  /* 0x0000a200ff2b7b82 */ /* 0x001e220000000800 */
[C---:B------:R-:W-:Y:S01]  /*0c40*/  LOP3.LUT P6, RZ, R30.reuse, 0x4000000, RZ, 0xc0, !PT ;  /* 0x040000001eff7812 */ /* 0x040fe200078cc0ff */
[----:B------:R-:W-:Y:S01]  /*0c50*/  ULDC.64 UR12, c[0x0][0x280] ;  /* 0x0000a000000c7ab9 */ /* 0x000fe20000000a00 */
[----:B------:R-:W-:Y:S02]  /*0c60*/  P2R R94, PR, RZ, 0x10 ;  /* 0x00000010ff5e7803 */ /* 0x000fe40000000000 */
[C---:B------:R-:W-:Y:S02]  /*0c70*/  LOP3.LUT P4, RZ, R30.reuse, 0x1000000, RZ, 0xc0, !PT ;  /* 0x010000001eff7812 */ /* 0x040fe4000788c0ff */
[----:B------:R-:W-:Y:S02]  /*0c80*/  P2R R66, PR, RZ, 0x1 ;  /* 0x00000001ff427803 */ /* 0x000fe40000000000 */
[----:B------:R-:W-:Y:S02]  /*0c90*/  LOP3.LUT P0, RZ, R30, 0x2000, RZ, 0xc0, !PT ;  /* 0x000020001eff7812 */ /* 0x000fe4000780c0ff */
[----:B------:R-:W-:-:S02]  /*0ca0*/  P2R R70, PR, RZ, 0x2 ;  /* 0x00000002ff467803 */ /* 0x000fc40000000000 */
[C---:B------:R-:W-:Y:S02]  /*0cb0*/  LOP3.LUT P1, RZ, R30.reuse, 0x800, RZ, 0xc0, !PT ;  /* 0x000008001eff7812 */ /* 0x040fe4000782c0ff */
[----:B------:R-:W-:Y:S02]  /*0cc0*/  P2R R98, PR, RZ, 0x4 ;  /* 0x00000004ff627803 */ /* 0x000fe40000000000 */
[C---:B------:R-:W-:Y:S01]  /*0cd0*/  LOP3.LUT P2, RZ, R30.reuse, 0x200, RZ, 0xc0, !PT ;  /* 0x000002001eff7812 */ /* 0x040fe2000784c0ff */
[----:B-1----:R-:W1:Y:S01]  /*0ce0*/  @P4 LDC.64 R84, c[0x0][0x220] ;  /* 0x00008800ff544b82 */ /* 0x002e620000000a00 */
[----:B------:R-:W-:Y:S02]  /*0cf0*/  P2R R95, PR, RZ, 0x8 ;  /* 0x00000008ff5f7803 */ /* 0x000fe40000000000 */
[----:B------:R-:W-:Y:S02]  /*0d00*/  LOP3.LUT P3, RZ, R30, 0x80, RZ, 0xc0, !PT ;  /* 0x000000801eff7812 */ /* 0x000fe4000786c0ff */
[----:B------:R-:W-:-:S02]  /*0d10*/  P2R R56, PR, RZ, 0x4 ;  /* 0x00000004ff387803 */ /* 0x000fc40000000000 */
[----:B0-----:R-:W-:-:S04]  /*0d20*/  IABS R39, R43 ;  /* 0x0000002b00277213 */ /* 0x001fc80000000000 */
[----:B------:R-:W0:Y:S01]  /*0d30*/  I2F.RP R32, R39 ;  /* 0x0000002700207306 */ /* 0x000e220000209400 */
[----:B--2---:R-:W2:Y:S08]  /*0d40*/  @P2 LDC.64 R92, c[0x0][0x220] ;  /* 0x00008800ff5c2b82 */ /* 0x004eb00000000a00 */
[----:B---3--:R-:W3:Y:S01]  /*0d50*/  @P3 LDC.64 R86, c[0x0][0x220] ;  /* 0x00008800ff563b82 */ /* 0x008ee20000000a00 */
[----:B0-----:R-:W0:Y:S02]  /*0d60*/  MUFU.RCP R32, R32 ;  /* 0x0000002000207308 */ /* 0x001e240000001000 */
[----:B0-----:R-:W-:-:S06]  /*0d70*/  IADD3 R36, R32, 0xffffffe, RZ ;  /* 0x0ffffffe20247810 */ /* 0x001fcc0007ffe0ff */
[----:B----4-:R0:W4:Y:S02]  /*0d80*/  F2I.FTZ.U32.TRUNC.NTZ R37, R36 ;  /* 0x0000002400257305 */ /* 0x010124000021f000 */
[----:B0-----:R-:W-:Y:S02]  /*0d90*/  MOV R36, RZ ;  /* 0x000000ff00247202 */ /* 0x001fe40000000f00 */
[----:B----4-:R-:W-:-:S05]  /*0da0*/  IADD3 R34, RZ, -R37, RZ ;  /* 0x80000025ff227210 */ /* 0x010fca0007ffe0ff */
[----:B------:R-:W-:Y:S01]  /*0db0*/  IMAD R41, R34, R39, RZ ;  /* 0x0000002722297224 */ /* 0x000fe200078e02ff */
[----:B------:R-:W-:-:S03]  /*0dc0*/  IABS R34, R24 ;  /* 0x0000001800227213 */ /* 0x000fc60000000000 */
[----:B------:R-:W-:Y:S02]  /*0dd0*/  IMAD.HI.U32 R37, R37, R41, R36 ;  /* 0x0000002925257227 */ /* 0x000fe400078e0024 */
[----:B------:R-:W0:Y:S04]  /*0de0*/  @P6 LDC.64 R40, c[0x0][0x270] ;  /* 0x00009c00ff286b82 */ /* 0x000e280000000a00 */
[----:B------:R-:W-:-:S05]  /*0df0*/  IMAD.HI.U32 R37, R37, R34, RZ ;  /* 0x0000002225257227 */ /* 0x000fca00078e00ff */
[----:B------:R-:W-:-:S05]  /*0e00*/  IADD3 R32, -R37, RZ, RZ ;  /* 0x000000ff25207210 */ /* 0x000fca0007ffe1ff */
[C---:B------:R-:W-:Y:S01]  /*0e10*/  IMAD R32, R39.reuse, R32, R34 ;  /* 0x0000002027207224 */ /* 0x040fe200078e0222 */
[----:B------:R-:W-:Y:S02]  /*0e20*/  P2R R34, PR, RZ, 0x2 ;  /* 0x00000002ff227803 */ /* 0x000fe40000000000 */
[----:B------:R-:W-:Y:S02]  /*0e30*/  LOP3.LUT P1, RZ, R30, 0x400000, RZ, 0xc0, !PT ;  /* 0x004000001eff7812 */ /* 0x000fe4000782c0ff */
[----:B------:R-:W-:-:S11]  /*0e40*/  ISETP.GT.U32.AND P5, PT, R39, R32, PT ;  /* 0x000000202700720c */ /* 0x000fd60003fa4070 */
[----:B------:R-:W4:Y:S02]  /*0e50*/  @P1 LDC.64 R78, c[0x0][0x220] ;  /* 0x00008800ff4e1b82 */ /* 0x000f240000000a00 */
[-C--:B------:R-:W-:Y:S02]  /*0e60*/  @!P5 IADD3 R32, R32, -R39.reuse, RZ ;  /* 0x800000272020d210 */ /* 0x080fe40007ffe0ff */
[----:B------:R-:W-:Y:S02]  /*0e70*/  @!P5 IADD3 R37, R37, 0x1, RZ ;  /* 0x000000012525d810 */ /* 0x000fe40007ffe0ff */
[----:B------:R-:W-:Y:S02]  /*0e80*/  ISETP.GE.U32.AND P5, PT, R32, R39, PT ;  /* 0x000000272000720c */ /* 0x000fe40003fa6070 */
[----:B------:R-:W-:Y:S01]  /*0e90*/  LOP3.LUT R32, R24, R43, RZ, 0x3c, !PT ;  /* 0x0000002b18207212 */ /* 0x000fe200078e3cff */
[----:B------:R-:W5:Y:S10]  /*0ea0*/  @P6 LDC.64 R38, c[0x0][0x220] ;  /* 0x00008800ff266b82 */ /* 0x000f740000000a00 */
[----:B------:R-:W-:-:S02]  /*0eb0*/  @P5 IADD3 R37, R37, 0x1, RZ ;  /* 0x0000000125255810 */ /* 0x000fc40007ffe0ff */
[----:B------:R-:W-:Y:S02]  /*0ec0*/  ISETP.GE.AND P5, PT, R32, RZ, PT ;  /* 0x000000ff2000720c */ /* 0x000fe40003fa6270 */
[----:B------:R-:W-:-:S11]  /*0ed0*/  SHF.R.S32.HI R32, RZ, 0x1f, R28 ;  /* 0x0000001fff207819 */ /* 0x000fd6000001141c */
[----:B------:R-:W-:Y:S02]  /*0ee0*/  @!P5 IADD3 R37, -R37, RZ, RZ ;  /* 0x000000ff2525d210 */ /* 0x000fe40007ffe1ff */
[----:B------:R-:W-:-:S13]  /*0ef0*/  ISETP.NE.AND P5, PT, R43, RZ, PT ;  /* 0x000000ff2b00720c */ /* 0x000fda0003fa5270 */
[----:B------:R-:W-:-:S04]  /*0f00*/  @!P5 LOP3.LUT R37, RZ, R43, RZ, 0x33, !PT ;  /* 0x0000002bff25d212 */ /* 0x000fc800078e33ff */
[----:B------:R-:W-:-:S05]  /*0f10*/  IADD3 R71, -R37, RZ, RZ ;  /* 0x000000ff25477210 */ /* 0x000fca0007ffe1ff */
[----:B------:R-:W-:-:S04]  /*0f20*/  IMAD R71, R43, R71, R24 ;  /* 0x000000472b477224 */ /* 0x000fc800078e0218 */
[----:B------:R-:W-:-:S05]  /*0f30*/  IMAD R71, R71, 0x70, RZ ;  /* 0x0000007047477824 */ /* 0x000fca00078e02ff */
[----:B------:R-:W-:-:S04]  /*0f40*/  IADD3 R88, P5, R28, R71, RZ ;  /* 0x000000471c587210 */ /* 0x000fc80007fbe0ff */
[----:B------:R-:W-:Y:S02]  /*0f50*/  LEA.HI.X.SX32 R89, R71, R32, 0x1, P5 ;  /* 0x0000002047597211 */ /* 0x000fe400028f0eff */
[----:B------:R-:W-:Y:S01]  /*0f60*/  SHF.R.S32.HI R32, RZ, 0x1f, R37 ;  /* 0x0000001fff207819 */ /* 0x000fe20000011425 */
[----:B------:R-:W-:-:S04]  /*0f70*/  IMAD.WIDE.U32 R88, R37, UR12, R88 ;  /* 0x0000000c25587c25 */ /* 0x000fc8000f8e0058 */
[----:B------:R-:W-:Y:S01]  /*0f80*/  IMAD R32, R32, UR12, RZ ;  /* 0x0000000c20207c24 */ /* 0x000fe2000f8e02ff */
[-C--:B------:R-:W-:Y:S02]  /*0f90*/  @P6 MOV R90, R88.reuse ;  /* 0x00000058005a6202 */ /* 0x080fe40000000f00 */
[----:B------:R-:W-:Y:S01]  /*0fa0*/  @P3 MOV R76, R88 ;  /* 0x00000058004c3202 */ /* 0x000fe20000000f00 */
[----:B------:R-:W-:Y:S01]  /*0fb0*/  IMAD R91, R37, UR13, R32 ;  /* 0x0000000d255b7c24 */ /* 0x000fe2000f8e0220 */
[----:B------:R-:W-:Y:S01]  /*0fc0*/  MOV R50, RZ ;  /* 0x000000ff00327202 */ /* 0x000fe20000000f00 */
[----:B0-----:R-:W-:Y:S01]  /*0fd0*/  @P6 IMAD R32, R3, R40, RZ ;  /* 0x0000002803206224 */ /* 0x001fe200078e02ff */
[----:B------:R-:W-:Y:S01]  /*0fe0*/  MOV R54, RZ ;  /* 0x000000ff00367202 */ /* 0x000fe20000000f00 */
[----:B------:R-:W-:Y:S01]  /*0ff0*/  ULDC.64 UR12, c[0x0][0x278] ;  /* 0x00009e00000c7ab9 */ /* 0x000fe20000000a00 */
[----:B------:R-:W-:Y:S01]  /*1000*/  IADD3 R91, R89, R91, RZ ;  /* 0x0000005b595b7210 */ /* 0x000fe20007ffe0ff */
[----:B------:R-:W-:-:S02]  /*1010*/  @P6 IMAD R41, R2, R41, R32 ;  /* 0x0000002902296224 */ /* 0x000fc400078e0220 */
[----:B------:R-:W-:-:S05]  /*1020*/  @P6 IMAD.WIDE.U32 R36, R2, R40, R90 ;  /* 0x0000002802246225 */ /* 0x000fca00078e005a */
[----:B------:R-:W-:Y:S02]  /*1030*/  @P6 IADD3 R32, R37, R41, RZ ;  /* 0x0000002925206210 */ /* 0x000fe40007ffe0ff */
[----:B-----5:R-:W-:-:S04]  /*1040*/  @P6 LEA R38, P5, R36, R38, 0x1 ;  /* 0x0000002624266211 */ /* 0x020fc800078a08ff */
[----:B------:R-:W-:Y:S02]  /*1050*/  @P6 LEA.HI.X R39, R36, R39, R32, 0x1, P5 ;  /* 0x0000002724276211 */ /* 0x000fe400028f0c20 */
[C---:B------:R-:W-:Y:S02]  /*1060*/  LOP3.LUT P6, RZ, R30.reuse, 0x40000, RZ, 0xc0, !PT ;  /* 0x000400001eff7812 */ /* 0x040fe400078cc0ff */
[----:B------:R-:W-:Y:S02]  /*1070*/  P2R R32, PR, RZ, 0x1 ;  /* 0x00000001ff207803 */ /* 0x000fe40000000000 */
[----:B------:R-:W-:Y:S02]  /*1080*/  P2R R42, PR, RZ, 0x40 ;  /* 0x00000040ff2a7803 */ /* 0x000fe40000000000 */
[C---:B------:R-:W-:Y:S02]  /*1090*/  LOP3.LUT P6, RZ, R30.reuse, 0x2000000, RZ, 0xc0, !PT ;  /* 0x020000001eff7812 */ /* 0x040fe400078cc0ff */
[----:B------:R-:W-:-:S11]  /*10a0*/  LOP3.LUT P0, RZ, R30, 0x800000, RZ, 0xc0, !PT ;  /* 0x008000001eff7812 */ /* 0x000fd6000780c0ff */
[----:B------:R-:W0:Y:S01]  /*10b0*/  @P6 LDC.64 R40, c[0x0][0x270] ;  /* 0x00009c00ff286b82 */ /* 0x000e220000000a00 */
[----:B------:R-:W-:-:S07]  /*10c0*/  @P6 MOV R37, R91 ;  /* 0x0000005b00256202 */ /* 0x000fce0000000f00 */
[----:B------:R-:W5:Y:S08]  /*10d0*/  @P6 LDC.64 R114, c[0x0][0x220] ;  /* 0x00008800ff726b82 */ /* 0x000f700000000a00 */
[----:B------:R-:W2:Y:S01]  /*10e0*/  @P0 LDC.64 R112, c[0x0][0x220] ;  /* 0x00008800ff700b82 */ /* 0x000ea20000000a00 */
[----:B0-----:R-:W-:-:S04]  /*10f0*/  @P6 IMAD R36, R23, R40, RZ ;  /* 0x0000002817246224 */ /* 0x001fc800078e02ff */
[----:B------:R-:W-:Y:S01]  /*1100*/  @P6 IMAD R41, R4, R41, R36 ;  /* 0x0000002904296224 */ /* 0x000fe200078e0224 */
[----:B------:R-:W-:-:S05]  /*1110*/  @P6 MOV R36, R88 ;  /* 0x0000005800246202 */ /* 0x000fca0000000f00 */
[----:B------:R-:W-:-:S05]  /*1120*/  @P6 IMAD.WIDE.U32 R36, R4, R40, R36 ;  /* 0x0000002804246225 */ /* 0x000fca00078e0024 */
[----:B------:R-:W-:Y:S02]  /*1130*/  @P6 IADD3 R37, R37, R41, RZ ;  /* 0x0000002925256210 */ /* 0x000fe40007ffe0ff */
[C---:B-----5:R-:W-:Y:S02]  /*1140*/  @P6 LEA R114, P5, R36.reuse, R114, 0x1 ;  /* 0x0000007224726211 */ /* 0x060fe400078a08ff */
[----:B------:R-:W-:Y:S02]  /*1150*/  @P4 MOV R41, R91 ;  /* 0x0000005b00294202 */ /* 0x000fe40000000f00 */
[----:B------:R-:W-:Y:S02]  /*1160*/  @P6 LEA.HI.X R115, R36, R115, R37, 0x1, P5 ;  /* 0x0000007324736211 */ /* 0x000fe400028f0c25 */
[----:B------:R-:W0:Y:S01]  /*1170*/  @P4 LDC.64 R36, c[0x0][0x270] ;  /* 0x00009c00ff244b82 */ /* 0x000e220000000a00 */
[----:B------:R-:W-:-:S13]  /*1180*/  LOP3.LUT P6, RZ, R30, 0x200000, RZ, 0xc0, !PT ;  /* 0x002000001eff7812 */ /* 0x000fda00078cc0ff */
[----:B------:R-:W5:Y:S01]  /*1190*/  @P6 LDC.64 R110, c[0x0][0x220] ;  /* 0x00008800ff6e6b82 */ /* 0x000f620000000a00 */
[----:B0-----:R-:W-:-:S04]  /*11a0*/  @P4 IMAD R40, R25, R36, RZ ;  /* 0x0000002419284224 */ /* 0x001fc800078e02ff */
[----:B------:R-:W-:Y:S01]  /*11b0*/  @P4 IMAD R43, R5, R37, R40 ;  /* 0x00000025052b4224 */ /* 0x000fe200078e0228 */
[----:B------:R-:W-:-:S05]  /*11c0*/  @P4 MOV R40, R88 ;  /* 0x0000005800284202 */ /* 0x000fca0000000f00 */
[----:B------:R-:W-:Y:S01]  /*11d0*/  @P4 IMAD.WIDE.U32 R36, R5, R36, R40 ;  /* 0x0000002405244225 */ /* 0x000fe200078e0028 */
[----:B------:R-:W-:-:S04]  /*11e0*/  @P0 MOV R41, R91 ;  /* 0x0000005b00290202 */ /* 0x000fc80000000f00 */
[----:B------:R-:W-:Y:S02]  /*11f0*/  @P4 IADD3 R37, R37, R43, RZ ;  /* 0x0000002b25254210 */ /* 0x000fe40007ffe0ff */
[----:B-1----:R-:W-:-:S04]  /*1200*/  @P4 LEA R84, P5, R36, R84, 0x1 ;  /* 0x0000005424544211 */ /* 0x002fc800078a08ff */
[----:B------:R-:W-:Y:S02]  /*1210*/  @P4 LEA.HI.X R85, R36, R85, R37, 0x1, P5 ;  /* 0x0000005524554211 */ /* 0x000fe400028f0c25 */
[----:B------:R-:W0:Y:S02]  /*1220*/  @P0 LDC.64 R36, c[0x0][0x270] ;  /* 0x00009c00ff240b82 */ /* 0x000e240000000a00 */
[----:B0-----:R-:W-:-:S04]  /*1230*/  @P0 IMAD R40, R27, R36, RZ ;  /* 0x000000241b280224 */ /* 0x001fc800078e02ff */
[----:B------:R-:W-:Y:S01]  /*1240*/  @P0 IMAD R43, R6, R37, R40 ;  /* 0x00000025062b0224 */ /* 0x000fe200078e0228 */
[----:B------:R-:W-:-:S05]  /*1250*/  @P0 MOV R40, R88 ;  /* 0x0000005800280202 */ /* 0x000fca0000000f00 */
[----:B------:R-:W-:Y:S01]  /*1260*/  @P0 IMAD.WIDE.U32 R36, R6, R36, R40 ;  /* 0x0000002406240225 */ /* 0x000fe200078e0028 */
[----:B------:R-:W-:-:S04]  /*1270*/  @P1 MOV R41, R91 ;  /* 0x0000005b00291202 */ /* 0x000fc80000000f00 */
[----:B------:R-:W-:Y:S02]  /*1280*/  @P0 IADD3 R37, R37, R43, RZ ;  /* 0x0000002b25250210 */ /* 0x000fe40007ffe0ff */
[----:B--2---:R-:W-:-:S04]  /*1290*/  @P0 LEA R112, P5, R36, R112, 0x1 ;  /* 0x0000007024700211 */ /* 0x004fc800078a08ff */
[----:B------:R-:W-:Y:S02]  /*12a0*/  @P0 LEA.HI.X R113, R36, R113, R37, 0x1, P5 ;  /* 0x0000007124710211 */ /* 0x000fe400028f0c25 */
[----:B------:R-:W0:Y:S01]  /*12b0*/  @P1 LDC.64 R36, c[0x0][0x270] ;  /* 0x00009c00ff241b82 */ /* 0x000e220000000a00 */
[----:B------:R-:W-:-:S13]  /*12c0*/  LOP3.LUT P0, RZ, R30, 0x100000, RZ, 0xc0, !PT ;  /* 0x001000001eff7812 */ /* 0x000fda000780c0ff */
[----:B------:R-:W1:Y:S01]  /*12d0*/  @P0 LDC.64 R82, c[0x0][0x220] ;  /* 0x00008800ff520b82 */ /* 0x000e620000000a00 */
[----:B0-----:R-:W-:-:S04]  /*12e0*/  @P1 IMAD R40, R29, R36, RZ ;  /* 0x000000241d281224 */ /* 0x001fc800078e02ff */
[----:B------:R-:W-:Y:S01]  /*12f0*/  @P1 IMAD R43, R7, R37, R40 ;  /* 0x00000025072b1224 */ /* 0x000fe200078e0228 */
[----:B------:R-:W-:-:S05]  /*1300*/  @P1 MOV R40, R88 ;  /* 0x0000005800281202 */ /* 0x000fca0000000f00 */
[----:B------:R-:W-:Y:S01]  /*1310*/  @P1 IMAD.WIDE.U32 R36, R7, R36, R40 ;  /* 0x0000002407241225 */ /* 0x000fe200078e0028 */
[----:B------:R-:W-:-:S04]  /*1320*/  @P6 MOV R41, R91 ;  /* 0x0000005b00296202 */ /* 0x000fc80000000f00 */
[----:B------:R-:W-:Y:S02]  /*1330*/  @P1 IADD3 R37, R37, R43, RZ ;  /* 0x0000002b25251210 */ /* 0x000fe40007ffe0ff */
[----:B----4-:R-:W-:-:S04]  /*1340*/  @P1 LEA R78, P5, R36, R78, 0x1 ;  /* 0x0000004e244e1211 */ /* 0x010fc800078a08ff */
        /* <DEDUP_REMOVED lines=13> */
[----:B------:R-:W-:-:S13]  /*1420*/  ISETP.NE.AND P6, PT, R42, RZ, PT ;  /* 0x000000ff2a00720c */ /* 0x000fda0003fc5270 */
        /* <DEDUP_REMOVED lines=12> */
[----:B------:R-:W-:Y:S02]  /*14f0*/  @P0 MOV R42, R88 ;  /* 0x00000058002a0202 */ /* 0x000fe40000000f00 */
        /* <DEDUP_REMOVED lines=18> */
[----:B------:R-:W-:Y:S02]  /*1620*/  P2R R41, PR, RZ, 0x40 ;  /* 0x00000040ff297803 */ /* 0x000fe40000000000 */
[----:B------:R-:W-:Y:S02]  /*1630*/  @P6 LEA.HI.X R81, R40, R81, R36, 0x1, P5 ;  /* 0x0000005128516211 */ /* 0x000fe400028f0c24 */
[----:B------:R-:W0:Y:S01]  /*1640*/  @P0 LDC.64 R36, c[0x0][0x270] ;  /* 0x00009c00ff240b82 */ /* 0x000e220000000a00 */
[----:B------:R-:W-:-:S13]  /*1650*/  LOP3.LUT P6, RZ, R30, 0x8000, RZ, 0xc0, !PT ;  /* 0x000080001eff7812 */ /* 0x000fda00078cc0ff */
[----:B------:R-:W4:Y:S01]  /*1660*/  @P6 LDC.64 R102, c[0x0][0x220] ;  /* 0x00008800ff666b82 */ /* 0x000f220000000a00 */
[-C--:B0-----:R-:W-:Y:S02]  /*1670*/  @P0 IMAD R40, R47, R36.reuse, RZ ;  /* 0x000000242f280224 */ /* 0x081fe400078e02ff */
[----:B------:R-:W-:-:S04]  /*1680*/  @P0 IMAD.WIDE.U32 R42, R12, R36, R42 ;  /* 0x000000240c2a0225 */ /* 0x000fc800078e002a */
[----:B------:R-:W-:Y:S01]  /*1690*/  @P0 IMAD R37, R12, R37, R40 ;  /* 0x000000250c250224 */ /* 0x000fe200078e0228 */
[----:B-1----:R-:W-:-:S04]  /*16a0*/  @P0 LEA R106, P5, R42, R106, 0x1 ;  /* 0x0000006a2a6a0211 */ /* 0x002fc800078a08ff */
[----:B------:R-:W-:Y:S02]  /*16b0*/  @P0 IADD3 R36, R43, R37, RZ ;  /* 0x000000252b240210 */ /* 0x000fe40007ffe0ff */
[----:B------:R-:W-:Y:S02]  /*16c0*/  @P1 MOV R43, R91 ;  /* 0x0000005b002b1202 */ /* 0x000fe40000000f00 */
[----:B------:R-:W-:Y:S02]  /*16d0*/  @P0 LEA.HI.X R107, R42, R107, R36, 0x1, P5 ;  /* 0x0000006b2a6b0211 */ /* 0x000fe400028f0c24 */
[----:B------:R-:W0:Y:S01]  /*16e0*/  @P1 LDC.64 R36, c[0x0][0x270] ;  /* 0x00009c00ff241b82 */ /* 0x000e220000000a00 */
[----:B------:R-:W-:Y:S02]  /*16f0*/  @P1 MOV R42, R88 ;  /* 0x00000058002a1202 */ /* 0x000fe40000000f00 */
[----:B------:R-:W-:-:S13]  /*1700*/  LOP3.LUT P0, RZ, R30, 0x4000, RZ, 0xc0, !PT ;  /* 0x000040001eff7812 */ /* 0x000fda000780c0ff */
[----:B------:R-:W1:Y:S01]  /*1710*/  @P0 LDC.64 R100, c[0x0][0x220] ;  /* 0x00008800ff640b82 */ /* 0x000e620000000a00 */
[-C--:B0-----:R-:W-:Y:S02]  /*1720*/  @P1 IMAD R40, R49, R36.reuse, RZ ;  /* 0x0000002431281224 */ /* 0x081fe400078e02ff */
[----:B------:R-:W-:-:S04]  /*1730*/  @P1 IMAD.WIDE.U32 R42, R13, R36, R42 ;  /* 0x000000240d2a1225 */ /* 0x000fc800078e002a */
[----:B------:R-:W-:Y:S01]  /*1740*/  @P1 IMAD R37, R13, R37, R40 ;  /* 0x000000250d251224 */ /* 0x000fe200078e0228 */
[----:B--2---:R-:W-:-:S04]  /*1750*/  @P1 LEA R104, P5, R42, R104, 0x1 ;  /* 0x000000682a681211 */ /* 0x004fc800078a08ff */
[----:B------:R-:W-:Y:S02]  /*1760*/  @P1 IADD3 R36, R43, R37, RZ ;  /* 0x000000252b241210 */ /* 0x000fe40007ffe0ff */
[----:B------:R-:W-:Y:S02]  /*1770*/  @P6 MOV R43, R91 ;  /* 0x0000005b002b6202 */ /* 0x000fe40000000f00 */
[----:B------:R-:W-:Y:S02]  /*1780*/  @P1 LEA.HI.X R105, R42, R105, R36, 0x1, P5 ;  /* 0x000000692a691211 */ /* 0x000fe400028f0c24 */
[----:B------:R-:W0:Y:S01]  /*1790*/  @P6 LDC.64 R36, c[0x0][0x270] ;  /* 0x00009c00ff246b82 */ /* 0x000e220000000a00 */
[----:B------:R-:W-:Y:S02]  /*17a0*/  ISETP.NE.AND P1, PT, R34, RZ, PT ;  /* 0x000000ff2200720c */ /* 0x000fe40003f25270 */
[----:B------:R-:W-:Y:S02]  /*17b0*/  @P6 MOV R42, R88 ;  /* 0x00000058002a6202 */ /* 0x000fe40000000f00 */
[----:B------:R-:W-:-:S09]  /*17c0*/  P2R R40, PR, RZ, 0x2 ;  /* 0x00000002ff287803 */ /* 0x000fd20000000000 */
[----:B------:R-:W2:Y:S01]  /*17d0*/  @P1 LDC.64 R96, c[0x0][0x220] ;  /* 0x00008800ff601b82 */ /* 0x000ea20000000a00 */
[-C--:B0-----:R-:W-:Y:S02]  /*17e0*/  @P6 IMAD R34, R51, R36.reuse, RZ ;  /* 0x0000002433226224 */ /* 0x081fe400078e02ff */
[----:B------:R-:W-:-:S04]  /*17f0*/  @P6 IMAD.WIDE.U32 R42, R14, R36, R42 ;  /* 0x000000240e2a6225 */ /* 0x000fc800078e002a */
[----:B------:R-:W-:Y:S01]  /*1800*/  @P6 IMAD R37, R14, R37, R34 ;  /* 0x000000250e256224 */ /* 0x000fe200078e0222 */
[----:B----4-:R-:W-:-:S04]  /*1810*/  @P6 LEA R102, P5, R42, R102, 0x1 ;  /* 0x000000662a666211 */ /* 0x010fc800078a08ff */
[----:B------:R-:W-:Y:S02]  /*1820*/  @P6 IADD3 R34, R43, R37, RZ ;  /* 0x000000252b226210 */ /* 0x000fe40007ffe0ff */
[----:B------:R-:W0:Y:S01]  /*1830*/  @P0 LDC.64 R36, c[0x0][0x270] ;  /* 0x00009c00ff240b82 */ /* 0x000e220000000a00 */
[----:B------:R-:W-:Y:S02]  /*1840*/  @P0 MOV R43, R91 ;  /* 0x0000005b002b0202 */ /* 0x000fe40000000f00 */
[----:B------:R-:W-:Y:S02]  /*1850*/  @P6 LEA.HI.X R103, R42, R103, R34, 0x1, P5 ;  /* 0x000000672a676211 */ /* 0x000fe400028f0c22 */
[----:B------:R-:W-:Y:S02]  /*1860*/  @P0 MOV R42, R88 ;  /* 0x00000058002a0202 */ /* 0x000fe40000000f00 */
[----:B------:R-:W-:-:S13]  /*1870*/  LOP3.LUT P6, RZ, R30, 0x1000, RZ, 0xc0, !PT ;  /* 0x000010001eff7812 */ /* 0x000fda00078cc0ff */
[----:B------:R-:W-:Y:S02]  /*1880*/  @P6 MOV R72, R88 ;  /* 0x0000005800486202 */ /* 0x000fe40000000f00 */
[----:B------:R-:W-:Y:S01]  /*1890*/  @P6 MOV R73, R91 ;  /* 0x0000005b00496202 */ /* 0x000fe20000000f00 */
[-C--:B0-----:R-:W-:Y:S02]  /*18a0*/  @P0 IMAD R34, R53, R36.reuse, RZ ;  /* 0x0000002435220224 */ /* 0x081fe400078e02ff */
[----:B------:R-:W-:-:S04]  /*18b0*/  @P0 IMAD.WIDE.U32 R42, R15, R36, R42 ;  /* 0x000000240f2a0225 */ /* 0x000fc800078e002a */
[----:B------:R-:W-:Y:S01]  /*18c0*/  @P0 IMAD R37, R15, R37, R34 ;  /* 0x000000250f250224 */ /* 0x000fe200078e0222 */
[----:B-1----:R-:W-:-:S04]  /*18d0*/  @P0 LEA R100, P5, R42, R100, 0x1 ;  /* 0x000000642a640211 */ /* 0x002fc800078a08ff */
[----:B------:R-:W-:-:S04]  /*18e0*/  @P0 IADD3 R34, R43, R37, RZ ;  /* 0x000000252b220210 */ /* 0x000fc80007ffe0ff */
[----:B------:R-:W-:Y:S02]  /*18f0*/  @P0 LEA.HI.X R101, R42, R101, R34, 0x1, P5 ;  /* 0x000000652a650211 */ /* 0x000fe400028f0c22 */
[----:B------:R-:W-:-:S04]  /*1900*/  ISETP.NE.AND P0, PT, R32, RZ, PT ;  /* 0x000000ff2000720c */ /* 0x000fc80003f05270 */
[----:B------:R-:W-:-:S09]  /*1910*/  P2R R64, PR, RZ, 0x1 ;  /* 0x00000001ff407803 */ /* 0x000fd20000000000 */
[----:B------:R-:W0:Y:S01]  /*1920*/  @P0 LDC.64 R36, c[0x0][0x270] ;  /* 0x00009c00ff240b82 */ /* 0x000e220000000a00 */
[----:B------:R-:W-:Y:S02]  /*1930*/  @P0 MOV R68, R88 ;  /* 0x0000005800440202 */ /* 0x000fe40000000f00 */
[----:B------:R-:W-:-:S05]  /*1940*/  @P0 MOV R69, R91 ;  /* 0x0000005b00450202 */ /* 0x000fca0000000f00 */
[----:B------:R-:W1:Y:S01]  /*1950*/  @P0 LDC.64 R42, c[0x0][0x220] ;  /* 0x00008800ff2a0b82 */ /* 0x000e620000000a00 */
[-C--:B0-----:R-:W-:Y:S02]  /*1960*/  @P0 IMAD R32, R55, R36.reuse, RZ ;  /* 0x0000002437200224 */ /* 0x081fe400078e02ff */
[----:B------:R-:W-:-:S04]  /*1970*/  @P0 IMAD.WIDE.U32 R68, R16, R36, R68 ;  /* 0x0000002410440225 */ /* 0x000fc800078e0044 */
[----:B------:R-:W-:Y:S01]  /*1980*/  @P0 IMAD R37, R16, R37, R32 ;  /* 0x0000002510250224 */ /* 0x000fe200078e0220 */
[----:B-1----:R-:W-:-:S04]  /*1990*/  @P0 LEA R42, P5, R68, R42, 0x1 ;  /* 0x0000002a442a0211 */ /* 0x002fc800078a08ff */
[----:B------:R-:W-:Y:S02]  /*19a0*/  @P0 IADD3 R32, R69, R37, RZ ;  /* 0x0000002545200210 */ /* 0x000fe40007ffe0ff */
[----:B------:R-:W0:Y:S02]  /*19b0*/  @P6 LDC.64 R36, c[0x0][0x270] ;  /* 0x00009c00ff246b82 */ /* 0x000e240000000a00 */
[----:B------:R-:W-:Y:S02]  /*19c0*/  @P0 LEA.HI.X R43, R68, R43, R32, 0x1, P5 ;  /* 0x0000002b442b0211 */ /* 0x000fe400028f0c20 */
[----:B------:R-:W-:-:S04]  /*19d0*/  LOP3.LUT P0, RZ, R30, 0x400, RZ, 0xc0, !PT ;  /* 0x000004001eff7812 */ /* 0x000fc8000780c0ff */
[----:B------:R-:W1:Y:S09]  /*19e0*/  @P6 LDC.64 R68, c[0x0][0x220] ;  /* 0x00008800ff446b82 */ /* 0x000e720000000a00 */
[----:B------:R-:W-:Y:S02]  /*19f0*/  @P0 MOV R74, R88 ;  /* 0x00000058004a0202 */ /* 0x000fe40000000f00 */
[----:B------:R-:W-:Y:S01]  /*1a00*/  @P0 MOV R75, R91 ;  /* 0x0000005b004b0202 */ /* 0x000fe20000000f00 */
[----:B0-----:R-:W-:-:S02]  /*1a10*/  @P6 IMAD R32, R57, R36, RZ ;  /* 0x0000002439206224 */ /* 0x001fc400078e02ff */
[----:B------:R-:W-:-:S04]  /*1a20*/  @P6 IMAD.WIDE.U32 R72, R17, R36, R72 ;  /* 0x0000002411486225 */ /* 0x000fc800078e0048 */
[----:B------:R-:W-:Y:S01]  /*1a30*/  @P6 IMAD R37, R17, R37, R32 ;  /* 0x0000002511256224 */ /* 0x000fe200078e0220 */
[----:B-1----:R-:W-:-:S04]  /*1a40*/  @P6 LEA R68, P5, R72, R68, 0x1 ;  /* 0x0000004448446211 */ /* 0x002fc800078a08ff */
[----:B------:R-:W-:Y:S02]  /*1a50*/  @P6 IADD3 R32, R73, R37, RZ ;  /* 0x0000002549206210 */ /* 0x000fe40007ffe0ff */
[----:B------:R-:W0:Y:S01]  /*1a60*/  @P1 LDC.64 R36, c[0x0][0x270] ;  /* 0x00009c00ff241b82 */ /* 0x000e220000000a00 */
[----:B------:R-:W-:Y:S02]  /*1a70*/  @P1 MOV R73, R91 ;  /* 0x0000005b00491202 */ /* 0x000fe40000000f00 */
[----:B------:R-:W-:Y:S02]  /*1a80*/  @P6 LEA.HI.X R69, R72, R69, R32, 0x1, P5 ;  /* 0x0000004548456211 */ /* 0x000fe400028f0c20 */
[----:B------:R-:W-:Y:S02]  /*1a90*/  @P1 MOV R72, R88 ;  /* 0x0000005800481202 */ /* 0x000fe40000000f00 */
[----:B------:R-:W-:Y:S01]  /*1aa0*/  LOP3.LUT P6, RZ, R30, 0x100, RZ, 0xc0, !PT ;  /* 0x000001001eff7812 */ /* 0x000fe200078cc0ff */
[----:B0-----:R-:W-:-:S02]  /*1ab0*/  @P1 IMAD R32, R59, R36, RZ ;  /* 0x000000243b201224 */ /* 0x001fc400078e02ff */
[----:B------:R-:W-:-:S04]  /*1ac0*/  @P1 IMAD.WIDE.U32 R72, R18, R36, R72 ;  /* 0x0000002412481225 */ /* 0x000fc800078e0048 */
[----:B------:R-:W-:Y:S01]  /*1ad0*/  @P1 IMAD R37, R18, R37, R32 ;  /* 0x0000002512251224 */ /* 0x000fe200078e0220 */
[----:B--2---:R-:W-:-:S04]  /*1ae0*/  @P1 LEA R96, P5, R72, R96, 0x1 ;  /* 0x0000006048601211 */ /* 0x004fc800078a08ff */
[----:B------:R-:W-:Y:S02]  /*1af0*/  @P1 IADD3 R32, R73, R37, RZ ;  /* 0x0000002549201210 */ /* 0x000fe40007ffe0ff */
[----:B------:R-:W0:Y:S02]  /*1b00*/  @P0 LDC.64 R36, c[0x0][0x270] ;  /* 0x00009c00ff240b82 */ /* 0x000e240000000a00 */
[----:B------:R-:W-:Y:S02]  /*1b10*/  @P1 LEA.HI.X R97, R72, R97, R32, 0x1, P5 ;  /* 0x0000006148611211 */ /* 0x000fe400028f0c20 */
[----:B------:R-:W-:-:S04]  /*1b20*/  LOP3.LUT P1, RZ, R30, 0x800000, RZ, 0xc0, !PT ;  /* 0x008000001eff7812 */ /* 0x000fc8000782c0ff */
[----:B------:R-:W1:Y:S01]  /*1b30*/  @P0 LDC.64 R72, c[0x0][0x220] ;  /* 0x00008800ff480b82 */ /* 0x000e620000000a00 */
[----:B------:R-:W-:Y:S02]  /*1b40*/  P2R R44, PR, RZ, 0x2 ;  /* 0x00000002ff2c7803 */ /* 0x000fe40000000000 */
[----:B------:R-:W-:Y:S01]  /*1b50*/  LOP3.LUT P1, RZ, R30, 0x40, RZ, 0xc0, !PT ;  /* 0x000000401eff7812 */ /* 0x000fe2000782c0ff */
[-C--:B0-----:R-:W-:Y:S02]  /*1b60*/  @P0 IMAD R32, R61, R36.reuse, RZ ;  /* 0x000000243d200224 */ /* 0x081fe400078e02ff */
[----:B------:R-:W-:-:S04]  /*1b70*/  @P0 IMAD.WIDE.U32 R74, R19, R36, R74 ;  /* 0x00000024134a0225 */ /* 0x000fc800078e004a */
[----:B------:R-:W-:Y:S01]  /*1b80*/  @P0 IMAD R37, R19, R37, R32 ;  /* 0x0000002513250224 */ /* 0x000fe200078e0220 */
[----:B-1----:R-:W-:-:S04]  /*1b90*/  @P0 LEA R72, P5, R74, R72, 0x1 ;  /* 0x000000484a480211 */ /* 0x002fc800078a08ff */
[----:B------:R-:W-:Y:S02]  /*1ba0*/  @P0 IADD3 R32, R75, R37, RZ ;  /* 0x000000254b200210 */ /* 0x000fe40007ffe0ff */
[----:B------:R-:W0:Y:S01]  /*1bb0*/  @P2 LDC.64 R36, c[0x0][0x270] ;  /* 0x00009c00ff242b82 */ /* 0x000e220000000a00 */
[----:B------:R-:W-:Y:S02]  /*1bc0*/  @P2 MOV R75, R91 ;  /* 0x0000005b004b2202 */ /* 0x000fe40000000f00 */
[----:B------:R-:W-:Y:S02]  /*1bd0*/  @P0 LEA.HI.X R73, R74, R73, R32, 0x1, P5 ;  /* 0x000000494a490211 */ /* 0x000fe400028f0c20 */
[-C--:B------:R-:W-:Y:S02]  /*1be0*/  @P2 MOV R74, R88.reuse ;  /* 0x00000058004a2202 */ /* 0x080fe40000000f00 */
[----:B------:R-:W-:Y:S02]  /*1bf0*/  @P1 MOV R116, R88 ;  /* 0x0000005800741202 */ /* 0x000fe40000000f00 */
[----:B------:R-:W-:-:S02]  /*1c00*/  @P1 MOV R117, R91 ;  /* 0x0000005b00751202 */ /* 0x000fc40000000f00 */
[----:B------:R-:W-:Y:S02]  /*1c10*/  MOV R34, RZ ;  /* 0x000000ff00227202 */ /* 0x000fe40000000f00 */
[----:B------:R-:W-:-:S04]  /*1c20*/  LOP3.LUT P0, RZ, R30, 0x2000000, RZ, 0xc0, !PT ;  /* 0x020000001eff7812 */ /* 0x000fc8000780c0ff */
[----:B------:R1:W2:Y:S01]  /*1c30*/  @P4 LDG.E R34, desc[UR8][R84.64] ;  /* 0x0000000854224981 */ /* 0x0002a2000c1e1900 */
[-C--:B0-----:R-:W-:Y:S02]  /*1c40*/  @P2 IMAD R32, R63, R36.reuse, RZ ;  /* 0x000000243f202224 */ /* 0x081fe400078e02ff */
[----:B------:R-:W-:-:S04]  /*1c50*/  @P2 IMAD.WIDE.U32 R74, R20, R36, R74 ;  /* 0x00000024144a2225 */ /* 0x000fc800078e004a */
[----:B------:R-:W-:Y:S01]  /*1c60*/  @P2 IMAD R37, R20, R37, R32 ;  /* 0x0000002514252224 */ /* 0x000fe200078e0220 */
[----:B------:R-:W-:-:S04]  /*1c70*/  @P2 LEA R92, P5, R74, R92, 0x1 ;  /* 0x0000005c4a5c2211 */ /* 0x000fc800078a08ff */
[----:B------:R-:W-:Y:S02]  /*1c80*/  @P2 IADD3 R32, R75, R37, RZ ;  /* 0x000000254b202210 */ /* 0x000fe40007ffe0ff */
[----:B------:R-:W0:Y:S01]  /*1c90*/  @P6 LDC.64 R36, c[0x0][0x270] ;  /* 0x00009c00ff246b82 */ /* 0x000e220000000a00 */
[----:B------:R-:W-:Y:S02]  /*1ca0*/  @P6 MOV R75, R91 ;  /* 0x0000005b004b6202 */ /* 0x000fe40000000f00 */
[----:B------:R-:W-:Y:S02]  /*1cb0*/  @P2 LEA.HI.X R93, R74, R93, R32, 0x1, P5 ;  /* 0x0000005d4a5d2211 */ /* 0x000fe400028f0c20 */
[----:B------:R-:W-:Y:S01]  /*1cc0*/  @P6 MOV R74, R88 ;  /* 0x00000058004a6202 */ /* 0x000fe20000000f00 */
[----:B0-----:R-:W-:-:S04]  /*1cd0*/  @P6 IMAD R32, R65, R36, RZ ;  /* 0x0000002441206224 */ /* 0x001fc800078e02ff */
[C---:B------:R-:W-:Y:S02]  /*1ce0*/  @P6 IMAD R77, R21.reuse, R37, R32 ;  /* 0x00000025154d6224 */ /* 0x040fe400078e0220 */
[----:B------:R-:W-:Y:S02]  /*1cf0*/  @P6 IMAD.WIDE.U32 R36, R21, R36, R74 ;  /* 0x0000002415246225 */ /* 0x000fe400078e004a */
[----:B------:R-:W0:Y:S03]  /*1d00*/  @P6 LDC.64 R74, c[0x0][0x220] ;  /* 0x00008800ff4a6b82 */ /* 0x000e260000000a00 */
[----:B------:R-:W-:Y:S02]  /*1d10*/  @P6 IADD3 R32, R37, R77, RZ ;  /* 0x0000004d25206210 */ /* 0x000fe40007ffe0ff */
[----:B------:R-:W-:Y:S02]  /*1d20*/  @P3 MOV R77, R91 ;  /* 0x0000005b004d3202 */ /* 0x000fe40000000f00 */
[----:B0-----:R-:W-:-:S04]  /*1d30*/  @P6 LEA R74, P5, R36, R74, 0x1 ;  /* 0x0000004a244a6211 */ /* 0x001fc800078a08ff */
[----:B------:R-:W-:Y:S02]  /*1d40*/  @P6 LEA.HI.X R75, R36, R75, R32, 0x1, P5 ;  /* 0x0000004b244b6211 */ /* 0x000fe400028f0c20 */
[----:B------:R-:W0:Y:S01]  /*1d50*/  @P3 LDC.64 R36, c[0x0][0x270] ;  /* 0x00009c00ff243b82 */ /* 0x000e220000000a00 */
[----:B------:R-:W-:Y:S02]  /*1d60*/  LOP3.LUT P4, RZ, R30, 0x20, RZ, 0xc0, !PT ;  /* 0x000000201eff7812 */ /* 0x000fe4000788c0ff */
[----:B-1----:R-:W-:Y:S02]  /*1d70*/  IADD3 R85, R2, 0xa8, RZ ;  /* 0x000000a802557810 */ /* 0x002fe40007ffe0ff */
[----:B------:R-:W-:Y:S01]  /*1d80*/  LOP3.LUT P6, RZ, R30, 0x400000, RZ, 0xc0, !PT ;  /* 0x004000001eff7812 */ /* 0x000fe200078cc0ff */
[----:B0-----:R-:W-:-:S04]  /*1d90*/  @P3 IMAD R32, R67, R36, RZ ;  /* 0x0000002443203224 */ /* 0x001fc800078e02ff */
[C---:B------:R-:W-:Y:S02]  /*1da0*/  @P3 IMAD R99, R22.reuse, R37, R32 ;  /* 0x0000002516633224 */ /* 0x040fe400078e0220 */
[----:B------:R-:W-:-:S05]  /*1db0*/  @P3 IMAD.WIDE.U32 R36, R22, R36, R76 ;  /* 0x0000002416243225 */ /* 0x000fca00078e004c */
[----:B------:R-:W-:Y:S02]  /*1dc0*/  @P3 IADD3 R32, R37, R99, RZ ;  /* 0x0000006325203210 */ /* 0x000fe40007ffe0ff */
[----:B---3--:R-:W-:-:S04]  /*1dd0*/  @P3 LEA R86, P5, R36, R86, 0x1 ;  /* 0x0000005624563211 */ /* 0x008fc800078a08ff */
[----:B------:R-:W-:Y:S02]  /*1de0*/  @P3 LEA.HI.X R87, R36, R87, R32, 0x1, P5 ;  /* 0x0000005724573211 */ /* 0x000fe400028f0c20 */
[----:B------:R-:W0:Y:S01]  /*1df0*/  @P1 LDC.64 R36, c[0x0][0x270] ;  /* 0x00009c00ff241b82 */ /* 0x000e220000000a00 */
[----:B------:R-:W-:Y:S02]  /*1e00*/  IADD3 R77, R2, 0xa0, RZ ;  /* 0x000000a0024d7810 */ /* 0x000fe40007ffe0ff */
[----:B------:R-:W-:Y:S02]  /*1e10*/  MOV R32, RZ ;  /* 0x000000ff00207202 */ /* 0x000fe40000000f00 */
[----:B------:R-:W-:-:S04]  /*1e20*/  SHF.R.S32.HI R99, RZ, 0x1f, R77 ;  /* 0x0000001fff637819 */ /* 0x000fc8000001144d */
[----:B------:R1:W3:Y:S01]  /*1e30*/  @P0 LDG.E R32, desc[UR8][R114.64] ;  /* 0x0000000872200981 */ /* 0x0002e2000c1e1900 */
[-C--:B0-----:R-:W-:Y:S02]  /*1e40*/  @P1 IMAD R46, R99, R36.reuse, RZ ;  /* 0x00000024632e1224 */ /* 0x081fe400078e02ff */
[----:B------:R-:W-:-:S04]  /*1e50*/  @P1 IMAD.WIDE.U32 R116, R77, R36, R116 ;  /* 0x000000244d741225 */ /* 0x000fc800078e0074 */
[----:B------:R-:W-:Y:S02]  /*1e60*/  @P1 IMAD R37, R77, R37, R46 ;  /* 0x000000254d251224 */ /* 0x000fe400078e022e */
[----:B------:R-:W0:Y:S03]  /*1e70*/  @P1 LDC.64 R76, c[0x0][0x220] ;  /* 0x00008800ff4c1b82 */ /* 0x000e260000000a00 */
[----:B------:R-:W-:Y:S02]  /*1e80*/  @P1 IADD3 R36, R117, R37, RZ ;  /* 0x0000002575241210 */ /* 0x000fe40007ffe0ff */
[----:B0-----:R-:W-:-:S04]  /*1e90*/  @P1 LEA R76, P5, R116, R76, 0x1 ;  /* 0x0000004c744c1211 */ /* 0x001fc800078a08ff */
[----:B------:R-:W-:Y:S02]  /*1ea0*/  @P1 LEA.HI.X R77, R116, R77, R36, 0x1, P5 ;  /* 0x0000004d744d1211 */ /* 0x000fe400028f0c24 */
[----:B------:R-:W0:Y:S01]  /*1eb0*/  @P4 LDC.64 R36, c[0x0][0x270] ;  /* 0x00009c00ff244b82 */ /* 0x000e220000000a00 */
[----:B------:R-:W-:Y:S02]  /*1ec0*/  SHF.R.S32.HI R99, RZ, 0x1f, R85 ;  /* 0x0000001fff637819 */ /* 0x000fe40000011455 */
[----:B-1----:R-:W-:Y:S02]  /*1ed0*/  @P4 MOV R114, R88 ;  /* 0x0000005800724202 */ /* 0x002fe40000000f00 */
[----:B------:R-:W-:Y:S02]  /*1ee0*/  @P4 MOV R115, R91 ;  /* 0x0000005b00734202 */ /* 0x000fe40000000f00 */
[----:B------:R-:W-:-:S06]  /*1ef0*/  MOV R46, RZ ;  /* 0x000000ff002e7202 */ /* 0x000fcc0000000f00 */
[----:B------:R1:W4:Y:S01]  /*1f00*/  @P6 LDG.E R46, desc[UR8][R78.64] ;  /* 0x000000084e2e6981 */ /* 0x000322000c1e1900 */
[-C--:B0-----:R-:W-:Y:S02]  /*1f10*/  @P4 IMAD R48, R99, R36.reuse, RZ ;  /* 0x0000002463304224 */ /* 0x081fe400078e02ff */
[----:B------:R-:W-:-:S04]  /*1f20*/  @P4 IMAD.WIDE.U32 R114, R85, R36, R114 ;  /* 0x0000002455724225 */ /* 0x000fc800078e0072 */
[----:B------:R-:W-:Y:S02]  /*1f30*/  @P4 IMAD R37, R85, R37, R48 ;  /* 0x0000002555254224 */ /* 0x000fe400078e0230 */
[----:B------:R-:W0:Y:S01]  /*1f40*/  @P4 LDC.64 R84, c[0x0][0x220] ;  /* 0x00008800ff544b82 */ /* 0x000e220000000a00 */
[----:B------:R-:W-:Y:S02]  /*1f50*/  LOP3.LUT P6, RZ, R30, 0x10, RZ, 0xc0, !PT ;  /* 0x000000101eff7812 */ /* 0x000fe400078cc0ff */
[----:B------:R-:W-:Y:S02]  /*1f60*/  @P4 IADD3 R36, R115, R37, RZ ;  /* 0x0000002573244210 */ /* 0x000fe40007ffe0ff */
[----:B------:R-:W-:Y:S02]  /*1f70*/  ISETP.NE.AND P1, PT, R44, RZ, PT ;  /* 0x000000ff2c00720c */ /* 0x000fe40003f25270 */
[----:B0-----:R-:W-:-:S04]  /*1f80*/  @P4 LEA R84, P5, R114, R84, 0x1 ;  /* 0x0000005472544211 */ /* 0x001fc800078a08ff */
[----:B------:R-:W-:-:S03]  /*1f90*/  @P4 LEA.HI.X R85, R114, R85, R36, 0x1, P5 ;  /* 0x0000005572554211 */ /* 0x000fc600028f0c24 */
[----:B------:R-:W0:Y:S01]  /*1fa0*/  @P6 LDC.64 R36, c[0x0][0x270] ;  /* 0x00009c00ff246b82 */ /* 0x000e220000000a00 */
[----:B-1----:R-:W-:Y:S02]  /*1fb0*/  IADD3 R79, R2, 0xb0, RZ ;  /* 0x000000b0024f7810 */ /* 0x002fe40007ffe0ff */
[----:B------:R-:W-:Y:S02]  /*1fc0*/  MOV R44, RZ ;  /* 0x000000ff002c7202 */ /* 0x000fe40000000f00 */
[----:B------:R-:W-:-:S04]  /*1fd0*/  SHF.R.S32.HI R99, RZ, 0x1f, R79 ;  /* 0x0000001fff637819 */ /* 0x000fc8000001144f */
[----:B------:R1:W5:Y:S01]  /*1fe0*/  @P1 LDG.E R44, desc[UR8][R112.64] ;  /* 0x00000008702c1981 */ /* 0x000362000c1e1900 */
[----:B------:R-:W-:Y:S02]  /*1ff0*/  LOP3.LUT P2, RZ, R30, 0x200000, RZ, 0xc0, !PT ;  /* 0x002000001eff7812 */ /* 0x000fe4000784c0ff */
[----:B-1----:R-:W-:Y:S02]  /*2000*/  @P6 MOV R112, R88 ;  /* 0x0000005800706202 */ /* 0x002fe40000000f00 */
[----:B------:R-:W-:Y:S01]  /*2010*/  @P6 MOV R113, R91 ;  /* 0x0000005b00716202 */ /* 0x000fe20000000f00 */
[-C--:B0-----:R-:W-:Y:S02]  /*2020*/  @P6 IMAD R52, R99, R36.reuse, RZ ;  /* 0x0000002463346224 */ /* 0x081fe400078e02ff */
[----:B------:R-:W-:-:S04]  /*2030*/  @P6 IMAD.WIDE.U32 R112, R79, R36, R112 ;  /* 0x000000244f706225 */ /* 0x000fc800078e0070 */
[----:B------:R-:W-:Y:S02]  /*2040*/  @P6 IMAD R37, R79, R37, R52 ;  /* 0x000000254f256224 */ /* 0x000fe400078e0234 */
[----:B------:R-:W0:Y:S01]  /*2050*/  @P6 LDC.64 R78, c[0x0][0x220] ;  /* 0x00008800ff4e6b82 */ /* 0x000e220000000a00 */
[----:B------:R-:W-:-:S06]  /*2060*/  MOV R48, RZ ;  /* 0x000000ff00307202 */ /* 0x000fcc0000000f00 */
[----:B------:R-:W4:Y:S01]  /*2070*/  @P2 LDG.E R48, desc[UR8][R110.64] ;  /* 0x000000086e302981 */ /* 0x000f22000c1e1900 */
[C---:B------:R-:W-:Y:S02]  /*2080*/  LOP3.LUT P2, RZ, R30.reuse, 0x8, RZ, 0xc0, !PT ;  /* 0x000000081eff7812 */ /* 0x040fe4000784c0ff */
[----:B------:R-:W-:Y:S02]  /*2090*/  @P6 IADD3 R36, R113, R37, RZ ;  /* 0x0000002571246210 */ /* 0x000fe40007ffe0ff */
[----:B------:R-:W-:Y:S02]  /*20a0*/  LOP3.LUT P0, RZ, R30, 0x100000, RZ, 0xc0, !PT ;  /* 0x001000001eff7812 */ /* 0x000fe4000780c0ff */
[----:B0-----:R-:W-:-:S11]  /*20b0*/  @P6 LEA R78, P5, R112, R78, 0x1 ;  /* 0x0000004e704e6211 */ /* 0x001fd600078a08ff */
[----:B------:R0:W4:Y:S01]  /*20c0*/  @P0 LDG.E R50, desc[UR8][R82.64] ;  /* 0x0000000852320981 */ /* 0x000122000c1e1900 */
[----:B------:R-:W-:Y:S02]  /*20d0*/  @P6 LEA.HI.X R79, R112, R79, R36, 0x1, P5 ;  /* 0x0000004f704f6211 */ /* 0x000fe400028f0c24 */
[----:B------:R-:W1:Y:S01]  /*20e0*/  @P2 LDC.64 R36, c[0x0][0x270] ;  /* 0x00009c00ff242b82 */ /* 0x000e620000000a00 */
[----:B------:R-:W-:Y:S02]  /*20f0*/  ISETP.NE.AND P6, PT, R41, RZ, PT ;  /* 0x000000ff2900720c */ /* 0x000fe40003fc5270 */
[----:B------:R-:W-:-:S04]  /*2100*/  IADD3 R41, R2, 0xb8, RZ ;  /* 0x000000b802297810 */ /* 0x000fc80007ffe0ff */
[----:B0-----:R-:W-:Y:S02]  /*2110*/  SHF.R.S32.HI R83, RZ, 0x1f, R41 ;  /* 0x0000001fff537819 */ /* 0x001fe40000011429 */
[----:B------:R-:W-:Y:S02]  /*2120*/  @P2 MOV R110, R88 ;  /* 0x00000058006e2202 */ /* 0x000fe40000000f00 */
[----:B------:R-:W-:-:S03]  /*2130*/  @P2 MOV R111, R91 ;  /* 0x0000005b006f2202 */ /* 0x000fc60000000f00 */
[----:B------:R0:W4:Y:S01]  /*2140*/  @P6 LDG.E R54, desc[UR8][R80.64] ;  /* 0x0000000850366981 */ /* 0x000122000c1e1900 */
[-C--:B-1----:R-:W-:Y:S02]  /*2150*/  @P2 IMAD R58, R83, R36.reuse, RZ ;  /* 0x00000024533a2224 */ /* 0x082fe400078e02ff */
[----:B------:R-:W1:Y:S01]  /*2160*/  @P2 LDC.64 R82, c[0x0][0x220] ;  /* 0x00008800ff522b82 */ /* 0x000e620000000a00 */
[----:B------:R-:W-:Y:S01]  /*2170*/  LOP3.LUT P6, RZ, R30, 0x4, RZ, 0xc0, !PT ;  /* 0x000000041eff7812 */ /* 0x000fe200078cc0ff */
[----:B------:R-:W-:-:S04]  /*2180*/  @P2 IMAD.WIDE.U32 R110, R41, R36, R110 ;  /* 0x00000024296e2225 */ /* 0x000fc800078e006e */
[----:B------:R-:W-:-:S05]  /*2190*/  @P2 IMAD R37, R41, R37, R58 ;  /* 0x0000002529252224 */ /* 0x000fca00078e023a */
[----:B------:R-:W-:Y:S02]  /*21a0*/  @P2 IADD3 R36, R111, R37, RZ ;  /* 0x000000256f242210 */ /* 0x000fe40007ffe0ff */
[----:B-1----:R-:W-:-:S04]  /*21b0*/  @P2 LEA R82, P5, R110, R82, 0x1 ;  /* 0x000000526e522211 */ /* 0x002fc800078a08ff */
[----:B------:R-:W-:Y:S02]  /*21c0*/  @P2 LEA.HI.X R83, R110, R83, R36, 0x1, P5 ;  /* 0x000000536e532211 */ /* 0x000fe400028f0c24 */
[----:B------:R-:W1:Y:S01]  /*21d0*/  @P6 LDC.64 R36, c[0x0][0x270] ;  /* 0x00009c00ff246b82 */ /* 0x000e620000000a00 */
[----:B------:R-:W-:-:S04]  /*21e0*/  IADD3 R41, R2, 0xc0, RZ ;  /* 0x000000c002297810 */ /* 0x000fc80007ffe0ff */
[----:B0-----:R-:W-:Y:S02]  /*21f0*/  SHF.R.S32.HI R81, RZ, 0x1f, R41 ;  /* 0x0000001fff517819 */ /* 0x001fe40000011429 */
[C---:B------:R-:W-:Y:S02]  /*2200*/  LOP3.LUT P1, RZ, R30.reuse, 0x80000, RZ, 0xc0, !PT ;  /* 0x000800001eff7812 */ /* 0x040fe4000782c0ff */
[C---:B------:R-:W-:Y:S02]  /*2210*/  LOP3.LUT P0, RZ, R30.reuse, 0x10000, RZ, 0xc0, !PT ;  /* 0x000100001eff7812 */ /* 0x040fe4000780c0ff */
[----:B------:R-:W-:Y:S02]  /*2220*/  MOV R52, RZ ;  /* 0x000000ff00347202 */ /* 0x000fe40000000f00 */
[----:B------:R-:W-:Y:S02]  /*2230*/  MOV R58, RZ ;  /* 0x000000ff003a7202 */ /* 0x000fe40000000f00 */
[----:B------:R-:W-:-:S05]  /*2240*/  LOP3.LUT P5, RZ, R30, 0x20000, RZ, 0xc0, !PT ;  /* 0x000200001eff7812 */ /* 0x000fca00078ac0ff */
[----:B------:R0:W4:Y:S01]  /*2250*/  @P1 LDG.E R52, desc[UR8][R108.64] ;  /* 0x000000086c341981 */ /* 0x000122000c1e1900 */
[----:B-1----:R-:W-:-:S03]  /*2260*/  @P6 IMAD R60, R81, R36, RZ ;  /* 0x00000024513c6224 */ /* 0x002fc600078e02ff */
[----:B------:R1:W4:Y:S01]  /*2270*/  @P0 LDG.E R58, desc[UR8][R104.64] ;  /* 0x00000008683a0981 */ /* 0x000322000c1e1900 */
[----:B------:R-:W2:Y:S01]  /*2280*/  @P6 LDC.64 R80, c[0x0][0x220] ;  /* 0x00008800ff506b82 */ /* 0x000ea20000000a00 */
[----:B------:R-:W-:Y:S02]  /*2290*/  ISETP.NE.AND P2, PT, R56, RZ, PT ;  /* 0x000000ff3800720c */ /* 0x000fe40003f45270 */
[----:B0-----:R-:W-:Y:S02]  /*22a0*/  @P6 MOV R108, R88 ;  /* 0x00000058006c6202 */ /* 0x001fe40000000f00 */
[----:B------:R-:W-:Y:S02]  /*22b0*/  @P6 MOV R109, R91 ;  /* 0x0000005b006d6202 */ /* 0x000fe40000000f00 */
[----:B------:R-:W-:Y:S01]  /*22c0*/  LOP3.LUT P0, RZ, R30, 0x1, RZ, 0xc0, !PT ;  /* 0x000000011eff7812 */ /* 0x000fe2000780c0ff */
[C---:B------:R-:W-:Y:S01]  /*22d0*/  @P6 IMAD R37, R41.reuse, R37, R60 ;  /* 0x0000002529256224 */ /* 0x040fe200078e023c */
[----:B------:R-:W-:Y:S01]  /*22e0*/  MOV R56, RZ ;  /* 0x000000ff00387202 */ /* 0x000fe20000000f00 */
[----:B------:R-:W-:-:S05]  /*22f0*/  @P6 IMAD.WIDE.U32 R108, R41, R36, R108 ;  /* 0x00000024296c6225 */ /* 0x000fca00078e006c */
[----:B------:R-:W4:Y:S01]  /*2300*/  @P5 LDG.E R56, desc[UR8][R106.64] ;  /* 0x000000086a385981 */ /* 0x000f22000c1e1900 */
[----:B------:R-:W-:Y:S02]  /*2310*/  @P6 IADD3 R36, R109, R37, RZ ;  /* 0x000000256d246210 */ /* 0x000fe40007ffe0ff */
[----:B--2---:R-:W-:-:S04]  /*2320*/  @P6 LEA R80, P5, R108, R80, 0x1 ;  /* 0x000000506c506211 */ /* 0x004fc800078a08ff */
[----:B------:R-:W-:Y:S02]  /*2330*/  @P6 LEA.HI.X R81, R108, R81, R36, 0x1, P5 ;  /* 0x000000516c516211 */ /* 0x000fe400028f0c24 */
[----:B------:R-:W0:Y:S01]  /*2340*/  @P0 LDC.64 R36, c[0x0][0x270] ;  /* 0x00009c00ff240b82 */ /* 0x000e220000000a00 */
[----:B------:R-:W-:Y:S02]  /*2350*/  LOP3.LUT P1, RZ, R30, 0x8000, RZ, 0xc0, !PT ;  /* 0x000080001eff7812 */ /* 0x000fe4000782c0ff */
[----:B------:R-:W-:Y:S02]  /*2360*/  IADD3 R41, R2, 0xc8, RZ ;  /* 0x000000c802297810 */ /* 0x000fe40007ffe0ff */
[----:B------:R-:W-:Y:S02]  /*2370*/  MOV R60, RZ ;  /* 0x000000ff003c7202 */ /* 0x000fe40000000f00 */
[----:B------:R-:W-:Y:S02]  /*2380*/  SHF.R.S32.HI R99, RZ, 0x1f, R41 ;  /* 0x0000001fff637819 */ /* 0x000fe40000011429 */
[----:B-1----:R-:W-:-:S02]  /*2390*/  @P0 MOV R104, R88 ;  /* 0x0000005800680202 */ /* 0x002fc40000000f00 */
[----:B------:R-:W-:-:S03]  /*23a0*/  @P0 MOV R105, R91 ;  /* 0x0000005b00690202 */ /* 0x000fc60000000f00 */
[----:B------:R-:W2:Y:S01]  /*23b0*/  @P1 LDG.E R60, desc[UR8][R102.64] ;  /* 0x00000008663c1981 */ /* 0x000ea2000c1e1900 */
[----:B------:R-:W-:Y:S01]  /*23c0*/  ISETP.NE.AND P1, PT, R40, RZ, PT ;  /* 0x000000ff2800720c */ /* 0x000fe20003f25270 */
[-C--:B0-----:R-:W-:Y:S02]  /*23d0*/  @P0 IMAD R40, R99, R36.reuse, RZ ;  /* 0x0000002463280224 */ /* 0x081fe400078e02ff */
[----:B------:R-:W-:-:S04]  /*23e0*/  @P0 IMAD.WIDE.U32 R104, R41, R36, R104 ;  /* 0x0000002429680225 */ /* 0x000fc800078e0068 */
[----:B------:R-:W-:Y:S02]  /*23f0*/  @P0 IMAD R41, R41, R37, R40 ;  /* 0x0000002529290224 */ /* 0x000fe400078e0228 */
[----:B------:R-:W0:Y:S01]  /*2400*/  @P0 LDC.64 R36, c[0x0][0x220] ;  /* 0x00008800ff240b82 */ /* 0x000e220000000a00 */
[----:B------:R-:W-:Y:S02]  /*2410*/  LOP3.LUT P5, RZ, R30, 0x4000, RZ, 0xc0, !PT ;  /* 0x000040001eff7812 */ /* 0x000fe400078ac0ff */
[----:B------:R-:W-:Y:S02]  /*2420*/  MOV R62, RZ ;  /* 0x000000ff003e7202 */ /* 0x000fe40000000f00 */
[----:B------:R-:W-:-:S09]  /*2430*/  @P0 IADD3 R41, R105, R41, RZ ;  /* 0x0000002969290210 */ /* 0x000fd20007ffe0ff */
[----:B------:R1:W2:Y:S01]  /*2440*/  @P5 LDG.E R62, desc[UR8][R100.64] ;  /* 0x00000008643e5981 */ /* 0x0002a2000c1e1900 */
[----:B0-----:R-:W-:-:S04]  /*2450*/  @P0 LEA R40, P5, R104, R36, 0x1 ;  /* 0x0000002468280211 */ /* 0x001fc800078a08ff */
[----:B------:R-:W-:Y:S02]  /*2460*/  @P0 LEA.HI.X R41, R104, R37, R41, 0x1, P5 ;  /* 0x0000002568290211 */ /* 0x000fe400028f0c29 */
[----:B------:R-:W-:Y:S02]  /*2470*/  ISETP.NE.AND P0, PT, R64, RZ, PT ;  /* 0x000000ff4000720c */ /* 0x000fe40003f05270 */
[----:B------:R-:W-:-:S11]  /*2480*/  MOV R64, RZ ;  /* 0x000000ff00407202 */ /* 0x000fd60000000f00 */
[----:B------:R-:W2:Y:S01]  /*2490*/  @P0 LDG.E R64, desc[UR8][R42.64] ;  /* 0x000000082a400981 */ /* 0x000ea2000c1e1900 */
[----:B------:R-:W-:-:S13]  /*24a0*/  ISETP.NE.AND P0, PT, R66, RZ, PT ;  /* 0x000000ff4200720c */ /* 0x000fda0003f05270 */
[----:B------:R-:W0:Y:S01]  /*24b0*/  @P0 LDC.64 R36, c[0x0][0x270] ;  /* 0x00009c00ff240b82 */ /* 0x000e220000000a00 */
[----:B------:R-:W-:-:S04]  /*24c0*/  IADD3 R99, R2, 0xd0, RZ ;  /* 0x000000d002637810 */ /* 0x000fc80007ffe0ff */
[----:B-1----:R-:W-:Y:S02]  /*24d0*/  SHF.R.S32.HI R101, RZ, 0x1f, R99 ;  /* 0x0000001fff657819 */ /* 0x002fe40000011463 */
[----:B------:R-:W-:Y:S02]  /*24e0*/  @P0 MOV R100, R88 ;  /* 0x0000005800640202 */ /* 0x000fe40000000f00 */
[----:B------:R-:W-:Y:S02]  /*24f0*/  LOP3.LUT P5, RZ, R30, 0x1000, RZ, 0xc0, !PT ;  /* 0x000010001eff7812 */ /* 0x000fe400078ac0ff */
[----:B------:R-:W-:-:S11]  /*2500*/  MOV R66, RZ ;  /* 0x000000ff00427202 */ /* 0x000fd60000000f00 */
[----:B------:R1:W2:Y:S01]  /*2510*/  @P5 LDG.E R66, desc[UR8][R68.64] ;  /* 0x0000000844425981 */ /* 0x0002a2000c1e1900 */
[----:B0-----:R-:W-:Y:S01]  /*2520*/  @P0 IMAD R102, R101, R36, RZ ;  /* 0x0000002465660224 */ /* 0x001fe200078e02ff */
[----:B------:R-:W-:-:S03]  /*2530*/  @P0 MOV R101, R91 ;  /* 0x0000005b00650202 */ /* 0x000fc60000000f00 */
[----:B------:R-:W-:-:S04]  /*2540*/  @P0 IMAD.WIDE.U32 R100, R99, R36, R100 ;  /* 0x0000002463640225 */ /* 0x000fc800078e0064 */
[----:B------:R-:W-:Y:S02]  /*2550*/  @P0 IMAD R99, R99, R37, R102 ;  /* 0x0000002563630224 */ /* 0x000fe400078e0266 */
[----:B------:R-:W0:Y:S01]  /*2560*/  @P0 LDC.64 R36, c[0x0][0x220] ;  /* 0x00008800ff240b82 */ /* 0x000e220000000a00 */
[----:B-1----:R-:W-:-:S06]  /*2570*/  CS2R R68, SRZ ;  /* 0x0000000000447805 */ /* 0x002fcc000001ff00 */
[----:B------:R1:W2:Y:S01]  /*2580*/  @P1 LDG.E R68, desc[UR8][R96.64] ;  /* 0x0000000860441981 */ /* 0x0002a2000c1e1900 */
[----:B------:R-:W-:Y:S02]  /*2590*/  ISETP.NE.AND P1, PT, R70, RZ, PT ;  /* 0x000000ff4600720c */ /* 0x000fe40003f25270 */
[----:B------:R-:W-:Y:S02]  /*25a0*/  @P0 IADD3 R43, R101, R99, RZ ;  /* 0x00000063652b0210 */ /* 0x000fe40007ffe0ff */
[----:B0-----:R-:W-:-:S04]  /*25b0*/  @P0 LEA R42, P5, R100, R36, 0x1 ;  /* 0x00000024642a0211 */ /* 0x001fc800078a08ff */
[----:B------:R-:W-:-:S05]  /*25c0*/  @P0 LEA.HI.X R43, R100, R37, R43, 0x1, P5 ;  /* 0x00000025642b0211 */ /* 0x000fca00028f0c2b */
[----:B------:R-:W0:Y:S01]  /*25d0*/  @P1 LDC.64 R36, c[0x0][0x270] ;  /* 0x00009c00ff241b82 */ /* 0x000e220000000a00 */
[----:B------:R-:W-:-:S04]  /*25e0*/  IADD3 R99, R2, 0xd8, RZ ;  /* 0x000000d802637810 */ /* 0x000fc80007ffe0ff */
[----:B------:R-:W-:Y:S02]  /*25f0*/  SHF.R.S32.HI R101, RZ, 0x1f, R99 ;  /* 0x0000001fff657819 */ /* 0x000fe40000011463 */
[----:B------:R-:W-:-:S03]  /*2600*/  @P1 MOV R100, R88 ;  /* 0x0000005800641202 */ /* 0x000fc60000000f00 */
[----:B0-----:R-:W-:Y:S01]  /*2610*/  @P1 IMAD R70, R101, R36, RZ ;  /* 0x0000002465461224 */ /* 0x001fe200078e02ff */
[----:B------:R-:W-:-:S03]  /*2620*/  @P1 MOV R101, R91 ;  /* 0x0000005b00651202 */ /* 0x000fc60000000f00 */
[----:B------:R-:W-:-:S04]  /*2630*/  @P1 IMAD.WIDE.U32 R100, R99, R36, R100 ;  /* 0x0000002463641225 */ /* 0x000fc800078e0064 */
[----:B------:R-:W-:Y:S02]  /*2640*/  @P1 IMAD R99, R99, R37, R70 ;  /* 0x0000002563631224 */ /* 0x000fe400078e0246 */
[----:B------:R-:W1:Y:S01]  /*2650*/  @P1 LDC.64 R36, c[0x0][0x220] ;  /* 0x00008800ff241b82 */ /* 0x000e620000000a00 */
[----:B------:R-:W-:Y:S02]  /*2660*/  LOP3.LUT P5, RZ, R30, 0x400, RZ, 0xc0, !PT ;  /* 0x000004001eff7812 */ /* 0x000fe400078ac0ff */
[----:B------:R-:W-:-:S11]  /*2670*/  @P1 IADD3 R70, R101, R99, RZ ;  /* 0x0000006365461210 */ /* 0x000fd60007ffe0ff */
[----:B------:R0:W2:Y:S01]  /*2680*/  @P5 LDG.E R69, desc[UR8][R72.64] ;  /* 0x0000000848455981 */ /* 0x0000a2000c1e1900 */
[----:B-1----:R-:W-:-:S04]  /*2690*/  @P1 LEA R96, P5, R100, R36, 0x1 ;  /* 0x0000002464601211 */ /* 0x002fc800078a08ff */
[----:B------:R-:W-:Y:S02]  /*26a0*/  @P1 LEA.HI.X R97, R100, R37, R70, 0x1, P5 ;  /* 0x0000002564611211 */ /* 0x000fe400028f0c46 */
[----:B------:R-:W-:-:S06]  /*26b0*/  MOV R70, RZ ;  /* 0x000000ff00467202 */ /* 0x000fcc0000000f00 */
[----:B------:R1:W2:Y:S01]  /*26c0*/  @P2 LDG.E R70, desc[UR8][R92.64] ;  /* 0x000000085c462981 */ /* 0x0002a2000c1e1900 */
[----:B------:R-:W-:-:S13]  /*26d0*/  ISETP.NE.AND P2, PT, R98, RZ, PT ;  /* 0x000000ff6200720c */ /* 0x000fda0003f45270 */
[----:B------:R-:W3:Y:S01]  /*26e0*/  @P2 LDC.64 R36, c[0x0][0x270] ;  /* 0x00009c00ff242b82 */ /* 0x000ee20000000a00 */
[----:B0-----:R-:W-:-:S04]  /*26f0*/  IADD3 R73, R2, 0xe0, RZ ;  /* 0x000000e002497810 */ /* 0x001fc80007ffe0ff */
[----:B------:R-:W-:Y:S02]  /*2700*/  SHF.R.S32.HI R99, RZ, 0x1f, R73 ;  /* 0x0000001fff637819 */ /* 0x000fe40000011449 */
[----:B------:R-:W-:-:S03]  /*2710*/  @P2 MOV R98, R88 ;  /* 0x0000005800622202 */ /* 0x000fc60000000f00 */
[----:B---3--:R-:W-:Y:S01]  /*2720*/  @P2 IMAD R100, R99, R36, RZ ;  /* 0x0000002463642224 */ /* 0x008fe200078e02ff */
[----:B------:R-:W-:-:S03]  /*2730*/  @P2 MOV R99, R91 ;  /* 0x0000005b00632202 */ /* 0x000fc60000000f00 */
[----:B------:R-:W-:-:S04]  /*2740*/  @P2 IMAD.WIDE.U32 R98, R73, R36, R98 ;  /* 0x0000002449622225 */ /* 0x000fc800078e0062 */
[----:B------:R-:W-:Y:S02]  /*2750*/  @P2 IMAD R73, R73, R37, R100 ;  /* 0x0000002549492224 */ /* 0x000fe400078e0264 */
[----:B------:R-:W1:Y:S01]  /*2760*/  @P2 LDC.64 R36, c[0x0][0x220] ;  /* 0x00008800ff242b82 */ /* 0x000e620000000a00 */
[----:B------:R-:W-:Y:S02]  /*2770*/  LOP3.LUT P5, RZ, R30, 0x100, RZ, 0xc0, !PT ;  /* 0x000001001eff7812 */ /* 0x000fe400078ac0ff */
[----:B------:R-:W-:Y:S02]  /*2780*/  MOV R72, RZ ;  /* 0x000000ff00487202 */ /* 0x000fe40000000f00 */
[----:B------:R-:W-:-:S09]  /*2790*/  @P2 IADD3 R73, R99, R73, RZ ;  /* 0x0000004963492210 */ /* 0x000fd20007ffe0ff */
[----:B------:R0:W3:Y:S01]  /*27a0*/  @P5 LDG.E R72, desc[UR8][R74.64] ;  /* 0x000000084a485981 */ /* 0x0000e2000c1e1900 */
[----:B-1----:R-:W-:-:S04]  /*27b0*/  @P2 LEA R92, P5, R98, R36, 0x1 ;  /* 0x00000024625c2211 */ /* 0x002fc800078a08ff */
[----:B------:R-:W-:Y:S02]  /*27c0*/  @P2 LEA.HI.X R93, R98, R37, R73, 0x1, P5 ;  /* 0x00000025625d2211 */ /* 0x000fe400028f0c49 */
[----:B------:R-:W-:-:S06]  /*27d0*/  MOV R73, RZ ;  /* 0x000000ff00497202 */ /* 0x000fcc0000000f00 */
[----:B------:R-:W3:Y:S01]  /*27e0*/  @P3 LDG.E R73, desc[UR8][R86.64] ;  /* 0x0000000856493981 */ /* 0x000ee2000c1e1900 */
[----:B------:R-:W-:-:S13]  /*27f0*/  ISETP.NE.AND P3, PT, R95, RZ, PT ;  /* 0x000000ff5f00720c */ /* 0x000fda0003f65270 */
[----:B------:R-:W1:Y:S01]  /*2800*/  @P3 LDC.64 R36, c[0x0][0x270] ;  /* 0x00009c00ff243b82 */ /* 0x000e620000000a00 */
[----:B0-----:R-:W-:-:S04]  /*2810*/  IADD3 R75, R2, 0xe8, RZ ;  /* 0x000000e8024b7810 */ /* 0x001fc80007ffe0ff */
[----:B------:R-:W-:Y:S02]  /*2820*/  SHF.R.S32.HI R95, RZ, 0x1f, R75 ;  /* 0x0000001fff5f7819 */ /* 0x000fe4000001144b */
[----:B------:R-:W-:Y:S02]  /*2830*/  @P3 MOV R100, R88 ;  /* 0x0000005800643202 */ /* 0x000fe40000000f00 */
[----:B------:R-:W-:Y:S01]  /*2840*/  @P3 MOV R101, R91 ;  /* 0x0000005b00653202 */ /* 0x000fe20000000f00 */
[-C--:B-1----:R-:W-:Y:S02]  /*2850*/  @P3 IMAD R98, R95, R36.reuse, RZ ;  /* 0x000000245f623224 */ /* 0x082fe400078e02ff */
[----:B------:R-:W-:-:S04]  /*2860*/  @P3 IMAD.WIDE.U32 R100, R75, R36, R100 ;  /* 0x000000244b643225 */ /* 0x000fc800078e0064 */
[----:B------:R-:W-:Y:S02]  /*2870*/  @P3 IMAD R75, R75, R37, R98 ;  /* 0x000000254b4b3224 */ /* 0x000fe400078e0262 */
[----:B------:R-:W0:Y:S01]  /*2880*/  @P3 LDC.64 R36, c[0x0][0x220] ;  /* 0x00008800ff243b82 */ /* 0x000e220000000a00 */
[----:B------:R-:W-:Y:S02]  /*2890*/  LOP3.LUT P5, RZ, R30, 0x40, RZ, 0xc0, !PT ;  /* 0x000000401eff7812 */ /* 0x000fe400078ac0ff */
[----:B------:R-:W-:Y:S02]  /*28a0*/  MOV R74, RZ ;  /* 0x000000ff004a7202 */ /* 0x000fe40000000f00 */
[----:B------:R-:W-:-:S09]  /*28b0*/  @P3 IADD3 R75, R101, R75, RZ ;  /* 0x0000004b654b3210 */ /* 0x000fd20007ffe0ff */
[----:B------:R1:W3:Y:S01]  /*28c0*/  @P5 LDG.E R74, desc[UR8][R76.64] ;  /* 0x000000084c4a5981 */ /* 0x0002e2000c1e1900 */
[----:B0-----:R-:W-:-:S04]  /*28d0*/  @P3 LEA R98, P5, R100, R36, 0x1 ;  /* 0x0000002464623211 */ /* 0x001fc800078a08ff */
[----:B------:R-:W-:Y:S02]  /*28e0*/  @P3 LEA.HI.X R99, R100, R37, R75, 0x1, P5 ;  /* 0x0000002564633211 */ /* 0x000fe400028f0c4b */
[----:B------:R-:W-:-:S06]  /*28f0*/  MOV R75, RZ ;  /* 0x000000ff004b7202 */ /* 0x000fcc0000000f00 */
[----:B------:R-:W3:Y:S01]  /*2900*/  @P4 LDG.E R75, desc[UR8][R84.64] ;  /* 0x00000008544b4981 */ /* 0x000ee2000c1e1900 */
[----:B------:R-:W-:-:S13]  /*2910*/  ISETP.NE.AND P4, PT, R94, RZ, PT ;  /* 0x000000ff5e00720c */ /* 0x000fda0003f85270 */
[----:B------:R-:W0:Y:S01]  /*2920*/  @P4 LDC.64 R36, c[0x0][0x270] ;  /* 0x00009c00ff244b82 */ /* 0x000e220000000a00 */
[----:B-1----:R-:W-:-:S04]  /*2930*/  IADD3 R77, R2, 0xf0, RZ ;  /* 0x000000f0024d7810 */ /* 0x002fc80007ffe0ff */
[----:B------:R-:W-:Y:S02]  /*2940*/  SHF.R.S32.HI R87, RZ, 0x1f, R77 ;  /* 0x0000001fff577819 */ /* 0x000fe4000001144d */
[----:B------:R-:W-:-:S03]  /*2950*/  @P4 MOV R86, R88 ;  /* 0x0000005800564202 */ /* 0x000fc60000000f00 */
[----:B0-----:R-:W-:Y:S01]  /*2960*/  @P4 IMAD R94, R87, R36, RZ ;  /* 0x00000024575e4224 */ /* 0x001fe200078e02ff */
[----:B------:R-:W-:-:S03]  /*2970*/  @P4 MOV R87, R91 ;  /* 0x0000005b00574202 */ /* 0x000fc60000000f00 */
        /* <DEDUP_REMOVED lines=9> */
[----:B------:R-:W-:Y:S02]  /*2a10*/  LOP3.LUT P5, RZ, R30, 0x8, RZ, 0xc0, !PT ;  /* 0x000000081eff7812 */ /* 0x000fe400078ac0ff */
[----:B-1----:R-:W-:Y:S02]  /*2a20*/  CS2R R78, SRZ ;  /* 0x00000000004e7805 */ /* 0x002fe4000001ff00 */
[----:B------:R-:W-:-:S04]  /*2a30*/  IADD3 R85, R2, 0xf8, RZ ;  /* 0x000000f802557810 */ /* 0x000fc80007ffe0ff */
[----:B------:R-:W-:Y:S01]  /*2a40*/  SHF.R.S32.HI R77, RZ, 0x1f, R85 ;  /* 0x0000001fff4d7819 */ /* 0x000fe20000011455 */
[----:B------:R-:W3:Y:S04]  /*2a50*/  @P6 LDG.E R78, desc[UR8][R80.64] ;  /* 0x00000008504e6981 */ /* 0x000ee8000c1e1900 */
[----:B------:R0:W3:Y:S01]  /*2a60*/  @P5 LDG.E R79, desc[UR8][R82.64] ;  /* 0x00000008524f5981 */ /* 0x0000e2000c1e1900 */
[----:B------:R-:W-:-:S04]  /*2a70*/  ISETP.GE.U32.AND P5, PT, R85, UR12, PT ;  /* 0x0000000c55007c0c */ /* 0x000fc8000bfa6070 */
[----:B------:R-:W-:-:S04]  /*2a80*/  ISETP.GE.AND.EX P5, PT, R77, UR13, PT, P5 ;  /* 0x0000000d4d007c0c */ /* 0x000fc8000bfa6350 */
[----:B------:R-:W-:-:S13]  /*2a90*/  ISETP.GT.U32.OR P5, PT, R0, 0x1bf, P5 ;  /* 0x000001bf0000780c */ /* 0x000fda0002fa4470 */
[----:B------:R-:W1:Y:S01]  /*2aa0*/  @!P5 LDC.64 R36, c[0x0][0x270] ;  /* 0x00009c00ff24db82 */ /* 0x000e620000000a00 */
[----:B0-----:R-:W-:Y:S02]  /*2ab0*/  @!P5 MOV R82, R88 ;  /* 0x000000580052d202 */ /* 0x001fe40000000f00 */
[----:B------:R-:W-:-:S03]  /*2ac0*/  @!P5 MOV R83, R91 ;  /* 0x0000005b0053d202 */ /* 0x000fc60000000f00 */
[----:B-1----:R-:W-:-:S04]  /*2ad0*/  @!P5 IMAD.WIDE.U32 R82, R85, R36, R82 ;  /* 0x000000245552d225 */ /* 0x002fc800078e0052 */
[----:B------:R-:W-:-:S04]  /*2ae0*/  @!P5 IMAD R36, R77, R36, RZ ;  /* 0x000000244d24d224 */ /* 0x000fc800078e02ff */
[----:B------:R-:W-:Y:S02]  /*2af0*/  @!P5 IMAD R81, R85, R37, R36 ;  /* 0x000000255551d224 */ /* 0x000fe400078e0224 */
[----:B------:R-:W0:Y:S03]  /*2b00*/  @!P5 LDC.64 R36, c[0x0][0x220] ;  /* 0x00008800ff24db82 */ /* 0x000e260000000a00 */
[----:B------:R-:W-:Y:S02]  /*2b10*/  @!P5 IADD3 R80, R83, R81, RZ ;  /* 0x000000515350d210 */ /* 0x000fe40007ffe0ff */
[----:B------:R-:W-:Y:S02]  /*2b20*/  CS2R R86, SRZ ;  /* 0x0000000000567805 */ /* 0x000fe4000001ff00 */
[----:B------:R-:W-:-:S04]  /*2b30*/  CS2R R84, SRZ ;  /* 0x0000000000547805 */ /* 0x000fc8000001ff00 */
[----:B------:R-:W3:Y:S04]  /*2b40*/  @P0 LDG.E R86, desc[UR8][R42.64] ;  /* 0x000000082a560981 */ /* 0x000ee8000c1e1900 */
[----:B------:R-:W3:Y:S01]  /*2b50*/  @P2 LDG.E R84, desc[UR8][R92.64] ;  /* 0x000000085c542981 */ /* 0x000ee2000c1e1900 */
[----:B0-----:R-:W-:-:S04]  /*2b60*/  @!P5 LEA R36, P6, R82, R36, 0x1 ;  /* 0x000000245224d211 */ /* 0x001fc800078c08ff */
[----:B------:R-:W-:Y:S02]  /*2b70*/  @!P5 LEA.HI.X R37, R82, R37, R80, 0x1, P6 ;  /* 0x000000255225d211 */ /* 0x000fe400030f0c50 */
[----:B------:R-:W-:-:S13]  /*2b80*/  LOP3.LUT P6, RZ, R30, 0x4000000, RZ, 0xc0, !PT ;  /* 0x040000001eff7812 */ /* 0x000fda00078cc0ff */
[----:B------:R0:W5:Y:S01]  /*2b90*/  @P6 LDG.E R87, desc[UR8][R38.64] ;  /* 0x0000000826576981 */ /* 0x000162000c1e1900 */
[----:B------:R-:W-:-:S06]  /*2ba0*/  CS2R R80, SRZ ;  /* 0x0000000000507805 */ /* 0x000fcc000001ff00 */
[----:B------:R5:W3:Y:S01]  /*2bb0*/  @!P5 LDG.E R81, desc[UR8][R36.64] ;  /* 0x000000082451d981 */ /* 0x000ae2000c1e1900 */
[----:B------:R-:W-:-:S03]  /*2bc0*/  LOP3.LUT P5, RZ, R30, 0x1, RZ, 0xc0, !PT ;  /* 0x000000011eff7812 */ /* 0x000fc600078ac0ff */
[----:B------:R-:W3:Y:S10]  /*2bd0*/  @P1 LDG.E R80, desc[UR8][R96.64] ;  /* 0x0000000860501981 */ /* 0x000ef4000c1e1900 */
[----:B------:R1:W3:Y:S01]  /*2be0*/  @P5 LDG.E R85, desc[UR8][R40.64] ;  /* 0x0000000828555981 */ /* 0x0002e2000c1e1900 */
[----:B------:R-:W-:-:S06]  /*2bf0*/  CS2R R82, SRZ ;  /* 0x0000000000527805 */ /* 0x000fcc000001ff00 */
[----:B------:R-:W3:Y:S04]  /*2c00*/  @P3 LDG.E R82, desc[UR8][R98.64] ;  /* 0x0000000862523981 */ /* 0x000ee8000c1e1900 */
[----:B------:R-:W3:Y:S01]  /*2c10*/  @P4 LDG.E R83, desc[UR8][R94.64] ;  /* 0x000000085e534981 */ /* 0x000ee2000c1e1900 */
[----:B0-----:R-:W-:-:S05]  /*2c20*/  HADD2.F32 R39, -RZ, R32.H1_H1 ;  /* 0x30000020ff277230 */ /* 0x001fca0000004100 */
[----:B------:R-:W-:Y:S01]  /*2c30*/  FMUL.FTZ R43, R39, R39 ;  /* 0x00000027272b7220 */ /* 0x000fe20000410000 */
[--C-:B-----5:R-:W-:Y:S02]  /*2c40*/  HADD2.F32 R37, -RZ, R87.reuse.H1_H1 ;  /* 0x30000057ff257230 */ /* 0x120fe40000004100 */
[----:B------:R-:W-:-:S03]  /*2c50*/  HADD2.F32 R36, -RZ, R87.H0_H0 ;  /* 0x20000057ff247230 */ /* 0x000fc60000004100 */
[----:B-1----:R-:W-:Y:S02]  /*2c60*/  FMUL.FTZ R41, R37, R37 ;  /* 0x0000002525297220 */ /* 0x002fe40000410000 */
[C---:B------:R-:W-:Y:S02]  /*2c70*/  FADD.FTZ R37, R36.reuse, R37 ;  /* 0x0000002524257221 */ /* 0x040fe40000010000 */
[----:B------:R-:W-:Y:S01]  /*2c80*/  FFMA.FTZ R41, R36, R36, R41 ;  /* 0x0000002424297223 */ /* 0x000fe20000010029 */
[----:B------:R-:W-:Y:S02]  /*2c90*/  HADD2.F32 R36, -RZ, R32.H0_H0 ;  /* 0x20000020ff247230 */ /* 0x000fe40000004100 */
[----:B------:R-:W-:Y:S01]  /*2ca0*/  FADD.FTZ R37, RZ, R37 ;  /* 0x00000025ff257221 */ /* 0x000fe20000010000 */
[----:B------:R-:W-:Y:S02]  /*2cb0*/  FADD.FTZ R41, RZ, R41 ;  /* 0x00000029ff297221 */ /* 0x000fe40000010000 */
[C---:B------:R-:W-:Y:S01]  /*2cc0*/  FADD.FTZ R38, R36.reuse, R39 ;  /* 0x0000002724267221 */ /* 0x040fe20000010000 */
[----:B------:R-:W-:Y:S01]  /*2cd0*/  FFMA.FTZ R36, R36, R36, R43 ;  /* 0x0000002424247223 */ /* 0x000fe2000001002b */
[----:B------:R-:W-:-:S02]  /*2ce0*/  HADD2.F32 R39, -RZ, R34.H1_H1 ;  /* 0x30000022ff277230 */ /* 0x000fc40000004100 */
[----:B------:R-:W-:Y:S01]  /*2cf0*/  FADD.FTZ R37, R37, R38 ;  /* 0x0000002625257221 */ /* 0x000fe20000010000 */
[----:B------:R-:W-:Y:S02]  /*2d00*/  HADD2.F32 R38, -RZ, R34.H0_H0 ;  /* 0x20000022ff267230 */ /* 0x000fe40000004100 */
[----:B------:R-:W-:Y:S01]  /*2d10*/  FADD.FTZ R36, R41, R36 ;  /* 0x0000002429247221 */ /* 0x000fe20000010000 */
[----:B------:R-:W-:Y:S02]  /*2d20*/  FMUL.FTZ R41, R39, R39 ;  /* 0x0000002727297220 */ /* 0x000fe40000410000 */
[C---:B------:R-:W-:Y:S02]  /*2d30*/  FADD.FTZ R40, R38.reuse, R39 ;  /* 0x0000002726287221 */ /* 0x040fe40000010000 */
[----:B------:R-:W-:Y:S01]  /*2d40*/  FFMA.FTZ R41, R38, R38, R41 ;  /* 0x0000002626297223 */ /* 0x000fe20000010029 */
[--C-:B------:R-:W-:Y:S02]  /*2d50*/  HADD2.F32 R39, -RZ, R44.reuse.H1_H1 ;  /* 0x3000002cff277230 */ /* 0x100fe40000004100 */
[----:B------:R-:W-:-:S02]  /*2d60*/  HADD2.F32 R38, -RZ, R44.H0_H0 ;  /* 0x2000002cff267230 */ /* 0x000fc40000004100 */
[----:B------:R-:W-:Y:S01]  /*2d70*/  FADD.FTZ R36, R36, R41 ;  /* 0x0000002924247221 */ /* 0x000fe20000010000 */
[----:B------:R-:W-:Y:S01]  /*2d80*/  FMUL.FTZ R41, R39, R39 ;  /* 0x0000002727297220 */ /* 0x000fe20000410000 */
[----:B------:R-:W-:Y:S01]  /*2d90*/  FADD.FTZ R37, R37, R40 ;  /* 0x0000002825257221 */ /* 0x000fe20000010000 */
[C---:B------:R-:W-:Y:S01]  /*2da0*/  FADD.FTZ R40, R38.reuse, R39 ;  /* 0x0000002726287221 */ /* 0x040fe20000010000 */
[--C-:B----4-:R-:W-:Y:S02]  /*2db0*/  HADD2.F32 R39, -RZ, R46.reuse.H1_H1 ;  /* 0x3000002eff277230 */ /* 0x110fe40000004100 */
[----:B------:R-:W-:Y:S01]  /*2dc0*/  FFMA.FTZ R41, R38, R38, R41 ;  /* 0x0000002626297223 */ /* 0x000fe20000010029 */
[----:B------:R-:W-:-:S03]  /*2dd0*/  HADD2.F32 R38, -RZ, R46.H0_H0 ;  /* 0x2000002eff267230 */ /* 0x000fc60000004100 */
[----:B------:R-:W-:Y:S01]  /*2de0*/  FADD.FTZ R36, R36, R41 ;  /* 0x0000002924247221 */ /* 0x000fe20000010000 */
[----:B------:R-:W-:Y:S01]  /*2df0*/  FMUL.FTZ R41, R39, R39 ;  /* 0x0000002727297220 */ /* 0x000fe20000410000 */
[----:B------:R-:W-:Y:S01]  /*2e00*/  FADD.FTZ R37, R37, R40 ;  /* 0x0000002825257221 */ /* 0x000fe20000010000 */
[C---:B------:R-:W-:Y:S01]  /*2e10*/  FADD.FTZ R40, R38.reuse, R39 ;  /* 0x0000002726287221 */ /* 0x040fe20000010000 */
[--C-:B------:R-:W-:Y:S02]  /*2e20*/  HADD2.F32 R39, -RZ, R48.reuse.H1_H1 ;  /* 0x30000030ff277230 */ /* 0x100fe40000004100 */
        /* <DEDUP_REMOVED lines=41> */
[--C-:B--2---:R-:W-:Y:S02]  /*30c0*/  HADD2.F32 R39, -RZ, R60.reuse.H1_H1 ;  /* 0x3000003cff277230 */ /* 0x104fe40000004100 */
        /* <DEDUP_REMOVED lines=48> */
[--C-:B---3--:R-:W-:Y:S02]  /*33d0*/  HADD2.F32 R39, -RZ, R72.reuse.H1_H1 ;  /* 0x30000048ff277230 */ /* 0x108fe40000004100 */
        /* <DEDUP_REMOVED lines=85> */
[----:B------:R-:W0:Y:S01]  /*3930*/  S2R R92, SR_LANEID ;  /* 0x00000000005c7919 */ /* 0x000e220000000000 */
[----:B------:R-:W-:Y:S02]  /*3940*/  HADD2.F32 R38, -RZ, R83.H0_H0 ;  /* 0x20000053ff267230 */ /* 0x000fe40000004100 */
[----:B------:R-:W-:Y:S01]  /*3950*/  FADD.FTZ R36, R36, R41 ;  /* 0x0000002924247221 */ /* 0x000fe20000010000 */
[----:B------:R-:W-:Y:S01]  /*3960*/  FMUL.FTZ R41, R39, R39 ;  /* 0x0000002727297220 */ /* 0x000fe20000410000 */
[----:B------:R-:W-:Y:S01]  /*3970*/  FADD.FTZ R37, R37, R40 ;  /* 0x0000002825257221 */ /* 0x000fe20000010000 */
[----:B------:R-:W-:Y:S01]  /*3980*/  FADD.FTZ R40, R38, R39 ;  /* 0x0000002726287221 */ /* 0x000fe20000010000 */
[----:B------:R-:W-:-:S02]  /*3990*/  HADD2.F32 R39, -RZ, R81.H1_H1 ;  /* 0x30000051ff277230 */ /* 0x000fc40000004100 */
[----:B------:R-:W-:Y:S01]  /*39a0*/  FFMA.FTZ R41, R38, R38, R41 ;  /* 0x0000002626297223 */ /* 0x000fe20000010029 */
[----:B------:R-:W-:Y:S02]  /*39b0*/  HADD2.F32 R38, -RZ, R81.H0_H0 ;  /* 0x20000051ff267230 */ /* 0x000fe40000004100 */
[----:B------:R-:W-:Y:S01]  /*39c0*/  FADD.FTZ R37, R37, R40 ;  /* 0x0000002825257221 */ /* 0x000fe20000010000 */
[----:B------:R-:W-:Y:S01]  /*39d0*/  FADD.FTZ R36, R36, R41 ;  /* 0x0000002924247221 */ /* 0x000fe20000010000 */
[----:B------:R-:W-:Y:S01]  /*39e0*/  FMUL.FTZ R41, R39, R39 ;  /* 0x0000002727297220 */ /* 0x000fe20000410000 */
[----:B------:R-:W-:-:S03]  /*39f0*/  FADD.FTZ R40, R38, R39 ;  /* 0x0000002726287221 */ /* 0x000fc60000010000 */
[----:B------:R-:W-:Y:S01]  /*3a00*/  FFMA.FTZ R41, R38, R38, R41 ;  /* 0x0000002626297223 */ /* 0x000fe20000010029 */
[----:B------:R-:W-:-:S03]  /*3a10*/  FADD.FTZ R42, R37, R40 ;  /* 0x00000028252a7221 */ /* 0x000fc60000010000 */
[----:B------:R-:W-:Y:S02]  /*3a20*/  FADD.FTZ R43, R36, R41 ;  /* 0x00000029242b7221 */ /* 0x000fe40000010000 */
        /* <DEDUP_REMOVED lines=25> */
[----:B--2---:R-:W-:-:S10]  /*3bc0*/  ULEA UR5, UR6, UR5, 0x18 ;  /* 0x0000000506057291 */ /* 0x004fd4000f8ec03f */
        /* <DEDUP_REMOVED lines=8> */
[----:B------:R-:W-:Y:S01]  /*3c50*/  BAR.SYNC.DEFER_BLOCKING 0x0 ;  /* 0x0000000000007b1d */ /* 0x000fe20000010000 */
[----:B------:R-:W-:-:S05]  /*3c60*/  ISETP.NE.AND P5, PT, R0, RZ, PT ;  /* 0x000000ff0000720c */ /* 0x000fca0003fa5270 */
[----:B------:R-:W-:Y:S08]  /*3c70*/  BSSY B0, `(.L_x_4337) ;  /* 0x0000026000007945 */ /* 0x000ff00003800000 */
[----:B0-----:R-:W-:Y:S05]  /*3c80*/  @P5 BRA `(.L_x_4338) ;  /* 0x0000000000905947 */ /* 0x001fea0003800000 */
[----:B------:R-:W0:Y:S01]  /*3c90*/  S2UR UR6, SR_CgaCtaId ;  /* 0x00000000000679c3 */ /* 0x000e220000008800 */
[----:B------:R-:W-:Y:S02]  /*3ca0*/  UMOV UR5, 0x400 ;  /* 0x0000040000057882 */ /* 0x000fe40000000000 */
[----:B0-----:R-:W-:-:S09]  /*3cb0*/  ULEA UR5, UR6, UR5, 0x18 ;  /* 0x0000000506057291 */ /* 0x001fd2000f8ec03f */
[----:B------:R-:W0:Y:S04]  /*3cc0*/  LDS.64 R40, [UR5+0x18] ;  /* 0x00001805ff287984 */ /* 0x000e280008000a00 */
[----:B------:R-:W1:Y:S01]  /*3cd0*/  LDS.128 R36, [UR5+0x20] ;  /* 0x00002005ff247984 */ /* 0x000e620008000c00 */
[----:B0-----:R-:W-:Y:S01]  /*3ce0*/  FADD.FTZ R93, R42, R40 ;  /* 0x000000282a5d7221 */ /* 0x001fe20000010000 */
[----:B------:R-:W-:-:S03]  /*3cf0*/  FADD.FTZ R40, R43, R41 ;  /* 0x000000292b287221 */ /* 0x000fc60000010000 */
[----:B-1----:R-:W-:Y:S01]  /*3d00*/  FADD.FTZ R93, R93, R36 ;  /* 0x000000245d5d7221 */ /* 0x002fe20000010000 */
[----:B------:R-:W-:Y:S02]  /*3d10*/  FADD.FTZ R36, R40, R37 ;  /* 0x0000002528247221 */ /* 0x000fe40000010000 */
[----:B------:R-:W0:Y:S01]  /*3d20*/  LDS.128 R40, [UR5+0x30] ;  /* 0x00003005ff287984 */ /* 0x000e220008000c00 */
[----:B------:R-:W-:Y:S01]  /*3d30*/  FADD.FTZ R93, R93, R38 ;  /* 0x000000265d5d7221 */ /* 0x000fe20000010000 */
[----:B------:R-:W-:-:S03]  /*3d40*/  FADD.FTZ R36, R36, R39 ;  /* 0x0000002724247221 */ /* 0x000fc60000010000 */
[----:B0-----:R-:W-:Y:S01]  /*3d50*/  FADD.FTZ R93, R93, R40 ;  /* 0x000000285d5d7221 */ /* 0x001fe20000010000 */
        /* <DEDUP_REMOVED lines=20> */
[----:B------:R-:W-:-:S03]  /*3ea0*/  FADD.FTZ R36, R36, R41 ;  /* 0x0000002924247221 */ /* 0x000fc60000010000 */
[----:B------:R-:W-:Y:S01]  /*3eb0*/  FADD.FTZ R42, R93, R42 ;  /* 0x0000002a5d2a7221 */ /* 0x000fe20000010000 */
[----:B------:R-:W-:-:S07]  /*3ec0*/  FADD.FTZ R43, R36, R43 ;  /* 0x0000002b242b7221 */ /* 0x000fce0000010000 */
.L_x_4338:
[----:B------:R-:W-:Y:S05]  /*3ed0*/  BSYNC B0 ;  /* 0x0000000000007941 */ /* 0x000fea0003800000 */
.L_x_4337:
[----:B------:R-:W0:Y:S02]  /*3ee0*/  LDC R40, c[0x0][0xc] ;  /* 0x00000300ff287b82 */ /* 0x000e240000000800 */
[----:B0-----:R-:W-:-:S13]  /*3ef0*/  ISETP.GE.U32.AND P6, PT, R40, 0x2, PT ;  /* 0x000000022800780c */ /* 0x001fda0003fc6070 */
[----:B------:R-:W-:Y:S05]  /*3f00*/  @!P6 BRA `(.L_x_4339) ;  /* 0x000000080070e947 */ /* 0x000fea0003800000 */
[----:B------:R-:W-:Y:S05]  /*3f10*/  @P5 BRA `(.L_x_4340) ;  /* 0x0000000000745947 */ /* 0x000fea0003800000 */
[----:B------:R-:W0:Y:S01]  /*3f20*/  S2R R92, SR_CTAID.Y ;  /* 0x00000000005c7919 */ /* 0x000e220000002600 */
[----:B------:R-:W1:Y:S01]  /*3f30*/  LDC R93, c[0x0][0x10] ;  /* 0x00000400ff5d7b82 */ /* 0x000e620000000800 */
[C---:B------:R-:W-:Y:S02]  /*3f40*/  LOP3.LUT R38, R26.reuse, 0x1, RZ, 0xc0, !PT ;  /* 0x000000011a267812 */ /* 0x040fe400078ec0ff */
[----:B------:R-:W-:Y:S02]  /*3f50*/  LOP3.LUT P6, RZ, R26, 0x2, RZ, 0xc0, !PT ;  /* 0x000000021aff7812 */ /* 0x000fe400078cc0ff */
[----:B------:R-:W-:Y:S02]  /*3f60*/  MOV R95, 0xffffffff ;  /* 0xffffffff005f7802 */ /* 0x000fe40000000f00 */
[----:B------:R-:W-:Y:S01]  /*3f70*/  SEL R97, R40, RZ, !P6 ;  /* 0x000000ff28617207 */ /* 0x000fe20007000000 */
[----:B------:R-:W2:Y:S01]  /*3f80*/  LDC.64 R36, c[0x0][0x248] ;  /* 0x00009200ff247b82 */ /* 0x000ea20000000a00 */
[----:B------:R-:W-:Y:S01]  /*3f90*/  SEL R95, R95, 0x1, P6 ;  /* 0x000000015f5f7807 */ /* 0x000fe20003000000 */
[----:B-1----:R-:W-:-:S05]  /*3fa0*/  IMAD R39, R38, R93, RZ ;  /* 0x0000005d26277224 */ /* 0x002fca00078e02ff */
[C---:B0-----:R-:W-:Y:S01]  /*3fb0*/  IADD3 R41, R39.reuse, R92, RZ ;  /* 0x0000005c27297210 */ /* 0x041fe20007ffe0ff */
[----:B------:R-:W-:Y:S02]  /*3fc0*/  IMAD R39, R39, R40, RZ ;  /* 0x0000002827277224 */ /* 0x000fe400078e02ff */
[----:B------:R-:W-:-:S03]  /*3fd0*/  IMAD R93, R93, UR7, R92 ;  /* 0x000000075d5d7c24 */ /* 0x000fc6000f8e025c */
[----:B------:R-:W-:-:S05]  /*3fe0*/  SHF.L.U32 R39, R39, 0x1, RZ ;  /* 0x0000000127277819 */ /* 0x000fca00000006ff */
[----:B--2---:R-:W-:-:S04]  /*3ff0*/  IMAD.WIDE R36, R39, 0x4, R36 ;  /* 0x0000000427247825 */ /* 0x004fc800078e0224 */
[----:B------:R-:W-:Y:S02]  /*4000*/  IMAD.WIDE.U32 R38, R93, 0x8, R36 ;  /* 0x000000085d267825 */ /* 0x000fe400078e0024 */
[----:B------:R-:W0:Y:S01]  /*4010*/  LDC.64 R36, c[0x0][0x240] ;  /* 0x00009000ff247b82 */ /* 0x000e220000000a00 */
[----:B------:R-:W-:Y:S02]  /*4020*/  ISETP.NE.AND P6, PT, R97, -0x1, PT ;  /* 0xffffffff6100780c */ /* 0x000fe40003fc5270 */
[----:B------:R1:W-:Y:S01]  /*4030*/  STG.E.64 desc[UR8][R38.64], R42 ;  /* 0x0000002a26007986 */ /* 0x0003e2000c101b08 */
[----:B0-----:R-:W-:Y:S01]  /*4040*/  IMAD.WIDE.U32 R36, R41, 0x4, R36 ;  /* 0x0000000429247825 */ /* 0x001fe200078e0024 */
[----:B------:R-:W-:Y:S06]  /*4050*/  MEMBAR.ALL.GPU ;  /* 0x0000000000007992 */ /* 0x000fec000000a000 */
[----:B------:R-:W-:-:S00]  /*4060*/  ERRBAR ;  /* 0x00000000000079ab */ /* 0x000fc00000000000 */
[----:B------:R-:W-:Y:S06]  /*4070*/  CGAERRBAR ;  /* 0x00000000000075ab */ /* 0x000fec0000000000 */
[----:B------:R1:W-:Y:S01]  /*4080*/  REDG.E.ADD.S32.STRONG.GPU desc[UR8][R36.64], R95 ;  /* 0x0000005f2400798e */ /* 0x0003e2000c10e388 */
[----:B------:R-:W-:Y:S05]  /*4090*/  @!P6 BRA `(.L_x_4340) ;  /* 0x000000000014e947 */ /* 0x000fea0003800000 */
.L_x_4341:
[----:B-1----:R-:W2:Y:S04]  /*40a0*/  LDG.E.STRONG.GPU R38, desc[UR8][R36.64] ;  /* 0x0000000824267981 */ /* 0x002ea8000c1ef900 */
[----:B--2---:R-:W-:Y:S01]  /*40b0*/  CCTL.IVALL ;  /* 0x00000000ff00798f */ /* 0x004fe20002000000 */
[----:B------:R-:W-:Y:S05]  /*40c0*/  YIELD ;  /* 0x0000000000007946 */ /* 0x000fea0003800000 */
[----:B------:R-:W-:-:S13]  /*40d0*/  ISETP.NE.AND P6, PT, R38, R97, PT ;  /* 0x000000612600720c */ /* 0x000fda0003fc5270 */
[----:B------:R-:W-:Y:S05]  /*40e0*/  @P6 BRA `(.L_x_4341) ;  /* 0xfffffffc00ec6947 */ /* 0x000fea000383ffff */
.L_x_4340:
        /* <DEDUP_REMOVED lines=11> */
.L_x_4343:
[----:B------:R-:W-:-:S13]  /*41a0*/  ISETP.EQ.OR P6, PT, R41, UR7, P5 ;  /* 0x0000000729007c0c */ /* 0x000fda000afc2670 */
[----:B------:R-:W0:Y:S01]  /*41b0*/  @!P6 S2R R93, SR_CTAID.Y ;  /* 0x00000000005de919 */ /* 0x000e220000002600 */
[----:B------:R-:W1:Y:S01]  /*41c0*/  @!P6 LDC R36, c[0x0][0x10] ;  /* 0x00000400ff24eb82 */ /* 0x000e620000000800 */
[----:B------:R-:W-:-:S05]  /*41d0*/  @!P6 LOP3.LUT R39, R26, 0x1, RZ, 0xc0, !PT ;  /* 0x000000011a27e812 */ /* 0x000fca00078ec0ff */
[----:B-1----:R-:W-:-:S04]  /*41e0*/  @!P6 IMAD R39, R39, R36, RZ ;  /* 0x000000242727e224 */ /* 0x002fc800078e02ff */
[----:B------:R-:W-:Y:S02]  /*41f0*/  @!P6 IMAD R39, R39, R40, RZ ;  /* 0x000000282727e224 */ /* 0x000fe400078e02ff */
[----:B0-----:R-:W-:Y:S02]  /*4200*/  @!P6 IMAD R93, R36, R41, R93 ;  /* 0x00000029245de224 */ /* 0x001fe400078e025d */
[----:B------:R-:W0:Y:S01]  /*4210*/  @!P6 LDC.64 R36, c[0x0][0x248] ;  /* 0x00009200ff24eb82 */ /* 0x000e220000000a00 */
        /* <DEDUP_REMOVED lines=55> */
.L_x_4342:
        /* <DEDUP_REMOVED lines=18> */
.L_x_4345:
[----:B------:R-:W-:Y:S05]  /*46b0*/  BSYNC B0 ;  /* 0x0000000000007941 */ /* 0x000fea0003800000 */
.L_x_4344:
[----:B------:R-:W-:-:S13]  /*46c0*/  ISETP.NE.AND P6, PT, R92, 0x1, PT ;  /* 0x000000015c00780c */ /* 0x000fda0003fc5270 */
[----:B------:R-:W-:Y:S05]  /*46d0*/  @!P6 BRA `(.L_x_4339) ;  /* 0x00000000007ce947 */ /* 0x000fea0003800000 */
[----:B------:R-:W-:-:S04]  /*46e0*/  IADD3 R36, R41, 0x1, RZ ;  /* 0x0000000129247810 */ /* 0x000fc80007ffe0ff */
        /* <DEDUP_REMOVED lines=18> */
[----:B------:R-:W-:-:S07]  /*4810*/  @!P6 LOP3.LUT R92, R26, 0x1, RZ, 0xc0, !PT ;  /* 0x000000011a5ce812 */ /* 0x000fce00078ec0ff */
[----:B------:R-:W1:Y:S01]  /*4820*/  @!P6 LDC.64 R36, c[0x0][0x248] ;  /* 0x00009200ff24eb82 */ /* 0x000e620000000a00 */
[----:B0-----:R-:W-:-:S04]  /*4830*/  @!P6 IMAD R39, R92, R41, RZ ;  /* 0x000000295c27e224 */ /* 0x001fc800078e02ff */
[----:B------:R-:W-:Y:S02]  /*4840*/  @!P6 IMAD R39, R39, R40, RZ ;  /* 0x000000282727e224 */ /* 0x000fe400078e02ff */
[----:B------:R-:W0:Y:S03]  /*4850*/  @!P6 S2R R40, SR_CTAID.Y ;  /* 0x000000000028e919 */ /* 0x000e260000002600 */
[----:B------:R-:W-:-:S05]  /*4860*/  @!P6 SHF.L.U32 R39, R39, 0x1, RZ ;  /* 0x000000012727e819 */ /* 0x000fca00000006ff */
[----:B-1----:R-:W-:-:S04]  /*4870*/  @!P6 IMAD.WIDE R36, R39, 0x4, R36 ;  /* 0x000000042724e825 */ /* 0x002fc800078e0224 */
[----:B0-----:R-:W-:-:S04]  /*4880*/  @!P6 IMAD R41, R38, R41, R40 ;  /* 0x000000292629e224 */ /* 0x001fc800078e0228 */
[----:B------:R-:W-:-:S06]  /*4890*/  @!P6 IMAD.WIDE.U32 R36, R41, 0x8, R36 ;  /* 0x000000082924e825 */ /* 0x000fcc00078e0024 */
[----:B------:R-:W2:Y:S02]  /*48a0*/  @!P6 LDG.E.64 R36, desc[UR8][R36.64] ;  /* 0x000000082424e981 */ /* 0x000ea4000c1e1b00 */
[----:B--2---:R-:W-:Y:S01]  /*48b0*/  @!P6 FADD.FTZ R42, R42, R36 ;  /* 0x000000242a2ae221 */ /* 0x004fe20000010000 */
[----:B------:R-:W-:-:S07]  /*48c0*/  @!P6 FADD.FTZ R43, R43, R37 ;  /* 0x000000252b2be221 */ /* 0x000fce0000010000 */
.L_x_4339:
[----:B------:R-:W-:Y:S01]  /*48d0*/  ULDC.64 UR12, c[0x0][0x218] ;  /* 0x00008600000c7ab9 */ /* 0x000fe20000000a00 */
[----:B-1----:R-:W-:Y:S01]  /*48e0*/  P2R R36, PR, RZ, 0x1 ;  /* 0x00000001ff247803 */ /* 0x002fe20000000000 */
[----:B------:R-:W0:Y:S01]  /*48f0*/  S2UR UR6, SR_CgaCtaId ;  /* 0x00000000000679c3 */ /* 0x000e220000008800 */
[----:B------:R-:W-:Y:S01]  /*4900*/  LOP3.LUT P0, RZ, R0, UR7, RZ, 0xfc, !PT ;  /* 0x0000000700ff7c12 */ /* 0x000fe2000f80fcff */
[----:B------:R-:W-:Y:S01]  /*4910*/  UMOV UR5, 0x400 ;  /* 0x0000040000057882 */ /* 0x000fe20000000000 */
[----:B------:R-:W-:Y:S01]  /*4920*/  ISETP.EQ.U32.AND P6, PT, RZ, UR12, PT ;  /* 0x0000000cff007c0c */ /* 0x000fe2000bfc2070 */
[----:B------:R-:W-:Y:S01]  /*4930*/  ULDC UR11, c[0x0][0x2a4] ;  /* 0x0000a900000b7ab9 */ /* 0x000fe20000000800 */
[----:B------:R-:W-:Y:S02]  /*4940*/  IADD3 R71, R28, R71, RZ ;  /* 0x000000471c477210 */ /* 0x000fe40007ffe0ff */
[----:B------:R-:W-:Y:S02]  /*4950*/  ISETP.EQ.OR.EX P6, PT, RZ, UR13, P0, P6 ;  /* 0x0000000dff007c0c */ /* 0x000fe400087c2760 */
[----:B------:R-:W-:-:S02]  /*4960*/  ISETP.NE.AND P0, PT, R36, RZ, PT ;  /* 0x000000ff2400720c */ /* 0x000fc40003f05270 */
[----:B------:R-:W-:-:S09]  /*4970*/  MOV R93, 0x3f800000 ;  /* 0x3f800000005d7802 */ /* 0x000fd20000000f00 */
[----:B------:R-:W1:Y:S01]  /*4980*/  @!P6 LDC.64 R40, c[0x0][0x218] ;  /* 0x00008600ff28eb82 */ /* 0x000e620000000a00 */
[----:B------:R-:W-:Y:S01]  /*4990*/  @!P6 FMUL.FTZ R37, R43, UR11 ;  /* 0x0000000b2b25ec20 */ /* 0x000fe20008410000 */
[----:B------:R-:W-:Y:S01]  /*49a0*/  @!P6 FMUL.FTZ R36, R42, UR11 ;  /* 0x0000000b2a24ec20 */ /* 0x000fe20008410000 */
[----:B0-----:R-:W-:-:S09]  /*49b0*/  ULEA UR5, UR6, UR5, 0x18 ;  /* 0x0000000506057291 */ /* 0x001fd2000f8ec03f */
[----:B------:R-:W-:Y:S01]  /*49c0*/  @!P5 STS.64 [UR5+0x88], R42 ;  /* 0x0000882aff00d988 */ /* 0x000fe20008000a05 */
[----:B-1----:R-:W-:-:S05]  /*49d0*/  @!P6 IMAD.WIDE R40, R24, 0x8, R40 ;  /* 0x000000081828e825 */ /* 0x002fca00078e0228 */
[----:B------:R-:W-:Y:S01]  /*49e0*/  @!P6 STG.E.64 desc[UR8][R40.64], R36 ;  /* 0x000000242800e986 */ /* 0x000fe2000c101b08 */
[----:B------:R-:W-:Y:S06]  /*49f0*/  BAR.SYNC.DEFER_BLOCKING 0x0 ;  /* 0x0000000000007b1d */ /* 0x000fec0000010000 */
[----:B------:R-:W0:Y:S02]  /*4a00*/  LDS.64 R38, [UR5+0x88] ;  /* 0x00008805ff267984 */ /* 0x000e240008000a00 */
[----:B0-----:R-:W-:-:S04]  /*4a10*/  FMUL.FTZ R92, R38, UR11 ;  /* 0x0000000b265c7c20 */ /* 0x001fc80008410000 */
[----:B------:R-:W-:-:S04]  /*4a20*/  FMUL.FTZ R38, R92, R92 ;  /* 0x0000005c5c267220 */ /* 0x000fc80000410000 */
[----:B------:R-:W-:-:S05]  /*4a30*/  FFMA.FTZ R38, R39, UR11, -R38 ;  /* 0x0000000b27267c23 */ /* 0x000fca0008010826 */
[----:B------:R-:W-:-:S13]  /*4a40*/  FSETP.GTU.FTZ.AND P5, PT, R38, RZ, PT ;  /* 0x000000ff2600720b */ /* 0x000fda0003fbc000 */
[----:B------:R-:W0:Y:S02]  /*4a50*/  @P5 LDC R37, c[0x0][0x238] ;  /* 0x00008e00ff255b82 */ /* 0x000e240000000800 */
[----:B0-----:R-:W-:-:S06]  /*4a60*/  @P5 FADD.FTZ R94, R38, R37 ;  /* 0x00000025265e5221 */ /* 0x001fcc0000010000 */
[----:B------:R-:W0:Y:S01]  /*4a70*/  LDC.64 R38, c[0x0][0x228] ;  /* 0x00008a00ff267b82 */ /* 0x000e220000000a00 */
[----:B------:R1:W2:Y:S07]  /*4a80*/  @P5 MUFU.RSQ R93, R94 ;  /* 0x0000005e005d5308 */ /* 0x0002ae0000001400 */
[----:B------:R-:W3:Y:S01]  /*4a90*/  LDC.64 R36, c[0x0][0x230] ;  /* 0x00008c00ff247b82 */ /* 0x000ee20000000a00 */
[----:B0-----:R-:W-:-:S04]  /*4aa0*/  IMAD.WIDE R40, R71, 0x4, R38 ;  /* 0x0000000447287825 */ /* 0x001fc800078e0226 */
[----:B---3--:R-:W-:Y:S02]  /*4ab0*/  IMAD.WIDE R38, R71, 0x4, R36 ;  /* 0x0000000447267825 */ /* 0x008fe400078e0224 */
[----:B------:R-:W3:Y:S04]  /*4ac0*/  LDG.E.64 R36, desc[UR8][R40.64] ;  /* 0x0000000828247981 */ /* 0x000ee8000c1e1b00 */
[----:B------:R-:W3:Y:S01]  /*4ad0*/  LDG.E.64 R38, desc[UR8][R38.64] ;  /* 0x0000000826267981 */ /* 0x000ee2000c1e1b00 */
[----:B------:R-:W-:Y:S01]  /*4ae0*/  ISETP.NE.AND P6, PT, RZ, UR10, PT ;  /* 0x0000000aff007c0c */ /* 0x000fe2000bfc5270 */
[--C-:B------:R-:W-:Y:S02]  /*4af0*/  HADD2.F32 R43, -RZ, R87.reuse.H0_H0 ;  /* 0x20000057ff2b7230 */ /* 0x100fe40000004100 */
[----:B------:R-:W-:-:S03]  /*4b00*/  HADD2.F32 R87, -RZ, R87.H1_H1 ;  /* 0x30000057ff577230 */ /* 0x000fc60000004100 */
[--C-:B------:R-:W-:Y:S02]  /*4b10*/  FADD.FTZ R42, R43, -R92.reuse ;  /* 0x8000005c2b2a7221 */ /* 0x100fe40000010000 */
[----:B-1----:R-:W-:Y:S02]  /*4b20*/  FADD.FTZ R94, R87, -R92 ;  /* 0x8000005c575e7221 */ /* 0x002fe40000010000 */
[-C--:B--2---:R-:W-:Y:S02]  /*4b30*/  FMUL.FTZ R43, R42, R93.reuse ;  /* 0x0000005d2a2b7220 */ /* 0x084fe40000410000 */
[----:B------:R-:W-:Y:S02]  /*4b40*/  FMUL.FTZ R94, R94, R93 ;  /* 0x0000005d5e5e7220 */ /* 0x000fe40000410000 */
[----:B---3--:R-:W-:Y:S02]  /*4b50*/  FFMA.FTZ R71, R36, R43, R38 ;  /* 0x0000002b24477223 */ /* 0x008fe40000010026 */
        /* <DEDUP_REMOVED lines=12> */
.L_x_4346:
[----:B------:R-:W-:Y:S01]  /*4c20*/  LOP3.LUT P5, RZ, R30, 0x4000000, RZ, 0xc0, !PT ;  /* 0x040000001eff7812 */ /* 0x000fe200078ac0ff */
[----:B------:R-:W-:-:S12]  /*4c30*/  BSSY B0, `(.L_x_4347) ;  /* 0x000000e000007945 */ /* 0x000fd80003800000 */
        /* <DEDUP_REMOVED lines=13> */
.L_x_4348:
[----:B------:R-:W-:Y:S05]  /*4d10*/  BSYNC B0 ;  /* 0x0000000000007941 */ /* 0x000fea0003800000 */
.L_x_4347:
[--C-:B------:R-:W-:Y:S02]  /*4d20*/  HADD2.F32 R41, -RZ, R32.reuse.H0_H0 ;  /* 0x20000020ff297230 */ /* 0x100fe40000004100 */
[----:B0-----:R-:W-:-:S03]  /*4d30*/  HADD2.F32 R43, -RZ, R32.H1_H1 ;  /* 0x30000020ff2b7230 */ /* 0x001fc60000004100 */
[--C-:B------:R-:W-:Y:S02]  /*4d40*/  FADD.FTZ R32, R41, -R92.reuse ;  /* 0x8000005c29207221 */ /* 0x100fe40000010000 */
[----:B------:R-:W-:Y:S02]  /*4d50*/  FADD.FTZ R40, R43, -R92 ;  /* 0x8000005c2b287221 */ /* 0x000fe40000010000 */
[-C--:B------:R-:W-:Y:S02]  /*4d60*/  FMUL.FTZ R41, R32, R93.reuse ;  /* 0x0000005d20297220 */ /* 0x080fe40000410000 */
[----:B------:R-:W-:Y:S02]  /*4d70*/  FMUL.FTZ R40, R40, R93 ;  /* 0x0000005d28287220 */ /* 0x000fe40000410000 */
        /* <DEDUP_REMOVED lines=13> */
.L_x_4349:
        /* <DEDUP_REMOVED lines=15> */
.L_x_4351:
[----:B------:R-:W-:Y:S05]  /*4f40*/  BSYNC B0 ;  /* 0x0000000000007941 */ /* 0x000fea0003800000 */
.L_x_4350:
        /* <DEDUP_REMOVED lines=19> */
.L_x_4352:
        /* <DEDUP_REMOVED lines=15> */
.L_x_4354:
[----:B------:R-:W-:Y:S05]  /*5170*/  BSYNC B0 ;  /* 0x0000000000007941 */ /* 0x000fea0003800000 */
.L_x_4353:
        /* <DEDUP_REMOVED lines=19> */
.L_x_4355:
        /* <DEDUP_REMOVED lines=15> */
.L_x_4357:
[----:B------:R-:W-:Y:S05]  /*53a0*/  BSYNC B0 ;  /* 0x0000000000007941 */ /* 0x000fea0003800000 */
.L_x_4356:
[--C-:B------:R-:W-:Y:S02]  /*53b0*/  HADD2.F32 R41, -RZ, R46.reuse.H0_H0 ;  /* 0x2000002eff297230 */ /* 0x100fe40000004100 */
[----:B0-----:R-:W-:Y:S02]  /*53c0*/  HADD2.F32 R43, -RZ, R46.H1_H1 ;  /* 0x3000002eff2b7230 */ /* 0x001fe40000004100 */
[--C-:B------:R-:W-:Y:S02]  /*53d0*/  HADD2.F32 R71, -RZ, R48.reuse.H1_H1 ;  /* 0x30000030ff477230 */ /* 0x100fe40000004100 */
[--C-:B------:R-:W-:Y:S01]  /*53e0*/  FADD.FTZ R32, R41, -R92.reuse ;  /* 0x8000005c29207221 */ /* 0x100fe20000010000 */
[--C-:B------:R-:W-:Y:S01]  /*53f0*/  FADD.FTZ R34, R43, -R92.reuse ;  /* 0x8000005c2b227221 */ /* 0x100fe20000010000 */
[----:B------:R-:W-:Y:S02]  /*5400*/  HADD2.F32 R43, -RZ, R48.H0_H0 ;  /* 0x20000030ff2b7230 */ /* 0x000fe40000004100 */
[-C--:B------:R-:W-:Y:S01]  /*5410*/  FMUL.FTZ R41, R32, R93.reuse ;  /* 0x0000005d20297220 */ /* 0x080fe20000410000 */
[--C-:B------:R-:W-:Y:S01]  /*5420*/  FADD.FTZ R48, R71, -R92.reuse ;  /* 0x8000005c47307221 */ /* 0x100fe20000010000 */
[----:B------:R-:W-:Y:S01]  /*5430*/  FMUL.FTZ R34, R34, R93 ;  /* 0x0000005d22227220 */ /* 0x000fe20000410000 */
[----:B------:R-:W-:Y:S01]  /*5440*/  FADD.FTZ R46, R43, -R92 ;  /* 0x8000005c2b2e7221 */ /* 0x000fe20000010000 */
[----:B------:R-:W-:-:S02]  /*5450*/  FFMA.FTZ R32, R36, R41, R38 ;  /* 0x0000002924207223 */ /* 0x000fc40000010026 */
        /* <DEDUP_REMOVED lines=12> */
.L_x_4358:
        /* <DEDUP_REMOVED lines=15> */
.L_x_4360:
[----:B------:R-:W-:Y:S05]  /*5610*/  BSYNC B0 ;  /* 0x0000000000007941 */ /* 0x000fea0003800000 */
.L_x_4359:
[-C--:B------:R-:W-:Y:S01]  /*5620*/  FMUL.FTZ R41, R46, R93.reuse ;  /* 0x0000005d2e297220 */ /* 0x080fe20000410000 */
[----:B------:R-:W-:Y:S01]  /*5630*/  FMUL.FTZ R48, R48, R93 ;  /* 0x0000005d30307220 */ /* 0x000fe20000410000 */
[--C-:B------:R-:W-:Y:S02]  /*5640*/  HADD2.F32 R87, -RZ, R50.reuse.H0_H0 ;  /* 0x20000032ff577230 */ /* 0x100fe40000004100 */
[----:B------:R-:W-:Y:S02]  /*5650*/  HADD2.F32 R95, -RZ, R50.H1_H1 ;  /* 0x30000032ff5f7230 */ /* 0x000fe40000004100 */
        /* <DEDUP_REMOVED lines=13> */
.L_x_4361:
        /* <DEDUP_REMOVED lines=15> */
.L_x_4363:
[----:B------:R-:W-:Y:S05]  /*5820*/  BSYNC B0 ;  /* 0x0000000000007941 */ /* 0x000fea0003800000 */
.L_x_4362:
        /* <DEDUP_REMOVED lines=23> */
.L_x_4364:
        /* <DEDUP_REMOVED lines=15> */
.L_x_4366:
[----:B------:R-:W-:Y:S05]  /*5a90*/  BSYNC B0 ;  /* 0x0000000000007941 */ /* 0x000fea0003800000 */
.L_x_4365:
[--C-:B0-----:R-:W-:Y:S02]  /*5aa0*/  HADD2.F32 R71, -RZ, R54.reuse.H0_H0 ;  /* 0x20000036ff477230 */ /* 0x101fe40000004100 */
[----:B------:R-:W-:Y:S01]  /*5ab0*/  FFMA.FTZ R87, R36, R87, R38 ;  /* 0x0000005724577223 */ /* 0x000fe20000010026 */
[----:B------:R-:W-:Y:S02]  /*5ac0*/  HADD2.F32 R95, -RZ, R54.H1_H1 ;  /* 0x30000036ff5f7230 */ /* 0x000fe40000004100 */
        /* <DEDUP_REMOVED lines=12> */
.L_x_4367:
        /* <DEDUP_REMOVED lines=15> */
.L_x_4369:
[----:B------:R-:W-:Y:S05]  /*5c80*/  BSYNC B0 ;  /* 0x0000000000007941 */ /* 0x000fea0003800000 */
.L_x_4368:
[--C-:B------:R-:W-:Y:S01]  /*5c90*/  FADD.FTZ R32, R71, -R92.reuse ;  /* 0x8000005c47207221 */ /* 0x100fe20000010000 */
[--C-:B------:R-:W-:Y:S01]  /*5ca0*/  FADD.FTZ R34, R95, -R92.reuse ;  /* 0x8000005c5f227221 */ /* 0x100fe20000010000 */
[--C-:B0-----:R-:W-:Y:S02]  /*5cb0*/  HADD2.F32 R43, -RZ, R56.reuse.H0_H0 ;  /* 0x20000038ff2b7230 */ /* 0x101fe40000004100 */
[----:B------:R-:W-:Y:S02]  /*5cc0*/  HADD2.F32 R87, -RZ, R56.H1_H1 ;  /* 0x30000038ff577230 */ /* 0x000fe40000004100 */
[-C--:B------:R-:W-:Y:S01]  /*5cd0*/  FMUL.FTZ R41, R32, R93.reuse ;  /* 0x0000005d20297220 */ /* 0x080fe20000410000 */
[----:B------:R-:W-:Y:S01]  /*5ce0*/  FMUL.FTZ R34, R34, R93 ;  /* 0x0000005d22227220 */ /* 0x000fe20000410000 */
[--C-:B------:R-:W-:Y:S02]  /*5cf0*/  HADD2.F32 R95, -RZ, R58.reuse.H0_H0 ;  /* 0x2000003aff5f7230 */ /* 0x100fe40000004100 */
[----:B------:R-:W-:Y:S01]  /*5d00*/  FADD.FTZ R46, R43, -R92 ;  /* 0x8000005c2b2e7221 */ /* 0x000fe20000010000 */
[----:B------:R-:W-:-:S02]  /*5d10*/  HADD2.F32 R97, -RZ, R58.H1_H1 ;  /* 0x3000003aff617230 */ /* 0x000fc40000004100 */
[----:B------:R-:W-:Y:S01]  /*5d20*/  FADD.FTZ R48, R87, -R92 ;  /* 0x8000005c57307221 */ /* 0x000fe20000010000 */
        /* <DEDUP_REMOVED lines=13> */
.L_x_4370:
        /* <DEDUP_REMOVED lines=15> */
.L_x_4372:
[----:B------:R-:W-:Y:S05]  /*5ef0*/  BSYNC B0 ;  /* 0x0000000000007941 */ /* 0x000fea0003800000 */
.L_x_4371:
[-C--:B------:R-:W-:Y:S01]  /*5f00*/  FMUL.FTZ R41, R46, R93.reuse ;  /* 0x0000005d2e297220 */ /* 0x080fe20000410000 */
[----:B------:R-:W-:Y:S01]  /*5f10*/  FMUL.FTZ R48, R48, R93 ;  /* 0x0000005d30307220 */ /* 0x000fe20000410000 */
[--C-:B------:R-:W-:Y:S01]  /*5f20*/  FADD.FTZ R46, R95, -R92.reuse ;  /* 0x8000005c5f2e7221 */ /* 0x100fe20000010000 */
[----:B------:R-:W-:Y:S01]  /*5f30*/  FADD.FTZ R50, R97, -R92 ;  /* 0x8000005c61327221 */ /* 0x000fe20000010000 */
        /* <DEDUP_REMOVED lines=13> */
.L_x_4373:
        /* <DEDUP_REMOVED lines=15> */
.L_x_4375:
[----:B------:R-:W-:Y:S05]  /*6100*/  BSYNC B0 ;  /* 0x0000000000007941 */ /* 0x000fea0003800000 */
.L_x_4374:
[-C--:B------:R-:W-:Y:S01]  /*6110*/  FMUL.FTZ R41, R46, R93.reuse ;  /* 0x0000005d2e297220 */ /* 0x080fe20000410000 */
[----:B------:R-:W-:Y:S01]  /*6120*/  FMUL.FTZ R50, R50, R93 ;  /* 0x0000005d32327220 */ /* 0x000fe20000410000 */
[--C-:B------:R-:W-:Y:S02]  /*6130*/  HADD2.F32 R87, -RZ, R60.reuse.H0_H0 ;  /* 0x2000003cff577230 */ /* 0x100fe40000004100 */
[----:B------:R-:W-:Y:S02]  /*6140*/  HADD2.F32 R95, -RZ, R60.H1_H1 ;  /* 0x3000003cff5f7230 */ /* 0x000fe40000004100 */
[----:B------:R-:W-:Y:S01]  /*6150*/  FFMA.FTZ R32, R36, R41, R38 ;  /* 0x0000002924207223 */ /* 0x000fe20000010026 */
[--C-:B------:R-:W-:Y:S02]  /*6160*/  HADD2.F32 R97, -RZ, R62.reuse.H0_H0 ;  /* 0x2000003eff617230 */ /* 0x100fe40000004100 */
[----:B0-----:R-:W-:Y:S01]  /*6170*/  FFMA.FTZ R71, R37, R50, R39 ;  /* 0x0000003225477223 */ /* 0x001fe20000010027 */
[----:B------:R-:W-:Y:S01]  /*6180*/  HADD2.F32 R99, -RZ, R62.H1_H1 ;  /* 0x3000003eff637230 */ /* 0x000fe20000004100 */
        /* <DEDUP_REMOVED lines=11> */
.L_x_4376:
        /* <DEDUP_REMOVED lines=15> */
.L_x_4378:
[----:B------:R-:W-:Y:S05]  /*6330*/  BSYNC B0 ;  /* 0x0000000000007941 */ /* 0x000fea0003800000 */
.L_x_4377:
[--C-:B------:R-:W-:Y:S01]  /*6340*/  FADD.FTZ R32, R87, -R92.reuse ;  /* 0x8000005c57207221 */ /* 0x100fe20000010000 */
[--C-:B------:R-:W-:Y:S01]  /*6350*/  FADD.FTZ R34, R95, -R92.reuse ;  /* 0x8000005c5f227221 */ /* 0x100fe20000010000 */
[--C-:B------:R-:W-:Y:S01]  /*6360*/  FADD.FTZ R40, R97, -R92.reuse ;  /* 0x8000005c61287221 */ /* 0x100fe20000010000 */
[----:B0-----:R-:W-:Y:S01]  /*6370*/  FADD.FTZ R42, R99, -R92 ;  /* 0x8000005c632a7221 */ /* 0x001fe20000010000 */
        /* <DEDUP_REMOVED lines=17> */
.L_x_4379:
        /* <DEDUP_REMOVED lines=15> */
.L_x_4381:
[----:B------:R-:W-:Y:S05]  /*6580*/  BSYNC B0 ;  /* 0x0000000000007941 */ /* 0x000fea0003800000 */
.L_x_4380:
[--C-:B------:R-:W-:Y:S02]  /*6590*/  HADD2.F32 R87, -RZ, R64.reuse.H0_H0 ;  /* 0x20000040ff577230 */ /* 0x100fe40000004100 */
[----:B------:R-:W-:Y:S01]  /*65a0*/  FFMA.FTZ R95, R36, R95, R38 ;  /* 0x0000005f245f7223 */ /* 0x000fe20000010026 */
[----:B0-----:R-:W-:Y:S02]  /*65b0*/  HADD2.F32 R71, -RZ, R64.H1_H1 ;  /* 0x30000040ff477230 */ /* 0x001fe40000004100 */
        /* <DEDUP_REMOVED lines=12> */
.L_x_4382:
        /* <DEDUP_REMOVED lines=15> */
.L_x_4384:
[----:B------:R-:W-:Y:S05]  /*6770*/  BSYNC B0 ;  /* 0x0000000000007941 */ /* 0x000fea0003800000 */
.L_x_4383:
[--C-:B------:R-:W-:Y:S02]  /*6780*/  HADD2.F32 R125, -RZ, R74.reuse.H0_H0 ;  /* 0x2000004aff7d7230 */ /* 0x100fe40000004100 */
[--C-:B------:R-:W-:Y:S01]  /*6790*/  FADD.FTZ R32, R87, -R92.reuse ;  /* 0x8000005c57207221 */ /* 0x100fe20000010000 */
[----:B------:R-:W-:Y:S02]  /*67a0*/  HADD2.F32 R56, -RZ, R74.H1_H1 ;  /* 0x3000004aff387230 */ /* 0x000fe40000004100 */
[--C-:B------:R-:W-:Y:S01]  /*67b0*/  FADD.FTZ R106, R71, -R92.reuse ;  /* 0x8000005c476a7221 */ /* 0x100fe20000010000 */
[--C-:B------:R-:W-:Y:S02]  /*67c0*/  HADD2.F32 R101, -RZ, R66.reuse.H0_H0 ;  /* 0x20000042ff657230 */ /* 0x100fe40000004100 */
[--C-:B------:R-:W-:Y:S01]  /*67d0*/  FADD.FTZ R50, R125, -R92.reuse ;  /* 0x8000005c7d327221 */ /* 0x100fe20000010000 */
[----:B------:R-:W-:Y:S02]  /*67e0*/  HADD2.F32 R103, -RZ, R66.H1_H1 ;  /* 0x30000042ff677230 */ /* 0x000fe40000004100 */
[----:B------:R-:W-:Y:S01]  /*67f0*/  FADD.FTZ R56, R56, -R92 ;  /* 0x8000005c38387221 */ /* 0x000fe20000010000 */
[----:B------:R-:W-:-:S02]  /*6800*/  HADD2.F32 R105, -RZ, R68.H0_H0 ;  /* 0x20000044ff697230 */ /* 0x000fc40000004100 */
        /* <DEDUP_REMOVED lines=12> */
[--C-:B0-----:R-:W-:Y:S01]  /*68d0*/  FADD.FTZ R42, R109, -R92.reuse ;  /* 0x8000005c6d2a7221 */ /* 0x101fe20000010000 */
        /* <DEDUP_REMOVED lines=12> */
[--C-:B------:R-:W-:Y:S02]  /*69a0*/  HADD2.F32 R64, -RZ, R85.reuse.H0_H0 ;  /* 0x20000055ff407230 */ /* 0x100fe40000004100 */
[--C-:B------:R-:W-:Y:S01]  /*69b0*/  FADD.FTZ R76, R76, -R92.reuse ;  /* 0x8000005c4c4c7221 */ /* 0x100fe20000010000 */
[----:B------:R-:W-:Y:S02]  /*69c0*/  HADD2.F32 R66, -RZ, R85.H1_H1 ;  /* 0x30000055ff427230 */ /* 0x000fe40000004100 */
[--C-:B------:R-:W-:Y:S01]  /*69d0*/  FADD.FTZ R62, R62, -R92.reuse ;  /* 0x8000005c3e3e7221 */ /* 0x100fe20000010000 */
[----:B------:R-:W-:Y:S02]  /*69e0*/  HADD2.F32 R43, -RZ, R83.H0_H0 ;  /* 0x20000053ff2b7230 */ /* 0x000fe40000004100 */
[----:B------:R-:W-:Y:S01]  /*69f0*/  FADD.FTZ R64, R64, -R92 ;  /* 0x8000005c40407221 */ /* 0x000fe20000010000 */
[----:B------:R-:W-:-:S02]  /*6a00*/  HADD2.F32 R113, -RZ, R70.H0_H0 ;  /* 0x20000046ff717230 */ /* 0x000fc40000004100 */
[-C--:B------:R-:W-:Y:S01]  /*6a10*/  FMUL.FTZ R71, R42, R93.reuse ;  /* 0x0000005d2a477220 */ /* 0x080fe20000410000 */
[----:B------:R-:W-:Y:S02]  /*6a20*/  HADD2.F32 R115, -RZ, R70.H1_H1 ;  /* 0x30000046ff737230 */ /* 0x000fe40000004100 */
[--C-:B------:R-:W-:Y:S01]  /*6a30*/  FADD.FTZ R112, R43, -R92.reuse ;  /* 0x8000005c2b707221 */ /* 0x100fe20000010000 */
[--C-:B------:R-:W-:Y:S02]  /*6a40*/  HADD2.F32 R117, -RZ, R72.reuse.H0_H0 ;  /* 0x20000048ff757230 */ /* 0x100fe40000004100 */
[----:B------:R-:W-:Y:S01]  /*6a50*/  FADD.FTZ R44, R113, -R92 ;  /* 0x8000005c712c7221 */ /* 0x000fe20000010000 */
[----:B------:R-:W-:Y:S02]  /*6a60*/  HADD2.F32 R119, -RZ, R72.H1_H1 ;  /* 0x30000048ff777230 */ /* 0x000fe40000004100 */
[----:B------:R-:W-:Y:S01]  /*6a70*/  FMUL.FTZ R43, R34, R93 ;  /* 0x0000005d222b7220 */ /* 0x000fe20000410000 */
[----:B------:R-:W-:-:S02]  /*6a80*/  HADD2.F32 R78, -RZ, R78.H1_H1 ;  /* 0x3000004eff4e7230 */ /* 0x000fc40000004100 */
[--C-:B------:R-:W-:Y:S01]  /*6a90*/  FADD.FTZ R46, R117, -R92.reuse ;  /* 0x8000005c752e7221 */ /* 0x100fe20000010000 */
[--C-:B------:R-:W-:Y:S02]  /*6aa0*/  HADD2.F32 R97, -RZ, R86.reuse.H0_H0 ;  /* 0x20000056ff617230 */ /* 0x100fe40000004100 */
[----:B------:R-:W-:Y:S01]  /*6ab0*/  FMUL.FTZ R87, R60, R93 ;  /* 0x0000005d3c577220 */ /* 0x000fe20000410000 */
[----:B------:R-:W-:Y:S02]  /*6ac0*/  HADD2.F32 R99, -RZ, R86.H1_H1 ;  /* 0x30000056ff637230 */ /* 0x000fe40000004100 */
[--C-:B------:R-:W-:Y:S01]  /*6ad0*/  FADD.FTZ R86, R115, -R92.reuse ;  /* 0x8000005c73567221 */ /* 0x100fe20000010000 */
[--C-:B------:R-:W-:Y:S02]  /*6ae0*/  HADD2.F32 R85, -RZ, R80.reuse.H0_H0 ;  /* 0x20000050ff557230 */ /* 0x100fe40000004100 */
[----:B------:R-:W-:Y:S01]  /*6af0*/  FADD.FTZ R78, R78, -R92 ;  /* 0x8000005c4e4e7221 */ /* 0x000fe20000010000 */
[----:B------:R-:W-:-:S02]  /*6b00*/  HADD2.F32 R95, -RZ, R80.H1_H1 ;  /* 0x30000050ff5f7230 */ /* 0x000fc40000004100 */
[--C-:B------:R-:W-:Y:S01]  /*6b10*/  FADD.FTZ R80, R66, -R92.reuse ;  /* 0x8000005c42507221 */ /* 0x100fe20000010000 */
[--C-:B------:R-:W-:Y:S02]  /*6b20*/  HADD2.F32 R75, -RZ, R84.reuse.H0_H0 ;  /* 0x20000054ff4b7230 */ /* 0x100fe40000004100 */
[--C-:B------:R-:W-:Y:S01]  /*6b30*/  FADD.FTZ R66, R97, -R92.reuse ;  /* 0x8000005c61427221 */ /* 0x100fe20000010000 */
[----:B------:R-:W-:Y:S02]  /*6b40*/  HADD2.F32 R79, -RZ, R84.H1_H1 ;  /* 0x30000054ff4f7230 */ /* 0x000fe40000004100 */
[--C-:B------:R-:W-:Y:S01]  /*6b50*/  FADD.FTZ R84, R99, -R92.reuse ;  /* 0x8000005c63547221 */ /* 0x100fe20000010000 */
[--C-:B------:R-:W-:Y:S02]  /*6b60*/  HADD2.F32 R69, -RZ, R82.reuse.H0_H0 ;  /* 0x20000052ff457230 */ /* 0x100fe40000004100 */
[----:B------:R-:W-:Y:S01]  /*6b70*/  FADD.FTZ R70, R85, -R92 ;  /* 0x8000005c55467221 */ /* 0x000fe20000010000 */
[----:B------:R-:W-:-:S02]  /*6b80*/  HADD2.F32 R73, -RZ, R82.H1_H1 ;  /* 0x30000052ff497230 */ /* 0x000fc40000004100 */
[--C-:B------:R-:W-:Y:S01]  /*6b90*/  FADD.FTZ R82, R119, -R92.reuse ;  /* 0x8000005c77527221 */ /* 0x100fe20000010000 */
[----:B------:R-:W-:Y:S02]  /*6ba0*/  HADD2.F32 R83, -RZ, R83.H1_H1 ;  /* 0x30000053ff537230 */ /* 0x000fe40000004100 */
[--C-:B------:R-:W-:Y:S01]  /*6bb0*/  FADD.FTZ R94, R95, -R92.reuse ;  /* 0x8000005c5f5e7221 */ /* 0x100fe20000010000 */
[--C-:B------:R-:W-:Y:S02]  /*6bc0*/  HADD2.F32 R41, -RZ, R81.reuse.H0_H0 ;  /* 0x20000051ff297230 */ /* 0x100fe40000004100 */
[--C-:B------:R-:W-:Y:S01]  /*6bd0*/  FADD.FTZ R72, R75, -R92.reuse ;  /* 0x8000005c4b487221 */ /* 0x100fe20000010000 */
[----:B------:R-:W-:Y:S02]  /*6be0*/  HADD2.F32 R81, -RZ, R81.H1_H1 ;  /* 0x30000051ff517230 */ /* 0x000fe40000004100 */
[--C-:B------:R-:W-:Y:S01]  /*6bf0*/  FADD.FTZ R98, R79, -R92.reuse ;  /* 0x8000005c4f627221 */ /* 0x100fe20000010000 */
[--C-:B------:R-:W-:Y:S01]  /*6c00*/  FADD.FTZ R110, R69, -R92.reuse ;  /* 0x8000005c456e7221 */ /* 0x100fe20000010000 */
[--C-:B------:R-:W-:Y:S01]  /*6c10*/  FADD.FTZ R104, R73, -R92.reuse ;  /* 0x8000005c49687221 */ /* 0x100fe20000010000 */
[--C-:B------:R-:W-:Y:S01]  /*6c20*/  FADD.FTZ R108, R83, -R92.reuse ;  /* 0x8000005c536c7221 */ /* 0x100fe20000010000 */
[--C-:B------:R-:W-:Y:S01]  /*6c30*/  FADD.FTZ R114, R41, -R92.reuse ;  /* 0x8000005c29727221 */ /* 0x100fe20000010000 */
[----:B------:R-:W-:Y:S01]  /*6c40*/  FADD.FTZ R92, R81, -R92 ;  /* 0x8000005c515c7221 */ /* 0x000fe20000010000 */
        /* <DEDUP_REMOVED lines=34> */
[--C-:B------:R-:W-:Y:S01]  /*6e70*/  FFMA.FTZ R70, R36, R43, R38.reuse ;  /* 0x0000002b24467223 */ /* 0x100fe20000010026 */
        /* <DEDUP_REMOVED lines=49> */
.L_x_4385:
        /* <DEDUP_REMOVED lines=15> */
.L_x_4387:
[----:B------:R-:W-:Y:S05]  /*7280*/  BSYNC B0 ;  /* 0x0000000000007941 */ /* 0x000fea0003800000 */
.L_x_4386:
        /* <DEDUP_REMOVED lines=11> */
.L_x_4388:
[----:B------:R-:W-:Y:S01]  /*7340*/  LOP3.LUT P5, RZ, R30, 0x1000, RZ, 0xc0, !PT ;  /* 0x000010001eff7812 */ /* 0x000fe200078ac0ff */
[----:B------:R-:W-:-:S12]  /*7350*/  BSSY B0, `(.L_x_4389) ;  /* 0x000000e000007945 */ /* 0x000fd80003800000 */
[----:B------:R-:W-:Y:S05]  /*7360*/  @!P5 BRA `(.L_x_4390) ;  /* 0x000000000030d947 */ /* 0x000fea0003800000 */
[----:B------:R-:W-:Y:S01]  /*7370*/  ULDC.64 UR12, c[0x0][0x270] ;  /* 0x00009c00000c7ab9 */ /* 0x000fe20000000a00 */
[----:B------:R-:W-:Y:S01]  /*7380*/  MOV R38, R88 ;  /* 0x0000005800267202 */ /* 0x000fe20000000f00 */
[----:B0-----:R-:W-:Y:S01]  /*7390*/  IMAD R68, R57, UR12, RZ ;  /* 0x0000000c39447c24 */ /* 0x001fe2000f8e02ff */
        /* <DEDUP_REMOVED lines=9> */
.L_x_4390:
[----:B------:R-:W-:Y:S05]  /*7430*/  BSYNC B0 ;  /* 0x0000000000007941 */ /* 0x000fea0003800000 */
.L_x_4389:
[----:B0-----:R-:W-:Y:S01]  /*7440*/  IADD3 R37, R2, 0xf8, RZ ;  /* 0x000000f802257810 */ /* 0x001fe20007ffe0ff */
[----:B------:R-:W-:Y:S06]  /*7450*/  @!P6 BRA `(.L_x_4391) ;  /* 0x000000000028e947 */ /* 0x000fec0003800000 */
[----:B------:R-:W-:Y:S01]  /*7460*/  FMUL.FTZ R38, R66, -1.4426950216293334961 ;  /* 0xbfb8aa3b42267820 */ /* 0x000fe20000410000 */
[----:B-1----:R-:W-:-:S05]  /*7470*/  FMUL.FTZ R68, R105, -1.4426950216293334961 ;  /* 0xbfb8aa3b69447820 */ /* 0x002fca0000410000 */
        /* <DEDUP_REMOVED lines=8> */
.L_x_4391:
[----:B------:R-:W-:Y:S01]  /*7500*/  LOP3.LUT P5, RZ, R30, 0x800, RZ, 0xc0, !PT ;  /* 0x000008001eff7812 */ /* 0x000fe200078ac0ff */
[----:B------:R-:W-:-:S12]  /*7510*/  BSSY B0, `(.L_x_4392) ;  /* 0x000000e000007945 */ /* 0x000fd80003800000 */
[----:B------:R-:W-:Y:S05]  /*7520*/  @!P5 BRA `(.L_x_4393) ;  /* 0x000000000030d947 */ /* 0x000fea0003800000 */
[----:B------:R-:W-:Y:S01]  /*7530*/  ULDC.64 UR12, c[0x0][0x270] ;  /* 0x00009c00000c7ab9 */ /* 0x000fe20000000a00 */
[----:B------:R-:W-:Y:S01]  /*7540*/  MOV R38, R88 ;  /* 0x0000005800267202 */ /* 0x000fe20000000f00 */
[----:B-1----:R-:W-:Y:S01]  /*7550*/  IMAD R69, R59, UR12, RZ ;  /* 0x0000000c3b457c24 */ /* 0x002fe2000f8e02ff */
        /* <DEDUP_REMOVED lines=9> */
.L_x_4393:
[----:B------:R-:W-:Y:S05]  /*75f0*/  BSYNC B0 ;  /* 0x0000000000007941 */ /* 0x000fea0003800000 */
.L_x_4392:
        /* <DEDUP_REMOVED lines=11> */
.L_x_4394:
        /* <DEDUP_REMOVED lines=8> */
[C---:B01----:R-:W-:Y:S02]  /*7730*/  IMAD R69, R19.reuse, UR13, R66 ;  /* 0x0000000d13457c24 */ /* 0x043fe4000f8e0242 */
[----:B------:R-:W-:Y:S01]  /*7740*/  IMAD.WIDE.U32 R38, R19, UR12, R38 ;  /* 0x0000000c13267c25 */ /* 0x000fe2000f8e0026 */
[----:B------:R-:W-:-:S04]  /*7750*/  ULDC.64 UR12, c[0x0][0x210] ;  /* 0x00008400000c7ab9 */ /* 0x000fc80000000a00 */
[----:B------:R-:W-:Y:S02]  /*7760*/  IADD3 R69, R39, R69, RZ ;  /* 0x0000004527457210 */ /* 0x000fe40007ffe0ff */
[----:B------:R-:W-:-:S04]  /*7770*/  LEA R68, P5, R38, UR12, 0x1 ;  /* 0x0000000c26447c11 */ /* 0x000fc8000f8a08ff */
[----:B------:R-:W-:-:S05]  /*7780*/  LEA.HI.X R69, R38, UR13, R69, 0x1, P5 ;  /* 0x0000000d26457c11 */ /* 0x000fca000a8f0c45 */
[----:B------:R2:W-:Y:S04]  /*7790*/  STG.E desc[UR8][R68.64], R103 ;  /* 0x0000006744007986 */ /* 0x0005e8000c101908 */
.L_x_4396:
[----:B------:R-:W-:Y:S05]  /*77a0*/  BSYNC B0 ;  /* 0x0000000000007941 */ /* 0x000fea0003800000 */
.L_x_4395:
        /* <DEDUP_REMOVED lines=11> */
.L_x_4397:
[----:B------:R-:W-:Y:S01]  /*7860*/  LOP3.LUT P5, RZ, R30, 0x200, RZ, 0xc0, !PT ;  /* 0x000002001eff7812 */ /* 0x000fe200078ac0ff */
[----:B------:R-:W-:-:S12]  /*7870*/  BSSY B0, `(.L_x_4398) ;  /* 0x000000e000007945 */ /* 0x000fd80003800000 */
[----:B------:R-:W-:Y:S05]  /*7880*/  @!P5 BRA `(.L_x_4399) ;  /* 0x000000000030d947 */ /* 0x000fea0003800000 */
[----:B------:R-:W-:Y:S01]  /*7890*/  ULDC.64 UR12, c[0x0][0x270] ;  /* 0x00009c00000c7ab9 */ /* 0x000fe20000000a00 */
[----:B------:R-:W-:Y:S01]  /*78a0*/  MOV R38, R88 ;  /* 0x0000005800267202 */ /* 0x000fe20000000f00 */
[----:B012---:R-:W-:Y:S01]  /*78b0*/  IMAD R69, R63, UR12, RZ ;  /* 0x0000000c3f457c24 */ /* 0x007fe2000f8e02ff */
        /* <DEDUP_REMOVED lines=9> */
.L_x_4399:
[----:B------:R-:W-:Y:S05]  /*7950*/  BSYNC B0 ;  /* 0x0000000000007941 */ /* 0x000fea0003800000 */
.L_x_4398:
[----:B------:R-:W-:Y:S05]  /*7960*/  @!P6 BRA `(.L_x_4400) ;  /* 0x000000000028e947 */ /* 0x000fea0003800000 */
[----:B------:R-:W-:Y:S01]  /*7970*/  FMUL.FTZ R38, R60, -1.4426950216293334961 ;  /* 0xbfb8aa3b3c267820 */ /* 0x000fe20000410000 */
[----:B------:R-:W-:-:S05]  /*7980*/  FMUL.FTZ R62, R99, -1.4426950216293334961 ;  /* 0xbfb8aa3b633e7820 */ /* 0x000fca0000410000 */
[----:B------:R-:W4:Y:S08]  /*7990*/  MUFU.EX2 R38, R38 ;  /* 0x0000002600267308 */ /* 0x000f300000000800 */
[----:B------:R-:W5:Y:S01]  /*79a0*/  MUFU.EX2 R62, R62 ;  /* 0x0000003e003e7308 */ /* 0x000f620000000800 */
[----:B----4-:R-:W-:-:S07]  /*79b0*/  FADD.FTZ R39, R38, 1 ;  /* 0x3f80000026277421 */ /* 0x010fce0000010000 */
[----:B------:R-:W4:Y:S01]  /*79c0*/  MUFU.RCP R39, R39 ;  /* 0x0000002700277308 */ /* 0x000f220000001000 */
[----:B-----5:R-:W-:-:S07]  /*79d0*/  FADD.FTZ R64, R62, 1 ;  /* 0x3f8000003e407421 */ /* 0x020fce0000010000 */
[----:B------:R-:W5:Y:S01]  /*79e0*/  MUFU.RCP R64, R64 ;  /* 0x0000004000407308 */ /* 0x000f620000001000 */
[----:B----4-:R-:W-:Y:S01]  /*79f0*/  FMUL.FTZ R60, R60, R39 ;  /* 0x000000273c3c7220 */ /* 0x010fe20000410000 */
[----:B-----5:R-:W-:-:S07]  /*7a00*/  FMUL.FTZ R99, R99, R64 ;  /* 0x0000004063637220 */ /* 0x020fce0000410000 */
.L_x_4400:
        /* <DEDUP_REMOVED lines=8> */
[C---:B0123--:R-:W-:Y:S02]  /*7a90*/  IMAD R69, R21.reuse, UR13, R62 ;  /* 0x0000000d15457c24 */ /* 0x04ffe4000f8e023e */
[----:B------:R-:W-:Y:S01]  /*7aa0*/  IMAD.WIDE.U32 R38, R21, UR12, R38 ;  /* 0x0000000c15267c25 */ /* 0x000fe2000f8e0026 */
[----:B------:R-:W-:-:S04]  /*7ab0*/  ULDC.64 UR12, c[0x0][0x210] ;  /* 0x00008400000c7ab9 */ /* 0x000fc80000000a00 */
[----:B------:R-:W-:Y:S02]  /*7ac0*/  IADD3 R69, R39, R69, RZ ;  /* 0x0000004527457210 */ /* 0x000fe40007ffe0ff */
[----:B------:R-:W-:-:S04]  /*7ad0*/  LEA R68, P5, R38, UR12, 0x1 ;  /* 0x0000000c26447c11 */ /* 0x000fc8000f8a08ff */
[----:B------:R-:W-:-:S05]  /*7ae0*/  LEA.HI.X R69, R38, UR13, R69, 0x1, P5 ;  /* 0x0000000d26457c11 */ /* 0x000fca000a8f0c45 */
[----:B------:R4:W-:Y:S04]  /*7af0*/  STG.E desc[UR8][R68.64], R99 ;  /* 0x0000006344007986 */ /* 0x0009e8000c101908 */
.L_x_4402:
[----:B------:R-:W-:Y:S05]  /*7b00*/  BSYNC B0 ;  /* 0x0000000000007941 */ /* 0x000fea0003800000 */
.L_x_4401:
[----:B------:R-:W-:Y:S05]  /*7b10*/  @!P6 BRA `(.L_x_4403) ;  /* 0x000000000028e947 */ /* 0x000fea0003800000 */
[----:B------:R-:W-:Y:S01]  /*7b20*/  FMUL.FTZ R38, R58, -1.4426950216293334961 ;  /* 0xbfb8aa3b3a267820 */ /* 0x000fe20000410000 */
[----:B------:R-:W-:-:S05]  /*7b30*/  FMUL.FTZ R60, R97, -1.4426950216293334961 ;  /* 0xbfb8aa3b613c7820 */ /* 0x000fca0000410000 */
[----:B------:R-:W5:Y:S08]  /*7b40*/  MUFU.EX2 R38, R38 ;  /* 0x0000002600267308 */ /* 0x000f700000000800 */
[----:B------:R-:W0:Y:S01]  /*7b50*/  MUFU.EX2 R60, R60 ;  /* 0x0000003c003c7308 */ /* 0x000e220000000800 */
[----:B-----5:R-:W-:-:S07]  /*7b60*/  FADD.FTZ R39, R38, 1 ;  /* 0x3f80000026277421 */ /* 0x020fce0000010000 */
[----:B------:R-:W5:Y:S01]  /*7b70*/  MUFU.RCP R39, R39 ;  /* 0x0000002700277308 */ /* 0x000f620000001000 */
[----:B0-----:R-:W-:-:S07]  /*7b80*/  FADD.FTZ R62, R60, 1 ;  /* 0x3f8000003c3e7421 */ /* 0x001fce0000010000 */
[----:B------:R-:W0:Y:S01]  /*7b90*/  MUFU.RCP R62, R62 ;  /* 0x0000003e003e7308 */ /* 0x000e220000001000 */
[----:B-----5:R-:W-:Y:S01]  /*7ba0*/  FMUL.FTZ R58, R58, R39 ;  /* 0x000000273a3a7220 */ /* 0x020fe20000410000 */
[----:B0-----:R-:W-:-:S07]  /*7bb0*/  FMUL.FTZ R97, R97, R62 ;  /* 0x0000003e61617220 */ /* 0x001fce0000410000 */
.L_x_4403:
[----:B------:R-:W-:Y:S01]  /*7bc0*/  LOP3.LUT P5, RZ, R30, 0x80, RZ, 0xc0, !PT ;  /* 0x000000801eff7812 */ /* 0x000fe200078ac0ff */
[----:B------:R-:W-:-:S12]  /*7bd0*/  BSSY B0, `(.L_x_4404) ;  /* 0x000000e000007945 */ /* 0x000fd80003800000 */
[----:B------:R-:W-:Y:S05]  /*7be0*/  @!P5 BRA `(.L_x_4405) ;  /* 0x000000000030d947 */ /* 0x000fea0003800000 */
[----:B------:R-:W-:Y:S01]  /*7bf0*/  ULDC.64 UR12, c[0x0][0x270] ;  /* 0x00009c00000c7ab9 */ /* 0x000fe20000000a00 */
[----:B------:R-:W-:Y:S01]  /*7c00*/  MOV R38, R88 ;  /* 0x0000005800267202 */ /* 0x000fe20000000f00 */
[----:B01234-:R-:W-:Y:S01]  /*7c10*/  IMAD R69, R67, UR12, RZ ;  /* 0x0000000c43457c24 */ /* 0x01ffe2000f8e02ff */
        /* <DEDUP_REMOVED lines=9> */
.L_x_4405:
[----:B------:R-:W-:Y:S05]  /*7cb0*/  BSYNC B0 ;  /* 0x0000000000007941 */ /* 0x000fea0003800000 */
.L_x_4404:
        /* <DEDUP_REMOVED lines=11> */
.L_x_4406:
[----:B------:R-:W-:Y:S01]  /*7d70*/  LOP3.LUT P5, RZ, R30, 0x40, RZ, 0xc0, !PT ;  /* 0x000000401eff7812 */ /* 0x000fe200078ac0ff */
[----:B------:R-:W-:-:S12]  /*7d80*/  BSSY B0, `(.L_x_4407) ;  /* 0x0000010000007945 */ /* 0x000fd80003800000 */
[----:B------:R-:W-:Y:S05]  /*7d90*/  @!P5 BRA `(.L_x_4408) ;  /* 0x000000000038d947 */ /* 0x000fea0003800000 */
[----:B01234-:R-:W-:Y:S01]  /*7da0*/  IADD3 R69, R2, 0xa0, RZ ;  /* 0x000000a002457810 */ /* 0x01ffe20007ffe0ff */
[----:B------:R-:W-:Y:S01]  /*7db0*/  ULDC.64 UR12, c[0x0][0x270] ;  /* 0x00009c00000c7ab9 */ /* 0x000fe20000000a00 */
[----:B------:R-:W-:Y:S02]  /*7dc0*/  MOV R38, R88 ;  /* 0x0000005800267202 */ /* 0x000fe40000000f00 */
[----:B------:R-:W-:Y:S02]  /*7dd0*/  SHF.R.S32.HI R58, RZ, 0x1f, R69 ;  /* 0x0000001fff3a7819 */ /* 0x000fe40000011445 */
[----:B------:R-:W-:Y:S02]  /*7de0*/  MOV R39, R91 ;  /* 0x0000005b00277202 */ /* 0x000fe40000000f00 */
[----:B------:R-:W-:Y:S01]  /*7df0*/  F2FP.F16.F32.PACK_AB R95, R95, R52 ;  /* 0x000000345f5f723e */ /* 0x000fe200000000ff */
        /* <DEDUP_REMOVED lines=8> */
.L_x_4408:
[----:B------:R-:W-:Y:S05]  /*7e80*/  BSYNC B0 ;  /* 0x0000000000007941 */ /* 0x000fea0003800000 */
.L_x_4407:
        /* <DEDUP_REMOVED lines=11> */
.L_x_4409:
        /* <DEDUP_REMOVED lines=17> */
.L_x_4411:
[----:B------:R-:W-:Y:S05]  /*8050*/  BSYNC B0 ;  /* 0x0000000000007941 */ /* 0x000fea0003800000 */
.L_x_4410:
        /* <DEDUP_REMOVED lines=11> */
.L_x_4412:
        /* <DEDUP_REMOVED lines=17> */
.L_x_4414:
[----:B------:R-:W-:Y:S05]  /*8220*/  BSYNC B0 ;  /* 0x0000000000007941 */ /* 0x000fea0003800000 */
.L_x_4413:
        /* <DEDUP_REMOVED lines=11> */
.L_x_4415:
        /* <DEDUP_REMOVED lines=17> */
.L_x_4417:
[----:B------:R-:W-:Y:S05]  /*83f0*/  BSYNC B0 ;  /* 0x0000000000007941 */ /* 0x000fea0003800000 */
.L_x_4416:
        /* <DEDUP_REMOVED lines=11> */
.L_x_4418:
        /* <DEDUP_REMOVED lines=17> */
.L_x_4420:
[----:B------:R-:W-:Y:S05]  /*85c0*/  BSYNC B0 ;  /* 0x0000000000007941 */ /* 0x000fea0003800000 */
.L_x_4419:
        /* <DEDUP_REMOVED lines=8> */
[----:B-1234-:R-:W0:Y:S01]  /*8650*/  MUFU.RCP R69, R48 ;  /* 0x0000003000457308 */ /* 0x01ee220000001000 */
[----:B-----5:R-:W-:Y:S01]  /*8660*/  FMUL.FTZ R43, R43, R44 ;  /* 0x0000002c2b2b7220 */ /* 0x020fe20000410000 */
[----:B0-----:R-:W-:-:S07]  /*8670*/  FMUL.FTZ R54, R54, R69 ;  /* 0x0000004536367220 */ /* 0x001fce0000410000 */
.L_x_4421:
        /* <DEDUP_REMOVED lines=17> */
.L_x_4423:
[----:B------:R-:W-:Y:S05]  /*8790*/  BSYNC B0 ;  /* 0x0000000000007941 */ /* 0x000fea0003800000 */
.L_x_4422:
        /* <DEDUP_REMOVED lines=11> */
.L_x_4424:
[----:B------:R-:W-:Y:S04]  /*8850*/  BSSY B0, `(.L_x_4425) ;  /* 0x0000010000007945 */ /* 0x000fe80003800000 */
[----:B------:R-:W-:Y:S05]  /*8860*/  @!P0 BRA `(.L_x_4426) ;  /* 0x0000000000388947 */ /* 0x000fea0003800000 */
[----:B------:R-:W-:Y:S01]  /*8870*/  IADD3 R44, R2, 0xd0, RZ ;  /* 0x000000d0022c7810 */ /* 0x000fe20007ffe0ff */
[----:B------:R-:W-:Y:S01]  /*8880*/  ULDC.64 UR12, c[0x0][0x270] ;  /* 0x00009c00000c7ab9 */ /* 0x000fe20000000a00 */
[----:B------:R-:W-:Y:S02]  /*8890*/  MOV R38, R88 ;  /* 0x0000005800267202 */ /* 0x000fe40000000f00 */
[----:B0-----:R-:W-:Y:S02]  /*88a0*/  SHF.R.S32.HI R43, RZ, 0x1f, R44 ;  /* 0x0000001fff2b7819 */ /* 0x001fe4000001142c */
[----:B------:R-:W-:Y:S02]  /*88b0*/  MOV R39, R91 ;  /* 0x0000005b00277202 */ /* 0x000fe40000000f00 */
[----:B------:R-:W-:Y:S01]  /*88c0*/  F2FP.F16.F32.PACK_AB R79, R79, R42 ;  /* 0x0000002a4f4f723e */ /* 0x000fe200000000ff */
[----:B------:R-:W-:Y:S02]  /*88d0*/  IMAD R43, R43, UR12, RZ ;  /* 0x0000000c2b2b7c24 */ /* 0x000fe4000f8e02ff */
[----:B------:R-:W-:-:S04]  /*88e0*/  IMAD.WIDE.U32 R38, R44, UR12, R38 ;  /* 0x0000000c2c267c25 */ /* 0x000fc8000f8e0026 */
[----:B------:R-:W-:Y:S01]  /*88f0*/  IMAD R43, R44, UR13, R43 ;  /* 0x0000000d2c2b7c24 */ /* 0x000fe2000f8e022b */
[----:B------:R-:W-:Y:S02]  /*8900*/  ULDC.64 UR12, c[0x0][0x210] ;  /* 0x00008400000c7ab9 */ /* 0x000fe40000000a00 */
[----:B-1234-:R-:W-:Y:S02]  /*8910*/  LEA R68, P5, R38, UR12, 0x1 ;  /* 0x0000000c26447c11 */ /* 0x01efe4000f8a08ff */
[----:B------:R-:W-:-:S04]  /*8920*/  IADD3 R43, R39, R43, RZ ;  /* 0x0000002b272b7210 */ /* 0x000fc80007ffe0ff */
[----:B------:R-:W-:-:S05]  /*8930*/  LEA.HI.X R69, R38, UR13, R43, 0x1, P5 ;  /* 0x0000000d26457c11 */ /* 0x000fca000a8f0c2b */
[----:B------:R0:W-:Y:S02]  /*8940*/  STG.E desc[UR8][R68.64], R79 ;  /* 0x0000004f44007986 */ /* 0x0001e4000c101908 */
.L_x_4426:
[----:B------:R-:W-:Y:S05]  /*8950*/  BSYNC B0 ;  /* 0x0000000000007941 */ /* 0x000fea0003800000 */
.L_x_4425:
        /* <DEDUP_REMOVED lines=8> */
[----:B-1234-:R-:W1:Y:S01]  /*89e0*/  MUFU.RCP R69, R44 ;  /* 0x0000002c00457308 */ /* 0x01ee620000001000 */
[----:B0-----:R-:W-:Y:S01]  /*89f0*/  FMUL.FTZ R41, R41, R42 ;  /* 0x0000002a29297220 */ /* 0x001fe20000410000 */
[----:B-1----:R-:W-:-:S07]  /*8a00*/  FMUL.FTZ R56, R56, R69 ;  /* 0x0000004538387220 */ /* 0x002fce0000410000 */
.L_x_4427:
[----:B------:R-:W-:Y:S04]  /*8a10*/  BSSY B0, `(.L_x_4428) ;  /* 0x0000010000007945 */ /* 0x000fe80003800000 */
[----:B------:R-:W-:Y:S05]  /*8a20*/  @!P1 BRA `(.L_x_4429) ;  /* 0x0000000000389947 */ /* 0x000fea0003800000 */
[----:B0-----:R-:W-:Y:S01]  /*8a30*/  IADD3 R43, R2, 0xd8, RZ ;  /* 0x000000d8022b7810 */ /* 0x001fe20007ffe0ff */
        /* <DEDUP_REMOVED lines=13> */
.L_x_4429:
[----:B------:R-:W-:Y:S05]  /*8b10*/  BSYNC B0 ;  /* 0x0000000000007941 */ /* 0x000fea0003800000 */
.L_x_4428:
        /* <DEDUP_REMOVED lines=11> */
.L_x_4430:
        /* <DEDUP_REMOVED lines=16> */
.L_x_4432:
[----:B------:R-:W-:Y:S05]  /*8cd0*/  BSYNC B0 ;  /* 0x0000000000007941 */ /* 0x000fea0003800000 */
.L_x_4431:
        /* <DEDUP_REMOVED lines=11> */
.L_x_4433:
        /* <DEDUP_REMOVED lines=16> */
.L_x_4435:
[----:B------:R-:W-:Y:S05]  /*8e90*/  BSYNC B0 ;  /* 0x0000000000007941 */ /* 0x000fea0003800000 */
.L_x_4434:
        /* <DEDUP_REMOVED lines=11> */
.L_x_4436:
        /* <DEDUP_REMOVED lines=16> */
.L_x_4438:
[----:B------:R-:W-:Y:S05]  /*9050*/  BSYNC B0 ;  /* 0x0000000000007941 */ /* 0x000fea0003800000 */
.L_x_4437:
        /* <DEDUP_REMOVED lines=11> */
.L_x_4439:
        /* <DEDUP_REMOVED lines=13> */
[----:B0-----:R-:W-:Y:S02]  /*91e0*/  LEA R38, P5, R88, UR12, 0x1 ;  /* 0x0000000c58267c11 */ /* 0x001fe4000f8a08ff */
[----:B------:R-:W-:-:S04]  /*91f0*/  IADD3 R37, R89, R37, RZ ;  /* 0x0000002559257210 */ /* 0x000fc80007ffe0ff */
[----:B------:R-:W-:-:S05]  /*9200*/  LEA.HI.X R39, R88, UR13, R37, 0x1, P5 ;  /* 0x0000000d58277c11 */ /* 0x000fca000a8f0c25 */
[----:B------:R0:W-:Y:S02]  /*9210*/  STG.E desc[UR8][R38.64], R87 ;  /* 0x0000005726007986 */ /* 0x0001e4000c101908 */
.L_x_4441:
[----:B------:R-:W-:Y:S05]  /*9220*/  BSYNC B0 ;  /* 0x0000000000007941 */ /* 0x000fea0003800000 */
.L_x_4440:
[----:B------:R-:W5:Y:S01]  /*9230*/  LDC R37, c[0x0][0x10] ;  /* 0x00000400ff257b82 */ /* 0x000f620000000800 */
[----:B------:R-:W-:Y:S02]  /*9240*/  IADD3 R26, R26, 0x1, RZ ;  /* 0x000000011a1a7810 */ /* 0x000fe40007ffe0ff */
[----:B-----5:R-:W-:-:S04]  /*9250*/  IADD3 R24, R37, R24, RZ ;  /* 0x0000001825187210 */ /* 0x020fc80007ffe0ff */
[----:B------:R-:W-:-:S13]  /*9260*/  ISETP.GE.AND P5, PT, R24, UR4, PT ;  /* 0x0000000418007c0c */ /* 0x000fda000bfa6270 */
[----:B------:R-:W-:Y:S05]  /*9270*/  @!P5 BRA `(.L_x_4442) ;  /* 0xffffff78006cd947 */ /* 0x000fea000383ffff */
[----:B------:R-:W-:Y:S05]  /*9280*/  EXIT ;  /* 0x000000000000794d */ /* 0x000fea0003800000 */
.L_x_4443:
        /* <DEDUP_REMOVED lines=15> */
.L_x_5644:


//--------------------- .text._Z35group_norm_nhwc_fwd_one_pass_kernelI11Fp16IOFp32WLi512ELi112ELi448EEv26Group_norm_nhwc_fwd_params --------------------------
	.section	.text._Z35group_norm_nhwc_fwd_one_pass_kernelI11Fp16IOFp32WLi512ELi112ELi448EEv26Group_norm_nhwc_fwd_params,"ax",@progbits
	.align	128
        .global         _Z35group_norm_nhwc_fwd_one_pass_kernelI11Fp16IOFp32WLi512ELi112ELi448EEv26Group_norm_nhwc_fwd_params
        .type           _Z35group_norm_nhwc_fwd_one_pass_kernelI11Fp16IOFp32WLi512ELi112ELi448EEv26Group_norm_nhwc_fwd_params,@function
        .size           _Z35group_norm_nhwc_fwd_one_pass_kernelI11Fp16IOFp32WLi512ELi112ELi448EEv26Group_norm_nhwc_fwd_params,(.L_x_5645 - _Z35group_norm_nhwc_fwd_one_pass_kernelI11Fp16IOFp32WLi512ELi112ELi448EEv26Group_norm_nhwc_fwd_params)
        .other          _Z35group_norm_nhwc_fwd_one_pass_kernelI11Fp16IOFp32WLi512ELi112ELi448EEv26Group_norm_nhwc_fwd_params,@"STO_CUDA_ENTRY STV_DEFAULT"
_Z35group_norm_nhwc_fwd_one_pass_kernelI11Fp16IOFp32WLi512ELi112ELi448EEv26Group_norm_nhwc_fwd_params:
.text._Z35group_norm_nhwc_fwd_one_pass_kernelI11Fp16IOFp32WLi512ELi112ELi448EEv26Group_norm_nhwc_fwd_params:
        /* <DEDUP_REMOVED lines=19> */
.L_x_4460:
[----:B------:R-:W-:Y:S01]  /*0130*/  ULDC UR11, c[0x0][0x288] ;  /* 0x0000a200000b7ab9 */ /* 0x000fe20000000800 */
[----:B------:R-:W-:Y:S01]  /*0140*/  IABS R7, UR8 ;  /* 0x0000000800077c13 */ /* 0x000fe20008000000 */
[----:B------:R-:W-:Y:S01]  /*0150*/  IMAD.U32 R5, RZ, RZ, UR11 ;  /* 0x0000000bff057e24 */ /* 0x000fe2000f8e00ff */
[----:B------:R-:W-:Y:S01]  /*0160*/  UMOV UR6, URZ ;  /* 0x0000003f00067c82 */ /* 0x000fe20008000000 */
[----:B0-----:R-:W0:Y:S01]  /*0170*/  S2R R11, SR_TID.X ;  /* 0x00000000000b7919 */ /* 0x001e220000002100 */
[----:B------:R-:W-:Y:S01]  /*0180*/  R2UR UR10, R7 ;  /* 0x00000000070a72ca */ /* 0x000fe200000e0000 */
[----:B------:R-:W-:Y:S01]  /*0190*/  ULDC.64 UR16, c[0x0][0x278] ;  /* 0x00009e0000107ab9 */ /* 0x000fe20000000a00 */
[----:B------:R-:W-:Y:S01]  /*01a0*/  IABS R5, R5 ;  /* 0x0000000500057213 */ /* 0x000fe20000000000 */
[C---:B------:R-:W-:Y:S01]  /*01b0*/  VIADD R15, R3.reuse, 0x10 ;  /* 0x00000010030f7836 */ /* 0x040fe20000000000 */
[----:B------:R-:W-:Y:S01]  /*01c0*/  SHF.R.S32.HI R9, RZ, 0x1f, R3 ;  /* 0x0000001fff097819 */ /* 0x000fe20000011403 */
[----:B---3--:R-:W-:Y:S01]  /*01d0*/  VIADD R17, R3, 0x18 ;  /* 0x0000001803117836 */ /* 0x008fe20000000000 */
[----:B------:R-:W-:Y:S01]  /*01e0*/  R2UR UR15, R5 ;  /* 0x00000000050f72ca */ /* 0x000fe200000e0000 */
[C---:B------:R-:W-:Y:S01]  /*01f0*/  VIADD R19, R3.reuse, 0x20 ;  /* 0x0000002003137836 */ /* 0x040fe20000000000 */
[----:B------:R-:W-:-:S02]  /*0200*/  ISETP.GE.U32.AND P1, PT, R3, UR16, PT ;  /* 0x0000001003007c0c */ /* 0x000fc4000bf26070 */
[----:B------:R-:W-:Y:S02]  /*0210*/  LOP3.LUT R2, R2, 0xfdffffff, RZ, 0xc0, !PT ;  /* 0xfdffffff02027812 */ /* 0x000fe400078ec0ff */
[----:B------:R-:W-:Y:S02]  /*0220*/  ISETP.GE.U32.AND P2, PT, R15, UR16, PT ;  /* 0x000000100f007c0c */ /* 0x000fe4000bf46070 */
[----:B------:R-:W-:Y:S02]  /*0230*/  SHF.R.S32.HI R21, RZ, 0x1f, R15 ;  /* 0x0000001fff157819 */ /* 0x000fe4000001140f */
[----:B------:R-:W-:Y:S02]  /*0240*/  SHF.R.S32.HI R23, RZ, 0x1f, R17 ;  /* 0x0000001fff177819 */ /* 0x000fe40000011411 */
[----:B------:R-:W-:Y:S01]  /*0250*/  SHF.R.S32.HI R25, RZ, 0x1f, R19 ;  /* 0x0000001fff197819 */ /* 0x000fe20000011413 */
[----:B------:R-:W1:Y:S01]  /*0260*/  I2F.RP R5, UR15 ;  /* 0x0000000f00057d06 */ /* 0x000e620008209400 */
[----:B------:R-:W-:-:S02]  /*0270*/  LOP3.LUT R0, R0, 0xfdffffff, RZ, 0xc0, !PT ;  /* 0xfdffffff00007812 */ /* 0x000fc400078ec0ff */
[----:B0-----:R-:W-:-:S05]  /*0280*/  ISETP.GT.U32.AND P0, PT, R11, 0x1bf, PT ;  /* 0x000001bf0b00780c */ /* 0x001fca0003f04070 */
[----:B-1----:R-:W0:Y:S01]  /*0290*/  MUFU.RCP R5, R5 ;  /* 0x0000000500057308 */ /* 0x002e220000001000 */
[----:B------:R-:W-:Y:S02]  /*02a0*/  ISETP.GE.OR.EX P4, PT, R9, UR17, P0, P1 ;  /* 0x0000001109007c0c */ /* 0x000fe40008786710 */
[----:B------:R-:W-:Y:S02]  /*02b0*/  ISETP.GE.OR.EX P3, PT, R21, UR17, P0, P2 ;  /* 0x0000001115007c0c */ /* 0x000fe40008766720 */
[----:B------:R-:W-:-:S09]  /*02c0*/  ISETP.GE.U32.AND P2, PT, R19, UR16, PT ;  /* 0x0000001013007c0c */ /* 0x000fd2000bf46070 */
[----:B------:R-:W-:Y:S01]  /*02d0*/  @P4 LOP3.LUT R2, R2, 0x2000000, RZ, 0xfc, !PT ;  /* 0x0200000002024812 */ /* 0x000fe200078efcff */
[----:B------:R-:W1:Y:S01]  /*02e0*/  @!P4 LDC.64 R26, c[0x0][0x270] ;  /* 0x00009c00ff1acb82 */ /* 0x000e620000000a00 */
[----:B0-----:R-:W-:Y:S01]  /*02f0*/  IADD3 R6, R5, 0xffffffe, RZ ;  /* 0x0ffffffe05067810 */ /* 0x001fe20007ffe0ff */
[----:B------:R-:W-:Y:S01]  /*0300*/  VIADD R5, R3, 0x8 ;  /* 0x0000000803057836 */ /* 0x000fe20000000000 */
[----:B------:R-:W-:-:S04]  /*0310*/  LOP3.LUT R2, R2, 0xfeffffff, RZ, 0xc0, !PT ;  /* 0xfeffffff02027812 */ /* 0x000fc800078ec0ff */
[----:B------:R-:W0:Y:S01]  /*0320*/  F2I.FTZ.U32.TRUNC.NTZ R6, R6 ;  /* 0x0000000600067305 */ /* 0x000e22000021f000 */
[----:B------:R-:W-:Y:S01]  /*0330*/  ISETP.GE.U32.AND P1, PT, R5, UR16, PT ;  /* 0x0000001005007c0c */ /* 0x000fe2000bf26070 */
[----:B------:R-:W2:Y:S01]  /*0340*/  @!P4 LDC.64 R116, c[0x0][0x220] ;  /* 0x00008800ff74cb82 */ /* 0x000ea20000000a00 */
[----:B------:R-:W-:Y:S02]  /*0350*/  SHF.R.S32.HI R13, RZ, 0x1f, R5 ;  /* 0x0000001fff0d7819 */ /* 0x000fe40000011405 */
[----:B------:R-:W-:Y:S02]  /*0360*/  ISETP.GE.OR.EX P4, PT, R25, UR17, P0, P2 ;  /* 0x0000001119007c0c */ /* 0x000fe40008786720 */
[----:B------:R-:W-:-:S03]  /*0370*/  ISETP.GE.OR.EX P6, PT, R13, UR17, P0, P1 ;  /* 0x000000110d007c0c */ /* 0x000fc600087c6710 */
[----:B------:R-:W3:Y:S01]  /*0380*/  @!P3 LDC.64 R30, c[0x0][0x270] ;  /* 0x00009c00ff1ebb82 */ /* 0x000ee20000000a00 */
[----:B0-----:R-:W-:Y:S02]  /*0390*/  R2UR UR7, R6 ;  /* 0x00000000060772ca */ /* 0x001fe400000e0000 */
[----:B------:R-:W-:-:S05]  /*03a0*/  SHF.R.U32.HI R6, RZ, 0x3, R11 ;  /* 0x00000003ff067819 */ /* 0x000fca000001160b */
[----:B------:R-:W0:Y:S02]  /*03b0*/  @!P3 LDC.64 R64, c[0x0][0x220] ;  /* 0x00008800ff40bb82 */ /* 0x000e240000000a00 */
[----:B------:R-:W-:Y:S01]  /*03c0*/  @P6 LOP3.LUT R2, R2, 0x1000000, RZ, 0xfc, !PT ;  /* 0x0100000002026812 */ /* 0x000fe200078efcff */
[----:B------:R-:W-:-:S03]  /*03d0*/  IMAD.WIDE.U32 R6, R6, 0x24924925, RZ ;  /* 0x2492492506067825 */ /* 0x000fc600078e00ff */
[----:B------:R-:W-:Y:S01]  /*03e0*/  LOP3.LUT R2, R2, 0xff7fffff, RZ, 0xc0, !PT ;  /* 0xff7fffff02027812 */ /* 0x000fe200078ec0ff */
[----:B------:R-:W-:Y:S01]  /*03f0*/  IMAD R6, R7, -0x38, R11 ;  /* 0xffffffc807067824 */ /* 0x000fe200078e020b */
[----:B------:R-:W4:Y:S01]  /*0400*/  @!P6 LDC.64 R28, c[0x0][0x270] ;  /* 0x00009c00ff1ceb82 */ /* 0x000f220000000a00 */
[----:B------:R-:W-:Y:S01]  /*0410*/  UIADD3 UR9, URZ, -UR7, URZ ;  /* 0x800000073f097290 */ /* 0x000fe2000fffe03f */
[----:B------:R-:W-:Y:S02]  /*0420*/  @P3 LOP3.LUT R2, R2, 0x800000, RZ, 0xfc, !PT ;  /* 0x0080000002023812 */ /* 0x000fe400078efcff */
[----:B------:R-:W-:Y:S01]  /*0430*/  SHF.L.U32 R6, R6, 0x1, RZ ;  /* 0x0000000106067819 */ /* 0x000fe200000006ff */
[----:B------:R-:W-:Y:S01]  /*0440*/  UIMAD UR9, UR9, UR15, URZ ;  /* 0x0000000f090972a4 */ /* 0x000fe2000f8e023f */
[----:B------:R-:W-:Y:S02]  /*0450*/  LOP3.LUT R2, R2, 0xffbfffff, RZ, 0xc0, !PT ;  /* 0xffbfffff02027812 */ /* 0x000fe400078ec0ff */
[----:B------:R-:W-:Y:S01]  /*0460*/  SHF.R.S32.HI R7, RZ, 0x1f, R6 ;  /* 0x0000001fff077819 */ /* 0x000fe20000011406 */
[----:B------:R-:W-:Y:S01]  /*0470*/  UIMAD.WIDE.U32 UR6, UR7, UR9, UR6 ;  /* 0x00000009070672a5 */ /* 0x000fe2000f8e0006 */
[----:B------:R-:W5:Y:S03]  /*0480*/  @!P6 LDC.64 R120, c[0x0][0x220] ;  /* 0x00008800ff78eb82 */ /* 0x000f660000000a00 */
[----:B------:R-:W-:-:S04]  /*0490*/  UIMAD.WIDE.U32 UR6, UR7, UR10, URZ ;  /* 0x0000000a070672a5 */ /* 0x000fc8000f8e003f */
[----:B------:R-:W-:Y:S01]  /*04a0*/  UIADD3 UR6, -UR7, URZ, URZ ;  /* 0x0000003f07067290 */ /* 0x000fe2000fffe13f */
[----:B------:R-:W0:Y:S03]  /*04b0*/  @!P4 LDC.64 R36, c[0x0][0x270] ;  /* 0x00009c00ff24cb82 */ /* 0x000e260000000a00 */
[----:B------:R-:W-:Y:S01]  /*04c0*/  UIMAD UR6, UR15, UR6, UR10 ;  /* 0x000000060f0672a4 */ /* 0x000fe2000f8e020a */
[----:B----4-:R-:W-:-:S03]  /*04d0*/  @!P6 IMAD R12, R13, R28, RZ ;  /* 0x0000001c0d0ce224 */ /* 0x010fc600078e02ff */
[----:B------:R-:W-:Y:S01]  /*04e0*/  UISETP.GT.U32.AND UP0, UPT, UR15, UR6, UPT ;  /* 0x000000060f00728c */ /* 0x000fe2000bf04070 */
[----:B------:R-:W4:Y:S10]  /*04f0*/  @!P4 LDC.64 R106, c[0x0][0x220] ;  /* 0x00008800ff6acb82 */ /* 0x000f340000000a00 */
[----:B------:R-:W-:-:S02]  /*0500*/  @!UP0 UIADD3 UR6, UR6, -UR15, URZ ;  /* 0x8000000f06068290 */ /* 0x000fc4000fffe03f */
[----:B------:R-:W-:Y:S02]  /*0510*/  @!UP0 UIADD3 UR7, UR7, 0x1, URZ ;  /* 0x0000000107078890 */ /* 0x000fe4000fffe03f */
[----:B------:R-:W-:Y:S02]  /*0520*/  UISETP.GE.U32.AND UP1, UPT, UR6, UR15, UPT ;  /* 0x0000000f0600728c */ /* 0x000fe4000bf26070 */
[----:B------:R-:W-:-:S04]  /*0530*/  ULOP3.LUT UR6, UR8, UR11, URZ, 0x3c, !UPT ;  /* 0x0000000b08067292 */ /* 0x000fc8000f8e3c3f */
[----:B------:R-:W-:-:S05]  /*0540*/  UISETP.GE.AND UP0, UPT, UR6, URZ, UPT ;  /* 0x0000003f0600728c */ /* 0x000fca000bf06270 */
[----:B------:R-:W-:Y:S02]  /*0550*/  @UP1 UIADD3 UR7, UR7, 0x1, URZ ;  /* 0x0000000107071890 */ /* 0x000fe4000fffe03f */
[----:B------:R-:W-:-:S05]  /*0560*/  UISETP.NE.AND UP1, UPT, UR11, URZ, UPT ;  /* 0x0000003f0b00728c */ /* 0x000fca000bf25270 */
[----:B------:R-:W-:Y:S02]  /*0570*/  UMOV UR9, UR7 ;  /* 0x0000000700097c82 */ /* 0x000fe40008000000 */
[----:B------:R-:W-:-:S04]  /*0580*/  @!UP0 UIADD3 UR9, -UR9, URZ, URZ ;  /* 0x0000003f09098290 */ /* 0x000fc8000fffe13f */
[----:B------:R-:W-:-:S04]  /*0590*/  @!UP1 ULOP3.LUT UR9, URZ, UR11, URZ, 0x33, !UPT ;  /* 0x0000000b3f099292 */ /* 0x000fc8000f8e333f */
[----:B------:R-:W-:Y:S02]  /*05a0*/  UIADD3 UR6, -UR9, URZ, URZ ;  /* 0x0000003f09067290 */ /* 0x000fe4000fffe13f */
[----:B------:R-:W-:Y:S02]  /*05b0*/  USHF.R.S32.HI UR7, URZ, 0x1f, UR9 ;  /* 0x0000001f3f077899 */ /* 0x000fe40008011409 */
[----:B------:R-:W-:-:S03]  /*05c0*/  UIMAD UR6, UR11, UR6, UR8 ;  /* 0x000000060b0672a4 */ /* 0x000fc6000f8e0208 */
[----:B------:R-:W-:Y:S01]  /*05d0*/  ULDC.64 UR10, c[0x0][0x280] ;  /* 0x0000a000000a7ab9 */ /* 0x000fe20000000a00 */
[----:B------:R-:W-:Y:S01]  /*05e0*/  UIMAD UR6, UR6, 0x70, URZ ;  /* 0x00000070060678a4 */ /* 0x000fe2000f8e023f */
[----:B------:R-:W-:Y:S01]  /*05f0*/  MOV R11, UR10 ;  /* 0x0000000a000b7c02 */ /* 0x000fe20008000f00 */
[----:B------:R-:W-:-:S04]  /*0600*/  UIMAD UR7, UR7, UR10, URZ ;  /* 0x0000000a070772a4 */ /* 0x000fc8000f8e023f */
[----:B------:R-:W-:Y:S01]  /*0610*/  IMAD.U32 R8, RZ, RZ, UR6 ;  /* 0x00000006ff087e24 */ /* 0x000fe2000f8e00ff */
[----:B------:R-:W-:Y:S01]  /*0620*/  IADD3 R6, P1, R6, UR6, RZ ;  /* 0x0000000606067c10 */ /* 0x000fe2000ff3e0ff */
[----:B------:R-:W-:-:S03]  /*0630*/  UIMAD UR7, UR9, UR11, UR7 ;  /* 0x0000000b090772a4 */ /* 0x000fc6000f8e0207 */
[----:B------:R-:W-:Y:S02]  /*0640*/  LEA.HI.X.SX32 R7, R8, R7, 0x1, P1 ;  /* 0x0000000708077211 */ /* 0x000fe400008f0eff */
[----:B------:R-:W-:Y:S01]  /*0650*/  ISETP.GE.U32.AND P1, PT, R17, UR16, PT ;  /* 0x0000001011007c0c */ /* 0x000fe2000bf26070 */
[----:B------:R-:W-:-:S03]  /*0660*/  IMAD.WIDE.U32 R6, R11, UR9, R6 ;  /* 0x000000090b067c25 */ /* 0x000fc6000f8e0006 */
[----:B------:R-:W-:-:S13]  /*0670*/  ISETP.GE.OR.EX P5, PT, R23, UR17, P0, P1 ;  /* 0x0000001117007c0c */ /* 0x000fda00087a6710 */
[----:B------:R-:W-:Y:S01]  /*0680*/  @P5 LOP3.LUT R2, R2, 0x400000, RZ, 0xfc, !PT ;  /* 0x0040000002025812 */ /* 0x000fe200078efcff */
[----:B------:R-:W2:Y:S03]  /*0690*/  @!P5 LDC.64 R32, c[0x0][0x270] ;  /* 0x00009c00ff20db82 */ /* 0x000ea60000000a00 */
[C---:B------:R-:W-:Y:S02]  /*06a0*/  LOP3.LUT P2, RZ, R2.reuse, 0x2000000, RZ, 0xc0, !PT ;  /* 0x0200000002ff7812 */ /* 0x040fe4000784c0ff */
[----:B------:R-:W-:-:S03]  /*06b0*/  LOP3.LUT R2, R2, 0xffdfffff, RZ, 0xc0, !PT ;  /* 0xffdfffff02027812 */ /* 0x000fc600078ec0ff */
[----:B------:R-:W4:Y:S01]  /*06c0*/  @!P5 LDC.64 R34, c[0x0][0x220] ;  /* 0x00008800ff22db82 */ /* 0x000f220000000a00 */
[----:B------:R-:W-:-:S04]  /*06d0*/  @P4 LOP3.LUT R2, R2, 0x200000, RZ, 0xfc, !PT ;  /* 0x0020000002024812 */ /* 0x000fc800078efcff */
[----:B------:R-:W-:-:S03]  /*06e0*/  LOP3.LUT R2, R2, 0xffefffff, RZ, 0xc0, !PT ;  /* 0xffefffff02027812 */ /* 0x000fc600078ec0ff */
[----:B-1----:R-:W-:Y:S01]  /*06f0*/  @!P2 IMAD R8, R9, R26, RZ ;  /* 0x0000001a0908a224 */ /* 0x002fe200078e02ff */
[----:B------:R-:W-:Y:S01]  /*0700*/  @P2 LOP3.LUT R0, R0, 0x2000000, RZ, 0xfc, !PT ;  /* 0x0200000000002812 */ /* 0x000fe200078efcff */
[----:B------:R-:W-:Y:S01]  /*0710*/  VIADD R9, R7, UR7 ;  /* 0x0000000707097c36 */ /* 0x000fe20008000000 */
[----:B------:R-:W-:Y:S01]  /*0720*/  LOP3.LUT R4, R4, 0x7fffffff, RZ, 0xc0, !PT ;  /* 0x7fffffff04047812 */ /* 0x000fe200078ec0ff */
[----:B------:R-:W-:Y:S01]  /*0730*/  @!P2 IMAD R27, R3, R27, R8 ;  /* 0x0000001b031ba224 */ /* 0x000fe200078e0208 */
[----:B------:R-:W-:Y:S01]  /*0740*/  @!P2 MOV R8, R6 ;  /* 0x000000060008a202 */ /* 0x000fe20000000f00 */
[--C-:B------:R-:W-:Y:S01]  /*0750*/  @!P3 IMAD.MOV.U32 R13, RZ, RZ, R9.reuse ;  /* 0x000000ffff0db224 */ /* 0x100fe200078e0009 */
[----:B------:R-:W-:Y:S01]  /*0760*/  ULDC.64 UR6, c[0x0][0x278] ;  /* 0x00009e0000067ab9 */ /* 0x000fe20000000a00 */
[----:B--2---:R-:W-:Y:S02]  /*0770*/  @!P5 IMAD R14, R23, R32, RZ ;  /* 0x00000020170ed224 */ /* 0x004fe400078e02ff */
[----:B------:R-:W-:-:S04]  /*0780*/  @!P2 IMAD.WIDE.U32 R10, R3, R26, R8 ;  /* 0x0000001a030aa225 */ /* 0x000fc800078e0008 */
[----:B------:R-:W-:Y:S01]  /*0790*/  @!P2 IMAD.IADD R11, R11, 0x1, R27 ;  /* 0x000000010b0ba824 */ /* 0x000fe200078e021b */
[C---:B------:R-:W-:Y:S01]  /*07a0*/  @!P2 LEA R116, P1, R10.reuse, R116, 0x1 ;  /* 0x000000740a74a211 */ /* 0x040fe200078208ff */
[----:B------:R-:W-:Y:S02]  /*07b0*/  @!P6 IMAD R27, R5, R29, R12 ;  /* 0x0000001d051be224 */ /* 0x000fe400078e020c */
[----:B---3--:R-:W-:Y:S01]  /*07c0*/  @!P3 IMAD R12, R21, R30, RZ ;  /* 0x0000001e150cb224 */ /* 0x008fe200078e02ff */
[----:B------:R-:W-:Y:S01]  /*07d0*/  @!P2 LEA.HI.X R117, R10, R117, R11, 0x1, P1 ;  /* 0x000000750a75a211 */ /* 0x000fe200008f0c0b */
[----:B------:R-:W-:Y:S01]  /*07e0*/  @!P6 IMAD.MOV.U32 R10, RZ, RZ, R6 ;  /* 0x000000ffff0ae224 */ /* 0x000fe200078e0006 */
[----:B------:R-:W-:Y:S01]  /*07f0*/  @!P6 MOV R11, R9 ;  /* 0x00000009000be202 */ /* 0x000fe20000000f00 */
[----:B------:R-:W-:Y:S02]  /*0800*/  @!P3 IMAD R21, R15, R31, R12 ;  /* 0x0000001f0f15b224 */ /* 0x000fe400078e020c */
[----:B------:R-:W-:-:S02]  /*0810*/  @!P3 IMAD.MOV.U32 R12, RZ, RZ, R6 ;  /* 0x000000ffff0cb224 */ /* 0x000fc400078e0006 */
[----:B------:R-:W-:-:S04]  /*0820*/  @!P6 IMAD.WIDE.U32 R10, R5, R28, R10 ;  /* 0x0000001c050ae225 */ /* 0x000fc800078e000a */
[----:B------:R-:W-:Y:S01]  /*0830*/  @!P3 IMAD.WIDE.U32 R12, R15, R30, R12 ;  /* 0x0000001e0f0cb225 */ /* 0x000fe200078e000c */
[----:B------:R-:W-:Y:S02]  /*0840*/  @!P6 IADD3 R5, R11, R27, RZ ;  /* 0x0000001b0b05e210 */ /* 0x000fe40007ffe0ff */
[C---:B-----5:R-:W-:Y:S01]  /*0850*/  @!P6 LEA R120, P1, R10.reuse, R120, 0x1 ;  /* 0x000000780a78e211 */ /* 0x060fe200078208ff */
[----:B------:R-:W-:Y:S01]  /*0860*/  @!P5 IMAD R15, R17, R33, R14 ;  /* 0x00000021110fd224 */ /* 0x000fe200078e020e */
[----:B------:R-:W-:Y:S01]  /*0870*/  @!P5 MOV R11, R9 ;  /* 0x00000009000bd202 */ /* 0x000fe20000000f00 */
[----:B0-----:R-:W-:Y:S01]  /*0880*/  @!P4 IMAD R14, R25, R36, RZ ;  /* 0x00000024190ec224 */ /* 0x001fe200078e02ff */
[----:B------:R-:W-:Y:S01]  /*0890*/  @!P6 LEA.HI.X R121, R10, R121, R5, 0x1, P1 ;  /* 0x000000790a79e211 */ /* 0x000fe200008f0c05 */
[----:B------:R-:W-:Y:S01]  /*08a0*/  @!P3 IMAD.IADD R5, R13, 0x1, R21 ;  /* 0x000000010d05b824 */ /* 0x000fe200078e0215 */
[----:B------:R-:W-:Y:S01]  /*08b0*/  @!P3 LEA R64, P1, R12, R64, 0x1 ;  /* 0x000000400c40b211 */ /* 0x000fe200078208ff */
[----:B------:R-:W-:-:S02]  /*08c0*/  @!P5 IMAD.MOV.U32 R10, RZ, RZ, R6 ;  /* 0x000000ffff0ad224 */ /* 0x000fc400078e0006 */
[----:B------:R-:W-:Y:S01]  /*08d0*/  @!P4 IMAD.MOV.U32 R13, RZ, RZ, R9 ;  /* 0x000000ffff0dc224 */ /* 0x000fe200078e0009 */
[----:B------:R-:W-:Y:S01]  /*08e0*/  @!P3 LEA.HI.X R65, R12, R65, R5, 0x1, P1 ;  /* 0x000000410c41b211 */ /* 0x000fe200008f0c05 */
[----:B------:R-:W-:-:S04]  /*08f0*/  @!P5 IMAD.WIDE.U32 R10, R17, R32, R10 ;  /* 0x00000020110ad225 */ /* 0x000fc800078e000a */
[----:B------:R-:W-:Y:S01]  /*0900*/  @!P4 IMAD.MOV.U32 R12, RZ, RZ, R6 ;  /* 0x000000ffff0cc224 */ /* 0x000fe200078e0006 */
[----:B------:R-:W-:Y:S01]  /*0910*/  @!P5 IADD3 R5, R11, R15, RZ ;  /* 0x0000000f0b05d210 */ /* 0x000fe20007ffe0ff */
[C---:B------:R-:W-:Y:S01]  /*0920*/  @!P4 IMAD R17, R19.reuse, R37, R14 ;  /* 0x000000251311c224 */ /* 0x040fe200078e020e */
[----:B----4-:R-:W-:Y:S01]  /*0930*/  @!P5 LEA R24, P1, R10, R34, 0x1 ;  /* 0x000000220a18d211 */ /* 0x010fe200078208ff */
[----:B------:R-:W-:-:S03]  /*0940*/  @!P4 IMAD.WIDE.U32 R12, R19, R36, R12 ;  /* 0x00000024130cc225 */ /* 0x000fc600078e000c */
[----:B------:R-:W-:Y:S01]  /*0950*/  @!P5 LEA.HI.X R25, R10, R35, R5, 0x1, P1 ;  /* 0x000000230a19d211 */ /* 0x000fe200008f0c05 */
[----:B------:R-:W-:Y:S01]  /*0960*/  @!P4 IMAD.IADD R10, R13, 0x1, R17 ;  /* 0x000000010d0ac824 */ /* 0x000fe200078e0211 */
[----:B------:R-:W-:Y:S01]  /*0970*/  @!P4 LEA R106, P1, R12, R106, 0x1 ;  /* 0x0000006a0c6ac211 */ /* 0x000fe200078208ff */
[----:B------:R-:W-:-:S03]  /*0980*/  VIADD R5, R3, 0x28 ;  /* 0x0000002803057836 */ /* 0x000fc60000000000 */
[----:B------:R-:W-:Y:S02]  /*0990*/  @!P4 LEA.HI.X R107, R12, R107, R10, 0x1, P1 ;  /* 0x0000006b0c6bc211 */ /* 0x000fe400008f0c0a */
[----:B------:R-:W-:Y:S02]  /*09a0*/  ISETP.GE.U32.AND P1, PT, R5, UR16, PT ;  /* 0x0000001005007c0c */ /* 0x000fe4000bf26070 */
[----:B------:R-:W-:-:S04]  /*09b0*/  SHF.R.S32.HI R11, RZ, 0x1f, R5 ;  /* 0x0000001fff0b7819 */ /* 0x000fc80000011405 */
        /* <DEDUP_REMOVED lines=110> */
[----:B------:R-:W-:Y:S01]  /*10a0*/  @!P2 STL.64 [R1+0x118], R38 ;  /* 0x000118260100a387 */ /* 0x000fe20000100a00 */
        /* <DEDUP_REMOVED lines=15> */
[----:B------:R-:W-:-:S04]  /*11a0*/  VIADD R5, R3, 0x68 ;  /* 0x0000006803057836 */ /* 0x000fc80000000000 */
[----:B------:R-:W-:Y:S01]  /*11b0*/  @!P2 STL.64 [R1+0x110], R16 ;  /* 0x000110100100a387 */ /* 0x000fe20000100a00 */
[----:B------:R-:W-:Y:S02]  /*11c0*/  SHF.R.S32.HI R11, RZ, 0x1f, R5 ;  /* 0x0000001fff0b7819 */ /* 0x000fe40000011405 */
[----:B------:R-:W-:-:S04]  /*11d0*/  ISETP.GE.U32.AND P1, PT, R5, UR16, PT ;  /* 0x0000001005007c0c */ /* 0x000fc8000bf26070 */
[----:B------:R-:W-:-:S13]  /*11e0*/  ISETP.GE.OR.EX P2, PT, R11, UR17, P0, P1 ;  /* 0x000000110b007c0c */ /* 0x000fda0008746710 */
[----:B------:R-:W0:Y:S01]  /*11f0*/  @!P2 LDC.64 R12, c[0x0][0x270] ;  /* 0x00009c00ff0cab82 */ /* 0x000e220000000a00 */
[----:B------:R-:W-:-:S07]  /*1200*/  @P2 LOP3.LUT R2, R2, 0x1000, RZ, 0xfc, !PT ;  /* 0x0000100002022812 */ /* 0x000fce00078efcff */
        /* <DEDUP_REMOVED lines=9> */
[----:B------:R-:W-:Y:S01]  /*12a0*/  VIADD R5, R3, 0x70 ;  /* 0x0000007003057836 */ /* 0x000fe20000000000 */
[----:B------:R-:W-:-:S03]  /*12b0*/  LOP3.LUT R2, R2, 0xfffff7ff, RZ, 0xc0, !PT ;  /* 0xfffff7ff02027812 */ /* 0x000fc600078ec0ff */
[----:B------:R0:W-:Y:S01]  /*12c0*/  STL.64 [R1+0x128], R124 ;  /* 0x0001287c01007387 */ /* 0x0001e20000100a00 */
[----:B------:R-:W-:Y:S02]  /*12d0*/  SHF.R.S32.HI R11, RZ, 0x1f, R5 ;  /* 0x0000001fff0b7819 */ /* 0x000fe40000011405 */
[----:B------:R-:W-:-:S04]  /*12e0*/  ISETP.GE.U32.AND P1, PT, R5, UR16, PT ;  /* 0x0000001005007c0c */ /* 0x000fc8000bf26070 */
[----:B------:R-:W-:Y:S01]  /*12f0*/  ISETP.GE.OR.EX P2, PT, R11, UR17, P0, P1 ;  /* 0x000000110b007c0c */ /* 0x000fe20008746710 */
[----:B0-----:R-:W2:-:S12]  /*1300*/  LDL.LU.64 R124, [R1+0x110] ;  /* 0x00011000017c7983 */ /* 0x001e980000300a00 */
[----:B------:R-:W0:Y:S08]  /*1310*/  @!P2 LDC.64 R12, c[0x0][0x270] ;  /* 0x00009c00ff0cab82 */ /* 0x000e300000000a00 */
[----:B------:R-:W1:Y:S01]  /*1320*/  @!P2 LDC.64 R82, c[0x0][0x220] ;  /* 0x00008800ff52ab82 */ /* 0x000e620000000a00 */
[----:B0-----:R-:W-:Y:S02]  /*1330*/  @!P2 IMAD R10, R11, R12, RZ ;  /* 0x0000000c0b0aa224 */ /* 0x001fe400078e02ff */
[----:B------:R-:W-:-:S02]  /*1340*/  @!P2 IMAD.MOV.U32 R11, RZ, RZ, R9 ;  /* 0x000000ffff0ba224 */ /* 0x000fc400078e0009 */
        /* <DEDUP_REMOVED lines=8> */
[----:B------:R-:W-:Y:S02]  /*13d0*/  ISETP.GE.U32.AND P1, PT, R5, UR16, PT ;  /* 0x0000001005007c0c */ /* 0x000fe4000bf26070 */
[----:B------:R-:W-:Y:S02]  /*13e0*/  @P2 LOP3.LUT R2, R2, 0x800, RZ, 0xfc, !PT ;  /* 0x0000080002022812 */ /* 0x000fe400078efcff */
[----:B------:R-:W-:-:S13]  /*13f0*/  ISETP.GE.OR.EX P2, PT, R11, UR17, P0, P1 ;  /* 0x000000110b007c0c */ /* 0x000fda0008746710 */
[----:B------:R-:W0:Y:S08]  /*1400*/  @!P2 LDC.64 R12, c[0x0][0x270] ;  /* 0x00009c00ff0cab82 */ /* 0x000e300000000a00 */
[----:B------:R-:W1:Y:S01]  /*1410*/  @!P2 LDC.64 R76, c[0x0][0x220] ;  /* 0x00008800ff4cab82 */ /* 0x000e620000000a00 */
[----:B0-----:R-:W-:Y:S02]  /*1420*/  @!P2 IMAD R10, R11, R12, RZ ;  /* 0x0000000c0b0aa224 */ /* 0x001fe400078e02ff */
[----:B------:R-:W-:-:S02]  /*1430*/  @!P2 IMAD.MOV.U32 R11, RZ, RZ, R9 ;  /* 0x000000ffff0ba224 */ /* 0x000fc400078e0009 */
[----:B------:R-:W-:Y:S02]  /*1440*/  @!P2 IMAD R13, R5, R13, R10 ;  /* 0x0000000d050da224 */ /* 0x000fe400078e020a */
[----:B------:R-:W-:-:S04]  /*1450*/  @!P2 IMAD.MOV.U32 R10, RZ, RZ, R6 ;  /* 0x000000ffff0aa224 */ /* 0x000fc800078e0006 */
[----:B------:R-:W-:-:S05]  /*1460*/  @!P2 IMAD.WIDE.U32 R10, R5, R12, R10 ;  /* 0x0000000c050aa225 */ /* 0x000fca00078e000a */
[----:B------:R-:W-:Y:S02]  /*1470*/  @!P2 IADD3 R5, R11, R13, RZ ;  /* 0x0000000d0b05a210 */ /* 0x000fe40007ffe0ff */
[----:B-1----:R-:W-:-:S04]  /*1480*/  @!P2 LEA R76, P1, R10, R76, 0x1 ;  /* 0x0000004c0a4ca211 */ /* 0x002fc800078208ff */
[----:B------:R-:W-:Y:S01]  /*1490*/  @!P2 LEA.HI.X R77, R10, R77, R5, 0x1, P1 ;  /* 0x0000004d0a4da211 */ /* 0x000fe200008f0c05 */
[----:B------:R-:W-:Y:S01]  /*14a0*/  VIADD R5, R3, 0x80 ;  /* 0x0000008003057836 */ /* 0x000fe20000000000 */
[----:B------:R-:W-:-:S04]  /*14b0*/  LOP3.LUT R2, R2, 0xfffffbff, RZ, 0xc0, !PT ;  /* 0xfffffbff02027812 */ /* 0x000fc800078ec0ff */
[----:B------:R-:W-:Y:S02]  /*14c0*/  SHF.R.S32.HI R11, RZ, 0x1f, R5 ;  /* 0x0000001fff0b7819 */ /* 0x000fe40000011405 */
[----:B------:R-:W-:Y:S02]  /*14d0*/  ISETP.GE.U32.AND P1, PT, R5, UR16, PT ;  /* 0x0000001005007c0c */ /* 0x000fe4000bf26070 */
[----:B------:R-:W-:Y:S02]  /*14e0*/  @P2 LOP3.LUT R2, R2, 0x400, RZ, 0xfc, !PT ;  /* 0x0000040002022812 */ /* 0x000fe400078efcff */
[----:B------:R-:W-:-:S13]  /*14f0*/  ISETP.GE.OR.EX P2, PT, R11, UR17, P0, P1 ;  /* 0x000000110b007c0c */ /* 0x000fda0008746710 */
[----:B------:R-:W0:Y:S08]  /*1500*/  @!P2 LDC.64 R12, c[0x0][0x270] ;  /* 0x00009c00ff0cab82 */ /* 0x000e300000000a00 */
        /* <DEDUP_REMOVED lines=25> */
[----:B------:R-:W-:Y:S02]  /*16a0*/  IADD3 R5, R3, 0x90, RZ ;  /* 0x0000009003057810 */ /* 0x000fe40007ffe0ff */
[----:B------:R-:W-:Y:S02]  /*16b0*/  LOP3.LUT R2, R2, 0xfffffeff, RZ, 0xc0, !PT ;  /* 0xfffffeff02027812 */ /* 0x000fe400078ec0ff */
[----:B------:R-:W-:Y:S02]  /*16c0*/  SHF.R.S32.HI R11, RZ, 0x1f, R5 ;  /* 0x0000001fff0b7819 */ /* 0x000fe40000011405 */
[----:B------:R-:W-:Y:S02]  /*16d0*/  ISETP.GE.U32.AND P1, PT, R5, UR16, PT ;  /* 0x0000001005007c0c */ /* 0x000fe4000bf26070 */
[----:B------:R-:W-:-:S02]  /*16e0*/  @P2 LOP3.LUT R2, R2, 0x100, RZ, 0xfc, !PT ;  /* 0x0000010002022812 */ /* 0x000fc400078efcff */
[----:B------:R-:W-:-:S13]  /*16f0*/  ISETP.GE.OR.EX P2, PT, R11, UR17, P0, P1 ;  /* 0x000000110b007c0c */ /* 0x000fda0008746710 */
[----:B------:R-:W0:Y:S08]  /*1700*/  @!P2 LDC.64 R12, c[0x0][0x270] ;  /* 0x00009c00ff0cab82 */ /* 0x000e300000000a00 */
[----:B------:R-:W1:Y:S01]  /*1710*/  @!P2 LDC.64 R22, c[0x0][0x220] ;  /* 0x00008800ff16ab82 */ /* 0x000e620000000a00 */
[----:B------:R-:W-:Y:S01]  /*1720*/  IADD3 R122, R3, 0x1c8, RZ ;  /* 0x000001c8037a7810 */ /* 0x000fe20007ffe0ff */
[----:B------:R-:W-:Y:S01]  /*1730*/  IMAD.MOV.U32 R123, RZ, RZ, RZ ;  /* 0x000000ffff7b7224 */ /* 0x000fe200078e00ff */
[----:B--2---:R2:W-:Y:S01]  /*1740*/  STL.64 [R1+0x130], R124 ;  /* 0x0001307c01007387 */ /* 0x0045e20000100a00 */
[----:B0-----:R-:W-:-:S02]  /*1750*/  @!P2 IMAD R10, R11, R12, RZ ;  /* 0x0000000c0b0aa224 */ /* 0x001fc400078e02ff */
[----:B------:R-:W-:Y:S02]  /*1760*/  @!P2 IMAD.MOV.U32 R11, RZ, RZ, R9 ;  /* 0x000000ffff0ba224 */ /* 0x000fe400078e0009 */
[C---:B------:R-:W-:Y:S02]  /*1770*/  @!P2 IMAD R13, R5.reuse, R13, R10 ;  /* 0x0000000d050da224 */ /* 0x040fe400078e020a */
[----:B------:R-:W-:Y:S01]  /*1780*/  @!P2 IMAD.MOV.U32 R10, RZ, RZ, R6 ;  /* 0x000000ffff0aa224 */ /* 0x000fe200078e0006 */
[----:B------:R-:W-:Y:S01]  /*1790*/  LOP3.LUT R2, R2, 0xffffff7f, RZ, 0xc0, !PT ;  /* 0xffffff7f02027812 */ /* 0x000fe200078ec0ff */
[----:B--2---:R-:W2:Y:S02]  /*17a0*/  LDL.LU.64 R124, [R1+0x118] ;  /* 0x00011800017c7983 */ /* 0x004ea40000300a00 */
[----:B------:R-:W-:Y:S01]  /*17b0*/  @!P2 IMAD.WIDE.U32 R10, R5, R12, R10 ;  /* 0x0000000c050aa225 */ /* 0x000fe200078e000a */
[----:B------:R-:W-:Y:S01]  /*17c0*/  @P2 LOP3.LUT R2, R2, 0x80, RZ, 0xfc, !PT ;  /* 0x0000008002022812 */ /* 0x000fe200078efcff */
[----:B------:R0:W-:Y:S03]  /*17d0*/  STL [R1+0x120], R79 ;  /* 0x0001204f01007387 */ /* 0x0001e60000100800 */
[----:B------:R-:W-:-:S02]  /*17e0*/  @!P2 IADD3 R5, R11, R13, RZ ;  /* 0x0000000d0b05a210 */ /* 0x000fc40007ffe0ff */
[----:B-1----:R-:W-:Y:S02]  /*17f0*/  @!P2 LEA R22, P1, R10, R22, 0x1 ;  /* 0x000000160a16a211 */ /* 0x002fe400078208ff */
[----:B------:R-:W-:Y:S02]  /*1800*/  LOP3.LUT R2, R2, 0xffffffbf, RZ, 0xc0, !PT ;  /* 0xffffffbf02027812 */ /* 0x000fe400078ec0ff */
        /* <DEDUP_REMOVED lines=8> */
[----:B------:R-:W3:Y:S01]  /*1890*/  @!P2 LDC.64 R114, c[0x0][0x220] ;  /* 0x00008800ff72ab82 */ /* 0x000ee20000000a00 */
[----:B-1----:R-:W-:Y:S01]  /*18a0*/  @!P2 IMAD R10, R11, R12, RZ ;  /* 0x0000000c0b0aa224 */ /* 0x002fe200078e02ff */
        /* <DEDUP_REMOVED lines=15> */
[----:B-1----:R-:W-:Y:S02]  /*19a0*/  @!P2 IMAD R10, R11, R12, RZ ;  /* 0x0000000c0b0aa224 */ /* 0x002fe400078e02ff */
[----:B------:R-:W-:Y:S02]  /*19b0*/  @!P2 IMAD.MOV.U32 R11, RZ, RZ, R9 ;  /* 0x000000ffff0ba224 */ /* 0x000fe400078e0009 */
[----:B------:R-:W-:Y:S01]  /*19c0*/  @!P2 IMAD R13, R5, R13, R10 ;  /* 0x0000000d050da224 */ /* 0x000fe200078e020a */
[----:B------:R-:W-:-:S05]  /*19d0*/  @!P2 MOV R10, R6 ;  /* 0x00000006000aa202 */ /* 0x000fca0000000f00 */
[----:B------:R-:W-:-:S04]  /*19e0*/  @!P2 IMAD.WIDE.U32 R10, R5, R12, R10 ;  /* 0x0000000c050aa225 */ /* 0x000fc800078e000a */
[----:B------:R-:W-:Y:S01]  /*19f0*/  @!P2 IMAD.IADD R5, R11, 0x1, R13 ;  /* 0x000000010b05a824 */ /* 0x000fe200078e020d */
[----:B---3--:R-:W-:-:S04]  /*1a00*/  @!P2 LEA R48, P1, R10, R48, 0x1 ;  /* 0x000000300a30a211 */ /* 0x008fc800078208ff */
        /* <DEDUP_REMOVED lines=70> */
[----:B------:R-:W-:-:S07]  /*1e70*/  @P2 LOP3.LUT R2, R2, 0x1, RZ, 0xfc, !PT ;  /* 0x0000000102022812 */ /* 0x000fce00078efcff */
        /* <DEDUP_REMOVED lines=334> */
[----:B------:R-:W-:Y:S01]  /*3360*/  @!P2 MOV R13, R9 ;  /* 0x00000009000da202 */ /* 0x000fe20000000f00 */
[----:B------:R-:W-:Y:S01]  /*3370*/  @!P2 IMAD.MOV.U32 R12, RZ, RZ, R6 ;  /* 0x000000ffff0ca224 */ /* 0x000fe200078e0006 */
[----:B------:R-:W-:-:S04]  /*3380*/  @P2 LOP3.LUT R4, R4, 0x800, RZ, 0xfc, !PT ;  /* 0x0000080004042812 */ /* 0x000fc800078efcff */
[----:B------:R-:W-:Y:S01]  /*3390*/  LOP3.LUT R4, R4, 0xfffffbff, RZ, 0xc0, !PT ;  /* 0xfffffbff04047812 */ /* 0x000fe200078ec0ff */
[----:B------:R-:W3:Y:S01]  /*33a0*/  @!P2 LDC.64 R20, c[0x0][0x220] ;  /* 0x00008800ff14ab82 */ /* 0x000ee20000000a00 */
[-C--:B-1----:R-:W-:Y:S02]  /*33b0*/  @!P2 IMAD R10, R11, R16.reuse, RZ ;  /* 0x000000100b0aa224 */ /* 0x082fe400078e02ff */
[----:B------:R-:W-:-:S04]  /*33c0*/  @!P2 IMAD.WIDE.U32 R12, R5, R16, R12 ;  /* 0x00000010050ca225 */ /* 0x000fc800078e000c */
[----:B------:R-:W-:Y:S01]  /*33d0*/  @!P2 IMAD R11, R5, R17, R10 ;  /* 0x00000011050ba224 */ /* 0x000fe200078e020a */
[----:B---3--:R-:W-:-:S03]  /*33e0*/  @!P2 LEA R10, P1, R12, R20, 0x1 ;  /* 0x000000140c0aa211 */ /* 0x008fc600078208ff */
[----:B------:R-:W-:-:S05]  /*33f0*/  @!P2 IMAD.IADD R5, R13, 0x1, R11 ;  /* 0x000000010d05a824 */ /* 0x000fca00078e020b */
        /* <DEDUP_REMOVED lines=143> */
[----:B---3--:R-:W-:Y:S01]  /*3cf0*/  @!P2 LEA R34, P1, R32, R34, 0x1 ;  /* 0x000000222022a211 */ /* 0x008fe200078208ff */
[----:B------:R-:W-:-:S03]  /*3d00*/  VIADD R5, R3, 0x1c0 ;  /* 0x000001c003057836 */ /* 0x000fc60000000000 */
[----:B------:R-:W-:Y:S02]  /*3d10*/  @!P2 LEA.HI.X R35, R32, R35, R31, 0x1, P1 ;  /* 0x000000232023a211 */ /* 0x000fe400008f0c1f */
[----:B------:R-:W-:Y:S02]  /*3d20*/  SHF.R.S32.HI R33, RZ, 0x1f, R5 ;  /* 0x0000001fff217819 */ /* 0x000fe40000011405 */
[----:B------:R-:W-:-:S04]  /*3d30*/  ISETP.GE.U32.AND P1, PT, R5, UR6, PT ;  /* 0x0000000605007c0c */ /* 0x000fc8000bf26070 */
[----:B------:R-:W-:-:S13]  /*3d40*/  ISETP.GE.OR.EX P2, PT, R33, UR7, P0, P1 ;  /* 0x0000000721007c0c */ /* 0x000fda0008746710 */
[----:B------:R-:W1:Y:S01]  /*3d50*/  @!P2 LDC.64 R30, c[0x0][0x270] ;  /* 0x00009c00ff1eab82 */ /* 0x000e620000000a00 */
[----:B------:R-:W-:Y:S02]  /*3d60*/  @!P2 MOV R32, R6 ;  /* 0x000000060020a202 */ /* 0x000fe40000000f00 */
[----:B------:R-:W-:-:S04]  /*3d70*/  @P2 LOP3.LUT R4, R4, 0x2, RZ, 0xfc, !PT ;  /* 0x0000000204042812 */ /* 0x000fc800078efcff */
[----:B------:R-:W-:Y:S01]  /*3d80*/  LOP3.LUT R4, R4, 0xfffffffe, RZ, 0xc0, !PT ;  /* 0xfffffffe04047812 */ /* 0x000fe200078ec0ff */
[-C--:B-1----:R-:W-:Y:S02]  /*3d90*/  @!P2 IMAD R118, R33, R30.reuse, RZ ;  /* 0x0000001e2176a224 */ /* 0x082fe400078e02ff */
[----:B------:R-:W-:Y:S02]  /*3da0*/  @!P2 IMAD.MOV.U32 R33, RZ, RZ, R9 ;  /* 0x000000ffff21a224 */ /* 0x000fe400078e0009 */
[C---:B------:R-:W-:Y:S02]  /*3db0*/  @!P2 IMAD R118, R5.reuse, R31, R118 ;  /* 0x0000001f0576a224 */ /* 0x040fe400078e0276 */
[----:B------:R-:W-:Y:S02]  /*3dc0*/  @!P2 IMAD.WIDE.U32 R30, R5, R30, R32 ;  /* 0x0000001e051ea225 */ /* 0x000fe400078e0020 */
[----:B------:R-:W1:Y:S02]  /*3dd0*/  @!P2 LDC.64 R32, c[0x0][0x220] ;  /* 0x00008800ff20ab82 */ /* 0x000e640000000a00 */
[----:B------:R-:W-:Y:S01]  /*3de0*/  @!P2 IMAD.IADD R5, R31, 0x1, R118 ;  /* 0x000000011f05a824 */ /* 0x000fe200078e0276 */
[----:B-1----:R-:W-:-:S04]  /*3df0*/  @!P2 LEA R32, P1, R30, R32, 0x1 ;  /* 0x000000201e20a211 */ /* 0x002fc800078208ff */
[----:B------:R-:W-:Y:S02]  /*3e00*/  @!P2 LEA.HI.X R33, R30, R33, R5, 0x1, P1 ;  /* 0x000000211e21a211 */ /* 0x000fe400008f0c05 */
[----:B------:R-:W-:Y:S02]  /*3e10*/  SHF.R.S32.HI R5, RZ, 0x1f, R122 ;  /* 0x0000001fff057819 */ /* 0x000fe4000001147a */
[----:B------:R-:W-:-:S04]  /*3e20*/  ISETP.GE.U32.AND P1, PT, R122, UR6, PT ;  /* 0x000000067a007c0c */ /* 0x000fc8000bf26070 */
[----:B------:R-:W-:-:S13]  /*3e30*/  ISETP.GE.OR.EX P2, PT, R5, UR7, P0, P1 ;  /* 0x0000000705007c0c */ /* 0x000fda0008746710 */
[----:B------:R-:W1:Y:S01]  /*3e40*/  @!P2 LDC.64 R30, c[0x0][0x270] ;  /* 0x00009c00ff1eab82 */ /* 0x000e620000000a00 */
[----:B------:R-:W-:Y:S01]  /*3e50*/  @!P2 IMAD.MOV.U32 R118, RZ, RZ, R6 ;  /* 0x000000ffff76a224 */ /* 0x000fe200078e0006 */
[----:B------:R-:W-:Y:S01]  /*3e60*/  @P2 LOP3.LUT R4, R4, 0x1, RZ, 0xfc, !PT ;  /* 0x0000000104042812 */ /* 0x000fe200078efcff */
[----:B------:R-:W-:Y:S02]  /*3e70*/  @!P2 IMAD.MOV.U32 R119, RZ, RZ, R9 ;  /* 0x000000ffff77a224 */ /* 0x000fe400078e0009 */
[-C--:B-1----:R-:W-:Y:S02]  /*3e80*/  @!P2 IMAD R5, R5, R30.reuse, RZ ;  /* 0x0000001e0505a224 */ /* 0x082fe400078e02ff */
[----:B------:R-:W-:-:S04]  /*3e90*/  @!P2 IMAD.WIDE.U32 R118, R122, R30, R118 ;  /* 0x0000001e7a76a225 */ /* 0x000fc800078e0076 */
[----:B------:R-:W-:Y:S02]  /*3ea0*/  @!P2 IMAD R5, R122, R31, R5 ;  /* 0x0000001f7a05a224 */ /* 0x000fe400078e0205 */
[----:B------:R-:W1:Y:S01]  /*3eb0*/  @!P2 LDC.64 R30, c[0x0][0x220] ;  /* 0x00008800ff1eab82 */ /* 0x000e620000000a00 */
[----:B------:R-:W-:Y:S02]  /*3ec0*/  VIADD R122, R3, 0x1d0 ;  /* 0x000001d0037a7836 */ /* 0x000fe40000000000 */
[----:B------:R-:W-:Y:S02]  /*3ed0*/  @!P2 IADD3 R5, R119, R5, RZ ;  /* 0x000000057705a210 */ /* 0x000fe40007ffe0ff */
[----:B-1----:R-:W-:-:S04]  /*3ee0*/  @!P2 LEA R30, P1, R118, R30, 0x1 ;  /* 0x0000001e761ea211 */ /* 0x002fc800078208ff */
[----:B------:R-:W-:Y:S02]  /*3ef0*/  @!P2 LEA.HI.X R31, R118, R31, R5, 0x1, P1 ;  /* 0x0000001f761fa211 */ /* 0x000fe400008f0c05 */
[----:B------:R-:W-:Y:S02]  /*3f00*/  SHF.R.S32.HI R5, RZ, 0x1f, R122 ;  /* 0x0000001fff057819 */ /* 0x000fe4000001147a */
[----:B------:R-:W-:Y:S02]  /*3f10*/  ISETP.GE.U32.AND P1, PT, R122, UR6, PT ;  /* 0x000000067a007c0c */ /* 0x000fe4000bf26070 */
[----:B------:R-:W-:Y:S02]  /*3f20*/  LOP3.LUT P2, RZ, R0, 0x2000000, RZ, 0xc0, !PT ;  /* 0x0200000000ff7812 */ /* 0x000fe4000784c0ff */
[----:B------:R-:W-:-:S11]  /*3f30*/  ISETP.GE.OR.EX P1, PT, R5, UR7, P0, P1 ;  /* 0x0000000705007c0c */ /* 0x000fd60008726710 */
[----:B------:R1:W3:Y:S01]  /*3f40*/  @!P2 LDG.E R123, desc[UR12][R116.64] ;  /* 0x0000000c747ba981 */ /* 0x0002e2000c1e1900 */
[----:B------:R-:W-:Y:S01]  /*3f50*/  LOP3.LUT R0, R0, 0xfeffffff, RZ, 0xc0, !PT ;  /* 0xfeffffff00007812 */ /* 0x000fe200078ec0ff */
[----:B------:R-:W4:Y:S01]  /*3f60*/  @!P1 LDC.64 R118, c[0x0][0x270] ;  /* 0x00009c00ff769b82 */ /* 0x000f220000000a00 */
[----:B-1----:R-:W-:Y:S01]  /*3f70*/  @!P1 MOV R116, R6 ;  /* 0x0000000600749202 */ /* 0x002fe20000000f00 */
[----:B------:R-:W-:Y:S02]  /*3f80*/  @!P1 IMAD.MOV.U32 R117, RZ, RZ, R9 ;  /* 0x000000ffff759224 */ /* 0x000fe400078e0009 */
[-C--:B----4-:R-:W-:Y:S02]  /*3f90*/  @!P1 IMAD R5, R5, R118.reuse, RZ ;  /* 0x0000007605059224 */ /* 0x090fe400078e02ff */
[----:B------:R-:W-:-:S04]  /*3fa0*/  @!P1 IMAD.WIDE.U32 R116, R122, R118, R116 ;  /* 0x000000767a749225 */ /* 0x000fc800078e0074 */
[----:B------:R-:W-:Y:S01]  /*3fb0*/  @!P1 IMAD R5, R122, R119, R5 ;  /* 0x000000777a059224 */ /* 0x000fe200078e0205 */
[----:B------:R-:W-:Y:S01]  /*3fc0*/  HFMA2.MMA R122, -RZ, RZ, 0, 0 ;  /* 0x00000000ff7a7435 */ /* 0x000fe200000001ff */
[----:B------:R-:W1:Y:S02]  /*3fd0*/  @!P1 LDC.64 R118, c[0x0][0x220] ;  /* 0x00008800ff769b82 */ /* 0x000e640000000a00 */
[----:B------:R-:W-:Y:S01]  /*3fe0*/  @!P1 IMAD.IADD R5, R117, 0x1, R5 ;  /* 0x0000000175059824 */ /* 0x000fe200078e0205 */
[----:B-1----:R-:W-:-:S04]  /*3ff0*/  @!P1 LEA R118, P2, R116, R118, 0x1 ;  /* 0x0000007674769211 */ /* 0x002fc800078408ff */
[----:B------:R-:W-:Y:S02]  /*4000*/  @!P1 LEA.HI.X R119, R116, R119, R5, 0x1, P2 ;  /* 0x0000007774779211 */ /* 0x000fe400010f0c05 */
[C---:B------:R-:W-:Y:S02]  /*4010*/  LOP3.LUT P2, RZ, R2.reuse, 0x1000000, RZ, 0xc0, !PT ;  /* 0x0100000002ff7812 */ /* 0x040fe4000784c0ff */
[----:B------:R-:W-:-:S04]  /*4020*/  LOP3.LUT R2, R2, 0x7fffffff, RZ, 0xc0, !PT ;  /* 0x7fffffff02027812 */ /* 0x000fc800078ec0ff */
[----:B------:R-:W-:-:S04]  /*4030*/  @P1 LOP3.LUT R2, R2, 0x80000000, RZ, 0xfc, !PT ;  /* 0x8000000002021812 */ /* 0x000fc800078efcff */
[----:B------:R-:W-:-:S03]  /*4040*/  LOP3.LUT P1, RZ, R2, 0x1000, RZ, 0xc0, !PT ;  /* 0x0000100002ff7812 */ /* 0x000fc6000782c0ff */
[----:B------:R1:W4:Y:S02]  /*4050*/  @!P2 LDG.E R122, desc[UR12][R120.64] ;  /* 0x0000000c787aa981 */ /* 0x000324000c1e1900 */
[----:B-1----:R-:W-:-:S08]  /*4060*/  VIADD R120, R3, 0x1d8 ;  /* 0x000001d803787836 */ /* 0x002fd00000000000 */
[----:B------:R-:W-:Y:S02]  /*4070*/  @P1 LOP3.LUT R0, R0, 0x1000000, RZ, 0xfc, !PT ;  /* 0x0100000000001812 */ /* 0x000fe400078efcff */
[----:B------:R-:W-:Y:S02]  /*4080*/  SHF.R.S32.HI R5, RZ, 0x1f, R120 ;  /* 0x0000001fff057819 */ /* 0x000fe40000011478 */
[----:B------:R-:W-:-:S04]  /*4090*/  ISETP.GE.U32.AND P2, PT, R120, UR6, PT ;  /* 0x0000000678007c0c */ /* 0x000fc8000bf46070 */
[----:B------:R-:W-:Y:S01]  /*40a0*/  ISETP.GE.OR.EX P2, PT, R5, UR7, P0, P2 ;  /* 0x0000000705007c0c */ /* 0x000fe20008746720 */
[----:B------:R-:W-:-:S06]  /*40b0*/  IMAD.MOV.U32 R121, RZ, RZ, RZ ;  /* 0x000000ffff797224 */ /* 0x000fcc00078e00ff */
[----:B------:R1:W5:Y:S06]  /*40c0*/  @!P3 LDG.E R121, desc[UR12][R64.64] ;  /* 0x0000000c4079b981 */ /* 0x00036c000c1e1900 */
[----:B-1----:R-:W1:Y:S01]  /*40d0*/  @!P2 LDC.64 R64, c[0x0][0x270] ;  /* 0x00009c00ff40ab82 */ /* 0x002e620000000a00 */
[----:B------:R-:W-:Y:S01]  /*40e0*/  @!P2 MOV R116, R6 ;  /* 0x000000060074a202 */ /* 0x000fe20000000f00 */
[----:B------:R-:W-:Y:S02]  /*40f0*/  @!P2 IMAD.MOV.U32 R117, RZ, RZ, R9 ;  /* 0x000000ffff75a224 */ /* 0x000fe400078e0009 */
[----:B-1----:R-:W-:-:S02]  /*4100*/  @!P2 IMAD R5, R5, R64, RZ ;  /* 0x000000400505a224 */ /* 0x002fc400078e02ff */
[----:B------:R-:W-:-:S04]  /*4110*/  @!P2 IMAD.WIDE.U32 R116, R120, R64, R116 ;  /* 0x000000407874a225 */ /* 0x000fc800078e0074 */
[----:B------:R-:W-:Y:S02]  /*4120*/  @!P2 IMAD R5, R120, R65, R5 ;  /* 0x000000417805a224 */ /* 0x000fe400078e0205 */
[----:B------:R-:W1:Y:S02]  /*4130*/  @!P2 LDC.64 R64, c[0x0][0x220] ;  /* 0x00008800ff40ab82 */ /* 0x000e640000000a00 */
[----:B------:R-:W-:Y:S01]  /*4140*/  @!P2 IMAD.IADD R5, R117, 0x1, R5 ;  /* 0x000000017505a824 */ /* 0x000fe200078e0205 */
[----:B------:R-:W-:Y:S02]  /*4150*/  IADD3 R120, R3, 0x1e0, RZ ;  /* 0x000001e003787810 */ /* 0x000fe40007ffe0ff */
[----:B-1----:R-:W-:-:S04]  /*4160*/  @!P2 LEA R64, P3, R116, R64, 0x1 ;  /* 0x000000407440a211 */ /* 0x002fc800078608ff */
[----:B------:R-:W-:Y:S02]  /*4170*/  @!P2 LEA.HI.X R65, R116, R65, R5, 0x1, P3 ;  /* 0x000000417441a211 */ /* 0x000fe400018f0c05 */
[----:B------:R-:W-:Y:S02]  /*4180*/  LOP3.LUT P3, RZ, R2, 0x400000, RZ, 0xc0, !PT ;  /* 0x0040000002ff7812 */ /* 0x000fe4000786c0ff */
[----:B------:R-:W-:Y:S02]  /*4190*/  CS2R R116, SRZ ;  /* 0x0000000000747805 */ /* 0x000fe4000001ff00 */
[----:B------:R-:W-:-:S04]  /*41a0*/  SHF.R.S32.HI R5, RZ, 0x1f, R120 ;  /* 0x0000001fff057819 */ /* 0x000fc80000011478 */
[----:B------:R1:W5:Y:S05]  /*41b0*/  @!P4 LDG.E R116, desc[UR12][R106.64] ;  /* 0x0000000c6a74c981 */ /* 0x00036a000c1e1900 */
[----:B------:R0:W5:Y:S01]  /*41c0*/  @!P3 LDG.E R117, desc[UR12][R24.64] ;  /* 0x0000000c1875b981 */ /* 0x000162000c1e1900 */
[----:B------:R-:W-:-:S04]  /*41d0*/  ISETP.GE.U32.AND P3, PT, R120, UR6, PT ;  /* 0x0000000678007c0c */ /* 0x000fc8000bf66070 */
[----:B------:R-:W-:-:S13]  /*41e0*/  ISETP.GE.OR.EX P3, PT, R5, UR7, P0, P3 ;  /* 0x0000000705007c0c */ /* 0x000fda0008766730 */
[----:B-1----:R-:W1:Y:S01]  /*41f0*/  @!P3 LDC.64 R106, c[0x0][0x270] ;  /* 0x00009c00ff6abb82 */ /* 0x002e620000000a00 */
[----:B0-----:R-:W-:Y:S02]  /*4200*/  @!P3 IMAD.MOV.U32 R24, RZ, RZ, R6 ;  /* 0x000000ffff18b224 */ /* 0x001fe400078e0006 */
[----:B------:R-:W-:Y:S02]  /*4210*/  @!P3 IMAD.MOV.U32 R25, RZ, RZ, R9 ;  /* 0x000000ffff19b224 */ /* 0x000fe400078e0009 */
[-C--:B-1----:R-:W-:Y:S02]  /*4220*/  @!P3 IMAD R5, R5, R106.reuse, RZ ;  /* 0x0000006a0505b224 */ /* 0x082fe400078e02ff */
[----:B------:R-:W-:-:S04]  /*4230*/  @!P3 IMAD.WIDE.U32 R24, R120, R106, R24 ;  /* 0x0000006a7818b225 */ /* 0x000fc800078e0018 */
[----:B------:R-:W-:Y:S02]  /*4240*/  @!P3 IMAD R5, R120, R107, R5 ;  /* 0x0000006b7805b224 */ /* 0x000fe400078e0205 */
[----:B------:R-:W0:Y:S01]  /*4250*/  @!P3 LDC.64 R106, c[0x0][0x220] ;  /* 0x00008800ff6abb82 */ /* 0x000e220000000a00 */
[----:B------:R-:W-:Y:S02]  /*4260*/  IADD3 R120, R3, 0x1e8, RZ ;  /* 0x000001e803787810 */ /* 0x000fe40007ffe0ff */
[----:B------:R-:W-:Y:S02]  /*4270*/  @!P3 IADD3 R5, R25, R5, RZ ;  /* 0x000000051905b210 */ /* 0x000fe40007ffe0ff */
[----:B------:R-:W-:Y:S02]  /*4280*/  SHF.R.S32.HI R25, RZ, 0x1f, R120 ;  /* 0x0000001fff197819 */ /* 0x000fe40000011478 */
[----:B------:R-:W-:Y:S02]  /*4290*/  LOP3.LUT P1, RZ, R2, 0x100000, RZ, 0xc0, !PT ;  /* 0x0010000002ff7812 */ /* 0x000fe4000782c0ff */
[----:B0-----:R-:W-:-:S04]  /*42a0*/  @!P3 LEA R106, P4, R24, R106, 0x1 ;  /* 0x0000006a186ab211 */ /* 0x001fc800078808ff */
[----:B------:R-:W-:Y:S02]  /*42b0*/  @!P3 LEA.HI.X R107, R24, R107, R5, 0x1, P4 ;  /* 0x0000006b186bb211 */ /* 0x000fe400020f0c05 */
[----:B------:R-:W-:-:S04]  /*42c0*/  ISETP.GE.U32.AND P4, PT, R120, UR6, PT ;  /* 0x0000000678007c0c */ /* 0x000fc8000bf86070 */
[----:B------:R-:W-:Y:S01]  /*42d0*/  ISETP.GE.OR.EX P4, PT, R25, UR7, P0, P4 ;  /* 0x0000000719007c0c */ /* 0x000fe20008786740 */
[----:B------:R-:W-:-:S06]  /*42e0*/  IMAD.MOV.U32 R5, RZ, RZ, RZ ;  /* 0x000000ffff057224 */ /* 0x000fcc00078e00ff */
[----:B------:R0:W5:Y:S06]  /*42f0*/  @!P1 LDG.E R5, desc[UR12][R28.64] ;  /* 0x0000000c1c059981 */ /* 0x00016c000c1e1900 */
[----:B0-----:R-:W0:Y:S01]  /*4300*/  @!P4 LDC.64 R28, c[0x0][0x270] ;  /* 0x00009c00ff1ccb82 */ /* 0x001e220000000a00 */
[----:B------:R-:W-:-:S06]  /*4310*/  IMAD.MOV.U32 R24, RZ, RZ, RZ ;  /* 0x000000ffff187224 */ /* 0x000fcc00078e00ff */
[----:B------:R1:W5:Y:S02]  /*4320*/  @!P5 LDG.E R24, desc[UR12][R110.64] ;  /* 0x0000000c6e18d981 */ /* 0x000364000c1e1900 */
[----:B-1----:R-:W-:Y:S02]  /*4330*/  @!P4 IMAD.MOV.U32 R110, RZ, RZ, R6 ;  /* 0x000000ffff6ec224 */ /* 0x002fe400078e0006 */
[----:B------:R-:W-:Y:S02]  /*4340*/  @!P4 IMAD.MOV.U32 R111, RZ, RZ, R9 ;  /* 0x000000ffff6fc224 */ /* 0x000fe400078e0009 */
[-C--:B0-----:R-:W-:Y:S02]  /*4350*/  @!P4 IMAD R25, R25, R28.reuse, RZ ;  /* 0x0000001c1919c224 */ /* 0x081fe400078e02ff */
[----:B------:R-:W-:-:S04]  /*4360*/  @!P4 IMAD.WIDE.U32 R110, R120, R28, R110 ;  /* 0x0000001c786ec225 */ /* 0x000fc800078e006e */
[----:B------:R-:W-:Y:S02]  /*4370*/  @!P4 IMAD R25, R120, R29, R25 ;  /* 0x0000001d7819c224 */ /* 0x000fe400078e0219 */
[----:B------:R-:W0:Y:S01]  /*4380*/  @!P4 LDC.64 R28, c[0x0][0x220] ;  /* 0x00008800ff1ccb82 */ /* 0x000e220000000a00 */
[----:B------:R-:W-:-:S04]  /*4390*/  LOP3.LUT R2, R2, 0xdfffffff, RZ, 0xc0, !PT ;  /* 0xdfffffff02027812 */ /* 0x000fc800078ec0ff */
[----:B------:R-:W-:-:S04]  /*43a0*/  @P2 LOP3.LUT R2, R2, 0x20000000, RZ, 0xfc, !PT ;  /* 0x2000000002022812 */ /* 0x000fc800078efcff */
[C---:B------:R-:W-:Y:S02]  /*43b0*/  LOP3.LUT P2, RZ, R2.reuse, 0x200, RZ, 0xc0, !PT ;  /* 0x0000020002ff7812 */ /* 0x040fe4000784c0ff */
[----:B------:R-:W-:Y:S02]  /*43c0*/  LOP3.LUT R2, R2, 0xf7ffffff, RZ, 0xc0, !PT ;  /* 0xf7ffffff02027812 */ /* 0x000fe400078ec0ff */
[----:B------:R-:W-:Y:S02]  /*43d0*/  @!P4 IADD3 R25, R111, R25, RZ ;  /* 0x000000196f19c210 */ /* 0x000fe40007ffe0ff */
[----:B------:R-:W-:Y:S02]  /*43e0*/  @P3 LOP3.LUT R2, R2, 0x8000000, RZ, 0xfc, !PT ;  /* 0x0800000002023812 */ /* 0x000fe400078efcff */
[----:B0-----:R-:W-:-:S04]  /*43f0*/  @!P4 LEA R28, P5, R110, R28, 0x1 ;  /* 0x0000001c6e1cc211 */ /* 0x001fc800078a08ff */
[----:B------:R-:W-:Y:S02]  /*4400*/  @!P4 LEA.HI.X R29, R110, R29, R25, 0x1, P5 ;  /* 0x0000001d6e1dc211 */ /* 0x000fe400028f0c19 */
[----:B------:R-:W-:Y:S01]  /*4410*/  LOP3.LUT P5, RZ, R2, 0x40000, RZ, 0xc0, !PT ;  /* 0x0004000002ff7812 */ /* 0x000fe200078ac0ff */
[----:B------:R-:W-:Y:S01]  /*4420*/  IMAD.MOV.U32 R25, RZ, RZ, RZ ;  /* 0x000000ffff197224 */ /* 0x000fe200078e00ff */
[----:B------:R-:W-:-:S04]  /*4430*/  IADD3 R120, R3, 0x1f0, RZ ;  /* 0x000001f003787810 */ /* 0x000fc80007ffe0ff */
[----:B------:R-:W-:-:S07]  /*4440*/  SHF.R.S32.HI R111, RZ, 0x1f, R120 ;  /* 0x0000001fff6f7819 */ /* 0x000fce0000011478 */
[----:B------:R0:W5:Y:S01]  /*4450*/  @!P5 LDG.E R25, desc[UR12][R94.64] ;  /* 0x0000000c5e19d981 */ /* 0x000162000c1e1900 */
[----:B------:R-:W-:-:S04]  /*4460*/  ISETP.GE.U32.AND P5, PT, R120, UR6, PT ;  /* 0x0000000678007c0c */ /* 0x000fc8000bfa6070 */
[----:B------:R-:W-:-:S13]  /*4470*/  ISETP.GE.OR.EX P5, PT, R111, UR7, P0, P5 ;  /* 0x000000076f007c0c */ /* 0x000fda00087a6750 */
        /* <DEDUP_REMOVED lines=9> */
[----:B------:R-:W-:Y:S01]  /*4510*/  LOP3.LUT P1, RZ, R2, 0x8000, RZ, 0xc0, !PT ;  /* 0x0000800002ff7812 */ /* 0x000fe2000782c0ff */
[----:B------:R-:W-:Y:S01]  /*4520*/  IMAD.MOV.U32 R120, RZ, RZ, RZ ;  /* 0x000000ffff787224 */ /* 0x000fe200078e00ff */
[----:B------:R-:W-:-:S11]  /*4530*/  @!P5 IADD3 R111, R53, R111, RZ ;  /* 0x0000006f356fd210 */ /* 0x000fd60007ffe0ff */
[----:B------:R1:W5:Y:S01]  /*4540*/  @!P1 LDG.E R120, desc[UR12][R86.64] ;  /* 0x0000000c56789981 */ /* 0x000362000c1e1900 */
[C---:B0-----:R-:W-:Y:S02]  /*4550*/  @!P5 LEA R94, P6, R52.reuse, R94, 0x1 ;  /* 0x0000005e345ed211 */ /* 0x041fe400078c08ff */
[----:B-1----:R-:W-:Y:S02]  /*4560*/  IADD3 R87, R3, 0x1f8, RZ ;  /* 0x000001f803577810 */ /* 0x002fe40007ffe0ff */
[----:B------:R-:W-:Y:S02]  /*4570*/  @!P5 LEA.HI.X R95, R52, R95, R111, 0x1, P6 ;  /* 0x0000005f345fd211 */ /* 0x000fe400030f0c6f */
[----:B------:R-:W-:Y:S02]  /*4580*/  SHF.R.S32.HI R86, RZ, 0x1f, R87 ;  /* 0x0000001fff567819 */ /* 0x000fe40000011457 */
[----:B------:R-:W-:-:S04]  /*4590*/  ISETP.GE.U32.AND P6, PT, R87, UR6, PT ;  /* 0x0000000657007c0c */ /* 0x000fc8000bfc6070 */
[----:B------:R-:W-:Y:S02]  /*45a0*/  ISETP.GE.OR.EX P6, PT, R86, UR7, P0, P6 ;  /* 0x0000000756007c0c */ /* 0x000fe400087c6760 */
[----:B------:R-:W-:-:S11]  /*45b0*/  LOP3.LUT P3, RZ, R2, 0x10000, RZ, 0xc0, !PT ;  /* 0x0001000002ff7812 */ /* 0x000fd6000786c0ff */
[----:B------:R-:W0:Y:S01]  /*45c0*/  @!P6 LDC.64 R52, c[0x0][0x270] ;  /* 0x00009c00ff34eb82 */ /* 0x000e220000000a00 */
        /* <DEDUP_REMOVED lines=10> */
[----:B------:R-:W-:Y:S02]  /*4670*/  LOP3.LUT R2, R2, 0xbfffffff, RZ, 0xc0, !PT ;  /* 0xbfffffff02027812 */ /* 0x000fe400078ec0ff */
[----:B------:R-:W-:Y:S02]  /*4680*/  LOP3.LUT R0, R0, 0xfffffffe, RZ, 0xc0, !PT ;  /* 0xfffffffe00007812 */ /* 0x000fe400078ec0ff */
[----:B------:R-:W-:Y:S02]  /*4690*/  @P5 LOP3.LUT R2, R2, 0x40000000, RZ, 0xfc, !PT ;  /* 0x4000000002025812 */ /* 0x000fe400078efcff */
[----:B------:R-:W-:Y:S02]  /*46a0*/  @P0 LOP3.LUT R0, R0, 0x1, RZ, 0xfc, !PT ;  /* 0x0000000100000812 */ /* 0x000fe400078efcff */
[----:B------:R-:W-:Y:S02]  /*46b0*/  LOP3.LUT P0, RZ, R2, 0x4000, RZ, 0xc0, !PT ;  /* 0x0000400002ff7812 */ /* 0x000fe4000780c0ff */
[----:B------:R-:W-:-:S02]  /*46c0*/  @!P6 IADD3 R86, R27, R86, RZ ;  /* 0x000000561b56e210 */ /* 0x000fc40007ffe0ff */
[----:B0-----:R-:W-:-:S04]  /*46d0*/  @!P6 LEA R52, P1, R26, R52, 0x1 ;  /* 0x000000341a34e211 */ /* 0x001fc800078208ff */
[----:B------:R-:W-:Y:S02]  /*46e0*/  @!P6 LEA.HI.X R53, R26, R53, R86, 0x1, P1 ;  /* 0x000000351a35e211 */ /* 0x000fe400008f0c56 */
[----:B------:R-:W-:-:S06]  /*46f0*/  CS2R R26, SRZ ;  /* 0x00000000001a7805 */ /* 0x000fcc000001ff00 */
[----:B--2---:R-:W2:Y:S04]  /*4700*/  @!P0 LDG.E R26, desc[UR12][R124.64] ;  /* 0x0000000c7c1a8981 */ /* 0x004ea8000c1e1900 */
[----:B------:R-:W3:Y:S01]  /*4710*/  LDL.LU.64 R124, [R1+0x130] ;  /* 0x00013000017c7983 */ /* 0x000ee20000300a00 */
[C---:B------:R-:W-:Y:S02]  /*4720*/  LOP3.LUT P1, RZ, R0.reuse, 0x1000000, RZ, 0xc0, !PT ;  /* 0x0100000000ff7812 */ /* 0x040fe4000782c0ff */
[----:B------:R-:W-:-:S04]  /*4730*/  LOP3.LUT R0, R0, 0xfffffffd, RZ, 0xc0, !PT ;  /* 0xfffffffd00007812 */ /* 0x000fc800078ec0ff */
[----:B------:R-:W-:Y:S02]  /*4740*/  @P6 LOP3.LUT R0, R0, 0x2, RZ, 0xfc, !PT ;  /* 0x0000000200006812 */ /* 0x000fe400078efcff */
[----:B------:R-:W-:Y:S01]  /*4750*/  LOP3.LUT P6, RZ, R2, 0x2000, RZ, 0xc0, !PT ;  /* 0x0000200002ff7812 */ /* 0x000fe200078cc0ff */
[----:B------:R-:W-:-:S12]  /*4760*/  IMAD.MOV.U32 R86, RZ, RZ, RZ ;  /* 0x000000ffff567224 */ /* 0x000fd800078e00ff */
[----:B---3--:R-:W3:Y:S04]  /*4770*/  @!P6 LDG.E R86, desc[UR12][R124.64] ;  /* 0x0000000c7c56e981 */ /* 0x008ee8000c1e1900 */
[----:B------:R-:W4:Y:S01]  /*4780*/  LDL.LU.64 R124, [R1+0x128] ;  /* 0x00012800017c7983 */ /* 0x000f220000300a00 */
[----:B------:R-:W-:Y:S02]  /*4790*/  LOP3.LUT R0, R0, 0xfff7ffff, RZ, 0xc0, !PT ;  /* 0xfff7ffff00007812 */ /* 0x000fe400078ec0ff */
[----:B------:R-:W-:Y:S02]  /*47a0*/  LOP3.LUT P5, RZ, R2, 0x800, RZ, 0xc0, !PT ;  /* 0x0000080002ff7812 */ /* 0x000fe400078ac0ff */
[----:B------:R-:W-:Y:S02]  /*47b0*/  @P0 LOP3.LUT R0, R0, 0x80000, RZ, 0xfc, !PT ;  /* 0x0008000000000812 */ /* 0x000fe400078efcff */
[----:B------:R-:W-:-:S02]  /*47c0*/  LOP3.LUT P3, RZ, R2, 0x2000000, RZ, 0xc0, !PT ;  /* 0x0200000002ff7812 */ /* 0x000fc4000786c0ff */
[----:B------:R-:W-:-:S04]  /*47d0*/  LOP3.LUT R0, R0, 0xfffeffff, RZ, 0xc0, !PT ;  /* 0xfffeffff00007812 */ /* 0x000fc800078ec0ff */
[----:B------:R-:W-:Y:S02]  /*47e0*/  @P1 LOP3.LUT R0, R0, 0x10000, RZ, 0xfc, !PT ;  /* 0x0001000000001812 */ /* 0x000fe400078efcff */
[----:B------:R-:W-:-:S05]  /*47f0*/  PRMT R79, RZ, 0x7610, R79 ;  /* 0x00007610ff4f7816 */ /* 0x000fca000000004f */
[----:B------:R-:W-:Y:S02]  /*4800*/  @!P3 PRMT R79, R123, 0x7610, R79 ;  /* 0x000076107b4fb816 */ /* 0x000fe4000000004f */
[C---:B------:R-:W-:Y:S01]  /*4810*/  LOP3.LUT P0, RZ, R2.reuse, 0x200000, RZ, 0xc0, !PT ;  /* 0x0020000002ff7812 */ /* 0x040fe2000780c0ff */
[----:B----4-:R0:W4:Y:S01]  /*4820*/  @!P1 LDG.E R27, desc[UR12][R124.64] ;  /* 0x0000000c7c1b9981 */ /* 0x010122000c1e1900 */
[----:B------:R-:W-:Y:S01]  /*4830*/  LOP3.LUT P1, RZ, R2, 0x400, RZ, 0xc0, !PT ;  /* 0x0000040002ff7812 */ /* 0x000fe2000782c0ff */
[----:B0-----:R-:W-:-:S06]  /*4840*/  IMAD.MOV.U32 R124, RZ, RZ, RZ ;  /* 0x000000ffff7c7224 */ /* 0x001fcc00078e00ff */
[----:B------:R0:W4:Y:S02]  /*4850*/  @!P5 LDG.E R124, desc[UR12][R82.64] ;  /* 0x0000000c527cd981 */ /* 0x000124000c1e1900 */
[----:B0-----:R-:W-:-:S10]  /*4860*/  HFMA2.MMA R82, -RZ, RZ, 0, 0 ;  /* 0x00000000ff527435 */ /* 0x001fd400000001ff */
[----:B------:R0:W4:Y:S02]  /*4870*/  @!P1 LDG.E R82, desc[UR12][R76.64] ;  /* 0x0000000c4c529981 */ /* 0x000124000c1e1900 */
[----:B0-----:R-:W-:Y:S02]  /*4880*/  PRMT R77, R79, 0x7610, R77 ;  /* 0x000076104f4d7816 */ /* 0x001fe4000000004d */
[----:B------:R-:W2:Y:S01]  /*4890*/  LDL.LU R79, [R1+0x120] ;  /* 0x00012000014f7983 */ /* 0x000ea20000300800 */
[----:B------:R-:W-:-:S04]  /*48a0*/  LOP3.LUT R0, R0, 0xffbfffff, RZ, 0xc0, !PT ;  /* 0xffbfffff00007812 */ /* 0x000fc800078ec0ff */
[----:B------:R-:W-:Y:S02]  /*48b0*/  @P0 LOP3.LUT R0, R0, 0x400000, RZ, 0xfc, !PT ;  /* 0x0040000000000812 */ /* 0x000fe400078efcff */
[----:B------:R-:W-:Y:S02]  /*48c0*/  LOP3.LUT P0, RZ, R2, 0x80, RZ, 0xc0, !PT ;  /* 0x0000008002ff7812 */ /* 0x000fe4000780c0ff */
[----:B------:R-:W-:Y:S01]  /*48d0*/  LOP3.LUT R0, R0, 0xff7fffff, RZ, 0xc0, !PT ;  /* 0xff7fffff00007812 */ /* 0x000fe200078ec0ff */
[----:B------:R-:W-:-:S06]  /*48e0*/  IMAD.MOV.U32 R76, RZ, RZ, RZ ;  /* 0x000000ffff4c7224 */ /* 0x000fcc00078e00ff */
[----:B------:R0:W4:Y:S04]  /*48f0*/  @!P2 LDG.E R76, desc[UR12][R58.64] ;  /* 0x0000000c3a4ca981 */ /* 0x000128000c1e1900 */
[----:B------:R-:W-:Y:S02]  /*4900*/  @P0 LOP3.LUT R0, R0, 0x800000, RZ, 0xfc, !PT ;  /* 0x0080000000000812 */ /* 0x000fe400078efcff */
[----:B------:R-:W-:Y:S02]  /*4910*/  LOP3.LUT P0, RZ, R2, 0x100, RZ, 0xc0, !PT ;  /* 0x0000010002ff7812 */ /* 0x000fe4000780c0ff */
[----:B------:R-:W-:-:S04]  /*4920*/  LOP3.LUT R0, R0, 0xfffdffff, RZ, 0xc0, !PT ;  /* 0xfffdffff00007812 */ /* 0x000fc800078ec0ff */
[----:B------:R-:W-:Y:S02]  /*4930*/  @P5 LOP3.LUT R0, R0, 0x20000, RZ, 0xfc, !PT ;  /* 0x0002000000005812 */ /* 0x000fe400078efcff */
[----:B0-----:R-:W-:Y:S01]  /*4940*/  PRMT R58, R77, 0x7610, R58 ;  /* 0x000076104d3a7816 */ /* 0x001fe2000000003a */
[----:B------:R-:W-:Y:S01]  /*4950*/  IMAD.MOV.U32 R77, RZ, RZ, RZ ;  /* 0x000000ffff4d7224 */ /* 0x000fe200078e00ff */
[----:B------:R-:W-:Y:S02]  /*4960*/  LOP3.LUT R0, R0, 0xfffbffff, RZ, 0xc0, !PT ;  /* 0xfffbffff00007812 */ /* 0x000fe400078ec0ff */
[----:B------:R-:W-:Y:S02]  /*4970*/  LOP3.LUT P4, RZ, R2, 0x1000000, RZ, 0xc0, !PT ;  /* 0x0100000002ff7812 */ /* 0x000fe4000788c0ff */
[----:B------:R-:W-:Y:S02]  /*4980*/  @P2 LOP3.LUT R0, R0, 0x40000, RZ, 0xfc, !PT ;  /* 0x0004000000002812 */ /* 0x000fe400078efcff */
[----:B------:R-:W-:-:S02]  /*4990*/  LOP3.LUT P6, RZ, R2, 0x800000, RZ, 0xc0, !PT ;  /* 0x0080000002ff7812 */ /* 0x000fc400078cc0ff */
[C---:B------:R-:W-:Y:S02]  /*49a0*/  LOP3.LUT P2, RZ, R2.reuse, 0x40, RZ, 0xc0, !PT ;  /* 0x0000004002ff7812 */ /* 0x040fe4000784c0ff */
[----:B------:R-:W-:Y:S02]  /*49b0*/  PRMT R125, RZ, 0x7610, R125 ;  /* 0x00007610ff7d7816 */ /* 0x000fe4000000007d */
[----:B------:R-:W-:-:S03]  /*49c0*/  LOP3.LUT P1, RZ, R2, 0x10, RZ, 0xc0, !PT ;  /* 0x0000001002ff7812 */ /* 0x000fc6000782c0ff */
[----:B------:R-:W-:Y:S02]  /*49d0*/  @!P4 SHF.R.U32.HI R125, RZ, 0x10, R122 ;  /* 0x00000010ff7dc819 */ /* 0x000fe4000001167a */
[----:B------:R-:W-:Y:S02]  /*49e0*/  PRMT R87, RZ, 0x7610, R87 ;  /* 0x00007610ff577816 */ /* 0x000fe40000000057 */
[----:B------:R-:W-:Y:S02]  /*49f0*/  PRMT R125, R125, 0x5410, RZ ;  /* 0x000054107d7d7816 */ /* 0x000fe400000000ff */
[----:B------:R-:W-:Y:S02]  /*4a00*/  @!P3 SHF.R.U32.HI R87, RZ, 0x10, R123 ;  /* 0x00000010ff57b819 */ /* 0x000fe4000001167b */
[----:B------:R-:W-:Y:S02]  /*4a10*/  PRMT R83, RZ, 0x7610, R83 ;  /* 0x00007610ff537816 */ /* 0x000fe40000000053 */
[----:B-----5:R-:W-:-:S02]  /*4a20*/  @!P6 SHF.R.U32.HI R83, RZ, 0x10, R121 ;  /* 0x00000010ff53e819 */ /* 0x020fc40000011679 */
[----:B------:R-:W-:Y:S02]  /*4a30*/  @!P6 PRMT R125, R125, 0x5410, R121 ;  /* 0x000054107d7de816 */ /* 0x000fe40000000079 */
[----:B------:R-:W-:Y:S02]  /*4a40*/  LOP3.LUT P6, RZ, R2, 0x8, RZ, 0xc0, !PT ;  /* 0x0000000802ff7812 */ /* 0x000fe400078cc0ff */
[----:B------:R-:W-:-:S04]  /*4a50*/  PRMT R87, R87, 0x5410, RZ ;  /* 0x0000541057577816 */ /* 0x000fc800000000ff */
[----:B------:R-:W-:Y:S02]  /*4a60*/  @!P4 PRMT R87, R87, 0x5410, R122 ;  /* 0x000054105757c816 */ /* 0x000fe4000000007a */
[C---:B------:R-:W-:Y:S02]  /*4a70*/  LOP3.LUT P4, RZ, R2.reuse, 0x20, RZ, 0xc0, !PT ;  /* 0x0000002002ff7812 */ /* 0x040fe4000788c0ff */
[C---:B------:R-:W-:Y:S02]  /*4a80*/  LOP3.LUT P3, RZ, R2.reuse, 0x400000, RZ, 0xc0, !PT ;  /* 0x0040000002ff7812 */ /* 0x040fe4000786c0ff */
[----:B------:R-:W-:Y:S02]  /*4a90*/  LOP3.LUT P5, RZ, R2, 0x100000, RZ, 0xc0, !PT ;  /* 0x0010000002ff7812 */ /* 0x000fe400078ac0ff */
[----:B------:R-:W-:Y:S02]  /*4aa0*/  PRMT R83, R83, 0x5410, RZ ;  /* 0x0000541053537816 */ /* 0x000fe400000000ff */
[----:B------:R-:W-:-:S07]  /*4ab0*/  PRMT R59, RZ, 0x7610, R59 ;  /* 0x00007610ff3b7816 */ /* 0x000fce000000003b */
[--C-:B------:R-:W-:Y:S02]  /*4ac0*/  @!P3 SHF.R.U32.HI R59, RZ, 0x10, R117.reuse ;  /* 0x00000010ff3bb819 */ /* 0x100fe40000011675 */
[----:B------:R-:W-:Y:S02]  /*4ad0*/  @!P3 PRMT R83, R83, 0x5410, R117 ;  /* 0x000054105353b816 */ /* 0x000fe40000000075 */
[----:B------:R-:W-:Y:S02]  /*4ae0*/  LOP3.LUT P3, RZ, R2, 0x2, RZ, 0xc0, !PT ;  /* 0x0000000202ff7812 */ /* 0x000fe4000786c0ff */
[----:B------:R-:W-:Y:S01]  /*4af0*/  PRMT R59, R59, 0x5410, RZ ;  /* 0x000054103b3b7816 */ /* 0x000fe200000000ff */
[----:B--2---:R0:W2:Y:S01]  /*4b00*/  @!P0 LDG.E R77, desc[UR12][R78.64] ;  /* 0x0000000c4e4d8981 */ /* 0x0040a2000c1e1900 */
[----:B------:R-:W-:Y:S02]  /*4b10*/  LOP3.LUT P0, RZ, R0, 0x800000, RZ, 0xc0, !PT ;  /* 0x0080000000ff7812 */ /* 0x000fe4000780c0ff */
[----:B0-----:R-:W-:-:S02]  /*4b20*/  PRMT R78, R58, 0x7610, R78 ;  /* 0x000076103a4e7816 */ /* 0x001fc4000000004e */
[----:B------:R-:W-:-:S09]  /*4b30*/  MOV R58, RZ ;  /* 0x000000ff003a7202 */ /* 0x000fd20000000f00 */
[----:B------:R0:W5:Y:S02]  /*4b40*/  @!P0 LDG.E R58, desc[UR12][R22.64] ;  /* 0x0000000c163a8981 */ /* 0x000164000c1e1900 */
[----:B0-----:R-:W-:-:S06]  /*4b50*/  CS2R R22, SRZ ;  /* 0x0000000000167805 */ /* 0x001fcc000001ff00 */
[----:B------:R0:W5:Y:S04]  /*4b60*/  @!P2 LDG.E R22, desc[UR12][R114.64] ;  /* 0x0000000c7216a981 */ /* 0x000168000c1e1900 */
[----:B------:R1:W5:Y:S01]  /*4b70*/  @!P1 LDG.E R23, desc[UR12][R112.64] ;  /* 0x0000000c70179981 */ /* 0x000362000c1e1900 */
[----:B0-----:R-:W-:-:S04]  /*4b80*/  PRMT R114, R78, 0x7610, R114 ;  /* 0x000076104e727816 */ /* 0x001fc80000000072 */
[----:B-1----:R-:W-:Y:S01]  /*4b90*/  PRMT R112, R114, 0x7610, R112 ;  /* 0x0000761072707816 */ /* 0x002fe20000000070 */
[----:B------:R-:W-:Y:S01]  /*4ba0*/  IMAD.MOV.U32 R114, RZ, RZ, RZ ;  /* 0x000000ffff727224 */ /* 0x000fe200078e00ff */
[C---:B------:R-:W-:Y:S02]  /*4bb0*/  LOP3.LUT P0, RZ, R0.reuse, 0x400000, RZ, 0xc0, !PT ;  /* 0x0040000000ff7812 */ /* 0x040fe4000780c0ff */
[----:B------:R-:W-:-:S03]  /*4bc0*/  LOP3.LUT R0, R0, 0xffffdfff, RZ, 0xc0, !PT ;  /* 0xffffdfff00007812 */ /* 0x000fc600078ec0ff */
[----:B------:R-:W5:Y:S01]  /*4bd0*/  @!P6 LDG.E R114, desc[UR12][R100.64] ;  /* 0x0000000c6472e981 */ /* 0x000f62000c1e1900 */
[----:B------:R-:W-:Y:S01]  /*4be0*/  LOP3.LUT P6, RZ, R2, 0x8000, RZ, 0xc0, !PT ;  /* 0x0000800002ff7812 */ /* 0x000fe200078cc0ff */
[----:B------:R-:W-:Y:S01]  /*4bf0*/  IMAD.MOV.U32 R78, RZ, RZ, RZ ;  /* 0x000000ffff4e7224 */ /* 0x000fe200078e00ff */
[----:B------:R-:W-:Y:S02]  /*4c00*/  @P4 LOP3.LUT R0, R0, 0x2000, RZ, 0xfc, !PT ;  /* 0x0000200000004812 */ /* 0x000fe400078efcff */
[----:B------:R-:W-:Y:S02]  /*4c10*/  LOP3.LUT P2, RZ, R2, 0x4, RZ, 0xc0, !PT ;  /* 0x0000000402ff7812 */ /* 0x000fe4000784c0ff */
[----:B------:R-:W-:Y:S01]  /*4c20*/  LOP3.LUT R0, R0, 0xffefffff, RZ, 0xc0, !PT ;  /* 0xffefffff00007812 */ /* 0x000fe200078ec0ff */
[----:B------:R0:W5:Y:S01]  /*4c30*/  @!P4 LDG.E R78, desc[UR12][R48.64] ;  /* 0x0000000c304ec981 */ /* 0x000162000c1e1900 */
[----:B------:R-:W-:Y:S02]  /*4c40*/  PRMT R79, RZ, 0x7610, R79 ;  /* 0x00007610ff4f7816 */ /* 0x000fe4000000004f */
[----:B------:R-:W-:-:S03]  /*4c50*/  @!P0 SHF.R.U32.HI R79, RZ, 0x10, R116 ;  /* 0x00000010ff4f8819 */ /* 0x000fc60000011674 */
[----:B------:R-:W-:Y:S02]  /*4c60*/  @P6 LOP3.LUT R0, R0, 0x100000, RZ, 0xfc, !PT ;  /* 0x0010000000006812 */ /* 0x000fe400078efcff */
[----:B------:R-:W-:Y:S01]  /*4c70*/  LOP3.LUT P6, RZ, R4, 0x80000000, RZ, 0xc0, !PT ;  /* 0x8000000004ff7812 */ /* 0x000fe200078cc0ff */
[----:B0-----:R-:W-:Y:S01]  /*4c80*/  HFMA2.MMA R48, -RZ, RZ, 0, 0 ;  /* 0x00000000ff307435 */ /* 0x001fe200000001ff */
[----:B------:R-:W-:Y:S02]  /*4c90*/  PRMT R79, R79, 0x5410, RZ ;  /* 0x000054104f4f7816 */ /* 0x000fe400000000ff */
[----:B------:R-:W-:Y:S02]  /*4ca0*/  PRMT R115, RZ, 0x7610, R115 ;  /* 0x00007610ff737816 */ /* 0x000fe40000000073 */
[--C-:B------:R-:W-:Y:S02]  /*4cb0*/  @!P5 SHF.R.U32.HI R115, RZ, 0x10, R5.reuse ;  /* 0x00000010ff73d819 */ /* 0x100fe40000011605 */
[----:B------:R-:W-:-:S02]  /*4cc0*/  @!P5 PRMT R79, R79, 0x5410, R5 ;  /* 0x000054104f4fd816 */ /* 0x000fc40000000005 */
[----:B------:R-:W-:Y:S01]  /*4cd0*/  LOP3.LUT P5, RZ, R2, 0x20000, RZ, 0xc0, !PT ;  /* 0x0002000002ff7812 */ /* 0x000fe200078ac0ff */
[----:B------:R0:W5:Y:S01]  /*4ce0*/  @!P2 LDG.E R48, desc[UR12][R102.64] ;  /* 0x0000000c6630a981 */ /* 0x000162000c1e1900 */
[----:B------:R-:W-:Y:S02]  /*4cf0*/  LOP3.LUT R0, R0, 0xffdfffff, RZ, 0xc0, !PT ;  /* 0xffdfffff00007812 */ /* 0x000fe400078ec0ff */
[----:B------:R-:W-:Y:S02]  /*4d00*/  LOP3.LUT P1, RZ, R2, 0x1, RZ, 0xc0, !PT ;  /* 0x0000000102ff7812 */ /* 0x000fe4000782c0ff */
[----:B------:R-:W-:Y:S02]  /*4d10*/  @P6 LOP3.LUT R0, R0, 0x200000, RZ, 0xfc, !PT ;  /* 0x0020000000006812 */ /* 0x000fe400078efcff */
[----:B0-----:R-:W-:Y:S01]  /*4d20*/  PRMT R102, R112, 0x7610, R102 ;  /* 0x0000761070667816 */ /* 0x001fe20000000066 */
[----:B------:R-:W-:Y:S01]  /*4d30*/  IMAD.MOV.U32 R112, RZ, RZ, RZ ;  /* 0x000000ffff707224 */ /* 0x000fe200078e00ff */
[----:B------:R-:W-:Y:S01]  /*4d40*/  LOP3.LUT P6, RZ, R2, 0x10000, RZ, 0xc0, !PT ;  /* 0x0001000002ff7812 */ /* 0x000fe200078cc0ff */
[----:B------:R-:W-:Y:S01]  /*4d50*/  IMAD.MOV.U32 R100, RZ, RZ, RZ ;  /* 0x000000ffff647224 */ /* 0x000fe200078e00ff */
[----:B------:R-:W-:-:S03]  /*4d60*/  PRMT R113, RZ, 0x7610, R113 ;  /* 0x00007610ff717816 */ /* 0x000fc60000000071 */
[----:B------:R0:W5:Y:S01]  /*4d70*/  @!P3 LDG.E R112, desc[UR12][R96.64] ;  /* 0x0000000c6070b981 */ /* 0x000162000c1e1900 */
[----:B------:R-:W-:Y:S02]  /*4d80*/  @!P5 SHF.R.U32.HI R113, RZ, 0x10, R110 ;  /* 0x00000010ff71d819 */ /* 0x000fe4000001166e */
[----:B------:R-:W-:Y:S01]  /*4d90*/  LOP3.LUT R0, R0, 0xffffbfff, RZ, 0xc0, !PT ;  /* 0xffffbfff00007812 */ /* 0x000fe200078ec0ff */
[----:B------:R-:W5:Y:S01]  /*4da0*/  @!P1 LDG.E R100, desc[UR12][R98.64] ;  /* 0x0000000c62649981 */ /* 0x000f62000c1e1900 */
[----:B------:R-:W-:Y:S02]  /*4db0*/  PRMT R113, R113, 0x5410, RZ ;  /* 0x0000541071717816 */ /* 0x000fe400000000ff */
[----:B------:R-:W-:Y:S02]  /*4dc0*/  @P3 LOP3.LUT R0, R0, 0x4000, RZ, 0xfc, !PT ;  /* 0x0000400000003812 */ /* 0x000fe400078efcff */
[----:B------:R-:W-:Y:S02]  /*4dd0*/  PRMT R103, RZ, 0x7610, R103 ;  /* 0x00007610ff677816 */ /* 0x000fe40000000067 */
[----:B------:R-:W-:-:S02]  /*4de0*/  @!P6 SHF.R.U32.HI R103, RZ, 0x10, R111 ;  /* 0x00000010ff67e819 */ /* 0x000fc4000001166f */
[----:B------:R-:W-:Y:S02]  /*4df0*/  @!P6 PRMT R113, R113, 0x5410, R111 ;  /* 0x000054107171e816 */ /* 0x000fe4000000006f */
[----:B------:R-:W-:Y:S02]  /*4e00*/  LOP3.LUT P6, RZ, R0, 0x200000, RZ, 0xc0, !PT ;  /* 0x0020000000ff7812 */ /* 0x000fe400078cc0ff */
[----:B0-----:R-:W-:Y:S02]  /*4e10*/  MOV R96, RZ ;  /* 0x000000ff00607202 */ /* 0x001fe40000000f00 */
[----:B------:R-:W-:-:S09]  /*4e20*/  LOP3.LUT P3, RZ, R4, 0x40000000, RZ, 0xc0, !PT ;  /* 0x4000000004ff7812 */ /* 0x000fd2000786c0ff */
[----:B------:R0:W5:Y:S02]  /*4e30*/  @!P6 LDG.E R96, desc[UR12][R92.64] ;  /* 0x0000000c5c60e981 */ /* 0x000164000c1e1900 */
[----:B0-----:R-:W-:Y:S01]  /*4e40*/  PRMT R92, R102, 0x7610, R92 ;  /* 0x00007610665c7816 */ /* 0x001fe2000000005c */
[----:B------:R-:W-:-:S06]  /*4e50*/  IMAD.MOV.U32 R102, RZ, RZ, RZ ;  /* 0x000000ffff667224 */ /* 0x000fcc00078e00ff */
[----:B------:R-:W5:Y:S01]  /*4e60*/  @!P3 LDG.E R102, desc[UR12][R90.64] ;  /* 0x0000000c5a66b981 */ /* 0x000f62000c1e1900 */
[C---:B------:R-:W-:Y:S02]  /*4e70*/  LOP3.LUT P4, RZ, R2.reuse, 0x80000, RZ, 0xc0, !PT ;  /* 0x0008000002ff7812 */ /* 0x040fe4000788c0ff */
[----:B------:R-:W-:Y:S02]  /*4e80*/  @!P0 PRMT R59, R59, 0x5410, R116 ;  /* 0x000054103b3b8816 */ /* 0x000fe40000000074 */
[----:B------:R-:W-:Y:S02]  /*4e90*/  LOP3.LUT P0, RZ, R2, 0x40000, RZ, 0xc0, !PT ;  /* 0x0004000002ff7812 */ /* 0x000fe4000780c0ff */
[----:B------:R-:W-:-:S07]  /*4ea0*/  PRMT R49, RZ, 0x7610, R49 ;  /* 0x00007610ff317816 */ /* 0x000fce0000000031 */
[----:B------:R-:W-:-:S04]  /*4eb0*/  @!P4 SHF.R.U32.HI R49, RZ, 0x10, R24 ;  /* 0x00000010ff31c819 */ /* 0x000fc80000011618 */
[----:B------:R-:W-:Y:S02]  /*4ec0*/  PRMT R49, R49, 0x5410, RZ ;  /* 0x0000541031317816 */ /* 0x000fe400000000ff */
[----:B------:R-:W-:Y:S02]  /*4ed0*/  PRMT R101, RZ, 0x7610, R101 ;  /* 0x00007610ff657816 */ /* 0x000fe40000000065 */
[--C-:B------:R-:W-:Y:S02]  /*4ee0*/  @!P0 SHF.R.U32.HI R101, RZ, 0x10, R25.reuse ;  /* 0x00000010ff658819 */ /* 0x100fe40000011619 */
[----:B------:R-:W-:Y:S02]  /*4ef0*/  @!P0 PRMT R49, R49, 0x5410, R25 ;  /* 0x0000541031318816 */ /* 0x000fe40000000019 */
[----:B------:R-:W-:Y:S02]  /*4f00*/  LOP3.LUT P0, RZ, R4, 0x20000000, RZ, 0xc0, !PT ;  /* 0x2000000004ff7812 */ /* 0x000fe4000780c0ff */
[----:B------:R-:W-:Y:S01]  /*4f10*/  PRMT R115, R115, 0x5410, RZ ;  /* 0x0000541073737816 */ /* 0x000fe200000000ff */
[----:B------:R-:W-:-:S03]  /*4f20*/  IMAD.MOV.U32 R98, RZ, RZ, RZ ;  /* 0x000000ffff627224 */ /* 0x000fc600078e00ff */
[----:B------:R-:W-:Y:S02]  /*4f30*/  @!P4 PRMT R115, R115, 0x5410, R24 ;  /* 0x000054107373c816 */ /* 0x000fe40000000018 */
[C---:B------:R-:W-:Y:S02]  /*4f40*/  LOP3.LUT P4, RZ, R4.reuse, 0x8000000, RZ, 0xc0, !PT ;  /* 0x0800000004ff7812 */ /* 0x040fe4000788c0ff */
[----:B------:R-:W-:-:S03]  /*4f50*/  LOP3.LUT P1, RZ, R4, 0x4000000, RZ, 0xc0, !PT ;  /* 0x0400000004ff7812 */ /* 0x000fc6000782c0ff */
[----:B------:R0:W5:Y:S01]  /*4f60*/  @!P0 LDG.E R98, desc[UR12][R80.64] ;  /* 0x0000000c50628981 */ /* 0x000162000c1e1900 */
[----:B------:R-:W-:Y:S02]  /*4f70*/  PRMT R101, R101, 0x5410, RZ ;  /* 0x0000541065657816 */ /* 0x000fe400000000ff */
[----:B0-----:R-:W-:Y:S01]  /*4f80*/  PRMT R80, R92, 0x7610, R80 ;  /* 0x000076105c507816 */ /* 0x001fe20000000050 */
[----:B------:R-:W-:Y:S01]  /*4f90*/  IMAD.MOV.U32 R92, RZ, RZ, RZ ;  /* 0x000000ffff5c7224 */ /* 0x000fe200078e00ff */
[----:B------:R-:W-:Y:S02]  /*4fa0*/  @!P5 PRMT R101, R101, 0x5410, R110 ;  /* 0x000054106565d816 */ /* 0x000fe4000000006e */
[----:B------:R-:W-:-:S03]  /*4fb0*/  LOP3.LUT P5, RZ, R2, 0x2000, RZ, 0xc0, !PT ;  /* 0x0000200002ff7812 */ /* 0x000fc600078ac0ff */
[----:B------:R0:W5:Y:S01]  /*4fc0*/  @!P4 LDG.E R92, desc[UR12][R74.64] ;  /* 0x0000000c4a5cc981 */ /* 0x000162000c1e1900 */
[----:B------:R-:W-:Y:S02]  /*4fd0*/  LOP3.LUT P0, RZ, R0, 0x80000, RZ, 0xc0, !PT ;  /* 0x0008000000ff7812 */ /* 0x000fe4000780c0ff */
[----:B0-----:R-:W-:Y:S01]  /*4fe0*/  PRMT R74, R80, 0x7610, R74 ;  /* 0x00007610504a7816 */ /* 0x001fe2000000004a */
[----:B------:R-:W-:Y:S01]  /*4ff0*/  IMAD.MOV.U32 R80, RZ, RZ, RZ ;  /* 0x000000ffff507224 */ /* 0x000fe200078e00ff */
[----:B------:R-:W-:-:S05]  /*5000*/  PRMT R91, RZ, 0x7610, R91 ;  /* 0x00007610ff5b7816 */ /* 0x000fca000000005b */
[----:B------:R-:W5:Y:S01]  /*5010*/  @!P1 LDG.E R80, desc[UR12][R70.64] ;  /* 0x0000000c46509981 */ /* 0x000f62000c1e1900 */
[----:B------:R-:W-:Y:S02]  /*5020*/  LOP3.LUT P1, RZ, R0, 0x10000, RZ, 0xc0, !PT ;  /* 0x0001000000ff7812 */ /* 0x000fe4000782c0ff */
[----:B---3--:R-:W-:Y:S02]  /*5030*/  @!P5 SHF.R.U32.HI R91, RZ, 0x10, R86 ;  /* 0x00000010ff5bd819 */ /* 0x008fe40000011656 */
[----:B------:R-:W-:Y:S02]  /*5040*/  LOP3.LUT P2, RZ, R4, 0x10000000, RZ, 0xc0, !PT ;  /* 0x1000000004ff7812 */ /* 0x000fe4000784c0ff */
[----:B------:R-:W-:Y:S01]  /*5050*/  PRMT R91, R91, 0x5410, RZ ;  /* 0x000054105b5b7816 */ /* 0x000fe200000000ff */
[----:B------:R-:W-:Y:S01]  /*5060*/  HFMA2.MMA R90, -RZ, RZ, 0, 0 ;  /* 0x00000000ff5a7435 */ /* 0x000fe200000001ff */
[----:B------:R-:W-:Y:S02]  /*5070*/  PRMT R99, RZ, 0x7610, R99 ;  /* 0x00007610ff637816 */ /* 0x000fe40000000063 */
[----:B------:R-:W-:-:S02]  /*5080*/  PRMT R81, RZ, 0x7610, R81 ;  /* 0x00007610ff517816 */ /* 0x000fc40000000051 */
[----:B------:R-:W-:Y:S02]  /*5090*/  @!P0 SHF.R.U32.HI R99, RZ, 0x10, R26 ;  /* 0x00000010ff638819 */ /* 0x000fe4000001161a */
[--C-:B----4-:R-:W-:Y:S02]  /*50a0*/  @!P1 SHF.R.U32.HI R81, RZ, 0x10, R27.reuse ;  /* 0x00000010ff519819 */ /* 0x110fe4000001161b */
[----:B------:R-:W-:Y:S01]  /*50b0*/  @!P1 PRMT R91, R91, 0x5410, R27 ;  /* 0x000054105b5b9816 */ /* 0x000fe2000000001b */
[----:B------:R0:W3:Y:S01]  /*50c0*/  @!P2 LDG.E R90, desc[UR12][R72.64] ;  /* 0x0000000c485aa981 */ /* 0x0000e2000c1e1900 */
[----:B------:R-:W-:Y:S02]  /*50d0*/  LOP3.LUT P1, RZ, R4, 0x80000, RZ, 0xc0, !PT ;  /* 0x0008000004ff7812 */ /* 0x000fe4000782c0ff */
[----:B------:R-:W-:Y:S02]  /*50e0*/  PRMT R99, R99, 0x5410, RZ ;  /* 0x0000541063637816 */ /* 0x000fe400000000ff */
[----:B------:R-:W-:-:S02]  /*50f0*/  LOP3.LUT P6, RZ, R0, 0x100000, RZ, 0xc0, !PT ;  /* 0x0010000000ff7812 */ /* 0x000fc400078cc0ff */
[----:B------:R-:W-:Y:S02]  /*5100*/  @!P5 PRMT R99, R99, 0x5410, R86 ;  /* 0x000054106363d816 */ /* 0x000fe40000000056 */
[C---:B------:R-:W-:Y:S02]  /*5110*/  LOP3.LUT P2, RZ, R0.reuse, 0x40000, RZ, 0xc0, !PT ;  /* 0x0004000000ff7812 */ /* 0x040fe4000784c0ff */
[C---:B------:R-:W-:Y:S02]  /*5120*/  LOP3.LUT P5, RZ, R0.reuse, 0x20000, RZ, 0xc0, !PT ;  /* 0x0002000000ff7812 */ /* 0x040fe400078ac0ff */
[----:B------:R-:W-:-:S04]  /*5130*/  LOP3.LUT R0, R0, 0xffff7fff, RZ, 0xc0, !PT ;  /* 0xffff7fff00007812 */ /* 0x000fc800078ec0ff */
[----:B------:R-:W-:Y:S02]  /*5140*/  @P1 LOP3.LUT R0, R0, 0x8000, RZ, 0xfc, !PT ;  /* 0x0000800000001812 */ /* 0x000fe400078efcff */
[C---:B------:R-:W-:Y:S02]  /*5150*/  LOP3.LUT P1, RZ, R4.reuse, 0x2000000, RZ, 0xc0, !PT ;  /* 0x0200000004ff7812 */ /* 0x040fe4000782c0ff */
[----:B0-----:R-:W-:Y:S02]  /*5160*/  MOV R72, RZ ;  /* 0x000000ff00487202 */ /* 0x001fe40000000f00 */
[----:B------:R-:W-:Y:S02]  /*5170*/  PRMT R103, R103, 0x5410, RZ ;  /* 0x0000541067677816 */ /* 0x000fe400000000ff */
[----:B------:R-:W-:Y:S02]  /*5180*/  LOP3.LUT P3, RZ, R4, 0x1000000, RZ, 0xc0, !PT ;  /* 0x0100000004ff7812 */ /* 0x000fe4000786c0ff */
[----:B------:R-:W-:-:S02]  /*5190*/  PRMT R97, RZ, 0x7610, R97 ;  /* 0x00007610ff617816 */ /* 0x000fc40000000061 */
[--C-:B------:R-:W-:Y:S02]  /*51a0*/  @!P6 SHF.R.U32.HI R97, RZ, 0x10, R120.reuse ;  /* 0x00000010ff61e819 */ /* 0x100fe40000011678 */
[----:B------:R-:W-:Y:S01]  /*51b0*/  @!P6 PRMT R103, R103, 0x5410, R120 ;  /* 0x000054106767e816 */ /* 0x000fe20000000078 */
[----:B------:R0:W4:Y:S01]  /*51c0*/  @!P1 LDG.E R72, desc[UR12][R68.64] ;  /* 0x0000000c44489981 */ /* 0x000122000c1e1900 */
[C---:B------:R-:W-:Y:S02]  /*51d0*/  LOP3.LUT P6, RZ, R4.reuse, 0x800000, RZ, 0xc0, !PT ;  /* 0x0080000004ff7812 */ /* 0x040fe400078cc0ff */
[----:B------:R-:W-:Y:S02]  /*51e0*/  PRMT R97, R97, 0x5410, RZ ;  /* 0x0000541061617816 */ /* 0x000fe400000000ff */
[----:B------:R-:W-:Y:S02]  /*51f0*/  LOP3.LUT P4, RZ, R4, 0x400000, RZ, 0xc0, !PT ;  /* 0x0040000004ff7812 */ /* 0x000fe4000788c0ff */
[----:B0-----:R-:W-:Y:S01]  /*5200*/  PRMT R68, R74, 0x7610, R68 ;  /* 0x000076104a447816 */ /* 0x001fe20000000044 */
[----:B------:R-:W-:Y:S01]  /*5210*/  IMAD.MOV.U32 R74, RZ, RZ, RZ ;  /* 0x000000ffff4a7224 */ /* 0x000fe200078e00ff */
[----:B------:R-:W-:-:S02]  /*5220*/  @!P0 PRMT R97, R97, 0x5410, R26 ;  /* 0x0000541061618816 */ /* 0x000fc4000000001a */
[----:B------:R-:W-:Y:S02]  /*5230*/  LOP3.LUT P0, RZ, R4, 0x200000, RZ, 0xc0, !PT ;  /* 0x0020000004ff7812 */ /* 0x000fe4000780c0ff */
[----:B------:R-:W-:Y:S01]  /*5240*/  LOP3.LUT R0, R0, 0xfffff7ff, RZ, 0xc0, !PT ;  /* 0xfffff7ff00007812 */ /* 0x000fe200078ec0ff */
[----:B------:R0:W4:Y:S01]  /*5250*/  @!P3 LDG.E R74, desc[UR12][R60.64] ;  /* 0x0000000c3c4ab981 */ /* 0x000122000c1e1900 */
[----:B------:R-:W-:Y:S01]  /*5260*/  LOP3.LUT P1, RZ, R4, 0x100000, RZ, 0xc0, !PT ;  /* 0x0010000004ff7812 */ /* 0x000fe2000782c0ff */
[----:B------:R-:W-:Y:S01]  /*5270*/  IMAD.MOV.U32 R70, RZ, RZ, RZ ;  /* 0x000000ffff467224 */ /* 0x000fe200078e00ff */
[----:B------:R-:W-:Y:S01]  /*5280*/  @P6 LOP3.LUT R0, R0, 0x800, RZ, 0xfc, !PT ;  /* 0x0000080000006812 */ /* 0x000fe200078efcff */
[----:B0-----:R-:W-:-:S04]  /*5290*/  HFMA2.MMA R60, -RZ, RZ, 0, 0 ;  /* 0x00000000ff3c7435 */ /* 0x001fc800000001ff */
[----:B------:R0:W4:Y:S01]  /*52a0*/  @!P6 LDG.E R70, desc[UR12][R54.64] ;  /* 0x0000000c3646e981 */ /* 0x000122000c1e1900 */
[----:B------:R-:W-:Y:S02]  /*52b0*/  LOP3.LUT R0, R0, 0xfffffdff, RZ, 0xc0, !PT ;  /* 0xfffffdff00007812 */ /* 0x000fe400078ec0ff */
[----:B------:R-:W-:Y:S02]  /*52c0*/  LOP3.LUT P3, RZ, R2, 0x100, RZ, 0xc0, !PT ;  /* 0x0000010002ff7812 */ /* 0x000fe4000786c0ff */
[----:B------:R-:W-:Y:S01]  /*52d0*/  @P0 LOP3.LUT R0, R0, 0x200, RZ, 0xfc, !PT ;  /* 0x0000020000000812 */ /* 0x000fe200078efcff */
[----:B------:R1:W4:Y:S01]  /*52e0*/  @!P4 LDG.E R60, desc[UR12][R56.64] ;  /* 0x0000000c383cc981 */ /* 0x000322000c1e1900 */
[----:B0-----:R-:W-:Y:S01]  /*52f0*/  IMAD.MOV.U32 R54, RZ, RZ, RZ ;  /* 0x000000ffff367224 */ /* 0x001fe200078e00ff */
[----:B------:R-:W-:Y:S02]  /*5300*/  PRMT R61, RZ, 0x7610, R61 ;  /* 0x00007610ff3d7816 */ /* 0x000fe4000000003d */
[----:B------:R-:W-:-:S03]  /*5310*/  @!P2 SHF.R.U32.HI R61, RZ, 0x10, R76 ;  /* 0x00000010ff3da819 */ /* 0x000fc6000001164c */
[----:B------:R-:W4:Y:S01]  /*5320*/  @!P1 LDG.E R54, desc[UR12][R18.64] ;  /* 0x0000000c12369981 */ /* 0x000f22000c1e1900 */
[----:B-1----:R-:W-:Y:S01]  /*5330*/  PRMT R56, R68, 0x7610, R56 ;  /* 0x0000761044387816 */ /* 0x002fe20000000038 */
[----:B------:R-:W-:Y:S01]  /*5340*/  IMAD.MOV.U32 R68, RZ, RZ, RZ ;  /* 0x000000ffff447224 */ /* 0x000fe200078e00ff */
[----:B------:R-:W-:Y:S02]  /*5350*/  LOP3.LUT P1, RZ, R0, 0x8000, RZ, 0xc0, !PT ;  /* 0x0000800000ff7812 */ /* 0x000fe4000782c0ff */
[----:B------:R-:W-:Y:S02]  /*5360*/  PRMT R81, R81, 0x5410, RZ ;  /* 0x0000541051517816 */ /* 0x000fe400000000ff */
[----:B------:R-:W-:Y:S01]  /*5370*/  PRMT R61, R61, 0x5410, RZ ;  /* 0x000054103d3d7816 */ /* 0x000fe200000000ff */
[----:B------:R0:W4:Y:S01]  /*5380*/  @!P0 LDG.E R68, desc[UR12][R50.64] ;  /* 0x0000000c32448981 */ /* 0x000122000c1e1900 */
[----:B------:R-:W-:Y:S02]  /*5390*/  LOP3.LUT P0, RZ, R2, 0x80, RZ, 0xc0, !PT ;  /* 0x0000008002ff7812 */ /* 0x000fe4000780c0ff */
[----:B------:R-:W-:-:S02]  /*53a0*/  PRMT R73, RZ, 0x7610, R73 ;  /* 0x00007610ff497816 */ /* 0x000fc40000000049 */
[----:B------:R-:W-:Y:S02]  /*53b0*/  PRMT R69, RZ, 0x7610, R69 ;  /* 0x00007610ff457816 */ /* 0x000fe40000000045 */
[--C-:B------:R-:W-:Y:S02]  /*53c0*/  @!P5 SHF.R.U32.HI R73, RZ, 0x10, R124.reuse ;  /* 0x00000010ff49d819 */ /* 0x100fe4000001167c */
[----:B------:R-:W-:Y:S02]  /*53d0*/  @!P5 PRMT R81, R81, 0x5410, R124 ;  /* 0x000054105151d816 */ /* 0x000fe4000000007c */
[--C-:B--2---:R-:W-:Y:S02]  /*53e0*/  @!P3 SHF.R.U32.HI R69, RZ, 0x10, R77.reuse ;  /* 0x00000010ff45b819 */ /* 0x104fe4000001164d */
[----:B------:R-:W-:Y:S02]  /*53f0*/  @!P3 PRMT R61, R61, 0x5410, R77 ;  /* 0x000054103d3db816 */ /* 0x000fe4000000004d */
[----:B------:R-:W-:-:S02]  /*5400*/  LOP3.LUT P5, RZ, R4, 0x20000, RZ, 0xc0, !PT ;  /* 0x0002000004ff7812 */ /* 0x000fc400078ac0ff */
[C---:B------:R-:W-:Y:S02]  /*5410*/  LOP3.LUT P3, RZ, R0.reuse, 0x4000, RZ, 0xc0, !PT ;  /* 0x0000400000ff7812 */ /* 0x040fe4000786c0ff */
[----:B------:R-:W-:Y:S02]  /*5420*/  LOP3.LUT R0, R0, 0xffffff7f, RZ, 0xc0, !PT ;  /* 0xffffff7f00007812 */ /* 0x000fe400078ec0ff */
[----:B------:R-:W-:Y:S02]  /*5430*/  LOP3.LUT P4, RZ, R2, 0x40, RZ, 0xc0, !PT ;  /* 0x0000004002ff7812 */ /* 0x000fe4000788c0ff */
[----:B------:R-:W-:Y:S02]  /*5440*/  @P1 LOP3.LUT R0, R0, 0x80, RZ, 0xfc, !PT ;  /* 0x0000008000001812 */ /* 0x000fe400078efcff */
[----:B------:R-:W-:Y:S02]  /*5450*/  PRMT R75, RZ, 0x7610, R75 ;  /* 0x00007610ff4b7816 */ /* 0x000fe4000000004b */
[----:B-----5:R-:W-:-:S02]  /*5460*/  @!P0 SHF.R.U32.HI R75, RZ, 0x10, R58 ;  /* 0x00000010ff4b8819 */ /* 0x020fc4000001163a */
[----:B------:R-:W-:Y:S02]  /*5470*/  LOP3.LUT R0, R0, 0xffffffbf, RZ, 0xc0, !PT ;  /* 0xffffffbf00007812 */ /* 0x000fe400078ec0ff */
[----:B0-----:R-:W-:Y:S02]  /*5480*/  MOV R50, RZ ;  /* 0x000000ff00327202 */ /* 0x001fe40000000f00 */
[----:B------:R-:W-:Y:S02]  /*5490*/  PRMT R75, R75, 0x5410, RZ ;  /* 0x000054104b4b7816 */ /* 0x000fe400000000ff */
[----:B------:R-:W-:Y:S02]  /*54a0*/  @P5 LOP3.LUT R0, R0, 0x40, RZ, 0xfc, !PT ;  /* 0x0000004000005812 */ /* 0x000fe400078efcff */
[----:B------:R-:W-:Y:S01]  /*54b0*/  PRMT R93, RZ, 0x7610, R93 ;  /* 0x00007610ff5d7816 */ /* 0x000fe2000000005d */
[----:B------:R0:W2:Y:S01]  /*54c0*/  @!P1 LDG.E R50, desc[UR12][R104.64] ;  /* 0x0000000c68329981 */ /* 0x0000a2000c1e1900 */
[----:B------:R-:W-:-:S02]  /*54d0*/  @!P4 SHF.R.U32.HI R93, RZ, 0x10, R22 ;  /* 0x00000010ff5dc819 */ /* 0x000fc40000011616 */
[----:B------:R-:W-:Y:S02]  /*54e0*/  @!P4 PRMT R75, R75, 0x5410, R22 ;  /* 0x000054104b4bc816 */ /* 0x000fe40000000016 */
[----:B------:R-:W-:Y:S02]  /*54f0*/  LOP3.LUT P4, RZ, R0, 0x2000, RZ, 0xc0, !PT ;  /* 0x0000200000ff7812 */ /* 0x000fe4000788c0ff */
[----:B------:R-:W-:Y:S02]  /*5500*/  LOP3.LUT P1, RZ, R4, 0x40000, RZ, 0xc0, !PT ;  /* 0x0004000004ff7812 */ /* 0x000fe4000782c0ff */
[----:B------:R-:W-:Y:S02]  /*5510*/  LOP3.LUT P6, RZ, R2, 0x400, RZ, 0xc0, !PT ;  /* 0x0000040002ff7812 */ /* 0x000fe400078cc0ff */
[----:B------:R-:W-:Y:S01]  /*5520*/  PRMT R18, R56, 0x7610, R18 ;  /* 0x0000761038127816 */ /* 0x000fe20000000012 */
[----:B------:R-:W-:Y:S01]  /*5530*/  IMAD.MOV.U32 R56, RZ, RZ, RZ ;  /* 0x000000ffff387224 */ /* 0x000fe200078e00ff */
[----:B------:R-:W-:-:S02]  /*5540*/  PRMT R93, R93, 0x5410, RZ ;  /* 0x000054105d5d7816 */ /* 0x000fc400000000ff */
[----:B0-----:R-:W-:-:S03]  /*5550*/  PRMT R105, RZ, 0x7610, R105 ;  /* 0x00007610ff697816 */ /* 0x001fc60000000069 */
[--C-:B------:R-:W-:Y:S02]  /*5560*/  @!P4 SHF.R.U32.HI R105, RZ, 0x10, R78.reuse ;  /* 0x00000010ff69c819 */ /* 0x100fe4000001164e */
[----:B------:R-:W-:Y:S01]  /*5570*/  @!P4 PRMT R93, R93, 0x5410, R78 ;  /* 0x000054105d5dc816 */ /* 0x000fe2000000004e */
[----:B------:R0:W5:Y:S01]  /*5580*/  @!P1 LDG.E R56, desc[UR12][R108.64] ;  /* 0x0000000c6c389981 */ /* 0x000162000c1e1900 */
[----:B------:R-:W-:Y:S02]  /*5590*/  LOP3.LUT P4, RZ, R4, 0x2000, RZ, 0xc0, !PT ;  /* 0x0000200004ff7812 */ /* 0x000fe4000788c0ff */
[----:B------:R-:W-:Y:S02]  /*55a0*/  PRMT R71, RZ, 0x7610, R71 ;  /* 0x00007610ff477816 */ /* 0x000fe40000000047 */
[----:B------:R-:W-:Y:S02]  /*55b0*/  PRMT R73, R73, 0x5410, RZ ;  /* 0x0000541049497816 */ /* 0x000fe400000000ff */
[----:B------:R-:W-:-:S02]  /*55c0*/  @!P6 SHF.R.U32.HI R71, RZ, 0x10, R82 ;  /* 0x00000010ff47e819 */ /* 0x000fc40000011652 */
[----:B0-----:R-:W-:Y:S01]  /*55d0*/  PRMT R109, R18, 0x7610, R109 ;  /* 0x00007610126d7816 */ /* 0x001fe2000000006d */
[----:B------:R-:W-:Y:S01]  /*55e0*/  IMAD.MOV.U32 R18, RZ, RZ, RZ ;  /* 0x000000ffff127224 */ /* 0x000fe200078e00ff */
[----:B------:R-:W-:Y:S02]  /*55f0*/  @!P6 PRMT R73, R73, 0x5410, R82 ;  /* 0x000054104949e816 */ /* 0x000fe40000000052 */
[----:B------:R-:W-:Y:S02]  /*5600*/  PRMT R71, R71, 0x5410, RZ ;  /* 0x0000541047477816 */ /* 0x000fe400000000ff */
[----:B------:R-:W-:Y:S01]  /*5610*/  LOP3.LUT P6, RZ, R4, 0x10000, RZ, 0xc0, !PT ;  /* 0x0001000004ff7812 */ /* 0x000fe200078cc0ff */
[----:B------:R0:W5:Y:S01]  /*5620*/  @!P5 LDG.E R18, desc[UR12][R84.64] ;  /* 0x0000000c5412d981 */ /* 0x000162000c1e1900 */
[----:B------:R-:W-:Y:S01]  /*5630*/  PRMT R69, R69, 0x5410, RZ ;  /* 0x0000541045457816 */ /* 0x000fe200000000ff */
[----:B------:R-:W-:Y:S01]  /*5640*/  HFMA2.MMA R104, -RZ, RZ, 0, 0 ;  /* 0x00000000ff687435 */ /* 0x000fe200000001ff */
[----:B------:R-:W-:-:S02]  /*5650*/  LOP3.LUT P5, RZ, R2, 0x10, RZ, 0xc0, !PT ;  /* 0x0000001002ff7812 */ /* 0x000fc400078ac0ff */
[----:B------:R-:W-:Y:S02]  /*5660*/  LOP3.LUT R0, R0, 0xffffefff, RZ, 0xc0, !PT ;  /* 0xffffefff00007812 */ /* 0x000fe400078ec0ff */
[----:B------:R-:W-:Y:S02]  /*5670*/  @!P2 PRMT R71, R71, 0x5410, R76 ;  /* 0x000054104747a816 */ /* 0x000fe4000000004c */
[----:B------:R-:W-:Y:S02]  /*5680*/  LOP3.LUT P2, RZ, R4, 0x8000, RZ, 0xc0, !PT ;  /* 0x0000800004ff7812 */ /* 0x000fe4000784c0ff */
[----:B------:R-:W-:Y:S01]  /*5690*/  @!P0 PRMT R69, R69, 0x5410, R58 ;  /* 0x0000541045458816 */ /* 0x000fe2000000003a */
[----:B0-----:R-:W-:Y:S01]  /*56a0*/  IMAD.MOV.U32 R84, RZ, RZ, RZ ;  /* 0x000000ffff547224 */ /* 0x001fe200078e00ff */
[----:B------:R-:W-:Y:S01]  /*56b0*/  LOP3.LUT P0, RZ, R2, 0x8, RZ, 0xc0, !PT ;  /* 0x0000000802ff7812 */ /* 0x000fe2000780c0ff */
[----:B------:R-:W5:Y:S01]  /*56c0*/  @!P6 LDG.E R104, desc[UR12][R88.64] ;  /* 0x0000000c5868e981 */ /* 0x000f62000c1e1900 */
[----:B------:R-:W-:-:S02]  /*56d0*/  @P4 LOP3.LUT R0, R0, 0x1000, RZ, 0xfc, !PT ;  /* 0x0000100000004812 */ /* 0x000fc400078efcff */
[C---:B------:R-:W-:Y:S02]  /*56e0*/  LOP3.LUT P4, RZ, R2.reuse, 0x1, RZ, 0xc0, !PT ;  /* 0x0000000102ff7812 */ /* 0x040fe4000788c0ff */
[----:B------:R-:W-:Y:S02]  /*56f0*/  PRMT R57, RZ, 0x7610, R57 ;  /* 0x00007610ff397816 */ /* 0x000fe40000000039 */
[----:B------:R-:W-:Y:S01]  /*5700*/  @!P3 SHF.R.U32.HI R57, RZ, 0x10, R112 ;  /* 0x00000010ff39b819 */ /* 0x000fe20000011670 */
[----:B------:R0:W5:Y:S01]  /*5710*/  @!P2 LDG.E R84, desc[UR12][R62.64] ;  /* 0x0000000c3e54a981 */ /* 0x000162000c1e1900 */
[----:B------:R-:W-:Y:S02]  /*5720*/  LOP3.LUT P1, RZ, R2, 0x4, RZ, 0xc0, !PT ;  /* 0x0000000402ff7812 */ /* 0x000fe4000782c0ff */
[----:B------:R-:W-:Y:S02]  /*5730*/  LOP3.LUT R0, R0, 0xfffffeff, RZ, 0xc0, !PT ;  /* 0xfffffeff00007812 */ /* 0x000fe400078ec0ff */
[----:B------:R-:W-:-:S02]  /*5740*/  LOP3.LUT P6, RZ, R4, 0x4000, RZ, 0xc0, !PT ;  /* 0x0000400004ff7812 */ /* 0x000fc400078cc0ff */
[----:B------:R-:W-:Y:S02]  /*5750*/  PRMT R19, RZ, 0x7610, R19 ;  /* 0x00007610ff137816 */ /* 0x000fe40000000013 */
[----:B------:R-:W-:Y:S02]  /*5760*/  @!P5 SHF.R.U32.HI R19, RZ, 0x10, R23 ;  /* 0x00000010ff13d819 */ /* 0x000fe40000011617 */
[----:B------:R-:W-:Y:S02]  /*5770*/  PRMT R57, R57, 0x5410, RZ ;  /* 0x0000541039397816 */ /* 0x000fe400000000ff */
[----:B------:R-:W-:Y:S02]  /*5780*/  @P2 LOP3.LUT R0, R0, 0x100, RZ, 0xfc, !PT ;  /* 0x0000010000002812 */ /* 0x000fe400078efcff */
[----:B------:R-:W-:Y:S02]  /*5790*/  PRMT R51, RZ, 0x7610, R51 ;  /* 0x00007610ff337816 */ /* 0x000fe40000000033 */
[----:B------:R-:W-:-:S02]  /*57a0*/  PRMT R19, R19, 0x5410, RZ ;  /* 0x0000541013137816 */ /* 0x000fc400000000ff */
[----:B------:R-:W-:Y:S02]  /*57b0*/  @!P0 SHF.R.U32.HI R51, RZ, 0x10, R114 ;  /* 0x00000010ff338819 */ /* 0x000fe40000011672 */
[----:B0-----:R-:W-:Y:S01]  /*57c0*/  PRMT R63, RZ, 0x7610, R63 ;  /* 0x00007610ff3f7816 */ /* 0x001fe2000000003f */
[----:B------:R-:W-:Y:S01]  /*57d0*/  IMAD.MOV.U32 R62, RZ, RZ, RZ ;  /* 0x000000ffff3e7224 */ /* 0x000fe200078e00ff */
[--C-:B------:R-:W-:Y:S02]  /*57e0*/  @!P4 SHF.R.U32.HI R63, RZ, 0x10, R100.reuse ;  /* 0x00000010ff3fc819 */ /* 0x100fe40000011664 */
[----:B------:R-:W-:Y:S02]  /*57f0*/  @!P4 PRMT R57, R57, 0x5410, R100 ;  /* 0x000054103939c816 */ /* 0x000fe40000000064 */
[----:B------:R-:W-:Y:S01]  /*5800*/  LOP3.LUT P4, RZ, R0, 0x1000, RZ, 0xc0, !PT ;  /* 0x0000100000ff7812 */ /* 0x000fe2000788c0ff */
[----:B------:R0:W5:Y:S01]  /*5810*/  @!P6 LDG.E R62, desc[UR12][R66.64] ;  /* 0x0000000c423ee981 */ /* 0x000162000c1e1900 */
[----:B------:R-:W-:-:S02]  /*5820*/  @!P0 PRMT R19, R19, 0x5410, R114 ;  /* 0x0000541013138816 */ /* 0x000fc40000000072 */
[----:B------:R-:W-:Y:S02]  /*5830*/  PRMT R51, R51, 0x5410, RZ ;  /* 0x0000541033337816 */ /* 0x000fe400000000ff */
[C---:B------:R-:W-:Y:S02]  /*5840*/  LOP3.LUT P0, RZ, R4.reuse, 0x80000000, RZ, 0xc0, !PT ;  /* 0x8000000004ff7812 */ /* 0x040fe4000780c0ff */
[----:B------:R-:W-:Y:S02]  /*5850*/  PRMT R55, RZ, 0x7610, R55 ;  /* 0x00007610ff377816 */ /* 0x000fe40000000037 */
[--C-:B------:R-:W-:Y:S02]  /*5860*/  @!P1 SHF.R.U32.HI R55, RZ, 0x10, R48.reuse ;  /* 0x00000010ff379819 */ /* 0x100fe40000011630 */
[----:B------:R-:W-:Y:S02]  /*5870*/  @!P1 PRMT R51, R51, 0x5410, R48 ;  /* 0x0000541033339816 */ /* 0x000fe40000000030 */
[----:B------:R-:W-:-:S02]  /*5880*/  LOP3.LUT P1, RZ, R4, 0x1000, RZ, 0xc0, !PT ;  /* 0x0000100004ff7812 */ /* 0x000fc4000782c0ff */
[----:B0-----:R-:W-:Y:S02]  /*5890*/  MOV R66, RZ ;  /* 0x000000ff00427202 */ /* 0x001fe40000000f00 */
[----:B------:R-:W-:Y:S02]  /*58a0*/  PRMT R55, R55, 0x5410, RZ ;  /* 0x0000541037377816 */ /* 0x000fe400000000ff */
[C---:B------:R-:W-:Y:S02]  /*58b0*/  LOP3.LUT P2, RZ, R4.reuse, 0x40000000, RZ, 0xc0, !PT ;  /* 0x4000000004ff7812 */ /* 0x040fe4000784c0ff */
[----:B------:R-:W-:Y:S01]  /*58c0*/  @!P3 PRMT R55, R55, 0x5410, R112 ;  /* 0x000054103737b816 */ /* 0x000fe20000000070 */
[----:B------:R0:W5:Y:S01]  /*58d0*/  @!P4 LDG.E R66, desc[UR12][R46.64] ;  /* 0x0000000c2e42c981 */ /* 0x000162000c1e1900 */
[----:B------:R-:W-:Y:S02]  /*58e0*/  LOP3.LUT P3, RZ, R4, 0x800, RZ, 0xc0, !PT ;  /* 0x0000080004ff7812 */ /* 0x000fe4000786c0ff */
[----:B------:R-:W-:-:S02]  /*58f0*/  PRMT R67, RZ, 0x7610, R67 ;  /* 0x00007610ff437816 */ /* 0x000fc40000000043 */
[----:B------:R-:W-:Y:S01]  /*5900*/  @!P0 SHF.R.U32.HI R67, RZ, 0x10, R96 ;  /* 0x00000010ff438819 */ /* 0x000fe20000011660 */
[----:B0-----:R-:W-:-:S03]  /*5910*/  IMAD.MOV.U32 R46, RZ, RZ, RZ ;  /* 0x000000ffff2e7224 */ /* 0x001fc600078e00ff */
[----:B------:R-:W-:Y:S02]  /*5920*/  PRMT R67, R67, 0x5410, RZ ;  /* 0x0000541043437816 */ /* 0x000fe400000000ff */
[----:B------:R-:W-:Y:S01]  /*5930*/  PRMT R85, RZ, 0x7610, R85 ;  /* 0x00007610ff557816 */ /* 0x000fe20000000055 */
[----:B------:R0:W5:Y:S01]  /*5940*/  @!P1 LDG.E R46, desc[UR12][R14.64] ;  /* 0x0000000c0e2e9981 */ /* 0x000162000c1e1900 */
[--C-:B------:R-:W-:Y:S02]  /*5950*/  @!P2 SHF.R.U32.HI R85, RZ, 0x10, R102.reuse ;  /* 0x00000010ff55a819 */ /* 0x100fe40000011666 */
[----:B------:R-:W-:Y:S02]  /*5960*/  @!P2 PRMT R67, R67, 0x5410, R102 ;  /* 0x000054104343a816 */ /* 0x000fe40000000066 */
[----:B------:R-:W-:Y:S01]  /*5970*/  LOP3.LUT P2, RZ, R4, 0x400, RZ, 0xc0, !PT ;  /* 0x0000040004ff7812 */ /* 0x000fe2000784c0ff */
[----:B0-----:R-:W-:-:S06]  /*5980*/  IMAD.MOV.U32 R14, RZ, RZ, RZ ;  /* 0x000000ffff0e7224 */ /* 0x001fcc00078e00ff */
[----:B------:R0:W5:Y:S02]  /*5990*/  @!P3 LDG.E R14, desc[UR12][R10.64] ;  /* 0x0000000c0a0eb981 */ /* 0x000164000c1e1900 */
[----:B0-----:R-:W-:-:S10]  /*59a0*/  HFMA2.MMA R10, -RZ, RZ, 0, 0 ;  /* 0x00000000ff0a7435 */ /* 0x001fd400000001ff */
[----:B------:R0:W5:Y:S01]  /*59b0*/  @!P2 LDG.E R10, desc[UR12][R12.64] ;  /* 0x0000000c0c0aa981 */ /* 0x000162000c1e1900 */
[----:B------:R-:W-:Y:S02]  /*59c0*/  LOP3.LUT P6, RZ, R4, 0x20000000, RZ, 0xc0, !PT ;  /* 0x2000000004ff7812 */ /* 0x000fe400078cc0ff */
[----:B------:R-:W-:Y:S02]  /*59d0*/  LOP3.LUT R0, R0, 0xfffffbff, RZ, 0xc0, !PT ;  /* 0xfffffbff00007812 */ /* 0x000fe400078ec0ff */
[----:B------:R-:W-:Y:S02]  /*59e0*/  PRMT R105, R105, 0x5410, RZ ;  /* 0x0000541069697816 */ /* 0x000fe400000000ff */
[----:B------:R-:W-:Y:S02]  /*59f0*/  @P4 LOP3.LUT R0, R0, 0x400, RZ, 0xfc, !PT ;  /* 0x0000040000004812 */ /* 0x000fe400078efcff */
[----:B------:R-:W-:Y:S02]  /*5a00*/  @!P5 PRMT R105, R105, 0x5410, R23 ;  /* 0x000054106969d816 */ /* 0x000fe40000000017 */
[----:B------:R-:W-:-:S02]  /*5a10*/  LOP3.LUT P4, RZ, R4, 0x8000000, RZ, 0xc0, !PT ;  /* 0x0800000004ff7812 */ /* 0x000fc4000788c0ff */
[C---:B------:R-:W-:Y:S02]  /*5a20*/  LOP3.LUT P5, RZ, R4.reuse, 0x10000000, RZ, 0xc0, !PT ;  /* 0x1000000004ff7812 */ /* 0x040fe400078ac0ff */
[----:B------:R-:W-:Y:S01]  /*5a30*/  PRMT R63, R63, 0x5410, RZ ;  /* 0x000054103f3f7816 */ /* 0x000fe200000000ff */
[----:B------:R1:W-:Y:S03]  /*5a40*/  STL [R1+0x24], R5 ;  /* 0x0000240501007387 */ /* 0x0003e60000100800 */
[----:B------:R-:W-:Y:S02]  /*5a50*/  @!P0 PRMT R63, R63, 0x5410, R96 ;  /* 0x000054103f3f8816 */ /* 0x000fe40000000060 */
[----:B------:R-:W-:Y:S02]  /*5a60*/  LOP3.LUT P0, RZ, R4, 0x4000000, RZ, 0xc0, !PT ;  /* 0x0400000004ff7812 */ /* 0x000fe4000780c0ff */
[----:B-1----:R-:W-:-:S02]  /*5a70*/  PRMT R5, RZ, 0x7610, R5 ;  /* 0x00007610ff057816 */ /* 0x002fc40000000005 */
[----:B------:R-:W-:Y:S01]  /*5a80*/  @!P6 SHF.R.U32.HI R5, RZ, 0x10, R98 ;  /* 0x00000010ff05e819 */ /* 0x000fe20000011662 */
[----:B------:R1:W-:Y:S01]  /*5a90*/  STL [R1+0x28], R24 ;  /* 0x0000281801007387 */ /* 0x0003e20000100800 */
[----:B------:R-:W-:Y:S02]  /*5aa0*/  PRMT R15, RZ, 0x7610, R15 ;  /* 0x00007610ff0f7816 */ /* 0x000fe4000000000f */
[----:B------:R-:W-:Y:S02]  /*5ab0*/  PRMT R5, R5, 0x5410, RZ ;  /* 0x0000541005057816 */ /* 0x000fe400000000ff */
[----:B------:R-:W-:Y:S02]  /*5ac0*/  @!P4 SHF.R.U32.HI R15, RZ, 0x10, R92 ;  /* 0x00000010ff0fc819 */ /* 0x000fe4000001165c */
[----:B---3--:R-:W-:Y:S02]  /*5ad0*/  @!P5 PRMT R5, R5, 0x5410, R90 ;  /* 0x000054100505d816 */ /* 0x008fe4000000005a */
[----:B-1----:R-:W-:-:S02]  /*5ae0*/  PRMT R24, RZ, 0x7610, R24 ;  /* 0x00007610ff187816 */ /* 0x002fc40000000018 */
[----:B------:R-:W-:Y:S02]  /*5af0*/  @!P5 SHF.R.U32.HI R24, RZ, 0x10, R90 ;  /* 0x00000010ff18d819 */ /* 0x000fe4000001165a */
[C---:B------:R-:W-:Y:S02]  /*5b00*/  LOP3.LUT P1, RZ, R4.reuse, 0x2000000, RZ, 0xc0, !PT ;  /* 0x0200000004ff7812 */ /* 0x040fe4000782c0ff */
[----:B------:R-:W-:Y:S01]  /*5b10*/  LOP3.LUT P5, RZ, R4, 0x200, RZ, 0xc0, !PT ;  /* 0x0000020004ff7812 */ /* 0x000fe200078ac0ff */
[----:B------:R1:W-:Y:S01]  /*5b20*/  STL [R1+0x2c], R25 ;  /* 0x00002c1901007387 */ /* 0x0003e20000100800 */
[----:B------:R-:W-:Y:S01]  /*5b30*/  PRMT R15, R15, 0x5410, RZ ;  /* 0x000054100f0f7816 */ /* 0x000fe200000000ff */
[----:B0-----:R-:W-:-:S03]  /*5b40*/  IMAD.MOV.U32 R12, RZ, RZ, RZ ;  /* 0x000000ffff0c7224 */ /* 0x001fc600078e00ff */
[--C-:B------:R-:W-:Y:S02]  /*5b50*/  @!P0 PRMT R15, R15, 0x5410, R80.reuse ;  /* 0x000054100f0f8816 */ /* 0x100fe40000000050 */
[----:B-1----:R-:W-:Y:S02]  /*5b60*/  PRMT R25, RZ, 0x7610, R25 ;  /* 0x00007610ff197816 */ /* 0x002fe40000000019 */
[----:B------:R-:W-:-:S03]  /*5b70*/  @!P0 SHF.R.U32.HI R25, RZ, 0x10, R80 ;  /* 0x00000010ff198819 */ /* 0x000fc60000011650 */
[----:B------:R0:W3:Y:S01]  /*5b80*/  @!P5 LDG.E R12, desc[UR12][R20.64] ;  /* 0x0000000c140cd981 */ /* 0x0000e2000c1e1900 */
[----:B------:R-:W-:Y:S02]  /*5b90*/  LOP3.LUT P0, RZ, R4, 0x100, RZ, 0xc0, !PT ;  /* 0x0000010004ff7812 */ /* 0x000fe4000780c0ff */
[----:B------:R-:W-:Y:S02]  /*5ba0*/  PRMT R85, R85, 0x5410, RZ ;  /* 0x0000541055557816 */ /* 0x000fe400000000ff */
[----:B------:R-:W-:Y:S02]  /*5bb0*/  PRMT R25, R25, 0x5410, RZ ;  /* 0x0000541019197816 */ /* 0x000fe400000000ff */
[----:B------:R-:W-:Y:S02]  /*5bc0*/  PRMT R11, RZ, 0x7610, R11 ;  /* 0x00007610ff0b7816 */ /* 0x000fe4000000000b */
[----:B------:R-:W-:Y:S01]  /*5bd0*/  @!P6 PRMT R85, R85, 0x5410, R98 ;  /* 0x000054105555e816 */ /* 0x000fe20000000062 */
[----:B0-----:R-:W-:Y:S01]  /*5be0*/  IMAD.MOV.U32 R20, RZ, RZ, RZ ;  /* 0x000000ffff147224 */ /* 0x001fe200078e00ff */
[----:B----4-:R-:W-:-:S02]  /*5bf0*/  @!P1 SHF.R.U32.HI R11, RZ, 0x10, R72 ;  /* 0x00000010ff0b9819 */ /* 0x010fc40000011648 */
[----:B------:R-:W-:Y:S02]  /*5c00*/  @!P1 PRMT R25, R25, 0x5410, R72 ;  /* 0x0000541019199816 */ /* 0x000fe40000000048 */
[C---:B------:R-:W-:Y:S01]  /*5c10*/  LOP3.LUT P6, RZ, R4.reuse, 0x1000000, RZ, 0xc0, !PT ;  /* 0x0100000004ff7812 */ /* 0x040fe200078cc0ff */
[----:B------:R0:W4:Y:S01]  /*5c20*/  @!P0 LDG.E R20, desc[UR12][R16.64] ;  /* 0x0000000c10148981 */ /* 0x000122000c1e1900 */
[----:B------:R-:W-:Y:S02]  /*5c30*/  LOP3.LUT P1, RZ, R4, 0x80, RZ, 0xc0, !PT ;  /* 0x0000008004ff7812 */ /* 0x000fe4000782c0ff */
[----:B------:R-:W-:Y:S02]  /*5c40*/  PRMT R11, R11, 0x5410, RZ ;  /* 0x000054100b0b7816 */ /* 0x000fe400000000ff */
[----:B------:R-:W-:Y:S02]  /*5c50*/  PRMT R47, RZ, 0x7610, R47 ;  /* 0x00007610ff2f7816 */ /* 0x000fe4000000002f */
[----:B0-----:R-:W-:-:S05]  /*5c60*/  MOV R16, RZ ;  /* 0x000000ff00107202 */ /* 0x001fca0000000f00 */
[--C-:B------:R-:W-:Y:S02]  /*5c70*/  @!P6 SHF.R.U32.HI R47, RZ, 0x10, R74.reuse ;  /* 0x00000010ff2fe819 */ /* 0x100fe4000001164a */
[----:B------:R-:W-:Y:S01]  /*5c80*/  @!P6 PRMT R11, R11, 0x5410, R74 ;  /* 0x000054100b0be816 */ /* 0x000fe2000000004a */
[----:B------:R0:W4:Y:S01]  /*5c90*/  @!P1 LDG.E R16, desc[UR12][R44.64] ;  /* 0x0000000c2c109981 */ /* 0x000122000c1e1900 */
[C---:B------:R-:W-:Y:S02]  /*5ca0*/  LOP3.LUT P6, RZ, R0.reuse, 0x800, RZ, 0xc0, !PT ;  /* 0x0000080000ff7812 */ /* 0x040fe400078cc0ff */
[C---:B------:R-:W-:Y:S02]  /*5cb0*/  LOP3.LUT P0, RZ, R0.reuse, 0x200, RZ, 0xc0, !PT ;  /* 0x0000020000ff7812 */ /* 0x040fe4000780c0ff */
[----:B------:R-:W-:Y:S02]  /*5cc0*/  LOP3.LUT P1, RZ, R0, 0x80, RZ, 0xc0, !PT ;  /* 0x0000008000ff7812 */ /* 0x000fe4000782c0ff */
[----:B------:R-:W-:-:S02]  /*5cd0*/  PRMT R24, R24, 0x5410, RZ ;  /* 0x0000541018187816 */ /* 0x000fc400000000ff */
[----:B------:R-:W-:Y:S02]  /*5ce0*/  LOP3.LUT P2, RZ, R4, 0x100000, RZ, 0xc0, !PT ;  /* 0x0010000004ff7812 */ /* 0x000fe4000784c0ff */
[----:B------:R-:W-:Y:S02]  /*5cf0*/  @!P4 PRMT R24, R24, 0x5410, R92 ;  /* 0x000054101818c816 */ /* 0x000fe4000000005c */
[C---:B------:R-:W-:Y:S02]  /*5d00*/  LOP3.LUT P4, RZ, R4.reuse, 0x400000, RZ, 0xc0, !PT ;  /* 0x0040000004ff7812 */ /* 0x040fe4000788c0ff */
[----:B------:R-:W-:Y:S02]  /*5d10*/  LOP3.LUT P5, RZ, R4, 0x40000, RZ, 0xc0, !PT ;  /* 0x0004000004ff7812 */ /* 0x000fe400078ac0ff */
[----:B------:R-:W-:Y:S02]  /*5d20*/  PRMT R47, R47, 0x5410, RZ ;  /* 0x000054102f2f7816 */ /* 0x000fe400000000ff */
[----:B------:R-:W-:-:S02]  /*5d30*/  PRMT R13, RZ, 0x7610, R13 ;  /* 0x00007610ff0d7816 */ /* 0x000fc4000000000d */
[----:B------:R-:W-:Y:S02]  /*5d40*/  PRMT R21, RZ, 0x7610, R21 ;  /* 0x00007610ff157816 */ /* 0x000fe40000000015 */
[----:B------:R-:W-:Y:S02]  /*5d50*/  PRMT R17, RZ, 0x7610, R17 ;  /* 0x00007610ff117816 */ /* 0x000fe40000000011 */
[--C-:B------:R-:W-:Y:S02]  /*5d60*/  @!P6 SHF.R.U32.HI R13, RZ, 0x10, R70.reuse ;  /* 0x00000010ff0de819 */ /* 0x100fe40000011646 */
[----:B------:R-:W-:Y:S02]  /*5d70*/  @!P6 PRMT R47, R47, 0x5410, R70 ;  /* 0x000054102f2fe816 */ /* 0x000fe40000000046 */
[----:B------:R-:W-:Y:S02]  /*5d80*/  @!P0 SHF.R.U32.HI R21, RZ, 0x10, R68 ;  /* 0x00000010ff158819 */ /* 0x000fe40000011644 */
[----:B------:R-:W-:-:S02]  /*5d90*/  LOP3.LUT P6, RZ, R4, 0x40, RZ, 0xc0, !PT ;  /* 0x0000004004ff7812 */ /* 0x000fc400078cc0ff */
[----:B------:R-:W-:Y:S02]  /*5da0*/  PRMT R13, R13, 0x5410, RZ ;  /* 0x000054100d0d7816 */ /* 0x000fe400000000ff */
[----:B------:R-:W-:Y:S01]  /*5db0*/  PRMT R21, R21, 0x5410, RZ ;  /* 0x0000541015157816 */ /* 0x000fe200000000ff */
[----:B------:R1:W-:Y:S01]  /*5dc0*/  STL [R1+0x3c], R26 ;  /* 0x00003c1a01007387 */ /* 0x0003e20000100800 */
[----:B------:R-:W-:Y:S01]  /*5dd0*/  @!P4 PRMT R13, R13, 0x5410, R60 ;  /* 0x000054100d0dc816 */ /* 0x000fe2000000003c */
[----:B0-----:R-:W-:Y:S02]  /*5de0*/  IMAD.MOV.U32 R44, RZ, RZ, RZ ;  /* 0x000000ffff2c7224 */ /* 0x001fe400078e00ff */
[----:B------:R0:W-:Y:S01]  /*5df0*/  STL [R1+0x44], R27 ;  /* 0x0000441b01007387 */ /* 0x0001e20000100800 */
[----:B--2---:R-:W-:-:S03]  /*5e00*/  @!P1 SHF.R.U32.HI R17, RZ, 0x10, R50 ;  /* 0x00000010ff119819 */ /* 0x004fc60000011632 */
[----:B------:R2:W-:Y:S01]  /*5e10*/  STL [R1+0x50], R76 ;  /* 0x0000504c01007387 */ /* 0x0005e20000100800 */
[----:B------:R-:W-:-:S03]  /*5e20*/  PRMT R17, R17, 0x5410, RZ ;  /* 0x0000541011117816 */ /* 0x000fc600000000ff */
[----:B------:R5:W4:Y:S01]  /*5e30*/  @!P6 LDG.E R44, desc[UR12][R42.64] ;  /* 0x0000000c2a2ce981 */ /* 0x000b22000c1e1900 */
[----:B-1----:R-:W-:Y:S02]  /*5e40*/  PRMT R26, RZ, 0x7610, R26 ;  /* 0x00007610ff1a7816 */ /* 0x002fe4000000001a */
[----:B0-----:R-:W-:Y:S02]  /*5e50*/  PRMT R27, RZ, 0x7610, R27 ;  /* 0x00007610ff1b7816 */ /* 0x001fe4000000001b */
[----:B------:R-:W-:Y:S02]  /*5e60*/  @!P4 SHF.R.U32.HI R26, RZ, 0x10, R60 ;  /* 0x00000010ff1ac819 */ /* 0x000fe4000001163c */
[----:B--2---:R-:W-:Y:S02]  /*5e70*/  PRMT R76, RZ, 0x7610, R76 ;  /* 0x00007610ff4c7816 */ /* 0x004fe4000000004c */
[--C-:B------:R-:W-:Y:S02]  /*5e80*/  @!P2 SHF.R.U32.HI R27, RZ, 0x10, R54.reuse ;  /* 0x00000010ff1ba819 */ /* 0x100fe40000011636 */
[----:B------:R-:W-:-:S02]  /*5e90*/  @!P2 PRMT R21, R21, 0x5410, R54 ;  /* 0x000054101515a816 */ /* 0x000fc40000000036 */
[C---:B------:R-:W-:Y:S02]  /*5ea0*/  LOP3.LUT P4, RZ, R0.reuse, 0x400, RZ, 0xc0, !PT ;  /* 0x0000040000ff7812 */ /* 0x040fe4000788c0ff */
[C---:B------:R-:W-:Y:S02]  /*5eb0*/  LOP3.LUT P2, RZ, R0.reuse, 0x100, RZ, 0xc0, !PT ;  /* 0x0000010000ff7812 */ /* 0x040fe4000784c0ff */
[--C-:B-----5:R-:W-:Y:S02]  /*5ec0*/  @!P5 SHF.R.U32.HI R76, RZ, 0x10, R56.reuse ;  /* 0x00000010ff4cd819 */ /* 0x120fe40000011638 */
[----:B------:R-:W-:Y:S02]  /*5ed0*/  @!P5 PRMT R17, R17, 0x5410, R56 ;  /* 0x000054101111d816 */ /* 0x000fe40000000038 */
[C---:B------:R-:W-:Y:S02]  /*5ee0*/  LOP3.LUT P5, RZ, R0.reuse, 0x40, RZ, 0xc0, !PT ;  /* 0x0000004000ff7812 */ /* 0x040fe400078ac0ff */
[----:B------:R-:W-:-:S04]  /*5ef0*/  LOP3.LUT R0, R0, 0xfffffffb, RZ, 0xc0, !PT ;  /* 0xfffffffb00007812 */ /* 0x000fc800078ec0ff */
[----:B------:R-:W-:Y:S02]  /*5f00*/  @P6 LOP3.LUT R0, R0, 0x4, RZ, 0xfc, !PT ;  /* 0x0000000400006812 */ /* 0x000fe400078efcff */
[----:B------:R-:W-:Y:S02]  /*5f10*/  LOP3.LUT P6, RZ, R4, 0x10000, RZ, 0xc0, !PT ;  /* 0x0001000004ff7812 */ /* 0x000fe400078cc0ff */
[----:B------:R-:W-:Y:S01]  /*5f20*/  PRMT R26, R26, 0x5410, RZ ;  /* 0x000054101a1a7816 */ /* 0x000fe200000000ff */
[----:B------:R0:W-:Y:S03]  /*5f30*/  STL [R1+0x58], R58 ;  /* 0x0000583a01007387 */ /* 0x0001e60000100800 */
[----:B------:R-:W-:Y:S02]  /*5f40*/  @!P0 PRMT R26, R26, 0x5410, R68 ;  /* 0x000054101a1a8816 */ /* 0x000fe40000000044 */
[----:B------:R-:W-:-:S02]  /*5f50*/  LOP3.LUT P0, RZ, R4, 0x20, RZ, 0xc0, !PT ;  /* 0x0000002004ff7812 */ /* 0x000fc4000780c0ff */
[----:B------:R-:W-:Y:S02]  /*5f60*/  PRMT R45, RZ, 0x7610, R45 ;  /* 0x00007610ff2d7816 */ /* 0x000fe4000000002d */
[----:B0-----:R-:W-:Y:S01]  /*5f70*/  PRMT R58, RZ, 0x7610, R58 ;  /* 0x00007610ff3a7816 */ /* 0x001fe2000000003a */
[----:B------:R0:W-:Y:S01]  /*5f80*/  STL [R1+0x5c], R22 ;  /* 0x00005c1601007387 */ /* 0x0001e20000100800 */
[----:B------:R-:W-:Y:S02]  /*5f90*/  @!P5 SHF.R.U32.HI R45, RZ, 0x10, R18 ;  /* 0x00000010ff2dd819 */ /* 0x000fe40000011612 */
[----:B------:R-:W-:-:S04]  /*5fa0*/  @!P6 SHF.R.U32.HI R58, RZ, 0x10, R104 ;  /* 0x00000010ff3ae819 */ /* 0x000fc80000011668 */
[----:B------:R-:W-:Y:S01]  /*5fb0*/  PRMT R58, R58, 0x5410, RZ ;  /* 0x000054103a3a7816 */ /* 0x000fe200000000ff */
[----:B0-----:R-:W-:Y:S01]  /*5fc0*/  IMAD.MOV.U32 R22, RZ, RZ, RZ ;  /* 0x000000ffff167224 */ /* 0x001fe200078e00ff */
[----:B------:R-:W-:Y:S02]  /*5fd0*/  PRMT R45, R45, 0x5410, RZ ;  /* 0x000054102d2d7816 */ /* 0x000fe400000000ff */
[----:B------:R-:W-:Y:S02]  /*5fe0*/  LOP3.LUT R0, R0, 0xfffffff7, RZ, 0xc0, !PT ;  /* 0xfffffff700007812 */ /* 0x000fe400078ec0ff */
[----:B------:R-:W-:Y:S01]  /*5ff0*/  PRMT R42, RZ, 0x7610, R42 ;  /* 0x00007610ff2a7816 */ /* 0x000fe2000000002a */
[----:B------:R0:W2:Y:S01]  /*6000*/  @!P0 LDG.E R22, desc[UR12][R40.64] ;  /* 0x0000000c28168981 */ /* 0x0000a2000c1e1900 */
[----:B------:R-:W-:Y:S02]  /*6010*/  PRMT R27, R27, 0x5410, RZ ;  /* 0x000054101b1b7816 */ /* 0x000fe400000000ff */
[----:B------:R-:W-:-:S02]  /*6020*/  @!P2 SHF.R.U32.HI R42, RZ, 0x10, R84 ;  /* 0x00000010ff2aa819 */ /* 0x000fc40000011654 */
[----:B------:R-:W-:Y:S02]  /*6030*/  @!P2 PRMT R58, R58, 0x5410, R84 ;  /* 0x000054103a3aa816 */ /* 0x000fe40000000054 */
[----:B------:R-:W-:Y:S02]  /*6040*/  LOP3.LUT P2, RZ, R4, 0x4, RZ, 0xc0, !PT ;  /* 0x0000000404ff7812 */ /* 0x000fe4000784c0ff */
[----:B------:R-:W-:Y:S02]  /*6050*/  @!P6 PRMT R45, R45, 0x5410, R104 ;  /* 0x000054102d2de816 */ /* 0x000fe40000000068 */
[----:B------:R-:W-:Y:S02]  /*6060*/  @P0 LOP3.LUT R0, R0, 0x8, RZ, 0xfc, !PT ;  /* 0x0000000800000812 */ /* 0x000fe400078efcff */
[----:B------:R-:W-:Y:S02]  /*6070*/  @!P1 PRMT R27, R27, 0x5410, R50 ;  /* 0x000054101b1b9816 */ /* 0x000fe40000000032 */
[----:B------:R-:W-:-:S02]  /*6080*/  LOP3.LUT P6, RZ, R4, 0x1000, RZ, 0xc0, !PT ;  /* 0x0000100004ff7812 */ /* 0x000fc400078cc0ff */
[C---:B------:R-:W-:Y:S02]  /*6090*/  LOP3.LUT P0, RZ, R4.reuse, 0x4000, RZ, 0xc0, !PT ;  /* 0x0000400004ff7812 */ /* 0x040fe4000780c0ff */
[----:B------:R-:W-:Y:S01]  /*60a0*/  LOP3.LUT P1, RZ, R4, 0x10, RZ, 0xc0, !PT ;  /* 0x0000001004ff7812 */ /* 0x000fe2000782c0ff */
[----:B0-----:R-:W-:Y:S01]  /*60b0*/  HFMA2.MMA R40, -RZ, RZ, 0, 0 ;  /* 0x00000000ff287435 */ /* 0x001fe200000001ff */
[----:B------:R-:W-:Y:S01]  /*60c0*/  LOP3.LUT R0, R0, 0xffffffdf, RZ, 0xc0, !PT ;  /* 0xffffffdf00007812 */ /* 0x000fe200078ec0ff */
[----:B------:R0:W-:Y:S01]  /*60d0*/  STL [R1+0x64], R23 ;  /* 0x0000641701007387 */ /* 0x0001e20000100800 */
[----:B------:R-:W-:Y:S02]  /*60e0*/  PRMT R76, R76, 0x5410, RZ ;  /* 0x000054104c4c7816 */ /* 0x000fe400000000ff */
[----:B------:R-:W-:Y:S02]  /*60f0*/  @P2 LOP3.LUT R0, R0, 0x20, RZ, 0xfc, !PT ;  /* 0x0000002000002812 */ /* 0x000fe400078efcff */
[----:B------:R-:W-:-:S02]  /*6100*/  LOP3.LUT P2, RZ, R4, 0x400, RZ, 0xc0, !PT ;  /* 0x0000040004ff7812 */ /* 0x000fc4000784c0ff */
[----:B------:R-:W-:Y:S02]  /*6110*/  PRMT R43, RZ, 0x7610, R43 ;  /* 0x00007610ff2b7816 */ /* 0x000fe4000000002b */
[----:B------:R-:W-:Y:S01]  /*6120*/  PRMT R41, RZ, 0x7610, R41 ;  /* 0x00007610ff297816 */ /* 0x000fe20000000029 */
[----:B------:R1:W5:Y:S01]  /*6130*/  @!P1 LDG.E R40, desc[UR12][R38.64] ;  /* 0x0000000c26289981 */ /* 0x000362000c1e1900 */
[----:B0-----:R-:W-:Y:S02]  /*6140*/  PRMT R23, RZ, 0x7610, R23 ;  /* 0x00007610ff177816 */ /* 0x001fe40000000017 */
[----:B------:R-:W-:Y:S02]  /*6150*/  @!P0 SHF.R.U32.HI R43, RZ, 0x10, R62 ;  /* 0x00000010ff2b8819 */ /* 0x000fe4000001163e */
[----:B------:R-:W-:Y:S02]  /*6160*/  @!P5 PRMT R76, R76, 0x5410, R18 ;  /* 0x000054104c4cd816 */ /* 0x000fe40000000012 */
[----:B------:R-:W-:-:S02]  /*6170*/  LOP3.LUT P5, RZ, R4, 0x8, RZ, 0xc0, !PT ;  /* 0x0000000804ff7812 */ /* 0x000fc400078ac0ff */
[----:B-1----:R-:W-:Y:S02]  /*6180*/  PRMT R39, RZ, 0x7610, R39 ;  /* 0x00007610ff277816 */ /* 0x002fe40000000027 */
[----:B------:R-:W-:Y:S02]  /*6190*/  @!P4 SHF.R.U32.HI R23, RZ, 0x10, R66 ;  /* 0x00000010ff17c819 */ /* 0x000fe40000011642 */
[----:B------:R-:W-:Y:S02]  /*61a0*/  PRMT R42, R42, 0x5410, RZ ;  /* 0x000054102a2a7816 */ /* 0x000fe400000000ff */
[----:B------:R-:W-:Y:S02]  /*61b0*/  LOP3.LUT R0, R0, 0xffffffef, RZ, 0xc0, !PT ;  /* 0xffffffef00007812 */ /* 0x000fe400078ec0ff */
[----:B------:R-:W-:Y:S02]  /*61c0*/  PRMT R43, R43, 0x5410, RZ ;  /* 0x000054102b2b7816 */ /* 0x000fe400000000ff */
[----:B------:R-:W-:-:S02]  /*61d0*/  PRMT R23, R23, 0x5410, RZ ;  /* 0x0000541017177816 */ /* 0x000fc400000000ff */
[----:B------:R-:W-:-:S04]  /*61e0*/  @!P6 SHF.R.U32.HI R41, RZ, 0x10, R46 ;  /* 0x00000010ff29e819 */ /* 0x000fc8000001162e */
[----:B------:R-:W-:Y:S02]  /*61f0*/  PRMT R41, R41, 0x5410, RZ ;  /* 0x0000541029297816 */ /* 0x000fe400000000ff */
[----:B------:R-:W-:Y:S02]  /*6200*/  @!P0 PRMT R42, R42, 0x5410, R62 ;  /* 0x000054102a2a8816 */ /* 0x000fe4000000003e */
[----:B------:R-:W-:Y:S02]  /*6210*/  @P1 LOP3.LUT R0, R0, 0x10, RZ, 0xfc, !PT ;  /* 0x0000001000001812 */ /* 0x000fe400078efcff */
[----:B------:R-:W-:Y:S02]  /*6220*/  @!P4 PRMT R43, R43, 0x5410, R66 ;  /* 0x000054102b2bc816 */ /* 0x000fe40000000042 */
[----:B------:R-:W-:Y:S02]  /*6230*/  @!P3 SHF.R.U32.HI R39, RZ, 0x10, R14 ;  /* 0x00000010ff27b819 */ /* 0x000fe4000001160e */
[----:B------:R-:W-:-:S02]  /*6240*/  @!P6 PRMT R23, R23, 0x5410, R46 ;  /* 0x000054101717e816 */ /* 0x000fc4000000002e */
[----:B------:R-:W-:Y:S02]  /*6250*/  PRMT R39, R39, 0x5410, RZ ;  /* 0x0000541027277816 */ /* 0x000fe400000000ff */
[----:B------:R-:W-:Y:S02]  /*6260*/  @!P3 PRMT R41, R41, 0x5410, R14 ;  /* 0x000054102929b816 */ /* 0x000fe4000000000e */
[C---:B------:R-:W-:Y:S02]  /*6270*/  LOP3.LUT P1, RZ, R4.reuse, 0x200, RZ, 0xc0, !PT ;  /* 0x0000020004ff7812 */ /* 0x040fe4000782c0ff */
[C---:B------:R-:W-:Y:S02]  /*6280*/  LOP3.LUT P0, RZ, R4.reuse, 0x100, RZ, 0xc0, !PT ;  /* 0x0000010004ff7812 */ /* 0x040fe4000780c0ff */
[C---:B------:R-:W-:Y:S02]  /*6290*/  LOP3.LUT P4, RZ, R4.reuse, 0x2, RZ, 0xc0, !PT ;  /* 0x0000000204ff7812 */ /* 0x040fe4000788c0ff */
[----:B------:R-:W-:-:S02]  /*62a0*/  LOP3.LUT P6, RZ, R4, 0x80, RZ, 0xc0, !PT ;  /* 0x0000008004ff7812 */ /* 0x000fc400078cc0ff */
[----:B------:R-:W-:Y:S01]  /*62b0*/  LOP3.LUT P3, RZ, R4, 0x1, RZ, 0xc0, !PT ;  /* 0x0000000104ff7812 */ /* 0x000fe2000786c0ff */
[----:B------:R-:W-:Y:S01]  /*62c0*/  IMAD.MOV.U32 R38, RZ, RZ, RZ ;  /* 0x000000ffff267224 */ /* 0x000fe200078e00ff */
[----:B------:R-:W-:Y:S02]  /*62d0*/  PRMT R4, RZ, 0x7610, R4 ;  /* 0x00007610ff047816 */ /* 0x000fe40000000004 */
[--C-:B------:R-:W-:Y:S02]  /*62e0*/  @!P2 SHF.R.U32.HI R4, RZ, 0x10, R10.reuse ;  /* 0x00000010ff04a819 */ /* 0x100fe4000001160a */
[----:B------:R-:W-:Y:S01]  /*62f0*/  @!P2 PRMT R39, R39, 0x5410, R10 ;  /* 0x000054102727a816 */ /* 0x000fe2000000000a */
[----:B------:R0:W2:Y:S01]  /*6300*/  @!P5 LDG.E R38, desc[UR12][R36.64] ;  /* 0x0000000c2426d981 */ /* 0x0000a2000c1e1900 */
[----:B------:R-:W-:Y:S02]  /*6310*/  LOP3.LUT P2, RZ, R0, 0x20, RZ, 0xc0, !PT ;  /* 0x0000002000ff7812 */ /* 0x000fe4000784c0ff */
[----:B0-----:R-:W-:-:S11]  /*6320*/  MOV R36, RZ ;  /* 0x000000ff00247202 */ /* 0x001fd60000000f00 */
[----:B------:R0:W5:Y:S02]  /*6330*/  @!P2 LDG.E R36, desc[UR12][R34.64] ;  /* 0x0000000c2224a981 */ /* 0x000164000c1e1900 */
[----:B0-----:R-:W-:-:S06]  /*6340*/  IMAD.MOV.U32 R34, RZ, RZ, RZ ;  /* 0x000000ffff227224 */ /* 0x001fcc00078e00ff */
[----:B------:R0:W5:Y:S02]  /*6350*/  @!P4 LDG.E R34, desc[UR12][R32.64] ;  /* 0x0000000c2022c981 */ /* 0x000164000c1e1900 */
[----:B0-----:R-:W-:-:S10]  /*6360*/  HFMA2.MMA R32, -RZ, RZ, 0, 0 ;  /* 0x00000000ff207435 */ /* 0x001fd400000001ff */
[----:B------:R0:W5:Y:S02]  /*6370*/  @!P3 LDG.E R32, desc[UR12][R30.64] ;  /* 0x0000000c1e20b981 */ /* 0x000164000c1e1900 */
[----:B0-----:R-:W-:Y:S02]  /*6380*/  PRMT R31, RZ, 0x7610, R31 ;  /* 0x00007610ff1f7816 */ /* 0x001fe4000000001f */
[----:B------:R0:W-:Y:S02]  /*6390*/  STL [R1+0x90], R72 ;  /* 0x0000904801007387 */ /* 0x0001e40000100800 */
[----:B0-----:R-:W-:Y:S02]  /*63a0*/  PRMT R72, RZ, 0x7610, R72 ;  /* 0x00007610ff487816 */ /* 0x001fe40000000048 */
[----:B------:R0:W-:Y:S04]  /*63b0*/  STL [R1+0x60], R78 ;  /* 0x0000604e01007387 */ /* 0x0001e80000100800 */
[----:B------:R1:W-:Y:S01]  /*63c0*/  STL [R1+0x94], R74 ;  /* 0x0000944a01007387 */ /* 0x0003e20000100800 */
[----:B0-----:R-:W-:-:S02]  /*63d0*/  PRMT R78, RZ, 0x7610, R78 ;  /* 0x00007610ff4e7816 */ /* 0x001fc4000000004e */
[----:B-1----:R-:W-:Y:S01]  /*63e0*/  MOV R74, RZ ;  /* 0x000000ff004a7202 */ /* 0x002fe20000000f00 */
[----:B------:R0:W-:Y:S04]  /*63f0*/  STL [R1+0x9c], R60 ;  /* 0x00009c3c01007387 */ /* 0x0001e80000100800 */
[----:B------:R1:W-:Y:S01]  /*6400*/  STL [R1+0xa0], R68 ;  /* 0x0000a04401007387 */ /* 0x0003e20000100800 */
[----:B0-----:R-:W-:-:S03]  /*6410*/  HFMA2.MMA R60, -RZ, RZ, 0, 0 ;  /* 0x00000000ff3c7435 */ /* 0x001fc600000001ff */
[----:B------:R0:W-:Y:S01]  /*6420*/  STL [R1+0xa4], R54 ;  /* 0x0000a43601007387 */ /* 0x0001e20000100800 */
[----:B-1----:R-:W-:Y:S02]  /*6430*/  HADD2.F32 R68, -RZ, R109.H0_H0 ;  /* 0x2000006dff447230 */ /* 0x002fe40000004100 */
[--C-:B0-----:R-:W-:Y:S02]  /*6440*/  HADD2.F32 R54, -RZ, R125.reuse.H0_H0 ;  /* 0x2000007dff367230 */ /* 0x101fe40000004100 */
[----:B------:R-:W-:Y:S01]  /*6450*/  HADD2.F32 R125, -RZ, R125.H1_H1 ;  /* 0x3000007dff7d7230 */ /* 0x000fe20000004100 */
[----:B------:R-:W-:Y:S04]  /*6460*/  STL [R1+0x8c], R80 ;  /* 0x00008c5001007387 */ /* 0x000fe80000100800 */
[----:B------:R0:W-:Y:S01]  /*6470*/  STL [R1+0x6c], R48 ;  /* 0x00006c3001007387 */ /* 0x0001e20000100800 */
[----:B------:R-:W-:-:S02]  /*6480*/  PRMT R37, RZ, 0x7610, R37 ;  /* 0x00007610ff257816 */ /* 0x000fc40000000025 */
[----:B---3--:R-:W-:Y:S02]  /*6490*/  @!P1 SHF.R.U32.HI R37, RZ, 0x10, R12 ;  /* 0x00000010ff259819 */ /* 0x008fe4000001160c */
[----:B0-----:R-:W-:Y:S02]  /*64a0*/  PRMT R48, RZ, 0x7610, R48 ;  /* 0x00007610ff307816 */ /* 0x001fe40000000030 */
[----:B----4-:R-:W-:-:S04]  /*64b0*/  @!P0 SHF.R.U32.HI R48, RZ, 0x10, R20 ;  /* 0x00000010ff308819 */ /* 0x010fc80000011614 */
[----:B------:R-:W-:Y:S02]  /*64c0*/  PRMT R48, R48, 0x5410, RZ ;  /* 0x0000541030307816 */ /* 0x000fe400000000ff */
[----:B------:R-:W-:Y:S02]  /*64d0*/  PRMT R37, R37, 0x5410, RZ ;  /* 0x0000541025257816 */ /* 0x000fe400000000ff */
[----:B------:R-:W-:Y:S02]  /*64e0*/  PRMT R35, RZ, 0x7610, R35 ;  /* 0x00007610ff237816 */ /* 0x000fe40000000023 */
[--C-:B------:R-:W-:Y:S02]  /*64f0*/  @!P6 SHF.R.U32.HI R35, RZ, 0x10, R16.reuse ;  /* 0x00000010ff23e819 */ /* 0x100fe40000011610 */
[----:B------:R-:W-:Y:S02]  /*6500*/  @!P6 PRMT R48, R48, 0x5410, R16 ;  /* 0x000054103030e816 */ /* 0x000fe40000000010 */
[----:B------:R-:W-:-:S02]  /*6510*/  LOP3.LUT P6, RZ, R0, 0x4, RZ, 0xc0, !PT ;  /* 0x0000000400ff7812 */ /* 0x000fc400078cc0ff */
[----:B------:R-:W-:Y:S02]  /*6520*/  @!P0 PRMT R37, R37, 0x5410, R20 ;  /* 0x0000541025258816 */ /* 0x000fe40000000014 */
[----:B------:R-:W-:Y:S02]  /*6530*/  LOP3.LUT P0, RZ, R0, 0x8, RZ, 0xc0, !PT ;  /* 0x0000000800ff7812 */ /* 0x000fe4000780c0ff */
[----:B------:R-:W-:Y:S01]  /*6540*/  PRMT R4, R4, 0x5410, RZ ;  /* 0x0000541004047816 */ /* 0x000fe200000000ff */
[----:B------:R0:W-:Y:S03]  /*6550*/  STL [R1+0x54], R77 ;  /* 0x0000544d01007387 */ /* 0x0001e60000100800 */
[----:B------:R-:W-:Y:S02]  /*6560*/  @!P1 PRMT R4, R4, 0x5410, R12 ;  /* 0x0000541004049816 */ /* 0x000fe4000000000c */
[----:B------:R-:W-:-:S02]  /*6570*/  LOP3.LUT P1, RZ, R0, 0x10, RZ, 0xc0, !PT ;  /* 0x0000001000ff7812 */ /* 0x000fc4000782c0ff */
[----:B------:R-:W-:Y:S02]  /*6580*/  PRMT R33, RZ, 0x7610, R33 ;  /* 0x00007610ff217816 */ /* 0x000fe40000000021 */
[----:B0-----:R-:W-:Y:S02]  /*6590*/  PRMT R77, RZ, 0x7610, R77 ;  /* 0x00007610ff4d7816 */ /* 0x001fe4000000004d */
[--C-:B------:R-:W-:Y:S02]  /*65a0*/  @!P6 SHF.R.U32.HI R77, RZ, 0x10, R44.reuse ;  /* 0x00000010ff4de819 */ /* 0x100fe4000001162c */
[----:B------:R-:W-:Y:S02]  /*65b0*/  PRMT R35, R35, 0x5410, RZ ;  /* 0x0000541023237816 */ /* 0x000fe400000000ff */
[----:B------:R-:W-:Y:S02]  /*65c0*/  PRMT R77, R77, 0x5410, RZ ;  /* 0x000054104d4d7816 */ /* 0x000fe400000000ff */
[----:B------:R-:W-:-:S02]  /*65d0*/  @!P6 PRMT R35, R35, 0x5410, R44 ;  /* 0x000054102323e816 */ /* 0x000fc4000000002c */
[----:B------:R-:W-:Y:S02]  /*65e0*/  LOP3.LUT P6, RZ, R0, 0x2, RZ, 0xc0, !PT ;  /* 0x0000000200ff7812 */ /* 0x000fe400078cc0ff */
[----:B--2---:R-:W-:-:S04]  /*65f0*/  @!P5 SHF.R.U32.HI R31, RZ, 0x10, R38 ;  /* 0x00000010ff1fd819 */ /* 0x004fc80000011626 */
[----:B------:R-:W-:Y:S02]  /*6600*/  PRMT R31, R31, 0x5410, RZ ;  /* 0x000054101f1f7816 */ /* 0x000fe400000000ff */
[--C-:B-----5:R-:W-:Y:S02]  /*6610*/  @!P2 SHF.R.U32.HI R72, RZ, 0x10, R36.reuse ;  /* 0x00000010ff48a819 */ /* 0x120fe40000011624 */
[----:B------:R-:W-:Y:S02]  /*6620*/  @!P2 PRMT R31, R31, 0x5410, R36 ;  /* 0x000054101f1fa816 */ /* 0x000fe40000000024 */
[----:B------:R-:W-:Y:S02]  /*6630*/  LOP3.LUT P2, RZ, R2, 0x20000000, RZ, 0xc0, !PT ;  /* 0x2000000002ff7812 */ /* 0x000fe4000784c0ff */
[----:B------:R-:W-:Y:S02]  /*6640*/  PRMT R72, R72, 0x5410, RZ ;  /* 0x0000541048487816 */ /* 0x000fe400000000ff */
[----:B------:R-:W-:-:S09]  /*6650*/  @!P4 SHF.R.U32.HI R78, RZ, 0x10, R34 ;  /* 0x00000010ff4ec819 */ /* 0x000fd20000011622 */
[----:B------:R0:W2:Y:S01]  /*6660*/  @!P2 LDG.E R74, desc[UR12][R64.64] ;  /* 0x0000000c404aa981 */ /* 0x0000a2000c1e1900 */
[----:B------:R-:W-:Y:S02]  /*6670*/  @!P4 PRMT R72, R72, 0x5410, R34 ;  /* 0x000054104848c816 */ /* 0x000fe40000000022 */
[----:B------:R-:W-:Y:S01]  /*6680*/  LOP3.LUT P4, RZ, R2, 0x10000000, RZ, 0xc0, !PT ;  /* 0x1000000002ff7812 */ /* 0x000fe2000788c0ff */
[--C-:B0-----:R-:W-:Y:S02]  /*6690*/  HADD2.F32 R65, -RZ, R87.reuse.H0_H0 ;  /* 0x20000057ff417230 */ /* 0x101fe40000004100 */
[----:B------:R-:W-:-:S03]  /*66a0*/  HADD2.F32 R87, -RZ, R87.H1_H1 ;  /* 0x30000057ff577230 */ /* 0x000fc60000004100 */
[----:B------:R-:W-:Y:S01]  /*66b0*/  FMUL.FTZ R89, R65, R65 ;  /* 0x0000004141597220 */ /* 0x000fe20000410000 */
[----:B------:R-:W-:-:S06]  /*66c0*/  FADD.FTZ R65, R68, R65 ;  /* 0x0000004144417221 */ /* 0x000fcc0000010000 */
[----:B------:R0:W3:Y:S01]  /*66d0*/  @!P4 LDG.E R60, desc[UR12][R28.64] ;  /* 0x0000000c1c3cc981 */ /* 0x0000e2000c1e1900 */
[----:B------:R-:W-:Y:S01]  /*66e0*/  FFMA.FTZ R89, R68, R68, R89 ;  /* 0x0000004444597223 */ /* 0x000fe20000010059 */
[----:B------:R-:W-:Y:S01]  /*66f0*/  FMUL.FTZ R68, R54, R54 ;  /* 0x0000003636447220 */ /* 0x000fe20000410000 */
[----:B------:R-:W-:Y:S01]  /*6700*/  FADD.FTZ R54, R87, R54 ;  /* 0x0000003657367221 */ /* 0x000fe20000010000 */
[----:B------:R-:W-:Y:S01]  /*6710*/  FADD.FTZ R65, RZ, R65 ;  /* 0x00000041ff417221 */ /* 0x000fe20000010000 */
[----:B0-----:R-:W-:-:S03]  /*6720*/  HADD2.F32 R28, -RZ, R83.H0_H0 ;  /* 0x20000053ff1c7230 */ /* 0x001fc60000004100 */
[----:B------:R-:W-:Y:S01]  /*6730*/  FADD.FTZ R54, R65, R54 ;  /* 0x0000003641367221 */ /* 0x000fe20000010000 */
[----:B------:R-:W-:Y:S02]  /*6740*/  HADD2.F32 R83, -RZ, R83.H1_H1 ;  /* 0x30000053ff537230 */ /* 0x000fe40000004100 */
[----:B------:R-:W-:Y:S01]  /*6750*/  FMUL.FTZ R80, R28, R28 ;  /* 0x0000001c1c507220 */ /* 0x000fe20000410000 */
[----:B------:R-:W-:Y:S01]  /*6760*/  FADD.FTZ R29, R125, R28 ;  /* 0x0000001c7d1d7221 */ /* 0x000fe20000010000 */
[----:B------:R-:W-:-:S03]  /*6770*/  HADD2.F32 R28, -RZ, R59.H0_H0 ;  /* 0x2000003bff1c7230 */ /* 0x000fc60000004100 */
[----:B------:R-:W-:Y:S02]  /*6780*/  FADD.FTZ R29, R54, R29 ;  /* 0x0000001d361d7221 */ /* 0x000fe40000010000 */
[----:B------:R-:W-:Y:S01]  /*6790*/  FMUL.FTZ R54, R28, R28 ;  /* 0x0000001c1c367220 */ /* 0x000fe20000410000 */
[----:B------:R-:W-:-:S03]  /*67a0*/  FADD.FTZ R28, R83, R28 ;  /* 0x0000001c531c7221 */ /* 0x000fc60000010000 */
[----:B------:R-:W-:Y:S01]  /*67b0*/  FFMA.FTZ R83, R83, R83, R54 ;  /* 0x0000005353537223 */ /* 0x000fe20000010036 */
[----:B------:R-:W-:Y:S01]  /*67c0*/  FADD.FTZ R28, R29, R28 ;  /* 0x0000001c1d1c7221 */ /* 0x000fe20000010000 */
[----:B------:R-:W-:Y:S02]  /*67d0*/  HADD2.F32 R29, -RZ, R79.H0_H0 ;  /* 0x2000004fff1d7230 */ /* 0x000fe40000004100 */
[----:B------:R-:W-:Y:S02]  /*67e0*/  HADD2.F32 R54, -RZ, R59.H1_H1 ;  /* 0x3000003bff367230 */ /* 0x000fe40000004100 */
[----:B------:R-:W-:Y:S01]  /*67f0*/  FFMA.FTZ R68, R87, R87, R68 ;  /* 0x0000005757447223 */ /* 0x000fe20000010044 */
[----:B------:R-:W-:Y:S01]  /*6800*/  FADD.FTZ R89, RZ, R89 ;  /* 0x00000059ff597221 */ /* 0x000fe20000010000 */
[----:B------:R-:W-:Y:S01]  /*6810*/  FMUL.FTZ R59, R29, R29 ;  /* 0x0000001d1d3b7220 */ /* 0x000fe20000410000 */
[----:B------:R-:W-:Y:S01]  /*6820*/  FFMA.FTZ R125, R125, R125, R80 ;  /* 0x0000007d7d7d7223 */ /* 0x000fe20000010050 */
[----:B------:R-:W-:Y:S01]  /*6830*/  FADD.FTZ R29, R54, R29 ;  /* 0x0000001d361d7221 */ /* 0x000fe20000010000 */
[----:B------:R-:W-:-:S03]  /*6840*/  FADD.FTZ R68, R89, R68 ;  /* 0x0000004459447221 */ /* 0x000fc60000010000 */
[----:B------:R-:W-:Y:S01]  /*6850*/  FADD.FTZ R28, R28, R29 ;  /* 0x0000001d1c1c7221 */ /* 0x000fe20000010000 */
[----:B------:R-:W-:Y:S01]  /*6860*/  FADD.FTZ R68, R68, R125 ;  /* 0x0000007d44447221 */ /* 0x000fe20000010000 */
[----:B------:R-:W-:Y:S02]  /*6870*/  HADD2.F32 R29, -RZ, R115.H0_H0 ;  /* 0x20000073ff1d7230 */ /* 0x000fe40000004100 */
[----:B------:R-:W-:Y:S01]  /*6880*/  FFMA.FTZ R59, R54, R54, R59 ;  /* 0x00000036363b7223 */ /* 0x000fe2000001003b */
[----:B------:R-:W-:Y:S02]  /*6890*/  HADD2.F32 R54, -RZ, R79.H1_H1 ;  /* 0x3000004fff367230 */ /* 0x000fe40000004100 */
[----:B------:R-:W-:Y:S01]  /*68a0*/  FADD.FTZ R68, R68, R83 ;  /* 0x0000005344447221 */ /* 0x000fe20000010000 */
[----:B------:R-:W-:Y:S01]  /*68b0*/  FMUL.FTZ R65, R29, R29 ;  /* 0x0000001d1d417220 */ /* 0x000fe20000410000 */
[----:B------:R-:W-:Y:S02]  /*68c0*/  HADD2.F32 R115, -RZ, R115.H1_H1 ;  /* 0x30000073ff737230 */ /* 0x000fe40000004100 */
[----:B------:R-:W-:Y:S01]  /*68d0*/  FADD.FTZ R59, R68, R59 ;  /* 0x0000003b443b7221 */ /* 0x000fe20000010000 */
[----:B------:R-:W-:Y:S01]  /*68e0*/  FADD.FTZ R29, R54, R29 ;  /* 0x0000001d361d7221 */ /* 0x000fe20000010000 */
[----:B------:R-:W-:-:S02]  /*68f0*/  HADD2.F32 R68, -RZ, R49.H0_H0 ;  /* 0x20000031ff447230 */ /* 0x000fc40000004100 */
[----:B------:R-:W-:Y:S01]  /*6900*/  FFMA.FTZ R54, R54, R54, R65 ;  /* 0x0000003636367223 */ /* 0x000fe20000010041 */
[----:B------:R-:W-:-:S03]  /*6910*/  FADD.FTZ R28, R28, R29 ;  /* 0x0000001d1c1c7221 */ /* 0x000fc60000010000 */
[----:B------:R-:W-:Y:S01]  /*6920*/  FADD.FTZ R54, R59, R54 ;  /* 0x000000363b367221 */ /* 0x000fe20000010000 */
[----:B------:R-:W-:Y:S01]  /*6930*/  FMUL.FTZ R80, R68, R68 ;  /* 0x0000004444507220 */ /* 0x000fe20000410000 */
[C---:B------:R-:W-:Y:S01]  /*6940*/  FADD.FTZ R29, R115.reuse, R68 ;  /* 0x00000044731d7221 */ /* 0x040fe20000010000 */
[----:B------:R-:W-:Y:S02]  /*6950*/  HADD2.F32 R59, -RZ, R101.H0_H0 ;  /* 0x20000065ff3b7230 */ /* 0x000fe40000004100 */
[----:B------:R-:W-:Y:S02]  /*6960*/  HADD2.F32 R68, -RZ, R49.H1_H1 ;  /* 0x30000031ff447230 */ /* 0x000fe40000004100 */
[----:B------:R-:W-:Y:S01]  /*6970*/  FADD.FTZ R28, R28, R29 ;  /* 0x0000001d1c1c7221 */ /* 0x000fe20000010000 */
[----:B------:R-:W-:Y:S01]  /*6980*/  FFMA.FTZ R115, R115, R115, R80 ;  /* 0x0000007373737223 */ /* 0x000fe20000010050 */
[----:B------:R-:W-:Y:S01]  /*6990*/  FMUL.FTZ R29, R59, R59 ;  /* 0x0000003b3b1d7220 */ /* 0x000fe20000410000 */
[----:B------:R-:W-:-:S02]  /*69a0*/  HADD2.F32 R49, -RZ, R113.H0_H0 ;  /* 0x20000071ff317230 */ /* 0x000fc40000004100 */
[----:B------:R-:W-:Y:S01]  /*69b0*/  FADD.FTZ R59, R68, R59 ;  /* 0x0000003b443b7221 */ /* 0x000fe20000010000 */
[----:B------:R-:W-:Y:S02]  /*69c0*/  HADD2.F32 R80, -RZ, R101.H1_H1 ;  /* 0x30000065ff507230 */ /* 0x000fe40000004100 */
[----:B------:R-:W-:Y:S01]  /*69d0*/  FADD.FTZ R54, R54, R115 ;  /* 0x0000007336367221 */ /* 0x000fe20000010000 */
[----:B------:R-:W-:Y:S01]  /*69e0*/  FFMA.FTZ R29, R68, R68, R29 ;  /* 0x00000044441d7223 */ /* 0x000fe2000001001d */
[----:B------:R-:W-:Y:S01]  /*69f0*/  FADD.FTZ R28, R28, R59 ;  /* 0x0000003b1c1c7221 */ /* 0x000fe20000010000 */
[----:B------:R-:W-:Y:S01]  /*6a00*/  FMUL.FTZ R65, R49, R49 ;  /* 0x0000003131417220 */ /* 0x000fe20000410000 */
[----:B------:R-:W-:Y:S02]  /*6a10*/  HADD2.F32 R59, -RZ, R103.H0_H0 ;  /* 0x20000067ff3b7230 */ /* 0x000fe40000004100 */
[----:B------:R-:W-:Y:S01]  /*6a20*/  FADD.FTZ R49, R80, R49 ;  /* 0x0000003150317221 */ /* 0x000fe20000010000 */
[----:B------:R-:W-:Y:S01]  /*6a30*/  FADD.FTZ R29, R54, R29 ;  /* 0x0000001d361d7221 */ /* 0x000fe20000010000 */
[----:B------:R-:W-:-:S02]  /*6a40*/  HADD2.F32 R54, -RZ, R113.H1_H1 ;  /* 0x30000071ff367230 */ /* 0x000fc40000004100 */
[----:B------:R-:W-:Y:S01]  /*6a50*/  FFMA.FTZ R80, R80, R80, R65 ;  /* 0x0000005050507223 */ /* 0x000fe20000010041 */
[----:B------:R-:W-:Y:S01]  /*6a60*/  FADD.FTZ R28, R28, R49 ;  /* 0x000000311c1c7221 */ /* 0x000fe20000010000 */
[----:B------:R-:W-:Y:S01]  /*6a70*/  FMUL.FTZ R49, R59, R59 ;  /* 0x0000003b3b317220 */ /* 0x000fe20000410000 */
[----:B------:R-:W-:Y:S02]  /*6a80*/  HADD2.F32 R65, -RZ, R97.H0_H0 ;  /* 0x20000061ff417230 */ /* 0x000fe40000004100 */
[C---:B------:R-:W-:Y:S01]  /*6a90*/  FADD.FTZ R59, R54.reuse, R59 ;  /* 0x0000003b363b7221 */ /* 0x040fe20000010000 */
[----:B------:R-:W-:Y:S01]  /*6aa0*/  FADD.FTZ R29, R29, R80 ;  /* 0x000000501d1d7221 */ /* 0x000fe20000010000 */
[----:B------:R-:W-:Y:S01]  /*6ab0*/  FFMA.FTZ R54, R54, R54, R49 ;  /* 0x0000003636367223 */ /* 0x000fe20000010031 */
[----:B------:R-:W-:Y:S02]  /*6ac0*/  HADD2.F32 R68, -RZ, R103.H1_H1 ;  /* 0x30000067ff447230 */ /* 0x000fe40000004100 */
[----:B------:R-:W-:Y:S01]  /*6ad0*/  FMUL.FTZ R49, R65, R65 ;  /* 0x0000004141317220 */ /* 0x000fe20000410000 */
[----:B------:R-:W-:-:S02]  /*6ae0*/  HADD2.F32 R97, -RZ, R97.H1_H1 ;  /* 0x30000061ff617230 */ /* 0x000fc40000004100 */
[----:B------:R-:W-:Y:S01]  /*6af0*/  FADD.FTZ R29, R29, R54 ;  /* 0x000000361d1d7221 */ /* 0x000fe20000010000 */
[--C-:B------:R-:W-:Y:S02]  /*6b00*/  HADD2.F32 R54, -RZ, R99.reuse.H0_H0 ;  /* 0x20000063ff367230 */ /* 0x100fe40000004100 */
[----:B------:R-:W-:Y:S01]  /*6b10*/  FADD.FTZ R28, R28, R59 ;  /* 0x0000003b1c1c7221 */ /* 0x000fe20000010000 */
[C---:B------:R-:W-:Y:S01]  /*6b20*/  FADD.FTZ R65, R68.reuse, R65 ;  /* 0x0000004144417221 */ /* 0x040fe20000010000 */
[----:B------:R-:W-:Y:S01]  /*6b30*/  FFMA.FTZ R68, R68, R68, R49 ;  /* 0x0000004444447223 */ /* 0x000fe20000010031 */
[----:B------:R-:W-:Y:S02]  /*6b40*/  HADD2.F32 R99, -RZ, R99.H1_H1 ;  /* 0x30000063ff637230 */ /* 0x000fe40000004100 */
[----:B------:R-:W-:Y:S01]  /*6b50*/  FMUL.FTZ R80, R54, R54 ;  /* 0x0000003636507220 */ /* 0x000fe20000410000 */
[----:B------:R-:W-:Y:S01]  /*6b60*/  FADD.FTZ R49, R97, R54 ;  /* 0x0000003661317221 */ /* 0x000fe20000010000 */
[----:B------:R-:W-:Y:S01]  /*6b70*/  FADD.FTZ R28, R28, R65 ;  /* 0x000000411c1c7221 */ /* 0x000fe20000010000 */
[----:B------:R-:W-:-:S02]  /*6b80*/  HADD2.F32 R54, -RZ, R91.H0_H0 ;  /* 0x2000005bff367230 */ /* 0x000fc40000004100 */
[----:B------:R-:W-:Y:S01]  /*6b90*/  FADD.FTZ R29, R29, R68 ;  /* 0x000000441d1d7221 */ /* 0x000fe20000010000 */
[----:B------:R-:W-:Y:S01]  /*6ba0*/  FADD.FTZ R28, R28, R49 ;  /* 0x000000311c1c7221 */ /* 0x000fe20000010000 */
[----:B------:R-:W-:Y:S02]  /*6bb0*/  HADD2.F32 R91, -RZ, R91.H1_H1 ;  /* 0x3000005bff5b7230 */ /* 0x000fe40000004100 */
[----:B------:R-:W-:Y:S01]  /*6bc0*/  FMUL.FTZ R68, R54, R54 ;  /* 0x0000003636447220 */ /* 0x000fe20000410000 */
[----:B------:R-:W-:Y:S01]  /*6bd0*/  FADD.FTZ R49, R99, R54 ;  /* 0x0000003663317221 */ /* 0x000fe20000010000 */
[----:B------:R-:W-:Y:S02]  /*6be0*/  HADD2.F32 R54, -RZ, R81.H0_H0 ;  /* 0x20000051ff367230 */ /* 0x000fe40000004100 */
[----:B------:R-:W-:Y:S01]  /*6bf0*/  FFMA.FTZ R80, R97, R97, R80 ;  /* 0x0000006161507223 */ /* 0x000fe20000010050 */
[----:B------:R-:W-:Y:S01]  /*6c00*/  @!P0 SHF.R.U32.HI R33, RZ, 0x10, R22 ;  /* 0x00000010ff218819 */ /* 0x000fe20000011616 */
[----:B------:R-:W-:Y:S01]  /*6c10*/  FADD.FTZ R28, R28, R49 ;  /* 0x000000311c1c7221 */ /* 0x000fe20000010000 */
[----:B------:R-:W-:-:S02]  /*6c20*/  HADD2.F32 R49, -RZ, R73.H0_H0 ;  /* 0x20000049ff317230 */ /* 0x000fc40000004100 */
[----:B------:R-:W-:Y:S01]  /*6c30*/  FADD.FTZ R29, R29, R80 ;  /* 0x000000501d1d7221 */ /* 0x000fe20000010000 */
[----:B------:R-:W-:Y:S01]  /*6c40*/  FADD.FTZ R59, R91, R54 ;  /* 0x000000365b3b7221 */ /* 0x000fe20000010000 */
[----:B------:R-:W-:Y:S01]  /*6c50*/  FFMA.FTZ R68, R99, R99, R68 ;  /* 0x0000006363447223 */ /* 0x000fe20000010044 */
[----:B------:R-:W-:Y:S01]  /*6c60*/  FMUL.FTZ R80, R54, R54 ;  /* 0x0000003636507220 */ /* 0x000fe20000410000 */
[----:B------:R-:W-:Y:S01]  /*6c70*/  PRMT R33, R33, 0x5410, RZ ;  /* 0x0000541021217816 */ /* 0x000fe200000000ff */
[----:B------:R-:W-:Y:S01]  /*6c80*/  HADD2.F32 R54, -RZ, R81.H1_H1 ;  /* 0x30000051ff367230 */ /* 0x000fe20000004100 */
[----:B------:R-:W-:Y:S01]  /*6c90*/  @!P0 PRMT R77, R77, 0x5410, R22 ;  /* 0x000054104d4d8816 */ /* 0x000fe20000000016 */
[----:B------:R-:W-:Y:S01]  /*6ca0*/  FADD.FTZ R28, R28, R59 ;  /* 0x0000003b1c1c7221 */ /* 0x000fe20000010000 */
[----:B------:R-:W-:Y:S01]  /*6cb0*/  LOP3.LUT P0, RZ, R0, 0x1, RZ, 0xc0, !PT ;  /* 0x0000000100ff7812 */ /* 0x000fe2000780c0ff */
[----:B------:R-:W-:Y:S01]  /*6cc0*/  FADD.FTZ R29, R29, R68 ;  /* 0x000000441d1d7221 */ /* 0x000fe20000010000 */
[----:B------:R-:W-:Y:S01]  /*6cd0*/  FFMA.FTZ R80, R91, R91, R80 ;  /* 0x0000005b5b507223 */ /* 0x000fe20000010050 */
[----:B------:R-:W-:Y:S01]  /*6ce0*/  FMUL.FTZ R59, R49, R49 ;  /* 0x00000031313b7220 */ /* 0x000fe20000410000 */
[----:B------:R-:W-:Y:S01]  /*6cf0*/  PRMT R0, RZ, 0x7610, R0 ;  /* 0x00007610ff007816 */ /* 0x000fe20000000000 */
[----:B------:R-:W-:Y:S01]  /*6d00*/  FADD.FTZ R49, R54, R49 ;  /* 0x0000003136317221 */ /* 0x000fe20000010000 */
[----:B------:R-:W-:-:S02]  /*6d10*/  @!P1 SHF.R.U32.HI R0, RZ, 0x10, R40 ;  /* 0x00000010ff009819 */ /* 0x000fc40000011628 */
[----:B------:R-:W-:Y:S01]  /*6d20*/  @!P1 PRMT R33, R33, 0x5410, R40 ;  /* 0x0000541021219816 */ /* 0x000fe20000000028 */
[----:B------:R-:W-:Y:S01]  /*6d30*/  HADD2.F32 R65, -RZ, R71.H0_H0 ;  /* 0x20000047ff417230 */ /* 0x000fe20000004100 */
[----:B------:R-:W-:Y:S01]  /*6d40*/  LOP3.LUT P1, RZ, R2, 0x80000000, RZ, 0xc0, !PT ;  /* 0x8000000002ff7812 */ /* 0x000fe2000782c0ff */
[----:B------:R-:W-:Y:S01]  /*6d50*/  FADD.FTZ R29, R29, R80 ;  /* 0x000000501d1d7221 */ /* 0x000fe20000010000 */
[----:B------:R-:W-:Y:S01]  /*6d60*/  FFMA.FTZ R68, R54, R54, R59 ;  /* 0x0000003636447223 */ /* 0x000fe2000001003b */
[----:B------:R-:W-:Y:S02]  /*6d70*/  HADD2.F32 R54, -RZ, R73.H1_H1 ;  /* 0x30000049ff367230 */ /* 0x000fe40000004100 */
[----:B------:R-:W-:Y:S01]  /*6d80*/  FADD.FTZ R28, R28, R49 ;  /* 0x000000311c1c7221 */ /* 0x000fe20000010000 */
[----:B------:R-:W-:Y:S01]  /*6d90*/  FMUL.FTZ R59, R65, R65 ;  /* 0x00000041413b7220 */ /* 0x000fe20000410000 */
[----:B------:R-:W-:Y:S01]  /*6da0*/  FADD.FTZ R49, R29, R68 ;  /* 0x000000441d317221 */ /* 0x000fe20000010000 */
[----:B------:R-:W-:-:S02]  /*6db0*/  HADD2.F32 R29, -RZ, R61.H0_H0 ;  /* 0x2000003dff1d7230 */ /* 0x000fc40000004100 */
[----:B------:R-:W-:Y:S02]  /*6dc0*/  IMAD.MOV.U32 R30, RZ, RZ, RZ ;  /* 0x000000ffff1e7224 */ /* 0x000fe400078e00ff */
[C---:B------:R-:W-:Y:S01]  /*6dd0*/  FADD.FTZ R65, R54.reuse, R65 ;  /* 0x0000004136417221 */ /* 0x040fe20000010000 */
[----:B------:R-:W-:Y:S02]  /*6de0*/  HADD2.F32 R68, -RZ, R71.H1_H1 ;  /* 0x30000047ff447230 */ /* 0x000fe40000004100 */
[----:B------:R-:W-:Y:S01]  /*6df0*/  FFMA.FTZ R54, R54, R54, R59 ;  /* 0x0000003636367223 */ /* 0x000fe2000001003b */
[----:B------:R-:W-:Y:S01]  /*6e00*/  FMUL.FTZ R59, R29, R29 ;  /* 0x0000001d1d3b7220 */ /* 0x000fe20000410000 */
[----:B------:R-:W4:Y:S02]  /*6e10*/  @!P1 LDG.E R30, desc[UR12][R118.64] ;  /* 0x0000000c761e9981 */ /* 0x000f24000c1e1900 */
[----:B------:R-:W-:Y:S01]  /*6e20*/  FADD.FTZ R49, R49, R54 ;  /* 0x0000003631317221 */ /* 0x000fe20000010000 */
[----:B------:R-:W-:Y:S01]  /*6e30*/  FADD.FTZ R29, R68, R29 ;  /* 0x0000001d441d7221 */ /* 0x000fe20000010000 */
[----:B------:R-:W-:Y:S01]  /*6e40*/  PRMT R78, R78, 0x5410, RZ ;  /* 0x000054104e4e7816 */ /* 0x000fe200000000ff */
[----:B------:R-:W-:Y:S01]  /*6e50*/  FADD.FTZ R28, R28, R65 ;  /* 0x000000411c1c7221 */ /* 0x000fe20000010000 */
[----:B------:R-:W-:Y:S01]  /*6e60*/  FFMA.FTZ R68, R68, R68, R59 ;  /* 0x0000004444447223 */ /* 0x000fe2000001003b */
[----:B------:R-:W-:-:S02]  /*6e70*/  HADD2.F32 R54, -RZ, R69.H0_H0 ;  /* 0x20000045ff367230 */ /* 0x000fc40000004100 */
[----:B------:R-:W-:Y:S01]  /*6e80*/  HADD2.F32 R61, -RZ, R61.H1_H1 ;  /* 0x3000003dff3d7230 */ /* 0x000fe20000004100 */
[----:B------:R0:W-:Y:S01]  /*6e90*/  STL [R1+0x98], R70 ;  /* 0x0000984601007387 */ /* 0x0001e20000100800 */
[----:B------:R-:W-:Y:S01]  /*6ea0*/  @!P3 PRMT R78, R78, 0x5410, R32 ;  /* 0x000054104e4eb816 */ /* 0x000fe20000000020 */
[----:B------:R-:W-:Y:S01]  /*6eb0*/  FADD.FTZ R28, R28, R29 ;  /* 0x0000001d1c1c7221 */ /* 0x000fe20000010000 */
[----:B------:R-:W-:Y:S01]  /*6ec0*/  FADD.FTZ R49, R49, R68 ;  /* 0x0000004431317221 */ /* 0x000fe20000010000 */
[----:B------:R-:W-:Y:S01]  /*6ed0*/  FMUL.FTZ R68, R54, R54 ;  /* 0x0000003636447220 */ /* 0x000fe20000410000 */
[----:B------:R-:W-:Y:S01]  /*6ee0*/  FADD.FTZ R29, R61, R54 ;  /* 0x000000363d1d7221 */ /* 0x000fe20000010000 */
[----:B------:R-:W-:Y:S01]  /*6ef0*/  PRMT R0, R0, 0x5410, RZ ;  /* 0x0000541000007816 */ /* 0x000fe200000000ff */
[----:B------:R-:W-:Y:S01]  /*6f00*/  HADD2.F32 R54, -RZ, R75.H0_H0 ;  /* 0x2000004bff367230 */ /* 0x000fe20000004100 */
[----:B0-----:R-:W-:Y:S02]  /*6f10*/  PRMT R70, RZ, 0x7610, R70 ;  /* 0x00007610ff467816 */ /* 0x001fe40000000046 */
[----:B------:R-:W-:-:S02]  /*6f20*/  @!P3 SHF.R.U32.HI R70, RZ, 0x10, R32 ;  /* 0x00000010ff46b819 */ /* 0x000fc40000011620 */
[----:B------:R-:W-:Y:S01]  /*6f30*/  LOP3.LUT P3, RZ, R2, 0x8000000, RZ, 0xc0, !PT ;  /* 0x0800000002ff7812 */ /* 0x000fe2000786c0ff */
[----:B------:R0:W-:Y:S01]  /*6f40*/  STL [R1+0x4c], R82 ;  /* 0x00004c5201007387 */ /* 0x0001e20000100800 */
[----:B------:R-:W-:Y:S01]  /*6f50*/  HADD2.F32 R69, -RZ, R69.H1_H1 ;  /* 0x30000045ff457230 */ /* 0x000fe20000004100 */
[----:B------:R-:W-:Y:S01]  /*6f60*/  @!P5 PRMT R0, R0, 0x5410, R38 ;  /* 0x000054100000d816 */ /* 0x000fe20000000026 */
[----:B------:R-:W-:Y:S01]  /*6f70*/  FFMA.FTZ R68, R61, R61, R68 ;  /* 0x0000003d3d447223 */ /* 0x000fe20000010044 */
[----:B------:R-:W-:Y:S01]  /*6f80*/  LOP3.LUT P5, RZ, R2, 0x40000000, RZ, 0xc0, !PT ;  /* 0x4000000002ff7812 */ /* 0x000fe200078ac0ff */
[----:B------:R-:W-:Y:S01]  /*6f90*/  FMUL.FTZ R80, R54, R54 ;  /* 0x0000003636507220 */ /* 0x000fe20000410000 */
[----:B------:R-:W-:Y:S02]  /*6fa0*/  IMAD.MOV.U32 R2, RZ, RZ, RZ ;  /* 0x000000ffff027224 */ /* 0x000fe400078e00ff */
[----:B------:R-:W-:Y:S01]  /*6fb0*/  FADD.FTZ R28, R28, R29 ;  /* 0x0000001d1c1c7221 */ /* 0x000fe20000010000 */
[----:B0-----:R-:W-:-:S02]  /*6fc0*/  HADD2.F32 R82, -RZ, R93.H0_H0 ;  /* 0x2000005dff527230 */ /* 0x001fc40000004100 */
[----:B------:R-:W-:Y:S01]  /*6fd0*/  FADD.FTZ R29, R69, R54 ;  /* 0x00000036451d7221 */ /* 0x000fe20000010000 */
[----:B------:R-:W-:Y:S02]  /*6fe0*/  HADD2.F32 R75, -RZ, R75.H1_H1 ;  /* 0x3000004bff4b7230 */ /* 0x000fe40000004100 */
[----:B------:R-:W-:Y:S01]  /*6ff0*/  FADD.FTZ R49, R49, R68 ;  /* 0x0000004431317221 */ /* 0x000fe20000010000 */
[----:B------:R-:W-:Y:S01]  /*7000*/  FFMA.FTZ R80, R69, R69, R80 ;  /* 0x0000004545507223 */ /* 0x000fe20000010050 */
[----:B------:R-:W-:Y:S01]  /*7010*/  FMUL.FTZ R54, R82, R82 ;  /* 0x0000005252367220 */ /* 0x000fe20000410000 */
[----:B------:R-:W5:Y:S01]  /*7020*/  @!P3 LDG.E R2, desc[UR12][R106.64] ;  /* 0x0000000c6a02b981 */ /* 0x000f62000c1e1900 */
[----:B------:R-:W-:Y:S01]  /*7030*/  FADD.FTZ R28, R28, R29 ;  /* 0x0000001d1c1c7221 */ /* 0x000fe20000010000 */
[----:B------:R-:W-:Y:S02]  /*7040*/  HADD2.F32 R68, -RZ, R105.H0_H0 ;  /* 0x20000069ff447230 */ /* 0x000fe40000004100 */
[----:B------:R-:W-:Y:S01]  /*7050*/  FADD.FTZ R29, R75, R82 ;  /* 0x000000524b1d7221 */ /* 0x000fe20000010000 */
[----:B------:R-:W-:Y:S01]  /*7060*/  FADD.FTZ R49, R49, R80 ;  /* 0x0000005031317221 */ /* 0x000fe20000010000 */
[----:B------:R-:W-:Y:S01]  /*7070*/  FFMA.FTZ R54, R75, R75, R54 ;  /* 0x0000004b4b367223 */ /* 0x000fe20000010036 */
[----:B------:R-:W-:-:S02]  /*7080*/  HADD2.F32 R93, -RZ, R93.H1_H1 ;  /* 0x3000005dff5d7230 */ /* 0x000fc40000004100 */
[----:B------:R-:W-:Y:S01]  /*7090*/  FADD.FTZ R28, R28, R29 ;  /* 0x0000001d1c1c7221 */ /* 0x000fe20000010000 */
[----:B------:R-:W-:Y:S02]  /*70a0*/  HADD2.F32 R105, -RZ, R105.H1_H1 ;  /* 0x30000069ff697230 */ /* 0x000fe40000004100 */
[----:B------:R-:W-:Y:S01]  /*70b0*/  FADD.FTZ R49, R49, R54 ;  /* 0x0000003631317221 */ /* 0x000fe20000010000 */
[--C-:B------:R-:W-:Y:S02]  /*70c0*/  HADD2.F32 R54, -RZ, R19.reuse.H0_H0 ;  /* 0x20000013ff367230 */ /* 0x100fe40000004100 */
[----:B------:R-:W-:Y:S01]  /*70d0*/  FADD.FTZ R29, R93, R68 ;  /* 0x000000445d1d7221 */ /* 0x000fe20000010000 */
[----:B------:R-:W-:Y:S01]  /*70e0*/  FMUL.FTZ R80, R68, R68 ;  /* 0x0000004444507220 */ /* 0x000fe20000410000 */
[----:B------:R-:W-:Y:S02]  /*70f0*/  HADD2.F32 R19, -RZ, R19.H1_H1 ;  /* 0x30000013ff137230 */ /* 0x000fe40000004100 */
[----:B------:R-:W-:Y:S01]  /*7100*/  FADD.FTZ R28, R28, R29 ;  /* 0x0000001d1c1c7221 */ /* 0x000fe20000010000 */
[----:B------:R-:W-:Y:S01]  /*7110*/  FMUL.FTZ R68, R54, R54 ;  /* 0x0000003636447220 */ /* 0x000fe20000410000 */
[----:B------:R-:W-:Y:S01]  /*7120*/  FADD.FTZ R29, R105, R54 ;  /* 0x00000036691d7221 */ /* 0x000fe20000010000 */
[----:B------:R-:W-:-:S02]  /*7130*/  HADD2.F32 R54, -RZ, R51.H0_H0 ;  /* 0x20000033ff367230 */ /* 0x000fc40000004100 */
[----:B------:R-:W-:Y:S02]  /*7140*/  IMAD.MOV.U32 R64, RZ, RZ, RZ ;  /* 0x000000ffff407224 */ /* 0x000fe400078e00ff */
[----:B------:R-:W-:Y:S01]  /*7150*/  FADD.FTZ R28, R28, R29 ;  /* 0x0000001d1c1c7221 */ /* 0x000fe20000010000 */
[----:B------:R-:W-:-:S03]  /*7160*/  FADD.FTZ R29, R19, R54 ;  /* 0x00000036131d7221 */ /* 0x000fc60000010000 */
[----:B------:R-:W3:Y:S01]  /*7170*/  @!P5 LDG.E R64, desc[UR12][R94.64] ;  /* 0x0000000c5e40d981 */ /* 0x000ee2000c1e1900 */
[----:B------:R-:W-:Y:S01]  /*7180*/  FADD.FTZ R29, R28, R29 ;  /* 0x0000001d1c1d7221 */ /* 0x000fe20000010000 */
[----:B------:R-:W-:-:S06]  /*7190*/  MOV R28, RZ ;  /* 0x000000ff001c7202 */ /* 0x000fcc0000000f00 */
[----:B------:R0:W3:Y:S01]  /*71a0*/  @!P6 LDG.E R28, desc[UR12][R52.64] ;  /* 0x0000000c341ce981 */ /* 0x0000e2000c1e1900 */
[----:B------:R-:W-:Y:S01]  /*71b0*/  FFMA.FTZ R80, R93, R93, R80 ;  /* 0x0000005d5d507223 */ /* 0x000fe20000010050 */
[----:B------:R-:W-:Y:S02]  /*71c0*/  HADD2.F32 R82, -RZ, R55.H0_H0 ;  /* 0x20000037ff527230 */ /* 0x000fe40000004100 */
[----:B------:R-:W-:Y:S01]  /*71d0*/  FFMA.FTZ R68, R105, R105, R68 ;  /* 0x0000006969447223 */ /* 0x000fe20000010044 */
[----:B------:R-:W-:Y:S02]  /*71e0*/  HADD2.F32 R51, -RZ, R51.H1_H1 ;  /* 0x30000033ff337230 */ /* 0x000fe40000004100 */
[----:B------:R-:W-:Y:S01]  /*71f0*/  FADD.FTZ R49, R49, R80 ;  /* 0x0000005031317221 */ /* 0x000fe20000010000 */
[----:B------:R-:W-:Y:S01]  /*7200*/  FMUL.FTZ R80, R54, R54 ;  /* 0x0000003636507220 */ /* 0x000fe20000410000 */
[----:B------:R-:W-:Y:S02]  /*7210*/  FMUL.FTZ R54, R82, R82 ;  /* 0x0000005252367220 */ /* 0x000fe40000410000 */
[----:B------:R-:W-:Y:S01]  /*7220*/  FADD.FTZ R49, R49, R68 ;  /* 0x0000004431317221 */ /* 0x000fe20000010000 */
[----:B------:R-:W-:Y:S01]  /*7230*/  FFMA.FTZ R80, R19, R19, R80 ;  /* 0x0000001313507223 */ /* 0x000fe20000010050 */
[----:B------:R-:W-:Y:S01]  /*7240*/  FADD.FTZ R82, R51, R82 ;  /* 0x0000005233527221 */ /* 0x000fe20000010000 */
[----:B------:R-:W-:-:S02]  /*7250*/  HADD2.F32 R68, -RZ, R57.H0_H0 ;  /* 0x20000039ff447230 */ /* 0x000fc40000004100 */
[----:B------:R-:W-:Y:S02]  /*7260*/  HADD2.F32 R55, -RZ, R55.H1_H1 ;  /* 0x30000037ff377230 */ /* 0x000fe40000004100 */
[----:B------:R-:W-:Y:S01]  /*7270*/  FADD.FTZ R49, R49, R80 ;  /* 0x0000005031317221 */ /* 0x000fe20000010000 */
[----:B------:R-:W-:Y:S01]  /*7280*/  FADD.FTZ R29, R29, R82 ;  /* 0x000000521d1d7221 */ /* 0x000fe20000010000 */
[----:B------:R-:W-:Y:S01]  /*7290*/  FFMA.FTZ R54, R51, R51, R54 ;  /* 0x0000003333367223 */ /* 0x000fe20000010036 */
[----:B------:R-:W-:Y:S02]  /*72a0*/  HADD2.F32 R82, -RZ, R63.H0_H0 ;  /* 0x2000003fff527230 */ /* 0x000fe40000004100 */
[----:B------:R-:W-:Y:S01]  /*72b0*/  FMUL.FTZ R80, R68, R68 ;  /* 0x0000004444507220 */ /* 0x000fe20000410000 */
[----:B------:R-:W-:Y:S01]  /*72c0*/  FADD.FTZ R68, R55, R68 ;  /* 0x0000004437447221 */ /* 0x000fe20000010000 */
[----:B------:R-:W-:Y:S01]  /*72d0*/  FADD.FTZ R49, R49, R54 ;  /* 0x0000003631317221 */ /* 0x000fe20000010000 */
[----:B------:R-:W-:-:S02]  /*72e0*/  HADD2.F32 R57, -RZ, R57.H1_H1 ;  /* 0x30000039ff397230 */ /* 0x000fc40000004100 */
[----:B------:R-:W-:Y:S01]  /*72f0*/  FFMA.FTZ R80, R55, R55, R80 ;  /* 0x0000003737507223 */ /* 0x000fe20000010050 */
[----:B------:R-:W-:Y:S01]  /*7300*/  FADD.FTZ R29, R29, R68 ;  /* 0x000000441d1d7221 */ /* 0x000fe20000010000 */
[----:B------:R-:W-:Y:S01]  /*7310*/  FMUL.FTZ R54, R82, R82 ;  /* 0x0000005252367220 */ /* 0x000fe20000410000 */
[----:B------:R-:W-:Y:S02]  /*7320*/  HADD2.F32 R68, -RZ, R67.H0_H0 ;  /* 0x20000043ff447230 */ /* 0x000fe40000004100 */
[----:B------:R-:W-:Y:S01]  /*7330*/  FADD.FTZ R49, R49, R80 ;  /* 0x0000005031317221 */ /* 0x000fe20000010000 */
[----:B------:R-:W-:Y:S02]  /*7340*/  HADD2.F32 R63, -RZ, R63.H1_H1 ;  /* 0x3000003fff3f7230 */ /* 0x000fe40000004100 */
[C---:B------:R-:W-:Y:S01]  /*7350*/  FFMA.FTZ R54, R57.reuse, R57, R54 ;  /* 0x0000003939367223 */ /* 0x040fe20000010036 */
[----:B------:R-:W-:Y:S01]  /*7360*/  FADD.FTZ R82, R57, R82 ;  /* 0x0000005239527221 */ /* 0x000fe20000010000 */
[----:B0-----:R-:W-:-:S02]  /*7370*/  FMUL.FTZ R52, R68, R68 ;  /* 0x0000004444347220 */ /* 0x001fc40000410000 */
[----:B------:R-:W-:Y:S01]  /*7380*/  FADD.FTZ R49, R49, R54 ;  /* 0x0000003631317221 */ /* 0x000fe20000010000 */
[----:B------:R-:W-:Y:S02]  /*7390*/  HADD2.F32 R54, -RZ, R85.H0_H0 ;  /* 0x20000055ff367230 */ /* 0x000fe40000004100 */
[----:B------:R-:W-:Y:S01]  /*73a0*/  FFMA.FTZ R52, R63, R63, R52 ;  /* 0x0000003f3f347223 */ /* 0x000fe20000010034 */
[----:B------:R-:W-:Y:S02]  /*73b0*/  HADD2.F32 R67, -RZ, R67.H1_H1 ;  /* 0x30000043ff437230 */ /* 0x000fe40000004100 */
[----:B------:R-:W-:Y:S01]  /*73c0*/  FADD.FTZ R29, R29, R82 ;  /* 0x000000521d1d7221 */ /* 0x000fe20000010000 */
[----:B------:R-:W-:Y:S01]  /*73d0*/  FADD.FTZ R68, R63, R68 ;  /* 0x000000443f447221 */ /* 0x000fe20000010000 */
[----:B------:R-:W-:Y:S01]  /*73e0*/  FMUL.FTZ R80, R54, R54 ;  /* 0x0000003636507220 */ /* 0x000fe20000410000 */
[----:B------:R-:W-:Y:S01]  /*73f0*/  FADD.FTZ R49, R49, R52 ;  /* 0x0000003431317221 */ /* 0x000fe20000010000 */
[----:B------:R-:W-:Y:S01]  /*7400*/  FADD.FTZ R54, R67, R54 ;  /* 0x0000003643367221 */ /* 0x000fe20000010000 */
[----:B------:R-:W-:Y:S01]  /*7410*/  FADD.FTZ R29, R29, R68 ;  /* 0x000000441d1d7221 */ /* 0x000fe20000010000 */
[----:B------:R-:W-:-:S02]  /*7420*/  HADD2.F32 R52, -RZ, R5.H0_H0 ;  /* 0x20000005ff347230 */ /* 0x000fc40000004100 */
[----:B------:R-:W-:Y:S02]  /*7430*/  HADD2.F32 R85, -RZ, R85.H1_H1 ;  /* 0x30000055ff557230 */ /* 0x000fe40000004100 */
[----:B------:R-:W-:Y:S01]  /*7440*/  FADD.FTZ R29, R29, R54 ;  /* 0x000000361d1d7221 */ /* 0x000fe20000010000 */
[----:B------:R-:W-:Y:S02]  /*7450*/  HADD2.F32 R68, -RZ, R24.H0_H0 ;  /* 0x20000018ff447230 */ /* 0x000fe40000004100 */
[----:B------:R-:W-:Y:S01]  /*7460*/  FMUL.FTZ R54, R52, R52 ;  /* 0x0000003434367220 */ /* 0x000fe20000410000 */
[----:B------:R-:W-:Y:S02]  /*7470*/  HADD2.F32 R5, -RZ, R5.H1_H1 ;  /* 0x30000005ff057230 */ /* 0x000fe40000004100 */
[----:B------:R-:W-:Y:S01]  /*7480*/  FADD.FTZ R52, R85, R52 ;  /* 0x0000003455347221 */ /* 0x000fe20000010000 */
[----:B------:R-:W-:Y:S01]  /*7490*/  FFMA.FTZ R80, R67, R67, R80 ;  /* 0x0000004343507223 */ /* 0x000fe20000010050 */
[----:B------:R-:W-:-:S02]  /*74a0*/  FFMA.FTZ R54, R85, R85, R54 ;  /* 0x0000005555367223 */ /* 0x000fc40000010036 */
[----:B------:R-:W-:Y:S01]  /*74b0*/  FADD.FTZ R29, R29, R52 ;  /* 0x000000341d1d7221 */ /* 0x000fe20000010000 */
[----:B------:R-:W-:Y:S01]  /*74c0*/  FMUL.FTZ R52, R68, R68 ;  /* 0x0000004444347220 */ /* 0x000fe20000410000 */
[----:B------:R-:W-:Y:S01]  /*74d0*/  FADD.FTZ R49, R49, R80 ;  /* 0x0000005031317221 */ /* 0x000fe20000010000 */
[----:B------:R-:W-:Y:S02]  /*74e0*/  HADD2.F32 R19, -RZ, R15.H0_H0 ;  /* 0x2000000fff137230 */ /* 0x000fe40000004100 */
[----:B------:R-:W-:Y:S01]  /*74f0*/  FADD.FTZ R68, R5, R68 ;  /* 0x0000004405447221 */ /* 0x000fe20000010000 */
[----:B------:R-:W-:Y:S02]  /*7500*/  HADD2.F32 R24, -RZ, R24.H1_H1 ;  /* 0x30000018ff187230 */ /* 0x000fe40000004100 */
[----:B------:R-:W-:Y:S01]  /*7510*/  FADD.FTZ R49, R49, R54 ;  /* 0x0000003631317221 */ /* 0x000fe20000010000 */
[----:B------:R-:W-:Y:S01]  /*7520*/  FFMA.FTZ R52, R5, R5, R52 ;  /* 0x0000000505347223 */ /* 0x000fe20000010034 */
[----:B------:R-:W-:Y:S01]  /*7530*/  FADD.FTZ R29, R29, R68 ;  /* 0x000000441d1d7221 */ /* 0x000fe20000010000 */
[----:B------:R-:W-:-:S02]  /*7540*/  HADD2.F32 R68, -RZ, R25.H0_H0 ;  /* 0x20000019ff447230 */ /* 0x000fc40000004100 */
[C---:B------:R-:W-:Y:S01]  /*7550*/  FADD.FTZ R54, R24.reuse, R19 ;  /* 0x0000001318367221 */ /* 0x040fe20000010000 */
[----:B------:R-:W-:Y:S01]  /*7560*/  FMUL.FTZ R5, R19, R19 ;  /* 0x0000001313057220 */ /* 0x000fe20000410000 */
[----:B------:R-:W-:Y:S02]  /*7570*/  HADD2.F32 R15, -RZ, R15.H1_H1 ;  /* 0x3000000fff0f7230 */ /* 0x000fe40000004100 */
[----:B------:R-:W-:Y:S01]  /*7580*/  FADD.FTZ R49, R49, R52 ;  /* 0x0000003431317221 */ /* 0x000fe20000010000 */
[----:B------:R-:W-:Y:S01]  /*7590*/  FADD.FTZ R29, R29, R54 ;  /* 0x000000361d1d7221 */ /* 0x000fe20000010000 */
[----:B------:R-:W-:Y:S01]  /*75a0*/  FFMA.FTZ R24, R24, R24, R5 ;  /* 0x0000001818187223 */ /* 0x000fe20000010005 */
[----:B------:R-:W-:Y:S01]  /*75b0*/  FMUL.FTZ R52, R68, R68 ;  /* 0x0000004444347220 */ /* 0x000fe20000410000 */
[----:B------:R-:W-:Y:S02]  /*75c0*/  HADD2.F32 R54, -RZ, R11.H0_H0 ;  /* 0x2000000bff367230 */ /* 0x000fe40000004100 */
[----:B------:R-:W-:Y:S01]  /*75d0*/  FADD.FTZ R68, R15, R68 ;  /* 0x000000440f447221 */ /* 0x000fe20000010000 */
[----:B------:R-:W-:Y:S01]  /*75e0*/  FADD.FTZ R24, R49, R24 ;  /* 0x0000001831187221 */ /* 0x000fe20000010000 */
[----:B------:R-:W-:Y:S01]  /*75f0*/  FFMA.FTZ R15, R15, R15, R52 ;  /* 0x0000000f0f0f7223 */ /* 0x000fe20000010034 */
[----:B------:R-:W-:-:S02]  /*7600*/  HADD2.F32 R25, -RZ, R25.H1_H1 ;  /* 0x30000019ff197230 */ /* 0x000fc40000004100 */
[----:B------:R-:W-:Y:S01]  /*7610*/  FMUL.FTZ R52, R54, R54 ;  /* 0x0000003636347220 */ /* 0x000fe20000410000 */
[----:B------:R-:W-:Y:S01]  /*7620*/  FADD.FTZ R29, R29, R68 ;  /* 0x000000441d1d7221 */ /* 0x000fe20000010000 */
[----:B------:R-:W-:Y:S01]  /*7630*/  FADD.FTZ R15, R24, R15 ;  /* 0x0000000f180f7221 */ /* 0x000fe20000010000 */
[----:B------:R-:W-:Y:S02]  /*7640*/  HADD2.F32 R24, -RZ, R47.H0_H0 ;  /* 0x2000002fff187230 */ /* 0x000fe40000004100 */
[C---:B------:R-:W-:Y:S01]  /*7650*/  FADD.FTZ R54, R25.reuse, R54 ;  /* 0x0000003619367221 */ /* 0x040fe20000010000 */
[----:B------:R-:W-:Y:S01]  /*7660*/  FFMA.FTZ R52, R25, R25, R52 ;  /* 0x0000001919347223 */ /* 0x000fe20000010034 */
[----:B------:R-:W-:Y:S02]  /*7670*/  HADD2.F32 R11, -RZ, R11.H1_H1 ;  /* 0x3000000bff0b7230 */ /* 0x000fe40000004100 */
[----:B------:R-:W-:Y:S01]  /*7680*/  FADD.FTZ R29, R29, R54 ;  /* 0x000000361d1d7221 */ /* 0x000fe20000010000 */
[----:B------:R-:W-:Y:S01]  /*7690*/  FADD.FTZ R15, R15, R52 ;  /* 0x000000340f0f7221 */ /* 0x000fe20000010000 */
[----:B------:R-:W-:Y:S01]  /*76a0*/  FMUL.FTZ R52, R24, R24 ;  /* 0x0000001818347220 */ /* 0x000fe20000410000 */
[----:B------:R-:W-:-:S02]  /*76b0*/  HADD2.F32 R54, -RZ, R13.H0_H0 ;  /* 0x2000000dff367230 */ /* 0x000fc40000004100 */
[C---:B------:R-:W-:Y:S01]  /*76c0*/  FADD.FTZ R24, R11.reuse, R24 ;  /* 0x000000180b187221 */ /* 0x040fe20000010000 */
[----:B------:R-:W-:Y:S02]  /*76d0*/  HADD2.F32 R47, -RZ, R47.H1_H1 ;  /* 0x3000002fff2f7230 */ /* 0x000fe40000004100 */
[----:B------:R-:W-:Y:S01]  /*76e0*/  FFMA.FTZ R52, R11, R11, R52 ;  /* 0x0000000b0b347223 */ /* 0x000fe20000010034 */
[----:B------:R-:W-:Y:S02]  /*76f0*/  HADD2.F32 R80, -RZ, R26.H0_H0 ;  /* 0x2000001aff507230 */ /* 0x000fe40000004100 */
[----:B------:R-:W-:Y:S01]  /*7700*/  FADD.FTZ R24, R29, R24 ;  /* 0x000000181d187221 */ /* 0x000fe20000010000 */
[----:B------:R-:W-:Y:S01]  /*7710*/  FMUL.FTZ R68, R54, R54 ;  /* 0x0000003636447220 */ /* 0x000fe20000410000 */
[----:B------:R-:W-:Y:S01]  /*7720*/  FADD.FTZ R5, R47, R54 ;  /* 0x000000362f057221 */ /* 0x000fe20000010000 */
[----:B------:R-:W-:Y:S02]  /*7730*/  HADD2.F32 R13, -RZ, R13.H1_H1 ;  /* 0x3000000dff0d7230 */ /* 0x000fe40000004100 */
[----:B------:R-:W-:Y:S01]  /*7740*/  FADD.FTZ R15, R15, R52 ;  /* 0x000000340f0f7221 */ /* 0x000fe20000010000 */
[----:B------:R-:W-:Y:S01]  /*7750*/  FFMA.FTZ R68, R47, R47, R68 ;  /* 0x0000002f2f447223 */ /* 0x000fe20000010044 */
[----:B------:R-:W-:Y:S01]  /*7760*/  FADD.FTZ R5, R24, R5 ;  /* 0x0000000518057221 */ /* 0x000fe20000010000 */
[----:B------:R-:W-:Y:S01]  /*7770*/  FMUL.FTZ R24, R80, R80 ;  /* 0x0000005050187220 */ /* 0x000fe20000410000 */
[----:B------:R-:W-:-:S02]  /*7780*/  HADD2.F32 R11, -RZ, R21.H0_H0 ;  /* 0x20000015ff0b7230 */ /* 0x000fc40000004100 */
[----:B------:R-:W-:Y:S01]  /*7790*/  FADD.FTZ R15, R15, R68 ;  /* 0x000000440f0f7221 */ /* 0x000fe20000010000 */
[----:B------:R-:W-:Y:S02]  /*77a0*/  HADD2.F32 R26, -RZ, R26.H1_H1 ;  /* 0x3000001aff1a7230 */ /* 0x000fe40000004100 */
[C---:B------:R-:W-:Y:S01]  /*77b0*/  FFMA.FTZ R24, R13.reuse, R13, R24 ;  /* 0x0000000d0d187223 */ /* 0x040fe20000010018 */
[----:B------:R-:W-:Y:S01]  /*77c0*/  FADD.FTZ R80, R13, R80 ;  /* 0x000000500d507221 */ /* 0x000fe20000010000 */
[----:B------:R-:W-:Y:S01]  /*77d0*/  FMUL.FTZ R13, R11, R11 ;  /* 0x0000000b0b0d7220 */ /* 0x000fe20000410000 */
[----:B------:R-:W-:Y:S02]  /*77e0*/  HADD2.F32 R52, -RZ, R27.H0_H0 ;  /* 0x2000001bff347230 */ /* 0x000fe40000004100 */
[----:B------:R-:W-:Y:S01]  /*77f0*/  FADD.FTZ R15, R15, R24 ;  /* 0x000000180f0f7221 */ /* 0x000fe20000010000 */
[C---:B------:R-:W-:Y:S01]  /*7800*/  FADD.FTZ R24, R26.reuse, R11 ;  /* 0x0000000b1a187221 */ /* 0x040fe20000010000 */
[----:B------:R-:W-:Y:S01]  /*7810*/  FFMA.FTZ R26, R26, R26, R13 ;  /* 0x0000001a1a1a7223 */ /* 0x000fe2000001000d */
[----:B------:R-:W-:-:S02]  /*7820*/  HADD2.F32 R21, -RZ, R21.H1_H1 ;  /* 0x30000015ff157230 */ /* 0x000fc40000004100 */
[----:B------:R-:W-:Y:S01]  /*7830*/  FADD.FTZ R5, R5, R80 ;  /* 0x0000005005057221 */ /* 0x000fe20000010000 */
[----:B------:R-:W-:Y:S02]  /*7840*/  HADD2.F32 R13, -RZ, R17.H0_H0 ;  /* 0x20000011ff0d7230 */ /* 0x000fe40000004100 */
[----:B------:R-:W-:Y:S01]  /*7850*/  FMUL.FTZ R54, R52, R52 ;  /* 0x0000003434367220 */ /* 0x000fe20000410000 */
[----:B------:R-:W-:Y:S01]  /*7860*/  FADD.FTZ R15, R15, R26 ;  /* 0x0000001a0f0f7221 */ /* 0x000fe20000010000 */
[----:B------:R-:W-:Y:S01]  /*7870*/  FADD.FTZ R5, R5, R24 ;  /* 0x0000001805057221 */ /* 0x000fe20000010000 */
[----:B------:R-:W-:Y:S01]  /*7880*/  FADD.FTZ R52, R21, R52 ;  /* 0x0000003415347221 */ /* 0x000fe20000010000 */
[----:B------:R-:W-:Y:S02]  /*7890*/  HADD2.F32 R26, -RZ, R27.H1_H1 ;  /* 0x3000001bff1a7230 */ /* 0x000fe40000004100 */
[----:B------:R-:W-:Y:S01]  /*78a0*/  FMUL.FTZ R11, R13, R13 ;  /* 0x0000000d0d0b7220 */ /* 0x000fe20000410000 */
[----:B------:R-:W-:-:S02]  /*78b0*/  HADD2.F32 R24, -RZ, R76.H0_H0 ;  /* 0x2000004cff187230 */ /* 0x000fc40000004100 */
[----:B------:R-:W-:Y:S01]  /*78c0*/  FADD.FTZ R52, R5, R52 ;  /* 0x0000003405347221 */ /* 0x000fe20000010000 */
[----:B------:R-:W-:Y:S02]  /*78d0*/  HADD2.F32 R17, -RZ, R17.H1_H1 ;  /* 0x30000011ff117230 */ /* 0x000fe40000004100 */
[C---:B------:R-:W-:Y:S01]  /*78e0*/  FADD.FTZ R5, R26.reuse, R13 ;  /* 0x0000000d1a057221 */ /* 0x040fe20000010000 */
[----:B------:R-:W-:Y:S01]  /*78f0*/  FFMA.FTZ R54, R21, R21, R54 ;  /* 0x0000001515367223 */ /* 0x000fe20000010036 */
[----:B------:R-:W-:Y:S01]  /*7900*/  FFMA.FTZ R11, R26, R26, R11 ;  /* 0x0000001a1a0b7223 */ /* 0x000fe2000001000b */
[----:B------:R-:W-:Y:S02]  /*7910*/  HADD2.F32 R13, -RZ, R45.H0_H0 ;  /* 0x2000002dff0d7230 */ /* 0x000fe40000004100 */
[----:B------:R-:W-:Y:S01]  /*7920*/  FMUL.FTZ R26, R24, R24 ;  /* 0x00000018181a7220 */ /* 0x000fe20000410000 */
[----:B------:R-:W-:Y:S01]  /*7930*/  FADD.FTZ R5, R52, R5 ;  /* 0x0000000534057221 */ /* 0x000fe20000010000 */
[----:B------:R-:W-:Y:S01]  /*7940*/  FADD.FTZ R24, R17, R24 ;  /* 0x0000001811187221 */ /* 0x000fe20000010000 */
[----:B------:R-:W-:-:S02]  /*7950*/  HADD2.F32 R76, -RZ, R76.H1_H1 ;  /* 0x3000004cff4c7230 */ /* 0x000fc40000004100 */
[----:B------:R-:W-:Y:S01]  /*7960*/  FADD.FTZ R54, R15, R54 ;  /* 0x000000360f367221 */ /* 0x000fe20000010000 */
[----:B------:R0:W-:Y:S01]  /*7970*/  STL [R1+0xa8], R50 ;  /* 0x0000a83201007387 */ /* 0x0001e20000100800 */
[----:B------:R-:W-:Y:S01]  /*7980*/  FADD.FTZ R5, R5, R24 ;  /* 0x0000001805057221 */ /* 0x000fe20000010000 */
[----:B------:R-:W-:Y:S01]  /*7990*/  FMUL.FTZ R15, R13, R13 ;  /* 0x0000000d0d0f7220 */ /* 0x000fe20000410000 */
[----:B------:R-:W-:Y:S01]  /*79a0*/  FADD.FTZ R24, R76, R13 ;  /* 0x0000000d4c187221 */ /* 0x000fe20000010000 */
[----:B------:R-:W-:Y:S01]  /*79b0*/  FADD.FTZ R11, R54, R11 ;  /* 0x0000000b360b7221 */ /* 0x000fe20000010000 */
[----:B------:R-:W-:Y:S01]  /*79c0*/  FFMA.FTZ R26, R17, R17, R26 ;  /* 0x00000011111a7223 */ /* 0x000fe2000001001a */
[----:B------:R-:W-:Y:S01]  /*79d0*/  FFMA.FTZ R76, R76, R76, R15 ;  /* 0x0000004c4c4c7223 */ /* 0x000fe2000001000f */
[----:B0-----:R-:W-:Y:S02]  /*79e0*/  HADD2.F32 R50, -RZ, R58.H0_H0 ;  /* 0x2000003aff327230 */ /* 0x001fe40000004100 */
[----:B------:R-:W-:Y:S01]  /*79f0*/  FADD.FTZ R5, R5, R24 ;  /* 0x0000001805057221 */ /* 0x000fe20000010000 */
[----:B------:R-:W-:-:S02]  /*7a00*/  HADD2.F32 R45, -RZ, R45.H1_H1 ;  /* 0x3000002dff2d7230 */ /* 0x000fc40000004100 */
[----:B------:R-:W-:Y:S01]  /*7a10*/  FADD.FTZ R11, R11, R26 ;  /* 0x0000001a0b0b7221 */ /* 0x000fe20000010000 */
[----:B------:R-:W-:Y:S02]  /*7a20*/  HADD2.F32 R15, -RZ, R42.H0_H0 ;  /* 0x2000002aff0f7230 */ /* 0x000fe40000004100 */
[----:B------:R-:W-:Y:S01]  /*7a30*/  FMUL.FTZ R24, R50, R50 ;  /* 0x0000003232187220 */ /* 0x000fe20000410000 */
[----:B------:R-:W-:Y:S02]  /*7a40*/  HADD2.F32 R58, -RZ, R58.H1_H1 ;  /* 0x3000003aff3a7230 */ /* 0x000fe40000004100 */
[----:B------:R-:W-:Y:S01]  /*7a50*/  FADD.FTZ R11, R11, R76 ;  /* 0x0000004c0b0b7221 */ /* 0x000fe20000010000 */
[C---:B------:R-:W-:Y:S01]  /*7a60*/  FADD.FTZ R50, R45.reuse, R50 ;  /* 0x000000322d327221 */ /* 0x040fe20000010000 */
[----:B------:R-:W-:Y:S01]  /*7a70*/  FFMA.FTZ R24, R45, R45, R24 ;  /* 0x0000002d2d187223 */ /* 0x000fe20000010018 */
[----:B------:R-:W-:Y:S01]  /*7a80*/  FMUL.FTZ R13, R15, R15 ;  /* 0x0000000f0f0d7220 */ /* 0x000fe20000410000 */
[----:B------:R-:W-:-:S02]  /*7a90*/  HADD2.F32 R42, -RZ, R42.H1_H1 ;  /* 0x3000002aff2a7230 */ /* 0x000fc40000004100 */
[----:B------:R-:W-:Y:S01]  /*7aa0*/  FADD.FTZ R5, R5, R50 ;  /* 0x0000003205057221 */ /* 0x000fe20000010000 */
[----:B------:R-:W-:Y:S01]  /*7ab0*/  FADD.FTZ R11, R11, R24 ;  /* 0x000000180b0b7221 */ /* 0x000fe20000010000 */
[C---:B------:R-:W-:Y:S01]  /*7ac0*/  FFMA.FTZ R26, R58.reuse, R58, R13 ;  /* 0x0000003a3a1a7223 */ /* 0x040fe2000001000d */
[----:B------:R-:W-:Y:S01]  /*7ad0*/  FADD.FTZ R24, R58, R15 ;  /* 0x0000000f3a187221 */ /* 0x000fe20000010000 */
[----:B------:R-:W-:Y:S02]  /*7ae0*/  HADD2.F32 R13, -RZ, R43.H0_H0 ;  /* 0x2000002bff0d7230 */ /* 0x000fe40000004100 */
[----:B------:R-:W-:Y:S01]  /*7af0*/  FADD.FTZ R11, R11, R26 ;  /* 0x0000001a0b0b7221 */ /* 0x000fe20000010000 */
[----:B------:R-:W-:Y:S01]  /*7b00*/  FADD.FTZ R5, R5, R24 ;  /* 0x0000001805057221 */ /* 0x000fe20000010000 */
[----:B------:R-:W-:Y:S02]  /*7b10*/  HADD2.F32 R26, -RZ, R23.H0_H0 ;  /* 0x20000017ff1a7230 */ /* 0x000fe40000004100 */
[----:B------:R-:W-:Y:S01]  /*7b20*/  FMUL.FTZ R15, R13, R13 ;  /* 0x0000000d0d0f7220 */ /* 0x000fe20000410000 */
[----:B------:R-:W-:Y:S01]  /*7b30*/  FADD.FTZ R24, R42, R13 ;  /* 0x0000000d2a187221 */ /* 0x000fe20000010000 */
[----:B------:R-:W-:-:S02]  /*7b40*/  HADD2.F32 R43, -RZ, R43.H1_H1 ;  /* 0x3000002bff2b7230 */ /* 0x000fc40000004100 */
[----:B------:R-:W-:Y:S01]  /*7b50*/  FFMA.FTZ R42, R42, R42, R15 ;  /* 0x0000002a2a2a7223 */ /* 0x000fe2000001000f */
[----:B------:R-:W-:Y:S01]  /*7b60*/  FADD.FTZ R5, R5, R24 ;  /* 0x0000001805057221 */ /* 0x000fe20000010000 */
[----:B------:R-:W-:Y:S02]  /*7b70*/  HADD2.F32 R13, -RZ, R41.H0_H0 ;  /* 0x20000029ff0d7230 */ /* 0x000fe40000004100 */
[----:B------:R-:W-:Y:S01]  /*7b80*/  FMUL.FTZ R24, R26, R26 ;  /* 0x0000001a1a187220 */ /* 0x000fe20000410000 */
[----:B------:R0:W-:Y:S01]  /*7b90*/  STL [R1+0xb0], R18 ;  /* 0x0000b01201007387 */ /* 0x0001e20000100800 */
[----:B------:R-:W-:Y:S01]  /*7ba0*/  FADD.FTZ R26, R43, R26 ;  /* 0x0000001a2b1a7221 */ /* 0x000fe20000010000 */
[----:B------:R-:W-:Y:S01]  /*7bb0*/  FADD.FTZ R11, R11, R42 ;  /* 0x0000002a0b0b7221 */ /* 0x000fe20000010000 */
[----:B------:R-:W-:Y:S01]  /*7bc0*/  FFMA.FTZ R24, R43, R43, R24 ;  /* 0x0000002b2b187223 */ /* 0x000fe20000010018 */
[----:B------:R-:W-:Y:S01]  /*7bd0*/  FMUL.FTZ R15, R13, R13 ;  /* 0x0000000d0d0f7220 */ /* 0x000fe20000410000 */
[----:B------:R-:W-:-:S02]  /*7be0*/  HADD2.F32 R42, -RZ, R39.H0_H0 ;  /* 0x20000027ff2a7230 */ /* 0x000fc40000004100 */
[----:B------:R-:W-:Y:S01]  /*7bf0*/  FADD.FTZ R5, R5, R26 ;  /* 0x0000001a05057221 */ /* 0x000fe20000010000 */
[----:B0-----:R-:W-:Y:S02]  /*7c00*/  HADD2.F32 R18, -RZ, R23.H1_H1 ;  /* 0x30000017ff127230 */ /* 0x001fe40000004100 */
[----:B------:R-:W-:Y:S01]  /*7c10*/  FADD.FTZ R11, R11, R24 ;  /* 0x000000180b0b7221 */ /* 0x000fe20000010000 */
[----:B------:R-:W-:Y:S02]  /*7c20*/  HADD2.F32 R41, -RZ, R41.H1_H1 ;  /* 0x30000029ff297230 */ /* 0x000fe40000004100 */
[----:B------:R-:W-:Y:S01]  /*7c30*/  FMUL.FTZ R24, R42, R42 ;  /* 0x0000002a2a187220 */ /* 0x000fe20000410000 */
[C---:B------:R-:W-:Y:S01]  /*7c40*/  FADD.FTZ R26, R18.reuse, R13 ;  /* 0x0000000d121a7221 */ /* 0x040fe20000010000 */
[----:B------:R-:W-:Y:S01]  /*7c50*/  FFMA.FTZ R18, R18, R18, R15 ;  /* 0x0000001212127223 */ /* 0x000fe2000001000f */
[----:B------:R-:W-:Y:S02]  /*7c60*/  HADD2.F32 R15, -RZ, R4.H0_H0 ;  /* 0x20000004ff0f7230 */ /* 0x000fe40000004100 */
[----:B------:R-:W-:Y:S01]  /*7c70*/  FFMA.FTZ R24, R41, R41, R24 ;  /* 0x0000002929187223 */ /* 0x000fe20000010018 */
[----:B------:R-:W-:Y:S01]  /*7c80*/  FADD.FTZ R5, R5, R26 ;  /* 0x0000001a05057221 */ /* 0x000fe20000010000 */
[----:B------:R-:W-:Y:S01]  /*7c90*/  FADD.FTZ R11, R11, R18 ;  /* 0x000000120b0b7221 */ /* 0x000fe20000010000 */
[----:B------:R-:W-:-:S02]  /*7ca0*/  HADD2.F32 R26, -RZ, R39.H1_H1 ;  /* 0x30000027ff1a7230 */ /* 0x000fc40000004100 */
[----:B------:R-:W-:Y:S01]  /*7cb0*/  FMUL.FTZ R13, R15, R15 ;  /* 0x0000000f0f0d7220 */ /* 0x000fe20000410000 */
[----:B------:R-:W-:Y:S01]  /*7cc0*/  FADD.FTZ R42, R41, R42 ;  /* 0x0000002a292a7221 */ /* 0x000fe20000010000 */
[----:B------:R-:W-:Y:S01]  /*7cd0*/  FADD.FTZ R11, R11, R24 ;  /* 0x000000180b0b7221 */ /* 0x000fe20000010000 */
[----:B------:R-:W-:Y:S02]  /*7ce0*/  HADD2.F32 R4, -RZ, R4.H1_H1 ;  /* 0x30000004ff047230 */ /* 0x000fe40000004100 */
[C---:B------:R-:W-:Y:S01]  /*7cf0*/  FFMA.FTZ R24, R26.reuse, R26, R13 ;  /* 0x0000001a1a187223 */ /* 0x040fe2000001000d */
[----:B------:R-:W-:Y:S01]  /*7d00*/  FADD.FTZ R5, R5, R42 ;  /* 0x0000002a05057221 */ /* 0x000fe20000010000 */
[----:B------:R-:W-:Y:S01]  /*7d10*/  FADD.FTZ R18, R26, R15 ;  /* 0x0000000f1a127221 */ /* 0x000fe20000010000 */
[----:B------:R-:W-:Y:S02]  /*7d20*/  HADD2.F32 R13, -RZ, R37.H0_H0 ;  /* 0x20000025ff0d7230 */ /* 0x000fe40000004100 */
[----:B------:R-:W-:Y:S01]  /*7d30*/  FADD.FTZ R11, R11, R24 ;  /* 0x000000180b0b7221 */ /* 0x000fe20000010000 */
[----:B------:R-:W-:-:S02]  /*7d40*/  HADD2.F32 R24, -RZ, R48.H0_H0 ;  /* 0x20000030ff187230 */ /* 0x000fc40000004100 */
[----:B------:R-:W-:Y:S01]  /*7d50*/  FADD.FTZ R5, R5, R18 ;  /* 0x0000001205057221 */ /* 0x000fe20000010000 */
[----:B------:R-:W-:Y:S02]  /*7d60*/  HADD2.F32 R37, -RZ, R37.H1_H1 ;  /* 0x30000025ff257230 */ /* 0x000fe40000004100 */
[C---:B------:R-:W-:Y:S01]  /*7d70*/  FADD.FTZ R18, R4.reuse, R13 ;  /* 0x0000000d04127221 */ /* 0x040fe20000010000 */
[----:B------:R-:W-:Y:S01]  /*7d80*/  FMUL.FTZ R15, R13, R13 ;  /* 0x0000000d0d0f7220 */ /* 0x000fe20000410000 */
[----:B------:R-:W-:Y:S02]  /*7d90*/  HADD2.F32 R13, -RZ, R35.H0_H0 ;  /* 0x20000023ff0d7230 */ /* 0x000fe40000004100 */
[----:B------:R-:W-:Y:S01]  /*7da0*/  FADD.FTZ R5, R5, R18 ;  /* 0x0000001205057221 */ /* 0x000fe20000010000 */
[----:B------:R-:W-:Y:S01]  /*7db0*/  FFMA.FTZ R4, R4, R4, R15 ;  /* 0x0000000404047223 */ /* 0x000fe2000001000f */
[----:B------:R-:W-:Y:S01]  /*7dc0*/  FMUL.FTZ R18, R24, R24 ;  /* 0x0000001818127220 */ /* 0x000fe20000410000 */
[----:B------:R-:W-:Y:S01]  /*7dd0*/  FADD.FTZ R24, R37, R24 ;  /* 0x0000001825187221 */ /* 0x000fe20000010000 */
[----:B------:R-:W-:-:S02]  /*7de0*/  HADD2.F32 R48, -RZ, R48.H1_H1 ;  /* 0x30000030ff307230 */ /* 0x000fc40000004100 */
[----:B------:R-:W-:Y:S01]  /*7df0*/  FADD.FTZ R4, R11, R4 ;  /* 0x000000040b047221 */ /* 0x000fe20000010000 */
[----:B------:R-:W-:Y:S01]  /*7e00*/  FFMA.FTZ R37, R37, R37, R18 ;  /* 0x0000002525257223 */ /* 0x000fe20000010012 */
[----:B------:R-:W-:Y:S01]  /*7e10*/  FADD.FTZ R5, R5, R24 ;  /* 0x0000001805057221 */ /* 0x000fe20000010000 */
[----:B------:R-:W-:Y:S01]  /*7e20*/  FMUL.FTZ R11, R13, R13 ;  /* 0x0000000d0d0b7220 */ /* 0x000fe20000410000 */
[----:B------:R-:W-:Y:S02]  /*7e30*/  HADD2.F32 R24, -RZ, R77.H0_H0 ;  /* 0x2000004dff187230 */ /* 0x000fe40000004100 */
[----:B------:R-:W-:Y:S01]  /*7e40*/  FADD.FTZ R18, R48, R13 ;  /* 0x0000000d30127221 */ /* 0x000fe20000010000 */
[----:B------:R-:W-:Y:S01]  /*7e50*/  FADD.FTZ R4, R4, R37 ;  /* 0x0000002504047221 */ /* 0x000fe20000010000 */
[----:B------:R-:W-:Y:S01]  /*7e60*/  FFMA.FTZ R11, R48, R48, R11 ;  /* 0x00000030300b7223 */ /* 0x000fe2000001000b */
[----:B------:R-:W-:Y:S02]  /*7e70*/  HADD2.F32 R35, -RZ, R35.H1_H1 ;  /* 0x30000023ff237230 */ /* 0x000fe40000004100 */
[----:B------:R-:W-:Y:S01]  /*7e80*/  FADD.FTZ R5, R5, R18 ;  /* 0x0000001205057221 */ /* 0x000fe20000010000 */
[----:B------:R-:W-:Y:S01]  /*7e90*/  FMUL.FTZ R18, R24, R24 ;  /* 0x0000001818127220 */ /* 0x000fe20000410000 */
[----:B------:R-:W-:-:S02]  /*7ea0*/  HADD2.F32 R15, -RZ, R33.H0_H0 ;  /* 0x20000021ff0f7230 */ /* 0x000fc40000004100 */
[----:B------:R-:W-:Y:S01]  /*7eb0*/  FADD.FTZ R11, R4, R11 ;  /* 0x0000000b040b7221 */ /* 0x000fe20000010000 */
[C---:B------:R-:W-:Y:S01]  /*7ec0*/  FADD.FTZ R4, R35.reuse, R24 ;  /* 0x0000001823047221 */ /* 0x040fe20000010000 */
[----:B------:R-:W-:Y:S01]  /*7ed0*/  FFMA.FTZ R18, R35, R35, R18 ;  /* 0x0000002323127223 */ /* 0x000fe20000010012 */
[----:B------:R-:W-:Y:S02]  /*7ee0*/  HADD2.F32 R24, -RZ, R77.H1_H1 ;  /* 0x3000004dff187230 */ /* 0x000fe40000004100 */
[----:B------:R-:W-:Y:S01]  /*7ef0*/  FMUL.FTZ R13, R15, R15 ;  /* 0x0000000f0f0d7220 */ /* 0x000fe20000410000 */
[----:B------:R-:W-:Y:S01]  /*7f00*/  FADD.FTZ R4, R5, R4 ;  /* 0x0000000405047221 */ /* 0x000fe20000010000 */
[----:B------:R-:W-:Y:S01]  /*7f10*/  FADD.FTZ R5, R11, R18 ;  /* 0x000000120b057221 */ /* 0x000fe20000010000 */
[----:B------:R-:W-:Y:S02]  /*7f20*/  HADD2.F32 R33, -RZ, R33.H1_H1 ;  /* 0x30000021ff217230 */ /* 0x000fe40000004100 */
[C---:B------:R-:W-:Y:S01]  /*7f30*/  FADD.FTZ R11, R24.reuse, R15 ;  /* 0x0000000f180b7221 */ /* 0x040fe20000010000 */
[----:B------:R-:W-:Y:S01]  /*7f40*/  FFMA.FTZ R18, R24, R24, R13 ;  /* 0x0000001818127223 */ /* 0x000fe2000001000d */
[----:B------:R-:W-:-:S02]  /*7f50*/  HADD2.F32 R24, -RZ, R0.H0_H0 ;  /* 0x20000000ff187230 */ /* 0x000fc40000004100 */
[----:B------:R-:W-:Y:S01]  /*7f60*/  FADD.FTZ R4, R4, R11 ;  /* 0x0000000b04047221 */ /* 0x000fe20000010000 */
[----:B------:R-:W-:Y:S01]  /*7f70*/  FADD.FTZ R5, R5, R18 ;  /* 0x0000001205057221 */ /* 0x000fe20000010000 */
[----:B------:R-:W-:Y:S02]  /*7f80*/  HADD2.F32 R13, -RZ, R31.H0_H0 ;  /* 0x2000001fff0d7230 */ /* 0x000fe40000004100 */
[----:B------:R-:W-:Y:S01]  /*7f90*/  FMUL.FTZ R18, R24, R24 ;  /* 0x0000001818127220 */ /* 0x000fe20000410000 */
[C---:B------:R-:W-:Y:S01]  /*7fa0*/  FADD.FTZ R11, R33.reuse, R24 ;  /* 0x00000018210b7221 */ /* 0x040fe20000010000 */
[----:B------:R-:W-:Y:S02]  /*7fb0*/  HADD2.F32 R0, -RZ, R0.H1_H1 ;  /* 0x30000000ff007230 */ /* 0x000fe40000004100 */
[----:B------:R-:W-:Y:S01]  /*7fc0*/  FFMA.FTZ R18, R33, R33, R18 ;  /* 0x0000002121127223 */ /* 0x000fe20000010012 */
[----:B------:R-:W-:Y:S01]  /*7fd0*/  FADD.FTZ R4, R4, R11 ;  /* 0x0000000b04047221 */ /* 0x000fe20000010000 */
[----:B------:R-:W-:-:S02]  /*7fe0*/  HADD2.F32 R15, -RZ, R72.H0_H0 ;  /* 0x20000048ff0f7230 */ /* 0x000fc40000004100 */
[----:B------:R-:W-:Y:S01]  /*7ff0*/  FMUL.FTZ R11, R13, R13 ;  /* 0x0000000d0d0b7220 */ /* 0x000fe20000410000 */
[C---:B------:R-:W-:Y:S01]  /*8000*/  FADD.FTZ R13, R0.reuse, R13 ;  /* 0x0000000d000d7221 */ /* 0x040fe20000010000 */
[----:B------:R-:W-:Y:S01]  /*8010*/  FADD.FTZ R5, R5, R18 ;  /* 0x0000001205057221 */ /* 0x000fe20000010000 */
[----:B------:R-:W-:Y:S02]  /*8020*/  HADD2.F32 R18, -RZ, R31.H1_H1 ;  /* 0x3000001fff127230 */ /* 0x000fe40000004100 */
[----:B------:R-:W-:Y:S01]  /*8030*/  FFMA.FTZ R0, R0, R0, R11 ;  /* 0x0000000000007223 */ /* 0x000fe2000001000b */
[----:B------:R-:W-:Y:S01]  /*8040*/  FADD.FTZ R4, R4, R13 ;  /* 0x0000000d04047221 */ /* 0x000fe20000010000 */
[----:B------:R-:W-:Y:S01]  /*8050*/  FMUL.FTZ R11, R15, R15 ;  /* 0x0000000f0f0b7220 */ /* 0x000fe20000410000 */
[----:B------:R-:W-:Y:S02]  /*8060*/  HADD2.F32 R13, -RZ, R78.H0_H0 ;  /* 0x2000004eff0d7230 */ /* 0x000fe40000004100 */
[C---:B------:R-:W-:Y:S01]  /*8070*/  FADD.FTZ R15, R18.reuse, R15 ;  /* 0x0000000f120f7221 */ /* 0x040fe20000010000 */
[----:B------:R-:W-:Y:S01]  /*8080*/  FADD.FTZ R0, R5, R0 ;  /* 0x0000000005007221 */ /* 0x000fe20000010000 */
[----:B------:R-:W-:Y:S01]  /*8090*/  FFMA.FTZ R11, R18, R18, R11 ;  /* 0x00000012120b7223 */ /* 0x000fe2000001000b */
[----:B------:R-:W-:-:S02]  /*80a0*/  HADD2.F32 R72, -RZ, R72.H1_H1 ;  /* 0x30000048ff487230 */ /* 0x000fc40000004100 */
[----:B------:R-:W-:Y:S01]  /*80b0*/  FMUL.FTZ R5, R13, R13 ;  /* 0x0000000d0d057220 */ /* 0x000fe20000410000 */
[----:B------:R-:W-:Y:S01]  /*80c0*/  FADD.FTZ R15, R4, R15 ;  /* 0x0000000f040f7221 */ /* 0x000fe20000010000 */
[----:B------:R-:W-:Y:S01]  /*80d0*/  FADD.FTZ R11, R0, R11 ;  /* 0x0000000b000b7221 */ /* 0x000fe20000010000 */
[----:B------:R-:W-:Y:S01]  /*80e0*/  PRMT R0, RZ, 0x7610, R0 ;  /* 0x00007610ff007816 */ /* 0x000fe20000000000 */
[C---:B------:R-:W-:Y:S01]  /*80f0*/  FADD.FTZ R18, R72.reuse, R13 ;  /* 0x0000000d48127221 */ /* 0x040fe20000010000 */
[----:B------:R-:W-:Y:S01]  /*8100*/  PRMT R4, RZ, 0x7610, R4 ;  /* 0x00007610ff047816 */ /* 0x000fe20000000004 */
[----:B------:R-:W-:Y:S01]  /*8110*/  FFMA.FTZ R72, R72, R72, R5 ;  /* 0x0000004848487223 */ /* 0x000fe20000010005 */
[----:B----4-:R-:W-:Y:S01]  /*8120*/  @!P1 SHF.R.U32.HI R0, RZ, 0x10, R30 ;  /* 0x00000010ff009819 */ /* 0x010fe2000001161e */
[----:B------:R-:W-:Y:S01]  /*8130*/  HADD2.F32 R5, -RZ, R70.H0_H0 ;  /* 0x20000046ff057230 */ /* 0x000fe20000004100 */
[----:B------:R-:W-:Y:S01]  /*8140*/  @!P1 PRMT R4, R30, 0x7610, R4 ;  /* 0x000076101e049816 */ /* 0x000fe20000000004 */
[----:B------:R-:W-:-:S02]  /*8150*/  HADD2.F32 R78, -RZ, R78.H1_H1 ;  /* 0x3000004eff4e7230 */ /* 0x000fc40000004100 */
[----:B------:R-:W-:Y:S02]  /*8160*/  HADD2.F32 R17, -RZ, R0.H0_H0 ;  /* 0x20000000ff117230 */ /* 0x000fe40000004100 */
[----:B------:R-:W-:Y:S01]  /*8170*/  FMUL.FTZ R13, R5, R5 ;  /* 0x00000005050d7220 */ /* 0x000fe20000410000 */
[----:B------:R-:W-:Y:S02]  /*8180*/  HADD2.F32 R4, -RZ, R4.H0_H0 ;  /* 0x20000004ff047230 */ /* 0x000fe40000004100 */
[C---:B------:R-:W-:Y:S01]  /*8190*/  FADD.FTZ R0, R78.reuse, R5 ;  /* 0x000000054e007221 */ /* 0x040fe20000010000 */
[----:B------:R-:W-:Y:S01]  /*81a0*/  FADD.FTZ R15, R15, R18 ;  /* 0x000000120f0f7221 */ /* 0x000fe20000010000 */
[----:B------:R-:W-:Y:S01]  /*81b0*/  FADD.FTZ R11, R11, R72 ;  /* 0x000000480b0b7221 */ /* 0x000fe20000010000 */
[----:B------:R-:W-:Y:S01]  /*81c0*/  FFMA.FTZ R78, R78, R78, R13 ;  /* 0x0000004e4e4e7223 */ /* 0x000fe2000001000d */
[----:B------:R-:W-:Y:S01]  /*81d0*/  FMUL.FTZ R5, R17, R17 ;  /* 0x0000001111057220 */ /* 0x000fe20000410000 */
[C---:B------:R-:W-:Y:S01]  /*81e0*/  FADD.FTZ R24, R4.reuse, R17 ;  /* 0x0000001104187221 */ /* 0x040fe20000010000 */
[----:B------:R-:W-:Y:S01]  /*81f0*/  FADD.FTZ R15, R15, R0 ;  /* 0x000000000f0f7221 */ /* 0x000fe20000010000 */
[----:B------:R-:W-:Y:S01]  /*8200*/  FADD.FTZ R13, R11, R78 ;  /* 0x0000004e0b0d7221 */ /* 0x000fe20000010000 */
[----:B------:R-:W-:Y:S01]  /*8210*/  FFMA.FTZ R4, R4, R4, R5 ;  /* 0x0000000404047223 */ /* 0x000fe20000010005 */
[----:B------:R-:W-:-:S02]  /*8220*/  PRMT R0, RZ, 0x7610, R0 ;  /* 0x00007610ff007816 */ /* 0x000fc40000000000 */
[----:B------:R-:W-:Y:S01]  /*8230*/  PRMT R18, RZ, 0x7610, R18 ;  /* 0x00007610ff127816 */ /* 0x000fe20000000012 */
[----:B------:R-:W-:Y:S01]  /*8240*/  FADD.FTZ R13, R13, R4 ;  /* 0x000000040d0d7221 */ /* 0x000fe20000010000 */
[----:B--2---:R-:W-:Y:S02]  /*8250*/  @!P2 SHF.R.U32.HI R18, RZ, 0x10, R74 ;  /* 0x00000010ff12a819 */ /* 0x004fe4000001164a */
[----:B------:R-:W-:Y:S02]  /*8260*/  @!P2 PRMT R0, R74, 0x7610, R0 ;  /* 0x000076104a00a816 */ /* 0x000fe40000000000 */
[----:B------:R-:W-:Y:S02]  /*8270*/  PRMT R4, RZ, 0x7610, R4 ;  /* 0x00007610ff047816 */ /* 0x000fe40000000004 */
[----:B-----5:R-:W-:Y:S01]  /*8280*/  @!P3 SHF.R.U32.HI R4, RZ, 0x10, R2 ;  /* 0x00000010ff04b819 */ /* 0x020fe20000011602 */
[----:B------:R-:W-:Y:S01]  /*8290*/  FADD.FTZ R11, R15, R24 ;  /* 0x000000180f0b7221 */ /* 0x000fe20000010000 */
[----:B------:R-:W-:Y:S01]  /*82a0*/  HADD2.F32 R18, -RZ, R18.H0_H0 ;  /* 0x20000012ff127230 */ /* 0x000fe20000004100 */
[----:B------:R-:W-:Y:S01]  /*82b0*/  PRMT R5, RZ, 0x7610, R5 ;  /* 0x00007610ff057816 */ /* 0x000fe20000000005 */
[----:B------:R-:W-:Y:S01]  /*82c0*/  HADD2.F32 R15, -RZ, R0.H0_H0 ;  /* 0x20000000ff0f7230 */ /* 0x000fe20000004100 */
[----:B------:R-:W-:-:S02]  /*82d0*/  PRMT R4, R4, 0x5410, RZ ;  /* 0x0000541004047816 */ /* 0x000fc400000000ff */
[----:B------:R-:W-:Y:S01]  /*82e0*/  PRMT R0, RZ, 0x7610, R0 ;  /* 0x00007610ff007816 */ /* 0x000fe20000000000 */
[----:B------:R-:W-:Y:S01]  /*82f0*/  FMUL.FTZ R24, R18, R18 ;  /* 0x0000001212187220 */ /* 0x000fe20000410000 */
[----:B------:R-:W-:Y:S01]  /*8300*/  @!P3 PRMT R5, R2, 0x7610, R5 ;  /* 0x000076100205b816 */ /* 0x000fe20000000005 */
[C---:B------:R-:W-:Y:S01]  /*8310*/  FADD.FTZ R18, R15.reuse, R18 ;  /* 0x000000120f127221 */ /* 0x040fe20000010000 */
[----:B------:R-:W-:Y:S01]  /*8320*/  HADD2.F32 R26, -RZ, R4.H0_H0 ;  /* 0x20000004ff1a7230 */ /* 0x000fe20000004100 */
[----:B---3--:R-:W-:Y:S01]  /*8330*/  @!P4 SHF.R.U32.HI R0, RZ, 0x10, R60 ;  /* 0x00000010ff00c819 */ /* 0x008fe2000001163c */
[----:B------:R-:W-:Y:S01]  /*8340*/  FFMA.FTZ R24, R15, R15, R24 ;  /* 0x0000000f0f187223 */ /* 0x000fe20000010018 */
[----:B------:R-:W-:Y:S02]  /*8350*/  HADD2.F32 R5, -RZ, R5.H0_H0 ;  /* 0x20000005ff057230 */ /* 0x000fe40000004100 */
[----:B------:R-:W-:Y:S01]  /*8360*/  FADD.FTZ R11, R11, R18 ;  /* 0x000000120b0b7221 */ /* 0x000fe20000010000 */
[----:B------:R-:W-:Y:S01]  /*8370*/  @!P4 PRMT R4, R4, 0x5410, R60 ;  /* 0x000054100404c816 */ /* 0x000fe2000000003c */
[----:B------:R-:W-:Y:S01]  /*8380*/  FMUL.FTZ R18, R26, R26 ;  /* 0x0000001a1a127220 */ /* 0x000fe20000410000 */
[----:B------:R-:W-:-:S02]  /*8390*/  HADD2.F32 R15, -RZ, R0.H0_H0 ;  /* 0x20000000ff0f7230 */ /* 0x000fc40000004100 */
[C---:B------:R-:W-:Y:S01]  /*83a0*/  FADD.FTZ R26, R5.reuse, R26 ;  /* 0x0000001a051a7221 */ /* 0x040fe20000010000 */
[----:B------:R-:W-:Y:S01]  /*83b0*/  FFMA.FTZ R18, R5, R5, R18 ;  /* 0x0000000505127223 */ /* 0x000fe20000010012 */
[----:B------:R-:W-:Y:S02]  /*83c0*/  HADD2.F32 R0, -RZ, R4.H1_H1 ;  /* 0x30000004ff007230 */ /* 0x000fe40000004100 */
[----:B------:R-:W-:Y:S01]  /*83d0*/  FMUL.FTZ R5, R15, R15 ;  /* 0x0000000f0f057220 */ /* 0x000fe20000410000 */
[----:B------:R-:W-:Y:S01]  /*83e0*/  PRMT R4, RZ, 0x7610, R4 ;  /* 0x00007610ff047816 */ /* 0x000fe20000000004 */
[----:B------:R-:W-:Y:S01]  /*83f0*/  FADD.FTZ R13, R13, R24 ;  /* 0x000000180d0d7221 */ /* 0x000fe20000010000 */
[----:B------:R-:W-:Y:S01]  /*8400*/  @!P5 SHF.R.U32.HI R4, RZ, 0x10, R64 ;  /* 0x00000010ff04d819 */ /* 0x000fe20000011640 */
[--C-:B------:R-:W-:Y:S01]  /*8410*/  FFMA.FTZ R24, R0, R0, R5.reuse ;  /* 0x0000000000187223 */ /* 0x100fe20000010005 */
[----:B------:R-:W-:Y:S01]  /*8420*/  PRMT R5, RZ, 0x7610, R5 ;  /* 0x00007610ff057816 */ /* 0x000fe20000000005 */
[----:B------:R-:W-:Y:S01]  /*8430*/  FADD.FTZ R13, R13, R18 ;  /* 0x000000120d0d7221 */ /* 0x000fe20000010000 */
[----:B------:R-:W-:Y:S01]  /*8440*/  PRMT R4, R4, 0x5410, RZ ;  /* 0x0000541004047816 */ /* 0x000fe200000000ff */
[----:B------:R-:W-:Y:S01]  /*8450*/  FADD.FTZ R18, R0, R15 ;  /* 0x0000000f00127221 */ /* 0x000fe20000010000 */
[----:B------:R-:W-:Y:S01]  /*8460*/  PRMT R0, RZ, 0x7610, R0 ;  /* 0x00007610ff007816 */ /* 0x000fe20000000000 */
[----:B------:R-:W-:Y:S01]  /*8470*/  FADD.FTZ R11, R11, R26 ;  /* 0x0000001a0b0b7221 */ /* 0x000fe20000010000 */
[----:B------:R-:W-:Y:S01]  /*8480*/  @!P5 PRMT R5, R64, 0x7610, R5 ;  /* 0x000076104005d816 */ /* 0x000fe20000000005 */
[----:B------:R-:W-:Y:S01]  /*8490*/  HADD2.F32 R26, -RZ, R4.H0_H0 ;  /* 0x20000004ff1a7230 */ /* 0x000fe20000004100 */
[--C-:B------:R-:W-:Y:S01]  /*84a0*/  @!P6 SHF.R.U32.HI R0, RZ, 0x10, R28.reuse ;  /* 0x00000010ff00e819 */ /* 0x100fe2000001161c */
[----:B------:R-:W0:Y:S01]  /*84b0*/  S2R R17, SR_LANEID ;  /* 0x0000000000117919 */ /* 0x000e220000000000 */
[----:B------:R-:W-:Y:S01]  /*84c0*/  @!P6 PRMT R4, R4, 0x5410, R28 ;  /* 0x000054100404e816 */ /* 0x000fe2000000001c */
[----:B------:R-:W-:-:S02]  /*84d0*/  HADD2.F32 R5, -RZ, R5.H0_H0 ;  /* 0x20000005ff057230 */ /* 0x000fc40000004100 */
[----:B------:R-:W-:Y:S02]  /*84e0*/  HADD2.F32 R15, -RZ, R0.H0_H0 ;  /* 0x20000000ff0f7230 */ /* 0x000fe40000004100 */
[----:B------:R-:W-:Y:S01]  /*84f0*/  FMUL.FTZ R0, R26, R26 ;  /* 0x0000001a1a007220 */ /* 0x000fe20000410000 */
[----:B------:R-:W-:Y:S02]  /*8500*/  HADD2.F32 R4, -RZ, R4.H1_H1 ;  /* 0x30000004ff047230 */ /* 0x000fe40000004100 */
[----:B------:R-:W-:Y:S01]  /*8510*/  FADD.FTZ R26, R5, R26 ;  /* 0x0000001a051a7221 */ /* 0x000fe20000010000 */
[----:B------:R-:W-:Y:S01]  /*8520*/  FADD.FTZ R11, R11, R18 ;  /* 0x000000120b0b7221 */ /* 0x000fe20000010000 */
[----:B------:R-:W-:Y:S01]  /*8530*/  FFMA.FTZ R0, R5, R5, R0 ;  /* 0x0000000505007223 */ /* 0x000fe20000010000 */
[----:B------:R-:W-:Y:S01]  /*8540*/  FADD.FTZ R13, R13, R24 ;  /* 0x000000180d0d7221 */ /* 0x000fe20000010000 */
[----:B------:R-:W-:Y:S01]  /*8550*/  FMUL.FTZ R5, R15, R15 ;  /* 0x0000000f0f057220 */ /* 0x000fe20000410000 */
[----:B------:R-:W-:Y:S01]  /*8560*/  FADD.FTZ R11, R11, R26 ;  /* 0x0000001a0b0b7221 */ /* 0x000fe20000010000 */
[C---:B------:R-:W-:Y:S01]  /*8570*/  FADD.FTZ R18, R4.reuse, R15 ;  /* 0x0000000f04127221 */ /* 0x040fe20000010000 */
[----:B------:R-:W-:Y:S01]  /*8580*/  FADD.FTZ R0, R13, R0 ;  /* 0x000000000d007221 */ /* 0x000fe20000010000 */
[----:B------:R-:W-:-:S02]  /*8590*/  FFMA.FTZ R5, R4, R4, R5 ;  /* 0x0000000404057223 */ /* 0x000fc40000010005 */
        /* <DEDUP_REMOVED lines=15> */
[----:B------:R-:W2:-:S12]  /*8690*/  S2R R13, SR_TID.X ;  /* 0x00000000000d7919 */ /* 0x000e980000002100 */
[----:B0-----:R-:W-:Y:S01]  /*86a0*/  @!P1 FADD.FTZ R4, R4, R11 ;  /* 0x0000000b04049221 */ /* 0x001fe20000010000 */
[----:B-1----:R-:W-:-:S04]  /*86b0*/  @!P1 FADD.FTZ R5, R5, R0 ;  /* 0x0000000005059221 */ /* 0x002fc80000010000 */
[----:B------:R-:W0:Y:S04]  /*86c0*/  SHFL.DOWN PT, R11, R4, 0x8, 0x1f ;  /* 0x09001f00040b7f89 */ /* 0x000e2800000e0000 */
[----:B------:R-:W1:Y:S01]  /*86d0*/  SHFL.DOWN PT, R0, R5, 0x8, 0x1f ;  /* 0x09001f0005007f89 */ /* 0x000e6200000e0000 */
[----:B------:R-:W-:Y:S01]  /*86e0*/  ISETP.GT.AND P1, PT, R17, 0x17, PT ;  /* 0x000000171100780c */ /* 0x000fe20003f24270 */
[----:B------:R-:W3:Y:S02]  /*86f0*/  S2UR UR7, SR_CgaCtaId ;  /* 0x00000000000779c3 */ /* 0x000ee40000008800 */
[----:B------:R2:W-:Y:S10]  /*8700*/  STL [R1+0xcc], R10 ;  /* 0x0000cc0a01007387 */ /* 0x0005f40000100800 */
[----:B0-----:R-:W-:Y:S01]  /*8710*/  @!P1 FADD.FTZ R4, R4, R11 ;  /* 0x0000000b04049221 */ /* 0x001fe20000010000 */
[----:B-1----:R-:W-:-:S04]  /*8720*/  @!P1 FADD.FTZ R5, R5, R0 ;  /* 0x0000000005059221 */ /* 0x002fc80000010000 */
[----:B------:R-:W0:Y:S04]  /*8730*/  SHFL.DOWN PT, R11, R4, 0x10, 0x1f ;  /* 0x0a001f00040b7f89 */ /* 0x000e2800000e0000 */
[----:B------:R-:W1:Y:S01]  /*8740*/  SHFL.DOWN PT, R0, R5, 0x10, 0x1f ;  /* 0x0a001f0005007f89 */ /* 0x000e6200000e0000 */
[----:B------:R-:W-:Y:S02]  /*8750*/  ISETP.GT.AND P1, PT, R17, 0xf, PT ;  /* 0x0000000f1100780c */ /* 0x000fe40003f24270 */
[----:B--2---:R-:W-:Y:S01]  /*8760*/  SHF.R.S32.HI R10, RZ, 0x1f, R13 ;  /* 0x0000001fff0a7819 */ /* 0x004fe2000001140d */
[----:B------:R2:W-:Y:S01]  /*8770*/  STL [R1+0x10], R123 ;  /* 0x0000107b01007387 */ /* 0x0005e20000100800 */
[----:B------:R-:W-:-:S03]  /*8780*/  UMOV UR6, 0x400 ;  /* 0x0000040000067882 */ /* 0x000fc60000000000 */
[----:B------:R2:W-:Y:S01]  /*8790*/  STL [R1+0x14], R122 ;  /* 0x0000147a01007387 */ /* 0x0005e20000100800 */
[----:B------:R-:W-:-:S03]  /*87a0*/  LEA.HI R10, R10, R13, RZ, 0x5 ;  /* 0x0000000d0a0a7211 */ /* 0x000fc600078f28ff */
[----:B------:R2:W-:Y:S01]  /*87b0*/  STL [R1+0x18], R121 ;  /* 0x0000187901007387 */ /* 0x0005e20000100800 */
[----:B------:R-:W-:-:S03]  /*87c0*/  ISETP.NE.AND P3, PT, R17, RZ, PT ;  /* 0x000000ff1100720c */ /* 0x000fc60003f65270 */
        /* <DEDUP_REMOVED lines=38> */
[----:B---3--:R-:W-:Y:S01]  /*8a30*/  ULEA UR6, UR7, UR6, 0x18 ;  /* 0x0000000607067291 */ /* 0x008fe2000f8ec03f */
[----:B------:R-:W-:-:S02]  /*8a40*/  ISETP.NE.AND P2, PT, R13, RZ, PT ;  /* 0x000000ff0d00720c */ /* 0x000fc40003f45270 */
[----:B------:R-:W-:Y:S01]  /*8a50*/  SHF.R.S32.HI R10, RZ, 0x5, R10 ;  /* 0x00000005ff0a7819 */ /* 0x000fe2000001140a */
[----:B0-----:R-:W-:Y:S01]  /*8a60*/  @!P1 FADD.FTZ R4, R4, R11 ;  /* 0x0000000b04049221 */ /* 0x001fe20000010000 */
[----:B-1----:R-:W-:Y:S02]  /*8a70*/  @!P1 FADD.FTZ R5, R5, R0 ;  /* 0x0000000005059221 */ /* 0x002fe40000010000 */
[----:B------:R-:W-:Y:S01]  /*8a80*/  LEA R10, R10, UR6, 0x3 ;  /* 0x000000060a0a7c11 */ /* 0x000fe2000f8e18ff */
[----:B------:R-:W-:Y:S01]  /*8a90*/  ULDC UR7, c[0x0][0xc] ;  /* 0x0000030000077ab9 */ /* 0x000fe20000000800 */
[----:B------:R-:W-:Y:S03]  /*8aa0*/  BSSY B0, `(.L_x_4444) ;  /* 0x0000028000007945 */ /* 0x000fe60003800000 */
[----:B------:R2:W-:Y:S01]  /*8ab0*/  @!P3 STS.64 [R10+0x10], R4 ;  /* 0x000010040a00b388 */ /* 0x0005e20000000a00 */
[----:B------:R-:W-:Y:S06]  /*8ac0*/  BAR.SYNC.DEFER_BLOCKING 0x0 ;  /* 0x0000000000007b1d */ /* 0x000fec0000010000 */
[----:B------:R-:W-:Y:S05]  /*8ad0*/  @P2 BRA `(.L_x_4445) ;  /* 0x0000000000902947 */ /* 0x000fea0003800000 */
[----:B------:R-:W0:Y:S01]  /*8ae0*/  S2UR UR10, SR_CgaCtaId ;  /* 0x00000000000a79c3 */ /* 0x000e220000008800 */
[----:B------:R-:W-:Y:S02]  /*8af0*/  UMOV UR6, 0x400 ;  /* 0x0000040000067882 */ /* 0x000fe40000000000 */
[----:B0-----:R-:W-:-:S09]  /*8b00*/  ULEA UR6, UR10, UR6, 0x18 ;  /* 0x000000060a067291 */ /* 0x001fd2000f8ec03f */
[----:B--2---:R-:W0:Y:S04]  /*8b10*/  LDS.64 R10, [UR6+0x18] ;  /* 0x00001806ff0a7984 */ /* 0x004e280008000a00 */
[----:B------:R-:W1:Y:S04]  /*8b20*/  LDS.128 R24, [UR6+0x20] ;  /* 0x00002006ff187984 */ /* 0x000e680008000c00 */
[----:B------:R-:W2:Y:S04]  /*8b30*/  LDS.128 R28, [UR6+0x30] ;  /* 0x00003006ff1c7984 */ /* 0x000ea80008000c00 */
[----:B------:R-:W3:Y:S04]  /*8b40*/  LDS.128 R32, [UR6+0x40] ;  /* 0x00004006ff207984 */ /* 0x000ee80008000c00 */
[----:B------:R-:W4:Y:S04]  /*8b50*/  LDS.128 R36, [UR6+0x50] ;  /* 0x00005006ff247984 */ /* 0x000f280008000c00 */
[----:B------:R-:W5:Y:S04]  /*8b60*/  LDS.128 R16, [UR6+0x60] ;  /* 0x00006006ff107984 */ /* 0x000f680008000c00 */
[----:B------:R-:W5:Y:S01]  /*8b70*/  LDS.128 R20, [UR6+0x70] ;  /* 0x00007006ff147984 */ /* 0x000f620008000c00 */
        /* <DEDUP_REMOVED lines=22> */
[----:B------:R-:W-:Y:S01]  /*8ce0*/  FADD.FTZ R15, R15, R20 ;  /* 0x000000140f0f7221 */ /* 0x000fe20000010000 */
[----:B------:R-:W-:-:S03]  /*8cf0*/  FADD.FTZ R0, R0, R21 ;  /* 0x0000001500007221 */ /* 0x000fc60000010000 */
[----:B------:R-:W-:Y:S01]  /*8d00*/  FADD.FTZ R4, R15, R22 ;  /* 0x000000160f047221 */ /* 0x000fe20000010000 */
[----:B------:R-:W-:-:S07]  /*8d10*/  FADD.FTZ R5, R0, R23 ;  /* 0x0000001700057221 */ /* 0x000fce0000010000 */
.L_x_4445:
[----:B------:R-:W-:Y:S05]  /*8d20*/  BSYNC B0 ;  /* 0x0000000000007941 */ /* 0x000fea0003800000 */
.L_x_4444:
        /* <DEDUP_REMOVED lines=10> */
[C---:B------:R-:W-:Y:S02]  /*8dd0*/  IMAD R12, R0.reuse, UR7, RZ ;  /* 0x00000007000c7c24 */ /* 0x040fe4000f8e02ff */
[----:B-1----:R-:W-:-:S03]  /*8de0*/  IMAD.IADD R19, R0, 0x1, R15 ;  /* 0x0000000100137824 */ /* 0x002fc600078e020f */
[----:B------:R-:W-:Y:S01]  /*8df0*/  SHF.L.U32 R21, R12, 0x1, RZ ;  /* 0x000000010c157819 */ /* 0x000fe200000006ff */
[----:B--2---:R-:W-:-:S04]  /*8e00*/  IMAD.WIDE.U32 R18, R19, 0x4, R10 ;  /* 0x0000000413127825 */ /* 0x004fc800078e000a */
        /* <DEDUP_REMOVED lines=20> */
.L_x_4449:
[----:B------:R-:W2:Y:S04]  /*8f50*/  LDG.E.STRONG.GPU R0, desc[UR12][R18.64] ;  /* 0x0000000c12007981 */ /* 0x000ea8000c1ef900 */
[----:B--2---:R-:W-:Y:S04]  /*8f60*/  CCTL.IVALL ;  /* 0x00000000ff00798f */ /* 0x004fe80002000000 */
[----:B------:R0:W-:Y:S01]  /*8f70*/  STL [R1], R0 ;  /* 0x0000000001007387 */ /* 0x0001e20000100800 */
[----:B------:R-:W-:-:S13]  /*8f80*/  ISETP.NE.AND P1, PT, R0, UR6, PT ;  /* 0x0000000600007c0c */ /* 0x000fda000bf25270 */
[----:B0-----:R-:W-:Y:S05]  /*8f90*/  @P1 BRA `(.L_x_4449) ;  /* 0xfffffffc00ec1947 */ /* 0x001fea000383ffff */
.L_x_4448:
[----:B------:R-:W-:Y:S05]  /*8fa0*/  BSYNC B0 ;  /* 0x0000000000007941 */ /* 0x000fea0003800000 */
.L_x_4447:
        /* <DEDUP_REMOVED lines=18> */
.L_x_4453:
[C---:B------:R-:W-:Y:S01]  /*90d0*/  IADD3 R19, R12.reuse, 0x1, RZ ;  /* 0x000000010c137810 */ /* 0x040fe20007ffe0ff */
[C---:B------:R-:W-:Y:S01]  /*90e0*/  VIADD R21, R12.reuse, 0x2 ;  /* 0x000000020c157836 */ /* 0x040fe20000000000 */
[C---:B------:R-:W-:Y:S02]  /*90f0*/  ISETP.EQ.OR P3, PT, R12.reuse, UR14, P2 ;  /* 0x0000000e0c007c0c */ /* 0x040fe40009762670 */
        /* <DEDUP_REMOVED lines=29> */
[----:B-----5:R-:W-:Y:S01]  /*92d0*/  @!P5 FADD.FTZ R4, R4, R22 ;  /* 0x000000160404d221 */ /* 0x020fe20000010000 */
        /* <DEDUP_REMOVED lines=13> */
[----:B------:R-:W5:Y:S01]  /*93b0*/  @!P5 LDG.E.64 R22, desc[UR12][R22.64] ;  /* 0x0000000c1616d981 */ /* 0x000f62000c1e1b00 */
        /* <DEDUP_REMOVED lines=14> */
[----:B-----5:R-:W-:Y:S01]  /*94a0*/  @!P5 FADD.FTZ R4, R4, R22 ;  /* 0x000000160404d221 */ /* 0x020fe20000010000 */
        /* <DEDUP_REMOVED lines=27> */
[----:B-----5:R-:W-:Y:S01]  /*9660*/  @!P5 FADD.FTZ R4, R4, R22 ;  /* 0x000000160404d221 */ /* 0x020fe20000010000 */
        /* <DEDUP_REMOVED lines=12> */
[----:B------:R-:W5:Y:S01]  /*9730*/  @!P5 LDG.E.64 R22, desc[UR12][R22.64] ;  /* 0x0000000c1616d981 */ /* 0x000f62000c1e1b00 */
        /* <DEDUP_REMOVED lines=9> */
[----:B-----5:R-:W-:Y:S01]  /*97d0*/  @!P5 FADD.FTZ R4, R4, R22 ;  /* 0x000000160404d221 */ /* 0x020fe20000010000 */
[----:B------:R-:W-:-:S03]  /*97e0*/  @!P5 FADD.FTZ R5, R5, R23 ;  /* 0x000000170505d221 */ /* 0x000fc60000010000 */
[----:B------:R-:W-:Y:S05]  /*97f0*/  @P3 BRA `(.L_x_4453) ;  /* 0xfffffff800343947 */ /* 0x000fea000383ffff */
.L_x_4452:
        /* <DEDUP_REMOVED lines=35> */
[C---:B------:R-:W-:Y:S02]  /*9a30*/  @!P5 IMAD R21, R2.reuse, R22, R15 ;  /* 0x000000160215d224 */ /* 0x040fe400078e020f */
[----:B------:R-:W-:Y:S01]  /*9a40*/  @!P4 IMAD.WIDE.U32 R18, R19, 0x8, R10 ;  /* 0x000000081312c825 */ /* 0x000fe200078e000a */
[----:B------:R-:W2:Y:S03]  /*9a50*/  @!P1 LDG.E.64 R16, desc[UR12][R16.64] ;  /* 0x0000000c10109981 */ /* 0x000ea6000c1e1b00 */
[C---:B------:R-:W-:Y:S02]  /*9a60*/  @!P6 IMAD R23, R2.reuse, R23, R15 ;  /* 0x000000170217e224 */ /* 0x040fe400078e020f */
[----:B------:R-:W-:Y:S01]  /*9a70*/  @!P5 IMAD.WIDE.U32 R20, R21, 0x8, R10 ;  /* 0x000000081514d825 */ /* 0x000fe200078e000a */
[----:B------:R-:W3:Y:S03]  /*9a80*/  @!P4 LDG.E.64 R18, desc[UR12][R18.64] ;  /* 0x0000000c1212c981 */ /* 0x000ee6000c1e1b00 */
[----:B------:R-:W-:-:S02]  /*9a90*/  @!P3 IMAD R25, R2, R25, R15 ;  /* 0x000000190219b224 */ /* 0x000fc400078e020f */
[--C-:B------:R-:W-:Y:S01]  /*9aa0*/  @!P6 IMAD.WIDE.U32 R22, R23, 0x8, R10.reuse ;  /* 0x000000081716e825 */ /* 0x100fe200078e000a */
[----:B------:R-:W4:Y:S03]  /*9ab0*/  @!P5 LDG.E.64 R20, desc[UR12][R20.64] ;  /* 0x0000000c1414d981 */ /* 0x000f26000c1e1b00 */
[----:B------:R-:W-:Y:S02]  /*9ac0*/  @!P3 IMAD.WIDE.U32 R24, R25, 0x8, R10 ;  /* 0x000000081918b825 */ /* 0x000fe400078e000a */
[----:B------:R-:W5:Y:S04]  /*9ad0*/  @!P6 LDG.E.64 R22, desc[UR12][R22.64] ;  /* 0x0000000c1616e981 */ /* 0x000f68000c1e1b00 */
[----:B------:R-:W5:Y:S01]  /*9ae0*/  @!P3 LDG.E.64 R24, desc[UR12][R24.64] ;  /* 0x0000000c1818b981 */ /* 0x000f62000c1e1b00 */
        /* <DEDUP_REMOVED lines=10> */
[----:B-----5:R-:W-:Y:S01]  /*9b90*/  @!P6 FADD.FTZ R4, R4, R22 ;  /* 0x000000160404e221 */ /* 0x020fe20000010000 */
[----:B------:R-:W-:-:S03]  /*9ba0*/  @!P6 FADD.FTZ R5, R5, R23 ;  /* 0x000000170505e221 */ /* 0x000fc60000010000 */
[----:B------:R-:W-:Y:S01]  /*9bb0*/  @!P3 FADD.FTZ R4, R4, R24 ;  /* 0x000000180404b221 */ /* 0x000fe20000010000 */
[----:B------:R-:W-:-:S07]  /*9bc0*/  @!P3 FADD.FTZ R5, R5, R25 ;  /* 0x000000190505b221 */ /* 0x000fce0000010000 */
.L_x_4454:
[----:B------:R-:W-:-:S13]  /*9bd0*/  ISETP.NE.OR P1, PT, R0, RZ, P1 ;  /* 0x000000ff0000720c */ /* 0x000fda0000f25670 */
[----:B------:R-:W-:Y:S05]  /*9be0*/  @!P1 BRA `(.L_x_4450) ;  /* 0x00000000007c9947 */ /* 0x000fea0003800000 */
.L_x_4451:
        /* <DEDUP_REMOVED lines=31> */
.L_x_4450:
        /* <DEDUP_REMOVED lines=11> */
.L_x_4456:
[----:B------:R-:W-:Y:S05]  /*9e90*/  BSYNC B0 ;  /* 0x0000000000007941 */ /* 0x000fea0003800000 */
.L_x_4455:
        /* <DEDUP_REMOVED lines=19> */
.L_x_4446:
        /* <DEDUP_REMOVED lines=8> */
[----:B------:R-:W0:Y:S01]  /*a050*/  S2UR UR7, SR_CgaCtaId ;  /* 0x00000000000779c3 */ /* 0x000e220000008800 */
[----:B------:R-:W-:Y:S01]  /*a060*/  ULDC.64 UR10, c[0x0][0x278] ;  /* 0x00009e00000a7ab9 */ /* 0x000fe20000000a00 */
[----:B------:R-:W-:Y:S01]  /*a070*/  IMAD.WIDE.U32 R18, R18, 0x24924925, RZ ;  /* 0x2492492512127825 */ /* 0x000fe200078e00ff */
[----:B------:R-:W-:Y:S01]  /*a080*/  ULDC.64 UR16, c[0x0][0x270] ;  /* 0x00009c0000107ab9 */ /* 0x000fe20000000a00 */
[----:B------:R-:W-:-:S02]  /*a090*/  ULDC.64 UR18, c[0x0][0x210] ;  /* 0x0000840000127ab9 */ /* 0x000fc40000000a00 */
[----:B------:R-:W-:Y:S01]  /*a0a0*/  IMAD.U32 R0, RZ, RZ, UR6 ;  /* 0x00000006ff007e24 */ /* 0x000fe2000f8e00ff */
[----:B------:R-:W-:Y:S01]  /*a0b0*/  UMOV UR6, 0x400 ;  /* 0x0000040000067882 */ /* 0x000fe20000000000 */
[----:B------:R-:W-:Y:S01]  /*a0c0*/  IMAD R18, R19, -0x38, R13 ;  /* 0xffffffc813127824 */ /* 0x000fe200078e020d */
[----:B--2---:R-:W1:Y:S01]  /*a0d0*/  LDC.64 R10, c[0x0][0x228] ;  /* 0x00008a00ff0a7b82 */ /* 0x004e620000000a00 */
[----:B------:R-:W-:-:S03]  /*a0e0*/  IMAD.U32 R19, RZ, RZ, UR8 ;  /* 0x00000008ff137e24 */ /* 0x000fc6000f8e00ff */
[----:B------:R-:W-:-:S04]  /*a0f0*/  SHF.L.U32 R13, R18, 0x1, RZ ;  /* 0x00000001120d7819 */ /* 0x000fc800000006ff */
[----:B------:R-:W2:Y:S01]  /*a100*/  @!P1 LDC.64 R14, c[0x0][0x218] ;  /* 0x00008600ff0e9b82 */ /* 0x000ea20000000a00 */
[----:B------:R-:W-:Y:S01]  /*a110*/  IMAD R13, R0, 0x70, R13 ;  /* 0x00000070000d7824 */ /* 0x000fe200078e020d */
[----:B0-----:R-:W-:-:S06]  /*a120*/  ULEA UR6, UR7, UR6, 0x18 ;  /* 0x0000000607067291 */ /* 0x001fcc000f8ec03f */
[----:B------:R-:W0:Y:S01]  /*a130*/  LDC.64 R16, c[0x0][0x230] ;  /* 0x00008c00ff107b82 */ /* 0x000e220000000a00 */
[----:B------:R-:W-:Y:S02]  /*a140*/  ULDC UR7, c[0x0][0x2a4] ;  /* 0x0000a90000077ab9 */ /* 0x000fe40000000800 */
[----:B------:R-:W-:Y:S01]  /*a150*/  @!P1 FMUL.FTZ R18, R4, UR7 ;  /* 0x0000000704129c20 */ /* 0x000fe20008410000 */
[----:B------:R3:W-:Y:S01]  /*a160*/  @!P2 STS.64 [UR6+0x88], R4 ;  /* 0x00008804ff00a988 */ /* 0x0007e20008000a06 */
[----:B-1----:R-:W-:-:S04]  /*a170*/  IMAD.WIDE R10, R13, 0x4, R10 ;  /* 0x000000040d0a7825 */ /* 0x002fc800078e020a */
[----:B--2---:R-:W-:-:S04]  /*a180*/  @!P1 IMAD.WIDE R14, R19, 0x8, R14 ;  /* 0x00000008130e9825 */ /* 0x004fc800078e020e */
[----:B------:R-:W-:-:S05]  /*a190*/  @!P1 FMUL.FTZ R19, R5, UR7 ;  /* 0x0000000705139c20 */ /* 0x000fca0008410000 */
[----:B------:R-:W-:Y:S01]  /*a1a0*/  @!P1 STG.E.64 desc[UR12][R14.64], R18 ;  /* 0x000000120e009986 */ /* 0x000fe2000c101b0c */
[----:B0-----:R-:W-:Y:S01]  /*a1b0*/  IMAD.WIDE R12, R13, 0x4, R16 ;  /* 0x000000040d0c7825 */ /* 0x001fe200078e0210 */
[----:B------:R-:W-:Y:S06]  /*a1c0*/  BAR.SYNC.DEFER_BLOCKING 0x0 ;  /* 0x0000000000007b1d */ /* 0x000fec0000010000 */
[----:B------:R-:W5:Y:S04]  /*a1d0*/  LDG.E.64 R10, desc[UR12][R10.64] ;  /* 0x0000000c0a0a7981 */ /* 0x000f68000c1e1b00 */
[----:B------:R-:W5:Y:S01]  /*a1e0*/  LDG.E.64 R12, desc[UR12][R12.64] ;  /* 0x0000000c0c0c7981 */ /* 0x000f62000c1e1b00 */
[----:B---3--:R-:W-:-:S03]  /*a1f0*/  IMAD.MOV.U32 R4, RZ, RZ, RZ ;  /* 0x000000ffff047224 */ /* 0x008fc600078e00ff */
        /* <DEDUP_REMOVED lines=12> */
.L_x_4459:
[----:B0-----:R-:W2:Y:S04]  /*a2c0*/  LDL R5, [UR6] ;  /* 0x00000006ff057983 */ /* 0x001ea80008100800 */
[----:B---3--:R-:W3:Y:S04]  /*a2d0*/  LDL R16, [UR6+0x4] ;  /* 0x00000406ff107983 */ /* 0x008ee80008100800 */
[----:B------:R-:W4:Y:S04]  /*a2e0*/  LDL R22, [UR6+0x8] ;  /* 0x00000806ff167983 */ /* 0x000f280008100800 */
[----:B------:R-:W4:Y:S01]  /*a2f0*/  LDL R28, [UR6+0xc] ;  /* 0x00000c06ff1c7983 */ /* 0x000f220008100800 */
[C---:B------:R-:W-:Y:S01]  /*a300*/  LEA R37, R4.reuse, R3, 0x3 ;  /* 0x0000000304257211 */ /* 0x040fe200078e18ff */
[----:B------:R-:W-:Y:S01]  /*a310*/  VIADD R4, R4, 0x4 ;  /* 0x0000000404047836 */ /* 0x000fe20000000000 */
[----:B------:R-:W-:Y:S01]  /*a320*/  UIADD3 UR6, UR6, 0x10, URZ ;  /* 0x0000001006067890 */ /* 0x000fe2000fffe03f */
[----:B------:R-:W-:Y:S01]  /*a330*/  BSSY B0, `(.L_x_4457) ;  /* 0x0000088000007945 */ /* 0x000fe20003800000 */
[C---:B------:R-:W-:Y:S01]  /*a340*/  ISETP.GE.U32.AND P1, PT, R37.reuse, UR10, PT ;  /* 0x0000000a25007c0c */ /* 0x040fe2000bf26070 */
[----:B------:R-:W-:Y:S01]  /*a350*/  VIADD R39, R37, 0x8 ;  /* 0x0000000825277836 */ /* 0x000fe20000000000 */
[----:B------:R-:W-:-:S02]  /*a360*/  SHF.R.S32.HI R33, RZ, 0x1f, R37 ;  /* 0x0000001fff217819 */ /* 0x000fc40000011425 */
[----:B------:R-:W-:Y:S02]  /*a370*/  IADD3 R43, R37, 0x10, RZ ;  /* 0x00000010252b7810 */ /* 0x000fe40007ffe0ff */
[----:B------:R-:W-:Y:S02]  /*a380*/  ISETP.GE.OR.EX P1, PT, R33, UR11, P0, P1 ;  /* 0x0000000b21007c0c */ /* 0x000fe40008726710 */
[----:B------:R-:W-:Y:S02]  /*a390*/  ISETP.GE.U32.AND P3, PT, R39, UR10, PT ;  /* 0x0000000a27007c0c */ /* 0x000fe4000bf66070 */
[----:B------:R-:W-:Y:S02]  /*a3a0*/  SHF.R.S32.HI R41, RZ, 0x1f, R39 ;  /* 0x0000001fff297819 */ /* 0x000fe40000011427 */
[----:B------:R-:W-:Y:S02]  /*a3b0*/  ISETP.GE.U32.AND P2, PT, R43, UR10, PT ;  /* 0x0000000a2b007c0c */ /* 0x000fe4000bf46070 */
[----:B------:R-:W-:-:S02]  /*a3c0*/  ISETP.GE.OR.EX P3, PT, R41, UR11, P0, P3 ;  /* 0x0000000b29007c0c */ /* 0x000fc40008766730 */
[----:B------:R-:W-:-:S03]  /*a3d0*/  SHF.R.S32.HI R45, RZ, 0x1f, R43 ;  /* 0x0000001fff2d7819 */ /* 0x000fc6000001142b */
[----:B------:R-:W0:Y:S01]  /*a3e0*/  @!P1 LDC.64 R46, c[0x0][0x270] ;  /* 0x00009c00ff2e9b82 */ /* 0x000e220000000a00 */
[----:B------:R-:W-:-:S07]  /*a3f0*/  ISETP.GE.OR.EX P2, PT, R45, UR11, P0, P2 ;  /* 0x0000000b2d007c0c */ /* 0x000fce0008746720 */
[----:B------:R-:W1:Y:S08]  /*a400*/  @!P1 LDC.64 R34, c[0x0][0x210] ;  /* 0x00008400ff229b82 */ /* 0x000e700000000a00 */
[----:B------:R-:W1:Y:S01]  /*a410*/  @!P3 LDC.64 R48, c[0x0][0x270] ;  /* 0x00009c00ff30bb82 */ /* 0x000e620000000a00 */
[----:B0-----:R-:W-:-:S07]  /*a420*/  @!P1 IMAD R32, R33, R46, RZ ;  /* 0x0000002e21209224 */ /* 0x001fce00078e02ff */
[----:B------:R-:W0:Y:S01]  /*a430*/  @!P2 LDC.64 R50, c[0x0][0x270] ;  /* 0x00009c00ff32ab82 */ /* 0x000e220000000a00 */
[----:B------:R-:W-:Y:S02]  /*a440*/  @!P1 IMAD R33, R37, R47, R32 ;  /* 0x0000002f25219224 */ /* 0x000fe400078e0220 */
[--C-:B--2---:R-:W-:Y:S02]  /*a450*/  HADD2.F32 R15, -RZ, R5.reuse.H0_H0 ;  /* 0x20000005ff0f7230 */ /* 0x104fe40000004100 */
[----:B------:R-:W-:Y:S02]  /*a460*/  HADD2.F32 R5, -RZ, R5.H1_H1 ;  /* 0x30000005ff057230 */ /* 0x000fe40000004100 */
[----:B---3--:R-:W-:Y:S02]  /*a470*/  HADD2.F32 R17, -RZ, R16.H0_H0 ;  /* 0x20000010ff117230 */ /* 0x008fe40000004100 */
[C---:B------:R-:W-:Y:S01]  /*a480*/  FADD.FTZ R15, -R0.reuse, R15 ;  /* 0x0000000f000f7221 */ /* 0x040fe20000010100 */
[----:B------:R-:W-:Y:S01]  /*a490*/  FADD.FTZ R5, -R0, R5 ;  /* 0x0000000500057221 */ /* 0x000fe20000010100 */
[----:B----4-:R-:W-:-:S02]  /*a4a0*/  HADD2.F32 R23, -RZ, R22.H1_H1 ;  /* 0x30000016ff177230 */ /* 0x010fc40000004100 */
[-C--:B-1----:R-:W-:Y:S01]  /*a4b0*/  FMUL.FTZ R15, R15, R2.reuse ;  /* 0x000000020f0f7220 */ /* 0x082fe20000410000 */
[----:B------:R-:W-:Y:S01]  /*a4c0*/  FADD.FTZ R19, -R0, R17 ;  /* 0x0000001100137221 */ /* 0x000fe20000010100 */
[-C--:B------:R-:W-:Y:S01]  /*a4d0*/  FMUL.FTZ R14, R5, R2.reuse ;  /* 0x00000002050e7220 */ /* 0x080fe20000410000 */
[----:B------:R-:W-:Y:S02]  /*a4e0*/  HADD2.F32 R17, -RZ, R16.H1_H1 ;  /* 0x30000010ff117230 */ /* 0x000fe40000004100 */
[--C-:B-----5:R-:W-:Y:S01]  /*a4f0*/  FFMA.FTZ R18, R10, R15, R12.reuse ;  /* 0x0000000f0a127223 */ /* 0x120fe2000001000c */
[----:B------:R-:W-:Y:S01]  /*a500*/  FMUL.FTZ R19, R19, R2 ;  /* 0x0000000213137220 */ /* 0x000fe20000410000 */
[----:B------:R-:W-:Y:S01]  /*a510*/  FFMA.FTZ R5, R11, R14, R13 ;  /* 0x0000000e0b057223 */ /* 0x000fe2000001000d */
[----:B------:R-:W-:Y:S02]  /*a520*/  HADD2.F32 R21, -RZ, R22.H0_H0 ;  /* 0x20000016ff157230 */ /* 0x000fe40000004100 */
[----:B------:R-:W-:Y:S01]  /*a530*/  @P4 FMUL.FTZ R15, R18, -1.4426950216293334961 ;  /* 0xbfb8aa3b120f4820 */ /* 0x000fe20000410000 */
[----:B------:R-:W-:Y:S01]  /*a540*/  FADD.FTZ R17, -R0, R17 ;  /* 0x0000001100117221 */ /* 0x000fe20000010100 */
[----:B------:R-:W-:Y:S01]  /*a550*/  @P4 FMUL.FTZ R14, R5, -1.4426950216293334961 ;  /* 0xbfb8aa3b050e4820 */ /* 0x000fe20000410000 */
[----:B------:R-:W-:Y:S01]  /*a560*/  FFMA.FTZ R19, R10, R19, R12 ;  /* 0x000000130a137223 */ /* 0x000fe2000001000c */
[----:B------:R-:W-:-:S02]  /*a570*/  HADD2.F32 R29, -RZ, R28.H0_H0 ;  /* 0x2000001cff1d7230 */ /* 0x000fc40000004100 */
[----:B------:R-:W-:Y:S01]  /*a580*/  FMUL.FTZ R16, R17, R2 ;  /* 0x0000000211107220 */ /* 0x000fe20000410000 */
[----:B------:R-:W1:Y:S01]  /*a590*/  @P4 MUFU.EX2 R15, R15 ;  /* 0x0000000f000f4308 */ /* 0x000e620000000800 */
[----:B------:R-:W-:Y:S01]  /*a5a0*/  @P4 FMUL.FTZ R17, R19, -1.4426950216293334961 ;  /* 0xbfb8aa3b13114820 */ /* 0x000fe20000410000 */
[C---:B------:R-:W-:Y:S01]  /*a5b0*/  FADD.FTZ R27, -R0.reuse, R23 ;  /* 0x00000017001b7221 */ /* 0x040fe20000010100 */
[----:B------:R-:W-:Y:S01]  /*a5c0*/  FFMA.FTZ R20, R11, R16, R13 ;  /* 0x000000100b147223 */ /* 0x000fe2000001000d */
[C---:B------:R-:W-:Y:S01]  /*a5d0*/  FADD.FTZ R25, -R0.reuse, R21 ;  /* 0x0000001500197221 */ /* 0x040fe20000010100 */
[----:B------:R-:W-:Y:S01]  /*a5e0*/  FADD.FTZ R29, -R0, R29 ;  /* 0x0000001d001d7221 */ /* 0x000fe20000010100 */
[-C--:B------:R-:W-:Y:S01]  /*a5f0*/  FMUL.FTZ R22, R27, R2.reuse ;  /* 0x000000021b167220 */ /* 0x080fe20000410000 */
[----:B------:R-:W-:Y:S01]  /*a600*/  @P4 FMUL.FTZ R16, R20, -1.4426950216293334961 ;  /* 0xbfb8aa3b14104820 */ /* 0x000fe20000410000 */
[----:B------:R-:W2:Y:S01]  /*a610*/  @P4 MUFU.EX2 R14, R14 ;  /* 0x0000000e000e4308 */ /* 0x000ea20000000800 */
[----:B------:R-:W-:Y:S01]  /*a620*/  FMUL.FTZ R29, R29, R2 ;  /* 0x000000021d1d7220 */ /* 0x000fe20000410000 */
[----:B------:R-:W-:Y:S01]  /*a630*/  FFMA.FTZ R24, R11, R22, R13 ;  /* 0x000000160b187223 */ /* 0x000fe2000001000d */
[----:B------:R-:W-:-:S02]  /*a640*/  FMUL.FTZ R25, R25, R2 ;  /* 0x0000000219197220 */ /* 0x000fc40000410000 */
[--C-:B------:R-:W-:Y:S01]  /*a650*/  FFMA.FTZ R30, R10, R29, R12.reuse ;  /* 0x0000001d0a1e7223 */ /* 0x100fe2000001000c */
[----:B------:R-:W-:Y:S01]  /*a660*/  @P4 FMUL.FTZ R22, R24, -1.4426950216293334961 ;  /* 0xbfb8aa3b18164820 */ /* 0x000fe20000410000 */
[----:B------:R-:W-:Y:S01]  /*a670*/  FFMA.FTZ R25, R10, R25, R12 ;  /* 0x000000190a197223 */ /* 0x000fe2000001000c */
[----:B------:R-:W3:Y:S01]  /*a680*/  @P4 MUFU.EX2 R23, R16 ;  /* 0x0000001000174308 */ /* 0x000ee20000000800 */
[----:B-1----:R-:W-:Y:S01]  /*a690*/  @P4 FADD.FTZ R15, R15, 1 ;  /* 0x3f8000000f0f4421 */ /* 0x002fe20000010000 */
[----:B------:R-:W-:Y:S01]  /*a6a0*/  @P4 FMUL.FTZ R29, R30, -1.4426950216293334961 ;  /* 0xbfb8aa3b1e1d4820 */ /* 0x000fe20000410000 */
[----:B------:R-:W-:-:S05]  /*a6b0*/  @P4 FMUL.FTZ R26, R25, -1.4426950216293334961 ;  /* 0xbfb8aa3b191a4820 */ /* 0x000fca0000410000 */
[----:B------:R-:W1:Y:S01]  /*a6c0*/  @P4 MUFU.EX2 R21, R17 ;  /* 0x0000001100154308 */ /* 0x000e620000000800 */
[----:B--2---:R-:W-:-:S07]  /*a6d0*/  @P4 FADD.FTZ R14, R14, 1 ;  /* 0x3f8000000e0e4421 */ /* 0x004fce0000010000 */
[----:B------:R2:W4:Y:S01]  /*a6e0*/  @P4 MUFU.RCP R16, R14 ;  /* 0x0000000e00104308 */ /* 0x0005220000001000 */
[----:B---3--:R-:W-:-:S07]  /*a6f0*/  @P4 FADD.FTZ R23, R23, 1 ;  /* 0x3f80000017174421 */ /* 0x008fce0000010000 */
[----:B------:R3:W0:Y:S01]  /*a700*/  @P4 MUFU.RCP R17, R15 ;  /* 0x0000000f00114308 */ /* 0x0006220000001000 */
[----:B--2---:R-:W-:Y:S02]  /*a710*/  @!P1 IMAD.MOV.U32 R14, RZ, RZ, R6 ;  /* 0x000000ffff0e9224 */ /* 0x004fe400078e0006 */
[----:B-1----:R-:W-:-:S05]  /*a720*/  @P4 FADD.FTZ R21, R21, 1 ;  /* 0x3f80000015154421 */ /* 0x002fca0000010000 */
[----:B------:R1:W2:Y:S01]  /*a730*/  @P4 MUFU.EX2 R31, R29 ;  /* 0x0000001d001f4308 */ /* 0x0002a20000000800 */
[----:B---3--:R-:W-:Y:S01]  /*a740*/  @!P1 MOV R15, R9 ;  /* 0x00000009000f9202 */ /* 0x008fe20000000f00 */
[----:B----4-:R-:W-:Y:S02]  /*a750*/  @P4 FMUL.FTZ R5, R5, R16 ;  /* 0x0000001005054220 */ /* 0x010fe40000410000 */
[----:B------:R-:W-:Y:S02]  /*a760*/  @!P1 IMAD.WIDE.U32 R14, R37, R46, R14 ;  /* 0x0000002e250e9225 */ /* 0x000fe400078e000e */
[----:B------:R-:W3:Y:S02]  /*a770*/  @!P3 LDC.64 R46, c[0x0][0x210] ;  /* 0x00008400ff2ebb82 */ /* 0x000ee40000000a00 */
[----:B------:R-:W4:Y:S01]  /*a780*/  @P4 MUFU.EX2 R27, R22 ;  /* 0x00000016001b4308 */ /* 0x000f220000000800 */
[----:B-1----:R-:W-:Y:S02]  /*a790*/  HADD2.F32 R29, -RZ, R28.H1_H1 ;  /* 0x3000001cff1d7230 */ /* 0x002fe40000004100 */
[----:B0-----:R-:W-:Y:S01]  /*a7a0*/  @P4 FMUL.FTZ R18, R18, R17 ;  /* 0x0000001112124220 */ /* 0x001fe20000410000 */
[----:B------:R-:W-:Y:S01]  /*a7b0*/  @!P1 IMAD.IADD R15, R15, 0x1, R33 ;  /* 0x000000010f0f9824 */ /* 0x000fe200078e0221 */
[----:B------:R-:W-:Y:S01]  /*a7c0*/  @!P1 LEA R16, P5, R14, R34, 0x1 ;  /* 0x000000220e109211 */ /* 0x000fe200078a08ff */
[----:B------:R-:W-:-:S02]  /*a7d0*/  VIADD R37, R37, 0x18 ;  /* 0x0000001825257836 */ /* 0x000fc40000000000 */
[----:B------:R-:W-:Y:S01]  /*a7e0*/  FADD.FTZ R29, -R0, R29 ;  /* 0x0000001d001d7221 */ /* 0x000fe20000010100 */
[----:B------:R0:W1:Y:S01]  /*a7f0*/  @P4 MUFU.RCP R22, R21 ;  /* 0x0000001500164308 */ /* 0x0000620000001000 */
[----:B------:R-:W-:Y:S02]  /*a800*/  @!P1 LEA.HI.X R17, R14, R35, R15, 0x1, P5 ;  /* 0x000000230e119211 */ /* 0x000fe400028f0c0f */
[----:B------:R-:W-:Y:S01]  /*a810*/  FMUL.FTZ R28, R29, R2 ;  /* 0x000000021d1c7220 */ /* 0x000fe20000410000 */
[----:B------:R-:W-:Y:S01]  /*a820*/  @!P1 F2FP.F16.F32.PACK_AB R29, R5, R18 ;  /* 0x00000012051d923e */ /* 0x000fe200000000ff */
[----:B------:R-:W3:Y:S01]  /*a830*/  @!P2 LDC.64 R34, c[0x0][0x210] ;  /* 0x00008400ff22ab82 */ /* 0x000ee20000000a00 */
[----:B------:R-:W-:Y:S01]  /*a840*/  @!P3 MOV R14, R6 ;  /* 0x00000006000eb202 */ /* 0x000fe20000000f00 */
[----:B------:R-:W-:Y:S02]  /*a850*/  @!P3 IMAD R18, R41, R48, RZ ;  /* 0x000000302912b224 */ /* 0x000fe400078e02ff */
[----:B--2---:R-:W-:Y:S01]  /*a860*/  @P4 FADD.FTZ R31, R31, 1 ;  /* 0x3f8000001f1f4421 */ /* 0x004fe20000010000 */
[----:B------:R-:W2:Y:S01]  /*a870*/  @P4 MUFU.RCP R23, R23 ;  /* 0x0000001700174308 */ /* 0x000ea20000001000 */
[----:B0-----:R-:W-:Y:S01]  /*a880*/  FFMA.FTZ R21, R11, R28, R13 ;  /* 0x0000001c0b157223 */ /* 0x001fe2000001000d */
[----:B------:R-:W-:-:S02]  /*a890*/  @!P3 IMAD.MOV.U32 R15, RZ, RZ, R9 ;  /* 0x000000ffff0fb224 */ /* 0x000fc400078e0009 */
[----:B----4-:R-:W-:Y:S01]  /*a8a0*/  @P4 FADD.FTZ R27, R27, 1 ;  /* 0x3f8000001b1b4421 */ /* 0x010fe20000010000 */
[----:B------:R-:W-:Y:S02]  /*a8b0*/  @!P3 IMAD R33, R39, R49, R18 ;  /* 0x000000312721b224 */ /* 0x000fe400078e0212 */
[----:B------:R-:W-:Y:S01]  /*a8c0*/  @P4 FMUL.FTZ R5, R21, -1.4426950216293334961 ;  /* 0xbfb8aa3b15054820 */ /* 0x000fe20000410000 */
[----:B------:R-:W-:Y:S01]  /*a8d0*/  @!P3 IMAD.WIDE.U32 R14, R39, R48, R14 ;  /* 0x00000030270eb225 */ /* 0x000fe200078e000e */
[----:B------:R0:W-:Y:S01]  /*a8e0*/  @!P1 STG.E desc[UR12][R16.64], R29 ;  /* 0x0000001d10009986 */ /* 0x0001e2000c10190c */
[----:B------:R-:W4:Y:S02]  /*a8f0*/  @P4 MUFU.EX2 R26, R26 ;  /* 0x0000001a001a4308 */ /* 0x000f240000000800 */
[----:B-1----:R-:W-:Y:S01]  /*a900*/  @P4 FMUL.FTZ R19, R19, R22 ;  /* 0x0000001613134220 */ /* 0x002fe20000410000 */
[----:B---3--:R-:W-:Y:S02]  /*a910*/  @!P3 LEA R18, P5, R14, R46, 0x1 ;  /* 0x0000002e0e12b211 */ /* 0x008fe400078a08ff */
[----:B------:R-:W-:-:S03]  /*a920*/  @!P3 IADD3 R15, R15, R33, RZ ;  /* 0x000000210f0fb210 */ /* 0x000fc60007ffe0ff */
[----:B------:R-:W1:Y:S01]  /*a930*/  @P4 MUFU.EX2 R5, R5 ;  /* 0x0000000500054308 */ /* 0x000e620000000800 */
[----:B--2---:R-:W-:-:S05]  /*a940*/  @P4 FMUL.FTZ R20, R20, R23 ;  /* 0x0000001714144220 */ /* 0x004fca0000410000 */
[----:B------:R-:W-:Y:S01]  /*a950*/  @!P3 F2FP.F16.F32.PACK_AB R23, R20, R19 ;  /* 0x000000131417b23e */ /* 0x000fe200000000ff */
[-C--:B------:R-:W-:Y:S01]  /*a960*/  @!P2 IMAD R20, R45, R50.reuse, RZ ;  /* 0x000000322d14a224 */ /* 0x080fe200078e02ff */
[----:B------:R-:W-:Y:S01]  /*a970*/  @!P3 LEA.HI.X R19, R14, R47, R15, 0x1, P5 ;  /* 0x0000002f0e13b211 */ /* 0x000fe200028f0c0f */
[----:B----4-:R-:W-:Y:S01]  /*a980*/  @P4 FADD.FTZ R26, R26, 1 ;  /* 0x3f8000001a1a4421 */ /* 0x010fe20000010000 */
[----:B------:R-:W-:Y:S01]  /*a990*/  @!P2 MOV R15, R9 ;  /* 0x00000009000fa202 */ /* 0x000fe20000000f00 */
[----:B------:R-:W-:Y:S01]  /*a9a0*/  @!P2 IMAD.MOV.U32 R14, RZ, RZ, R6 ;  /* 0x000000ffff0ea224 */ /* 0x000fe200078e0006 */
[----:B------:R-:W2:Y:S01]  /*a9b0*/  @P4 MUFU.RCP R27, R27 ;  /* 0x0000001b001b4308 */ /* 0x000ea20000001000 */
[C---:B------:R-:W-:Y:S01]  /*a9c0*/  @!P2 IMAD R33, R43.reuse, R51, R20 ;  /* 0x000000332b21a224 */ /* 0x040fe200078e0214 */
[----:B------:R3:W-:Y:S01]  /*a9d0*/  @!P3 STG.E desc[UR12][R18.64], R23 ;  /* 0x000000171200b986 */ /* 0x0007e2000c10190c */
[----:B------:R-:W-:-:S04]  /*a9e0*/  @!P2 IMAD.WIDE.U32 R14, R43, R50, R14 ;  /* 0x000000322b0ea225 */ /* 0x000fc800078e000e */
[----:B-1----:R-:W-:Y:S01]  /*a9f0*/  @P4 FADD.FTZ R5, R5, 1 ;  /* 0x3f80000005054421 */ /* 0x002fe20000010000 */
[----:B------:R-:W1:Y:S01]  /*aa00*/  @P4 MUFU.RCP R26, R26 ;  /* 0x0000001a001a4308 */ /* 0x000e620000001000 */
[----:B0-----:R-:W-:Y:S02]  /*aa10*/  @!P2 LEA R16, P1, R14, R34, 0x1 ;  /* 0x000000220e10a211 */ /* 0x001fe400078208ff */
[----:B------:R-:W-:-:S04]  /*aa20*/  @!P2 IADD3 R15, R15, R33, RZ ;  /* 0x000000210f0fa210 */ /* 0x000fc80007ffe0ff */
[----:B------:R-:W-:Y:S01]  /*aa30*/  @!P2 LEA.HI.X R17, R14, R35, R15, 0x1, P1 ;  /* 0x000000230e11a211 */ /* 0x000fe200008f0c0f */
[----:B------:R-:W0:Y:S01]  /*aa40*/  @P4 MUFU.RCP R31, R31 ;  /* 0x0000001f001f4308 */ /* 0x000e220000001000 */
[----:B------:R-:W-:Y:S01]  /*aa50*/  ISETP.GE.U32.AND P1, PT, R37, UR10, PT ;  /* 0x0000000a25007c0c */ /* 0x000fe2000bf26070 */
[----:B--2---:R-:W-:Y:S01]  /*aa60*/  @P4 FMUL.FTZ R24, R24, R27 ;  /* 0x0000001b18184220 */ /* 0x004fe20000410000 */
[----:B------:R-:W-:-:S04]  /*aa70*/  SHF.R.S32.HI R14, RZ, 0x1f, R37 ;  /* 0x0000001fff0e7819 */ /* 0x000fc80000011425 */
[----:B------:R-:W-:Y:S01]  /*aa80*/  ISETP.GE.OR.EX P1, PT, R14, UR11, P0, P1 ;  /* 0x0000000b0e007c0c */ /* 0x000fe20008726710 */
[----:B------:R-:W2:Y:S01]  /*aa90*/  @P4 MUFU.RCP R20, R5 ;  /* 0x0000000500144308 */ /* 0x000ea20000001000 */
[----:B-1----:R-:W-:-:S05]  /*aaa0*/  @P4 FMUL.FTZ R25, R25, R26 ;  /* 0x0000001a19194220 */ /* 0x002fca0000410000 */
[----:B------:R-:W-:Y:S01]  /*aab0*/  @!P2 F2FP.F16.F32.PACK_AB R25, R24, R25 ;  /* 0x000000191819a23e */ /* 0x000fe200000000ff */
[----:B0-----:R-:W-:-:S04]  /*aac0*/  @P4 FMUL.FTZ R30, R30, R31 ;  /* 0x0000001f1e1e4220 */ /* 0x001fc80000410000 */
[----:B------:R3:W-:Y:S01]  /*aad0*/  @!P2 STG.E desc[UR12][R16.64], R25 ;  /* 0x000000191000a986 */ /* 0x0007e2000c10190c */
[----:B------:R-:W-:Y:S01]  /*aae0*/  ISETP.NE.AND P2, PT, R4, 0x40, PT ;  /* 0x000000400400780c */ /* 0x000fe20003f45270 */
[----:B--2---:R-:W-:Y:S01]  /*aaf0*/  @P4 FMUL.FTZ R21, R21, R20 ;  /* 0x0000001415154220 */ /* 0x004fe20000410000 */
[----:B------:R-:W-:Y:S11]  /*ab00*/  @P1 BRA `(.L_x_4458) ;  /* 0x0000000000281947 */ /* 0x000ff60003800000 */
[----:B------:R-:W-:Y:S01]  /*ab10*/  IMAD R5, R14, UR16, RZ ;  /* 0x000000100e057c24 */ /* 0x000fe2000f8e02ff */
[----:B------:R-:W-:Y:S01]  /*ab20*/  MOV R14, R6 ;  /* 0x00000006000e7202 */ /* 0x000fe20000000f00 */
[----:B------:R-:W-:Y:S01]  /*ab30*/  IMAD.MOV.U32 R15, RZ, RZ, R9 ;  /* 0x000000ffff0f7224 */ /* 0x000fe200078e0009 */
[----:B------:R-:W-:Y:S01]  /*ab40*/  F2FP.F16.F32.PACK_AB R21, R21, R30 ;  /* 0x0000001e1515723e */ /* 0x000fe200000000ff */
[C---:B------:R-:W-:Y:S02]  /*ab50*/  IMAD R5, R37.reuse, UR17, R5 ;  /* 0x0000001125057c24 */ /* 0x040fe4000f8e0205 */
[----:B------:R-:W-:-:S05]  /*ab60*/  IMAD.WIDE.U32 R14, R37, UR16, R14 ;  /* 0x00000010250e7c25 */ /* 0x000fca000f8e000e */
[----:B------:R-:W-:Y:S02]  /*ab70*/  IADD3 R5, R15, R5, RZ ;  /* 0x000000050f057210 */ /* 0x000fe40007ffe0ff */
[----:B---3--:R-:W-:-:S04]  /*ab80*/  LEA R16, P1, R14, UR18, 0x1 ;  /* 0x000000120e107c11 */ /* 0x008fc8000f8208ff */
[----:B------:R-:W-:-:S05]  /*ab90*/  LEA.HI.X R17, R14, UR19, R5, 0x1, P1 ;  /* 0x000000130e117c11 */ /* 0x000fca00088f0c05 */
[----:B------:R0:W-:Y:S04]  /*aba0*/  STG.E desc[UR12][R16.64], R21 ;  /* 0x0000001510007986 */ /* 0x0001e8000c10190c */
.L_x_4458:
[----:B------:R-:W-:Y:S05]  /*abb0*/  BSYNC B0 ;  /* 0x0000000000007941 */ /* 0x000fea0003800000 */
.L_x_4457:
        /* <DEDUP_REMOVED lines=11> */
.L_x_4461:
        /* <DEDUP_REMOVED lines=9> */
.L_x_5645:


//--------------------- .text._Z35group_norm_nhwc_fwd_one_pass_kernelI11Fp16IOBf16WLi64ELi112ELi448EEv26Group_norm_nhwc_fwd_params --------------------------
	.section	.text._Z35group_norm_nhwc_fwd_one_pass_kernelI11Fp16IOBf16WLi64ELi112ELi448EEv26Group_norm_nhwc_fwd_params,"ax",@progbits
	.align	128
        .global         _Z35group_norm_nhwc_fwd_one_pass_kernelI11Fp16IOBf16WLi64ELi112ELi448EEv26Group_norm_nhwc_fwd_params
        .type           _Z35group_norm_nhwc_fwd_one_pass_kernelI11Fp16IOBf16WLi64ELi112ELi448EEv26Group_norm_nhwc_fwd_params,@function
        .size           _Z35group_norm_nhwc_fwd_one_pass_kernelI11Fp16IOBf16WLi64ELi112ELi448EEv26Group_norm_nhwc_fwd_params,(.L_x_5646 - _Z35group_norm_nhwc_fwd_one_pass_kernelI11Fp16IOBf16WLi64ELi112ELi448EEv26Group_norm_nhwc_fwd_params)
        .other          _Z35group_norm_nhwc_fwd_one_pass_kernelI11Fp16IOBf16WLi64ELi112ELi448EEv26Group_norm_nhwc_fwd_params,@"STO_CUDA_ENTRY STV_DEFAULT"
_Z35group_norm_nhwc_fwd_one_pass_kernelI11Fp16IOBf16WLi64ELi112ELi448EEv26Group_norm_nhwc_fwd_params:
.text._Z35group_norm_nhwc_fwd_one_pass_kernelI11Fp16IOBf16WLi64ELi112ELi448EEv26Group_norm_nhwc_fwd_params:
        /* <DEDUP_REMOVED lines=47> */
.L_x_4498:
[----:B0-----:R-:W0:Y:S01]  /*02f0*/  LDC R8, c[0x0][0x288] ;  /* 0x0000a200ff087b82 */ /* 0x001e220000000800 */
[----:B------:R-:W-:Y:S01]  /*0300*/  ULDC.64 UR6, c[0x0][0x280] ;  /* 0x0000a00000067ab9 */ /* 0x000fe20000000a00 */
[----:B------:R-:W-:Y:S01]  /*0310*/  ULDC.64 UR14, c[0x0][0x278] ;  /* 0x00009e00000e7ab9 */ /* 0x000fe20000000a00 */
[----:B------:R-:W-:-:S05]  /*0320*/  HFMA2.MMA R42, -RZ, RZ, 0, 0 ;  /* 0x00000000ff2a7435 */ /* 0x000fca00000001ff */
[----:B-1----:R-:W1:Y:S08]  /*0330*/  LDC R11, c[0x0][0x294] ;  /* 0x0000a500ff0b7b82 */ /* 0x002e700000000800 */
[----:B------:R-:W2:Y:S01]  /*0340*/  @P1 LDC.64 R18, c[0x0][0x220] ;  /* 0x00008800ff121b82 */ /* 0x000ea20000000a00 */
[----:B0-----:R-:W-:-:S07]  /*0350*/  IABS R7, R8 ;  /* 0x0000000800077213 */ /* 0x001fce0000000000 */
[----:B------:R-:W0:Y:S01]  /*0360*/  @P2 LDC.64 R14, c[0x0][0x270] ;  /* 0x00009c00ff0e2b82 */ /* 0x000e220000000a00 */
[----:B------:R-:W3:Y:S07]  /*0370*/  I2F.RP R4, R7 ;  /* 0x0000000700047306 */ /* 0x000eee0000209400 */
[----:B------:R-:W4:Y:S08]  /*0380*/  @P3 LDC.64 R16, c[0x0][0x270] ;  /* 0x00009c00ff103b82 */ /* 0x000f300000000a00 */
[----:B------:R-:W5:Y:S01]  /*0390*/  @P4 LDC.64 R12, c[0x0][0x270] ;  /* 0x00009c00ff0c4b82 */ /* 0x000f620000000a00 */
[----:B---3--:R-:W3:Y:S01]  /*03a0*/  MUFU.RCP R4, R4 ;  /* 0x0000000400047308 */ /* 0x008ee20000001000 */
[----:B----4-:R-:W-:Y:S01]  /*03b0*/  @P3 IMAD R22, R39, R16, RZ ;  /* 0x0000001027163224 */ /* 0x010fe200078e02ff */
[----:B---3--:R-:W-:-:S03]  /*03c0*/  IADD3 R2, R4, 0xffffffe, RZ ;  /* 0x0ffffffe04027810 */ /* 0x008fc60007ffe0ff */
[----:B------:R-:W-:-:S03]  /*03d0*/  @P3 IMAD R47, R32, R17, R22 ;  /* 0x00000011202f3224 */ /* 0x000fc600078e0216 */
        /* <DEDUP_REMOVED lines=11> */
[----:B------:R-:W-:-:S05]  /*0490*/  IMAD R4, R7, R4, R6 ;  /* 0x0000000407047224 */ /* 0x000fca00078e0206 */
[----:B------:R-:W-:-:S13]  /*04a0*/  ISETP.GT.U32.AND P6, PT, R7, R4, PT ;  /* 0x000000040700720c */ /* 0x000fda0003fc4070 */
[-C--:B------:R-:W-:Y:S02]  /*04b0*/  @!P6 IADD3 R4, R4, -R7.reuse, RZ ;  /* 0x800000070404e210 */ /* 0x080fe40007ffe0ff */
[----:B------:R-:W-:Y:S02]  /*04c0*/  @!P6 IADD3 R3, R3, 0x1, RZ ;  /* 0x000000010303e810 */ /* 0x000fe40007ffe0ff */
[----:B------:R-:W-:Y:S02]  /*04d0*/  ISETP.GE.U32.AND P0, PT, R4, R7, PT ;  /* 0x000000070400720c */ /* 0x000fe40003f06070 */
[----:B------:R-:W-:Y:S01]  /*04e0*/  ISETP.NE.AND P6, PT, R8, RZ, PT ;  /* 0x000000ff0800720c */ /* 0x000fe20003fc5270 */
[----:B------:R-:W3:Y:S01]  /*04f0*/  @P1 LDC.64 R6, c[0x0][0x270] ;  /* 0x00009c00ff061b82 */ /* 0x000ee20000000a00 */
[----:B------:R-:W-:-:S09]  /*0500*/  SHF.R.S32.HI R4, RZ, 0x1f, R34 ;  /* 0x0000001fff047819 */ /* 0x000fd20000011422 */
[----:B------:R-:W-:-:S04]  /*0510*/  @P0 IADD3 R3, R3, 0x1, RZ ;  /* 0x0000000103030810 */ /* 0x000fc80007ffe0ff */
[----:B------:R-:W-:Y:S01]  /*0520*/  MOV R9, R3 ;  /* 0x0000000300097202 */ /* 0x000fe20000000f00 */
[----:B------:R-:W-:-:S03]  /*0530*/  IMAD.WIDE.U32 R2, R2, 0x24924925, RZ ;  /* 0x2492492502027825 */ /* 0x000fc600078e00ff */
[----:B------:R-:W-:Y:S01]  /*0540*/  @!P5 IADD3 R9, -R9, RZ, RZ ;  /* 0x000000ff0909d210 */ /* 0x000fe20007ffe1ff */
[----:B-1----:R-:W-:Y:S01]  /*0550*/  IMAD R40, R11, UR10, R3 ;  /* 0x0000000a0b287c24 */ /* 0x002fe2000f8e0203 */
[----:B------:R-:W-:-:S04]  /*0560*/  @!P6 LOP3.LUT R9, RZ, R8, RZ, 0x33, !PT ;  /* 0x00000008ff09e212 */ /* 0x000fc800078e33ff */
[----:B------:R-:W-:Y:S02]  /*0570*/  IADD3 R43, -R9, RZ, RZ ;  /* 0x000000ff092b7210 */ /* 0x000fe40007ffe1ff */
[----:B------:R-:W-:Y:S02]  /*0580*/  SHF.R.S32.HI R3, RZ, 0x1f, R9 ;  /* 0x0000001fff037819 */ /* 0x000fe40000011409 */
[----:B------:R-:W-:Y:S01]  /*0590*/  IADD3 R21, R40, 0x20, RZ ;  /* 0x0000002028157810 */ /* 0x000fe20007ffe0ff */
[----:B------:R-:W-:Y:S01]  /*05a0*/  IMAD R43, R8, R43, UR11 ;  /* 0x0000000b082b7e24 */ /* 0x000fe2000f8e022b */
[----:B------:R-:W-:Y:S01]  /*05b0*/  IADD3 R20, R40, 0x28, RZ ;  /* 0x0000002828147810 */ /* 0x000fe20007ffe0ff */
[----:B------:R-:W-:Y:S01]  /*05c0*/  IMAD R8, R3, UR6, RZ ;  /* 0x0000000603087c24 */ /* 0x000fe2000f8e02ff */
[----:B------:R-:W-:Y:S01]  /*05d0*/  ISETP.GE.U32.AND P5, PT, R21, UR14, PT ;  /* 0x0000000e15007c0c */ /* 0x000fe2000bfa6070 */
[----:B------:R-:W-:Y:S01]  /*05e0*/  IMAD R43, R43, 0x70, RZ ;  /* 0x000000702b2b7824 */ /* 0x000fe200078e02ff */
[----:B------:R-:W-:Y:S01]  /*05f0*/  SHF.R.S32.HI R45, RZ, 0x1f, R21 ;  /* 0x0000001fff2d7819 */ /* 0x000fe20000011415 */
[----:B------:R-:W-:Y:S01]  /*0600*/  IMAD R29, R9, UR7, R8 ;  /* 0x00000007091d7c24 */ /* 0x000fe2000f8e0208 */
[----:B------:R-:W-:-:S02]  /*0610*/  SHF.R.S32.HI R23, RZ, 0x1f, R20 ;  /* 0x0000001fff177819 */ /* 0x000fc40000011414 */
[----:B------:R-:W-:Y:S02]  /*0620*/  IADD3 R2, P0, R34, R43, RZ ;  /* 0x0000002b22027210 */ /* 0x000fe40007f1e0ff */
[----:B------:R-:W-:Y:S02]  /*0630*/  ISETP.GE.AND.EX P5, PT, R45, UR15, PT, P5 ;  /* 0x0000000f2d007c0c */ /* 0x000fe4000bfa6350 */
[----:B------:R-:W-:Y:S01]  /*0640*/  LEA.HI.X.SX32 R3, R43, R4, 0x1, P0 ;  /* 0x000000042b037211 */ /* 0x000fe200000f0eff */
[----:B---3--:R-:W-:Y:S01]  /*0650*/  @P1 IMAD R4, R35, R6, RZ ;  /* 0x0000000623041224 */ /* 0x008fe200078e02ff */
[----:B------:R-:W-:Y:S02]  /*0660*/  ISETP.LT.U32.AND P5, PT, R30, 0x1c0, !P5 ;  /* 0x000001c01e00780c */ /* 0x000fe40006fa1070 */
[----:B------:R-:W-:Y:S01]  /*0670*/  ISETP.GE.U32.AND P0, PT, R20, UR14, PT ;  /* 0x0000000e14007c0c */ /* 0x000fe2000bf06070 */
[----:B------:R-:W-:Y:S02]  /*0680*/  IMAD.WIDE.U32 R2, R9, UR6, R2 ;  /* 0x0000000609027c25 */ /* 0x000fe4000f8e0002 */
[----:B------:R-:W1:Y:S01]  /*0690*/  @P2 LDC.64 R8, c[0x0][0x220] ;  /* 0x00008800ff082b82 */ /* 0x000e620000000a00 */
[----:B------:R-:W-:Y:S01]  /*06a0*/  ISETP.GE.AND.EX P0, PT, R23, UR15, PT, P0 ;  /* 0x0000000f17007c0c */ /* 0x000fe2000bf06300 */
[----:B------:R-:W-:Y:S01]  /*06b0*/  @P1 IMAD R11, R5, R7, R4 ;  /* 0x00000007050b1224 */ /* 0x000fe200078e0204 */
[----:B------:R-:W-:-:S02]  /*06c0*/  IADD3 R29, R3, R29, RZ ;  /* 0x0000001d031d7210 */ /* 0x000fc40007ffe0ff */
[-C--:B------:R-:W-:Y:S02]  /*06d0*/  @P1 MOV R28, R2.reuse ;  /* 0x00000002001c1202 */ /* 0x080fe40000000f00 */
[----:B------:R-:W-:Y:S02]  /*06e0*/  @P2 MOV R26, R2 ;  /* 0x00000002001a2202 */ /* 0x000fe40000000f00 */
[----:B------:R-:W-:Y:S01]  /*06f0*/  @P2 MOV R27, R29 ;  /* 0x0000001d001b2202 */ /* 0x000fe20000000f00 */
[----:B------:R-:W-:Y:S01]  /*0700*/  @P1 IMAD.WIDE.U32 R24, R5, R6, R28 ;  /* 0x0000000605181225 */ /* 0x000fe200078e001c */
[----:B------:R-:W-:Y:S01]  /*0710*/  ISETP.LT.U32.AND P0, PT, R30, 0x1c0, !P0 ;  /* 0x000001c01e00780c */ /* 0x000fe20004701070 */
[----:B------:R-:W3:Y:S02]  /*0720*/  @P3 LDC.64 R6, c[0x0][0x220] ;  /* 0x00008800ff063b82 */ /* 0x000ee40000000a00 */
[----:B0-----:R-:W-:Y:S01]  /*0730*/  @P2 IMAD.WIDE.U32 R26, R31, R14, R26 ;  /* 0x0000000e1f1a2225 */ /* 0x001fe200078e001a */
[----:B------:R-:W-:-:S02]  /*0740*/  @P1 IADD3 R5, R25, R11, RZ ;  /* 0x0000000b19051210 */ /* 0x000fc40007ffe0ff */
[C---:B--2---:R-:W-:Y:S01]  /*0750*/  @P1 LEA R4, P6, R24.reuse, R18, 0x1 ;  /* 0x0000001218041211 */ /* 0x044fe200078c08ff */
[----:B------:R-:W-:Y:S01]  /*0760*/  @P2 IMAD R18, R37, R14, RZ ;  /* 0x0000000e25122224 */ /* 0x000fe200078e02ff */
[----:B------:R-:W-:Y:S01]  /*0770*/  @P3 MOV R25, R29 ;  /* 0x0000001d00193202 */ /* 0x000fe20000000f00 */
[----:B------:R-:W0:Y:S01]  /*0780*/  @P5 LDC.64 R10, c[0x0][0x270] ;  /* 0x00009c00ff0a5b82 */ /* 0x000e220000000a00 */
[----:B------:R-:W-:Y:S01]  /*0790*/  @P1 LEA.HI.X R5, R24, R19, R5, 0x1, P6 ;  /* 0x0000001318051211 */ /* 0x000fe200030f0c05 */
[----:B------:R-:W-:Y:S01]  /*07a0*/  @P2 IMAD R19, R31, R15, R18 ;  /* 0x0000000f1f132224 */ /* 0x000fe200078e0212 */
[----:B------:R-:W-:Y:S02]  /*07b0*/  @P3 MOV R24, R2 ;  /* 0x0000000200183202 */ /* 0x000fe40000000f00 */
[----:B-1----:R-:W-:Y:S02]  /*07c0*/  @P2 LEA R8, P6, R26, R8, 0x1 ;  /* 0x000000081a082211 */ /* 0x002fe400078c08ff */
[----:B------:R-:W-:Y:S01]  /*07d0*/  @P2 IADD3 R22, R27, R19, RZ ;  /* 0x000000131b162210 */ /* 0x000fe20007ffe0ff */
[----:B------:R-:W1:Y:S01]  /*07e0*/  @P4 LDC.64 R14, c[0x0][0x220] ;  /* 0x00008800ff0e4b82 */ /* 0x000e620000000a00 */
[----:B------:R-:W-:Y:S01]  /*07f0*/  @P3 IMAD.WIDE.U32 R24, R32, R16, R24 ;  /* 0x0000001020183225 */ /* 0x000fe200078e0018 */
[----:B------:R-:W-:-:S02]  /*0800*/  @P5 MOV R27, R29 ;  /* 0x0000001d001b5202 */ /* 0x000fc40000000f00 */
[----:B------:R-:W-:Y:S01]  /*0810*/  @P2 LEA.HI.X R9, R26, R9, R22, 0x1, P6 ;  /* 0x000000091a092211 */ /* 0x000fe200030f0c16 */
[----:B-----5:R-:W-:Y:S01]  /*0820*/  @P4 IMAD R26, R41, R12, RZ ;  /* 0x0000000c291a4224 */ /* 0x020fe200078e02ff */
[----:B------:R-:W-:Y:S02]  /*0830*/  @P3 IADD3 R22, R25, R47, RZ ;  /* 0x0000002f19163210 */ /* 0x000fe40007ffe0ff */
[----:B------:R-:W2:Y:S01]  /*0840*/  @P5 LDC.64 R18, c[0x0][0x220] ;  /* 0x00008800ff125b82 */ /* 0x000ea20000000a00 */
[C---:B---3--:R-:W-:Y:S02]  /*0850*/  @P3 LEA R6, P6, R24.reuse, R6, 0x1 ;  /* 0x0000000618063211 */ /* 0x048fe400078c08ff */
[----:B------:R-:W-:Y:S02]  /*0860*/  @P4 MOV R25, R29 ;  /* 0x0000001d00194202 */ /* 0x000fe40000000f00 */
[----:B------:R-:W-:Y:S02]  /*0870*/  @P3 LEA.HI.X R7, R24, R7, R22, 0x1, P6 ;  /* 0x0000000718073211 */ /* 0x000fe400030f0c16 */
[----:B------:R-:W-:Y:S01]  /*0880*/  @P4 MOV R24, R2 ;  /* 0x0000000200184202 */ /* 0x000fe20000000f00 */
[----:B------:R-:W3:Y:S01]  /*0890*/  @P0 LDC.64 R16, c[0x0][0x270] ;  /* 0x00009c00ff100b82 */ /* 0x000ee20000000a00 */
[----:B0-----:R-:W-:-:S02]  /*08a0*/  @P5 IMAD R22, R45, R10, RZ ;  /* 0x0000000a2d165224 */ /* 0x001fc400078e02ff */
[C---:B------:R-:W-:Y:S01]  /*08b0*/  @P4 IMAD R45, R33.reuse, R13, R26 ;  /* 0x0000000d212d4224 */ /* 0x040fe200078e021a */
[----:B------:R-:W-:Y:S01]  /*08c0*/  @P5 MOV R26, R2 ;  /* 0x00000002001a5202 */ /* 0x000fe20000000f00 */
[----:B------:R-:W-:-:S03]  /*08d0*/  @P4 IMAD.WIDE.U32 R24, R33, R12, R24 ;  /* 0x0000000c21184225 */ /* 0x000fc600078e0018 */
[----:B------:R-:W0:Y:S01]  /*08e0*/  @P0 LDC.64 R12, c[0x0][0x220] ;  /* 0x00008800ff0c0b82 */ /* 0x000e220000000a00 */
[----:B------:R-:W-:Y:S01]  /*08f0*/  @P5 IMAD R47, R21, R11, R22 ;  /* 0x0000000b152f5224 */ /* 0x000fe200078e0216 */
[----:B------:R-:W-:Y:S01]  /*0900*/  @P4 IADD3 R11, R25, R45, RZ ;  /* 0x0000002d190b4210 */ /* 0x000fe20007ffe0ff */
[----:B------:R-:W-:Y:S01]  /*0910*/  @P5 IMAD.WIDE.U32 R26, R21, R10, R26 ;  /* 0x0000000a151a5225 */ /* 0x000fe200078e001a */
[----:B-1----:R-:W-:Y:S02]  /*0920*/  @P4 LEA R10, P6, R24, R14, 0x1 ;  /* 0x0000000e180a4211 */ /* 0x002fe400078c08ff */
[----:B------:R-:W-:Y:S02]  /*0930*/  IADD3 R25, R40, 0x30, RZ ;  /* 0x0000003028197810 */ /* 0x000fe40007ffe0ff */
[----:B------:R-:W-:Y:S02]  /*0940*/  @P4 LEA.HI.X R11, R24, R15, R11, 0x1, P6 ;  /* 0x0000000f180b4211 */ /* 0x000fe400030f0c0b */
[----:B------:R-:W-:-:S02]  /*0950*/  @P5 IADD3 R14, R27, R47, RZ ;  /* 0x0000002f1b0e5210 */ /* 0x000fc40007ffe0ff */
[C---:B--2---:R-:W-:Y:S02]  /*0960*/  @P5 LEA R18, P6, R26.reuse, R18, 0x1 ;  /* 0x000000121a125211 */ /* 0x044fe400078c08ff */
[----:B------:R-:W-:Y:S02]  /*0970*/  @P0 MOV R15, R29 ;  /* 0x0000001d000f0202 */ /* 0x000fe40000000f00 */
[----:B------:R-:W-:Y:S01]  /*0980*/  @P5 LEA.HI.X R19, R26, R19, R14, 0x1, P6 ;  /* 0x000000131a135211 */ /* 0x000fe200030f0c0e */
[----:B---3--:R-:W-:Y:S01]  /*0990*/  @P0 IMAD R23, R23, R16, RZ ;  /* 0x0000001017170224 */ /* 0x008fe200078e02ff */
[----:B------:R-:W-:-:S03]  /*09a0*/  @P0 MOV R14, R2 ;  /* 0x00000002000e0202 */ /* 0x000fc60000000f00 */
[C---:B------:R-:W-:Y:S01]  /*09b0*/  @P0 IMAD R21, R20.reuse, R17, R23 ;  /* 0x0000001114150224 */ /* 0x040fe200078e0217 */
[----:B------:R1:W2:Y:S01]  /*09c0*/  @P5 LDG.E R42, desc[UR8][R18.64] ;  /* 0x00000008122a5981 */ /* 0x0002a2000c1e1900 */
[----:B------:R-:W-:Y:S01]  /*09d0*/  @P0 IMAD.WIDE.U32 R16, R20, R16, R14 ;  /* 0x0000001014100225 */ /* 0x000fe200078e000e */
[----:B------:R-:W-:Y:S02]  /*09e0*/  ISETP.GE.U32.AND P6, PT, R25, UR14, PT ;  /* 0x0000000e19007c0c */ /* 0x000fe4000bfc6070 */
[----:B------:R-:W-:Y:S02]  /*09f0*/  SHF.R.S32.HI R23, RZ, 0x1f, R25 ;  /* 0x0000001fff177819 */ /* 0x000fe40000011419 */
[----:B------:R-:W-:Y:S02]  /*0a00*/  @P0 IADD3 R14, R17, R21, RZ ;  /* 0x00000015110e0210 */ /* 0x000fe40007ffe0ff */
[----:B0-----:R-:W-:Y:S02]  /*0a10*/  @P0 LEA R12, P5, R16, R12, 0x1 ;  /* 0x0000000c100c0211 */ /* 0x001fe400078a08ff */
[----:B------:R-:W-:-:S02]  /*0a20*/  ISETP.GE.AND.EX P6, PT, R23, UR15, PT, P6 ;  /* 0x0000000f17007c0c */ /* 0x000fc4000bfc6360 */
[----:B------:R-:W-:Y:S02]  /*0a30*/  @P0 LEA.HI.X R13, R16, R13, R14, 0x1, P5 ;  /* 0x0000000d100d0211 */ /* 0x000fe400028f0c0e */
[----:B------:R-:W-:Y:S02]  /*0a40*/  SHF.R.S32.HI R45, RZ, 0x1f, R38 ;  /* 0x0000001fff2d7819 */ /* 0x000fe40000011426 */
[----:B------:R-:W-:Y:S02]  /*0a50*/  ISETP.GE.U32.AND P5, PT, R38, UR14, PT ;  /* 0x0000000e26007c0c */ /* 0x000fe4000bfa6070 */
[----:B------:R-:W-:Y:S02]  /*0a60*/  ISETP.LT.U32.AND P6, PT, R30, 0x1c0, !P6 ;  /* 0x000001c01e00780c */ /* 0x000fe400077c1070 */
[----:B------:R-:W-:-:S04]  /*0a70*/  ISETP.GE.AND.EX P5, PT, R45, UR15, PT, P5 ;  /* 0x0000000f2d007c0c */ /* 0x000fc8000bfa6350 */
[----:B------:R-:W-:Y:S01]  /*0a80*/  ISETP.GT.U32.OR P5, PT, R30, 0x1bf, P5 ;  /* 0x000001bf1e00780c */ /* 0x000fe20002fa4470 */
[----:B------:R-:W-:-:S06]  /*0a90*/  HFMA2.MMA R44, -RZ, RZ, 0, 0 ;  /* 0x00000000ff2c7435 */ /* 0x000fcc00000001ff */
[----:B------:R-:W0:Y:S01]  /*0aa0*/  @P6 LDC.64 R20, c[0x0][0x270] ;  /* 0x00009c00ff146b82 */ /* 0x000e220000000a00 */
[----:B------:R-:W-:Y:S02]  /*0ab0*/  CS2R R46, SRZ ;  /* 0x00000000002e7805 */ /* 0x000fe4000001ff00 */
[----:B------:R-:W-:Y:S01]  /*0ac0*/  CS2R R48, SRZ ;  /* 0x0000000000307805 */ /* 0x000fe2000001ff00 */
[----:B------:R-:W3:Y:S04]  /*0ad0*/  @P2 LDG.E R44, desc[UR8][R8.64] ;  /* 0x00000008082c2981 */ /* 0x000ee8000c1e1900 */
[----:B-1----:R-:W1:Y:S01]  /*0ae0*/  @!P5 LDC.64 R18, c[0x0][0x270] ;  /* 0x00009c00ff12db82 */ /* 0x002e620000000a00 */
[----:B------:R4:W5:Y:S04]  /*0af0*/  @P1 LDG.E R46, desc[UR8][R4.64] ;  /* 0x00000008042e1981 */ /* 0x000968000c1e1900 */
[----:B------:R1:W2:Y:S03]  /*0b00*/  @P3 LDG.E R48, desc[UR8][R6.64] ;  /* 0x0000000806303981 */ /* 0x0002a6000c1e1900 */
[----:B------:R-:W1:Y:S01]  /*0b10*/  @P6 LDC.64 R16, c[0x0][0x220] ;  /* 0x00008800ff106b82 */ /* 0x000e620000000a00 */
[----:B------:R2:W2:Y:S01]  /*0b20*/  @P4 LDG.E R47, desc[UR8][R10.64] ;  /* 0x000000080a2f4981 */ /* 0x0004a2000c1e1900 */
[----:B----4-:R-:W-:-:S02]  /*0b30*/  @P6 MOV R4, R2 ;  /* 0x0000000200046202 */ /* 0x010fc40000000f00 */
[----:B------:R-:W-:Y:S01]  /*0b40*/  @P6 MOV R5, R29 ;  /* 0x0000001d00056202 */ /* 0x000fe20000000f00 */
[----:B------:R4:W4:Y:S03]  /*0b50*/  @P0 LDG.E R49, desc[UR8][R12.64] ;  /* 0x000000080c310981 */ /* 0x000926000c1e1900 */
[----:B------:R-:W1:Y:S01]  /*0b60*/  @!P5 LDC.64 R14, c[0x0][0x220] ;  /* 0x00008800ff0edb82 */ /* 0x000e620000000a00 */
[----:B0-----:R-:W-:-:S04]  /*0b70*/  @P6 IMAD R22, R23, R20, RZ ;  /* 0x0000001417166224 */ /* 0x001fc800078e02ff */
[C---:B------:R-:W-:Y:S02]  /*0b80*/  @P6 IMAD R9, R25.reuse, R21, R22 ;  /* 0x0000001519096224 */ /* 0x040fe400078e0216 */
[----:B------:R-:W-:-:S04]  /*0b90*/  @P6 IMAD.WIDE.U32 R20, R25, R20, R4 ;  /* 0x0000001419146225 */ /* 0x000fc800078e0004 */
[----:B-1----:R-:W-:Y:S01]  /*0ba0*/  @!P5 IMAD R4, R45, R18, RZ ;  /* 0x000000122d04d224 */ /* 0x002fe200078e02ff */
        /* <DEDUP_REMOVED lines=140> */
.L_x_4463:
[----:B------:R-:W-:Y:S05]  /*1470*/  BSYNC B0 ;  /* 0x0000000000007941 */ /* 0x000fea0003800000 */
.L_x_4462:
        /* <DEDUP_REMOVED lines=29> */
.L_x_4466:
[----:B0-----:R-:W2:Y:S04]  /*1650*/  LDG.E.STRONG.GPU R8, desc[UR8][R6.64] ;  /* 0x0000000806087981 */ /* 0x001ea8000c1ef900 */
[----:B--2---:R-:W-:Y:S01]  /*1660*/  CCTL.IVALL ;  /* 0x00000000ff00798f */ /* 0x004fe20002000000 */
[----:B------:R-:W-:Y:S05]  /*1670*/  YIELD ;  /* 0x0000000000007946 */ /* 0x000fea0003800000 */
[----:B------:R-:W-:-:S13]  /*1680*/  ISETP.NE.AND P0, PT, R8, R11, PT ;  /* 0x0000000b0800720c */ /* 0x000fda0003f05270 */
[----:B------:R-:W-:Y:S05]  /*1690*/  @P0 BRA `(.L_x_4466) ;  /* 0xfffffffc00ec0947 */ /* 0x000fea000383ffff */
.L_x_4465:
        /* <DEDUP_REMOVED lines=17> */
.L_x_4470:
        /* <DEDUP_REMOVED lines=115> */
.L_x_4469:
        /* <DEDUP_REMOVED lines=61> */
.L_x_4471:
[----:B------:R-:W-:-:S13]  /*22b0*/  ISETP.NE.OR P0, PT, R6, RZ, P0 ;  /* 0x000000ff0600720c */ /* 0x000fda0000705670 */
[----:B------:R-:W-:Y:S05]  /*22c0*/  @!P0 BRA `(.L_x_4467) ;  /* 0x00000000007c8947 */ /* 0x000fea0003800000 */
.L_x_4468:
        /* <DEDUP_REMOVED lines=31> */
.L_x_4467:
        /* <DEDUP_REMOVED lines=11> */
.L_x_4473:
[----:B------:R-:W-:Y:S05]  /*2570*/  BSYNC B0 ;  /* 0x0000000000007941 */ /* 0x000fea0003800000 */
.L_x_4472:
        /* <DEDUP_REMOVED lines=16> */
.L_x_4464:
        /* <DEDUP_REMOVED lines=15> */
[----:B--2---:R-:W-:-:S03]  /*2770*/  IMAD.WIDE R10, R11, 0x2, R4 ;  /* 0x000000020b0a7825 */ /* 0x004fc600078e0204 */
[----:B------:R-:W-:Y:S01]  /*2780*/  @!P5 STS.64 [UR6+0x88], R26 ;  /* 0x0000881aff00d988 */ /* 0x000fe20008000a06 */
[----:B---3--:R-:W-:-:S04]  /*2790*/  @!P0 IMAD.WIDE R6, R13, 0x8, R6 ;  /* 0x000000080d068825 */ /* 0x008fc800078e0206 */
[----:B------:R-:W-:-:S05]  /*27a0*/  @!P0 FMUL.FTZ R13, R27, UR7 ;  /* 0x000000071b0d8c20 */ /* 0x000fca0008410000 */
[----:B------:R0:W-:Y:S01]  /*27b0*/  @!P0 STG.E.64 desc[UR8][R6.64], R12 ;  /* 0x0000000c06008986 */ /* 0x0001e2000c101b08 */
[----:B------:R-:W-:Y:S06]  /*27c0*/  BAR.SYNC.DEFER_BLOCKING 0x0 ;  /* 0x0000000000007b1d */ /* 0x000fec0000010000 */
[----:B------:R-:W2:Y:S04]  /*27d0*/  LDG.E.U16 R14, desc[UR8][R8.64] ;  /* 0x00000008080e7981 */ /* 0x000ea8000c1e1500 */
[----:B------:R-:W3:Y:S04]  /*27e0*/  LDG.E.U16 R15, desc[UR8][R8.64+0x2] ;  /* 0x00000208080f7981 */ /* 0x000ee8000c1e1500 */
[----:B------:R-:W4:Y:S04]  /*27f0*/  LDG.E.U16 R16, desc[UR8][R10.64] ;  /* 0x000000080a107981 */ /* 0x000f28000c1e1500 */
[----:B------:R1:W5:Y:S01]  /*2800*/  LDG.E.U16 R17, desc[UR8][R10.64+0x2] ;  /* 0x000002080a117981 */ /* 0x000362000c1e1500 */
[----:B------:R-:W-:Y:S01]  /*2810*/  ISETP.NE.AND P6, PT, RZ, UR13, PT ;  /* 0x0000000dff007c0c */ /* 0x000fe2000bfc5270 */
[----:B0-----:R-:W-:-:S02]  /*2820*/  HADD2.F32 R13, -RZ, R46.H1_H1 ;  /* 0x3000002eff0d7230 */ /* 0x001fc40000004100 */
[----:B------:R-:W0:Y:S01]  /*2830*/  LDS.64 R4, [UR6+0x88] ;  /* 0x00008806ff047984 */ /* 0x000e220008000a00 */
[--C-:B------:R-:W-:Y:S02]  /*2840*/  HADD2.F32 R19, -RZ, R44.reuse.H0_H0 ;  /* 0x2000002cff137230 */ /* 0x100fe40000004100 */
[----:B------:R-:W-:Y:S02]  /*2850*/  HADD2.F32 R21, -RZ, R44.H1_H1 ;  /* 0x3000002cff157230 */ /* 0x000fe40000004100 */
[----:B-1----:R-:W-:Y:S02]  /*2860*/  HADD2.F32 R11, -RZ, R46.H0_H0 ;  /* 0x2000002eff0b7230 */ /* 0x002fe40000004100 */
[----:B0-----:R-:W-:-:S04]  /*2870*/  FMUL.FTZ R4, R4, UR7 ;  /* 0x0000000704047c20 */ /* 0x001fc80008410000 */
[----:B------:R-:W-:Y:S01]  /*2880*/  FMUL.FTZ R18, R4, R4 ;  /* 0x0000000404127220 */ /* 0x000fe20000410000 */
[--C-:B------:R-:W-:Y:S01]  /*2890*/  FADD.FTZ R10, R11, -R4.reuse ;  /* 0x800000040b0a7221 */ /* 0x100fe20000010000 */
[----:B------:R-:W-:Y:S02]  /*28a0*/  FADD.FTZ R11, R13, -R4 ;  /* 0x800000040d0b7221 */ /* 0x000fe40000010000 */
[----:B------:R-:W-:Y:S01]  /*28b0*/  FFMA.FTZ R5, R5, UR7, -R18 ;  /* 0x0000000705057c23 */ /* 0x000fe20008010812 */
[----:B------:R-:W-:-:S04]  /*28c0*/  FADD.FTZ R18, R21, -R4 ;  /* 0x8000000415127221 */ /* 0x000fc80000010000 */
[----:B------:R-:W-:-:S13]  /*28d0*/  FSETP.GTU.FTZ.AND P0, PT, R5, RZ, PT ;  /* 0x000000ff0500720b */ /* 0x000fda0003f1c000 */
[----:B------:R-:W-:Y:S01]  /*28e0*/  VOTEU.ANY UP0, P0 ;  /* 0x00000000003f7886 */ /* 0x000fe20000000100 */
[----:B------:R-:W-:-:S04]  /*28f0*/  PLOP3.LUT P0, PT, PT, PT, UP0, 0x80, 0x0 ;  /* 0x000000000000781c */ /* 0x000fc80003f0f008 */
[----:B------:R-:W-:-:S09]  /*2900*/  @UP0 ULDC UR6, c[0x0][0x238] ;  /* 0x00008e0000060ab9 */ /* 0x000fd20000000800 */
[----:B------:R-:W-:Y:S01]  /*2910*/  @P0 FADD.FTZ R8, R5, UR6 ;  /* 0x0000000605080e21 */ /* 0x000fe20008010000 */
[----:B------:R-:W-:Y:S01]  /*2920*/  UMOV UR6, 0x3f800000 ;  /* 0x3f80000000067882 */ /* 0x000fe20000000000 */
[----:B------:R-:W0:Y:S04]  /*2930*/  LDC R5, c[0x0][0x294] ;  /* 0x0000a500ff057b82 */ /* 0x000e280000000800 */
[----:B------:R-:W1:Y:S02]  /*2940*/  @P0 MUFU.RSQ R8, R8 ;  /* 0x0000000800080308 */ /* 0x000e640000001400 */
[----:B-1----:R-:W-:-:S13]  /*2950*/  @P0 R2UR UR7, R8 ;  /* 0x00000000080702ca */ /* 0x002fda00000e0000 */
[----:B------:R-:W-:Y:S02]  /*2960*/  @UP0 UMOV UR6, UR7 ;  /* 0x0000000700060c82 */ /* 0x000fe40008000000 */
[----:B------:R-:W-:Y:S01]  /*2970*/  FMUL.FTZ R10, R10, UR6 ;  /* 0x000000060a0a7c20 */ /* 0x000fe20008410000 */
[----:B------:R-:W-:Y:S01]  /*2980*/  FMUL.FTZ R11, R11, UR6 ;  /* 0x000000060b0b7c20 */ /* 0x000fe20008410000 */
[----:B--2---:R-:W-:Y:S02]  /*2990*/  SHF.L.U32 R6, R14, 0x10, RZ ;  /* 0x000000100e067819 */ /* 0x004fe400000006ff */
[----:B---3--:R-:W-:Y:S02]  /*29a0*/  SHF.L.U32 R7, R15, 0x10, RZ ;  /* 0x000000100f077819 */ /* 0x008fe400000006ff */
[----:B----4-:R-:W-:Y:S02]  /*29b0*/  SHF.L.U32 R9, R16, 0x10, RZ ;  /* 0x0000001010097819 */ /* 0x010fe400000006ff */
[----:B-----5:R-:W-:Y:S01]  /*29c0*/  SHF.L.U32 R8, R17, 0x10, RZ ;  /* 0x0000001011087819 */ /* 0x020fe200000006ff */
[----:B------:R-:W-:-:S02]  /*29d0*/  FADD.FTZ R17, R19, -R4 ;  /* 0x8000000413117221 */ /* 0x000fc40000010000 */
[----:B------:R-:W-:Y:S02]  /*29e0*/  FFMA.FTZ R14, R6, R10, R9 ;  /* 0x0000000a060e7223 */ /* 0x000fe40000010009 */
        /* <DEDUP_REMOVED lines=12> */
.L_x_4474:
        /* <DEDUP_REMOVED lines=14> */
.L_x_4476:
[----:B------:R-:W-:Y:S05]  /*2b90*/  BSYNC B0 ;  /* 0x0000000000007941 */ /* 0x000fea0003800000 */
.L_x_4475:
[----:B------:R-:W-:Y:S01]  /*2ba0*/  FMUL.FTZ R17, R17, UR6 ;  /* 0x0000000611117c20 */ /* 0x000fe20008410000 */
        /* <DEDUP_REMOVED lines=17> */
.L_x_4477:
[----:B------:R-:W-:Y:S04]  /*2cc0*/  BSSY B0, `(.L_x_4478) ;  /* 0x000000e000007945 */ /* 0x000fe80003800000 */
        /* <DEDUP_REMOVED lines=13> */
.L_x_4479:
[----:B------:R-:W-:Y:S05]  /*2da0*/  BSYNC B0 ;  /* 0x0000000000007941 */ /* 0x000fea0003800000 */
.L_x_4478:
[----:B------:R-:W-:-:S04]  /*2db0*/  IMAD.WIDE.U32 R10, R16, 0x24924925, RZ ;  /* 0x24924925100a7825 */ /* 0x000fc800078e00ff */
[--C-:B01----:R-:W-:Y:S01]  /*2dc0*/  FADD.FTZ R12, R21, -R4.reuse ;  /* 0x80000004150c7221 */ /* 0x103fe20000010000 */
[--C-:B------:R-:W-:Y:S01]  /*2dd0*/  FADD.FTZ R10, R19, -R4.reuse ;  /* 0x80000004130a7221 */ /* 0x100fe20000010000 */
[--C-:B------:R-:W-:Y:S02]  /*2de0*/  HADD2.F32 R17, -RZ, R47.reuse.H0_H0 ;  /* 0x2000002fff117230 */ /* 0x100fe40000004100 */
[----:B------:R-:W-:Y:S01]  /*2df0*/  FMUL.FTZ R12, R12, UR6 ;  /* 0x000000060c0c7c20 */ /* 0x000fe20008410000 */
[----:B------:R-:W-:Y:S02]  /*2e00*/  HADD2.F32 R47, -RZ, R47.H1_H1 ;  /* 0x3000002fff2f7230 */ /* 0x000fe40000004100 */
[----:B------:R-:W-:Y:S01]  /*2e10*/  FMUL.FTZ R10, R10, UR6 ;  /* 0x000000060a0a7c20 */ /* 0x000fe20008410000 */
[----:B------:R-:W-:Y:S02]  /*2e20*/  IMAD R5, R5, UR10, R11 ;  /* 0x0000000a05057c24 */ /* 0x000fe4000f8e020b */
[----:B------:R-:W-:Y:S01]  /*2e30*/  FADD.FTZ R17, R17, -R4 ;  /* 0x8000000411117221 */ /* 0x000fe20000010000 */
[----:B------:R-:W-:Y:S01]  /*2e40*/  FFMA.FTZ R15, R7, R12, R8 ;  /* 0x0000000c070f7223 */ /* 0x000fe20000010008 */
[----:B------:R-:W-:Y:S01]  /*2e50*/  FADD.FTZ R18, R47, -R4 ;  /* 0x800000042f127221 */ /* 0x000fe20000010000 */
        /* <DEDUP_REMOVED lines=12> */
.L_x_4480:
        /* <DEDUP_REMOVED lines=14> */
.L_x_4482:
[----:B------:R-:W-:Y:S05]  /*3000*/  BSYNC B0 ;  /* 0x0000000000007941 */ /* 0x000fea0003800000 */
.L_x_4481:
[----:B------:R-:W-:Y:S01]  /*3010*/  FMUL.FTZ R17, R17, UR6 ;  /* 0x0000000611117c20 */ /* 0x000fe20008410000 */
[----:B------:R-:W-:Y:S01]  /*3020*/  FMUL.FTZ R18, R18, UR6 ;  /* 0x0000000612127c20 */ /* 0x000fe20008410000 */
[----:B------:R-:W-:Y:S01]  /*3030*/  HADD2.F32 R19, -RZ, R42.H0_H0 ;  /* 0x2000002aff137230 */ /* 0x000fe20000004100 */
[----:B0-----:R-:W-:Y:S01]  /*3040*/  IADD3 R11, R5, 0x20, RZ ;  /* 0x00000020050b7810 */ /* 0x001fe20007ffe0ff */
        /* <DEDUP_REMOVED lines=13> */
.L_x_4483:
        /* <DEDUP_REMOVED lines=14> */
.L_x_4485:
[----:B------:R-:W-:Y:S05]  /*3200*/  BSYNC B0 ;  /* 0x0000000000007941 */ /* 0x000fea0003800000 */
.L_x_4484:
[----:B0-----:R-:W-:Y:S01]  /*3210*/  HADD2.F32 R15, -RZ, R42.H1_H1 ;  /* 0x3000002aff0f7230 */ /* 0x001fe20000004100 */
[----:B------:R-:W-:Y:S01]  /*3220*/  IADD3 R10, R5, 0x28, RZ ;  /* 0x00000028050a7810 */ /* 0x000fe20007ffe0ff */
[----:B------:R-:W-:Y:S01]  /*3230*/  ULDC.64 UR14, c[0x0][0x278] ;  /* 0x00009e00000e7ab9 */ /* 0x000fe20000000a00 */
[----:B------:R-:W-:Y:S01]  /*3240*/  SHF.R.S32.HI R22, RZ, 0x1f, R11 ;  /* 0x0000001fff167819 */ /* 0x000fe2000001140b */
[--C-:B------:R-:W-:Y:S01]  /*3250*/  FADD.FTZ R13, R19, -R4.reuse ;  /* 0x80000004130d7221 */ /* 0x100fe20000010000 */
[----:B------:R-:W-:Y:S01]  /*3260*/  ISETP.GE.U32.AND P5, PT, R11, UR14, PT ;  /* 0x0000000e0b007c0c */ /* 0x000fe2000bfa6070 */
[----:B------:R-:W-:Y:S01]  /*3270*/  FADD.FTZ R14, R15, -R4 ;  /* 0x800000040f0e7221 */ /* 0x000fe20000010000 */
        /* <DEDUP_REMOVED lines=25> */
.L_x_4486:
        /* <DEDUP_REMOVED lines=14> */
.L_x_4488:
[----:B------:R-:W-:Y:S05]  /*34f0*/  BSYNC B0 ;  /* 0x0000000000007941 */ /* 0x000fea0003800000 */
.L_x_4487:
[----:B------:R-:W-:Y:S01]  /*3500*/  FMUL.FTZ R20, R20, UR6 ;  /* 0x0000000614147c20 */ /* 0x000fe20008410000 */
[----:B------:R-:W-:Y:S01]  /*3510*/  FMUL.FTZ R21, R21, UR6 ;  /* 0x0000000615157c20 */ /* 0x000fe20008410000 */
[----:B------:R-:W-:Y:S01]  /*3520*/  HADD2.F32 R19, -RZ, R50.H0_H0 ;  /* 0x20000032ff137230 */ /* 0x000fe20000004100 */
        /* <DEDUP_REMOVED lines=14> */
.L_x_4489:
[----:B------:R-:W-:Y:S04]  /*3610*/  BSSY B0, `(.L_x_4490) ;  /* 0x000000e000007945 */ /* 0x000fe80003800000 */
[----:B------:R-:W-:Y:S05]  /*3620*/  @!P0 BRA `(.L_x_4491) ;  /* 0x0000000000308947 */ /* 0x000fea0003800000 */
[----:B------:R-:W-:Y:S01]  /*3630*/  ULDC.64 UR16, c[0x0][0x270] ;  /* 0x00009c0000107ab9 */ /* 0x000fe20000000a00 */
[----:B0-----:R-:W-:Y:S01]  /*3640*/  MOV R13, R29 ;  /* 0x0000001d000d7202 */ /* 0x001fe20000000f00 */
        /* <DEDUP_REMOVED lines=10> */
.L_x_4491:
[----:B------:R-:W-:Y:S05]  /*36f0*/  BSYNC B0 ;  /* 0x0000000000007941 */ /* 0x000fea0003800000 */
.L_x_4490:
[----:B01----:R-:W-:Y:S01]  /*3700*/  HADD2.F32 R13, -RZ, R50.H1_H1 ;  /* 0x30000032ff0d7230 */ /* 0x003fe20000004100 */
[----:B------:R-:W-:Y:S01]  /*3710*/  ISETP.GE.U32.AND P5, PT, R38, UR14, PT ;  /* 0x0000000e26007c0c */ /* 0x000fe2000bfa6070 */
[--C-:B------:R-:W-:Y:S01]  /*3720*/  HADD2.F32 R15, -RZ, R51.reuse.H0_H0 ;  /* 0x20000033ff0f7230 */ /* 0x100fe20000004100 */
[----:B------:R-:W-:Y:S01]  /*3730*/  ISETP.GE.U32.AND P0, PT, R11, UR14, PT ;  /* 0x0000000e0b007c0c */ /* 0x000fe2000bf06070 */
[----:B------:R-:W-:Y:S02]  /*3740*/  HADD2.F32 R51, -RZ, R51.H1_H1 ;  /* 0x30000033ff337230 */ /* 0x000fe40000004100 */
[--C-:B------:R-:W-:Y:S01]  /*3750*/  FADD.FTZ R12, R13, -R4.reuse ;  /* 0x800000040d0c7221 */ /* 0x100fe20000010000 */
[----:B------:R-:W-:Y:S01]  /*3760*/  SHF.R.S32.HI R16, RZ, 0x1f, R11 ;  /* 0x0000001fff107819 */ /* 0x000fe2000001140b */
[--C-:B------:R-:W-:Y:S01]  /*3770*/  FADD.FTZ R13, R15, -R4.reuse ;  /* 0x800000040f0d7221 */ /* 0x100fe20000010000 */
[--C-:B------:R-:W-:Y:S01]  /*3780*/  FADD.FTZ R10, R19, -R4.reuse ;  /* 0x80000004130a7221 */ /* 0x100fe20000010000 */
        /* <DEDUP_REMOVED lines=24> */
.L_x_4492:
        /* <DEDUP_REMOVED lines=14> */
.L_x_4494:
[----:B------:R-:W-:Y:S05]  /*39f0*/  BSYNC B0 ;  /* 0x0000000000007941 */ /* 0x000fea0003800000 */
.L_x_4493:
        /* <DEDUP_REMOVED lines=11> */
.L_x_4495:
[----:B------:R-:W-:Y:S04]  /*3ab0*/  BSSY B0, `(.L_x_4496) ;  /* 0x000000d000007945 */ /* 0x000fe80003800000 */
[----:B------:R-:W-:Y:S05]  /*3ac0*/  @P5 BRA `(.L_x_4497) ;  /* 0x00000000002c5947 */ /* 0x000fea0003800000 */
[----:B------:R-:W-:Y:S01]  /*3ad0*/  ULDC.64 UR6, c[0x0][0x270] ;  /* 0x00009c0000067ab9 */ /* 0x000fe20000000a00 */
[----:B------:R-:W-:Y:S01]  /*3ae0*/  MOV R3, R29 ;  /* 0x0000001d00037202 */ /* 0x000fe20000000f00 */
[----:B------:R-:W-:Y:S01]  /*3af0*/  IMAD R45, R45, UR6, RZ ;  /* 0x000000062d2d7c24 */ /* 0x000fe2000f8e02ff */
[----:B------:R-:W-:Y:S01]  /*3b00*/  F2FP.F16.F32.PACK_AB R15, R14, R15 ;  /* 0x0000000f0e0f723e */ /* 0x000fe200000000ff */
[----:B0-----:R-:W-:-:S04]  /*3b10*/  IMAD.WIDE.U32 R6, R38, UR6, R2 ;  /* 0x0000000626067c25 */ /* 0x001fc8000f8e0002 */
[----:B------:R-:W-:Y:S01]  /*3b20*/  IMAD R45, R38, UR7, R45 ;  /* 0x00000007262d7c24 */ /* 0x000fe2000f8e022d */
[----:B------:R-:W-:Y:S02]  /*3b30*/  ULDC.64 UR6, c[0x0][0x210] ;  /* 0x0000840000067ab9 */ /* 0x000fe40000000a00 */
[----:B------:R-:W-:Y:S02]  /*3b40*/  LEA R2, P0, R6, UR6, 0x1 ;  /* 0x0000000606027c11 */ /* 0x000fe4000f8008ff */
[----:B------:R-:W-:-:S04]  /*3b50*/  IADD3 R45, R7, R45, RZ ;  /* 0x0000002d072d7210 */ /* 0x000fc80007ffe0ff */
[----:B------:R-:W-:-:S05]  /*3b60*/  LEA.HI.X R3, R6, UR7, R45, 0x1, P0 ;  /* 0x0000000706037c11 */ /* 0x000fca00080f0c2d */
[----:B------:R1:W-:Y:S02]  /*3b70*/  STG.E desc[UR8][R2.64], R15 ;  /* 0x0000000f02007986 */ /* 0x0003e4000c101908 */
.L_x_4497:
[----:B------:R-:W-:Y:S05]  /*3b80*/  BSYNC B0 ;  /* 0x0000000000007941 */ /* 0x000fea0003800000 */
.L_x_4496:
[----:B------:R-:W-:Y:S02]  /*3b90*/  UIADD3 UR11, UR12, UR11, URZ ;  /* 0x0000000b0c0b7290 */ /* 0x000fe4000fffe03f */
[----:B------:R-:W-:Y:S02]  /*3ba0*/  UIADD3 UR4, UR4, 0x1, URZ ;  /* 0x0000000104047890 */ /* 0x000fe4000fffe03f */
[----:B------:R-:W-:-:S06]  /*3bb0*/  UISETP.GE.AND UP0, UPT, UR11, UR5, UPT ;  /* 0x000000050b00728c */ /* 0x000fcc000bf06270 */
[----:B------:R-:W-:-:S13]  /*3bc0*/  PLOP3.LUT P0, PT, PT, PT, UP0, 0x80, 0x0 ;  /* 0x000000000000781c */ /* 0x000fda0003f0f008 */
[----:B------:R-:W-:Y:S05]  /*3bd0*/  @!P0 BRA `(.L_x_4498) ;  /* 0xffffffc400c48947 */ /* 0x000fea000383ffff */
[----:B------:R-:W-:Y:S05]  /*3be0*/  EXIT ;  /* 0x000000000000794d */ /* 0x000fea0003800000 */
.L_x_4499:
        /* <DEDUP_REMOVED lines=9> */
.L_x_5646:


//--------------------- .text._Z35group_norm_nhwc_fwd_one_pass_kernelI11Fp16IOBf16WLi128ELi112ELi448EEv26Group_norm_nhwc_fwd_params --------------------------
	.section	.text._Z35group_norm_nhwc_fwd_one_pass_kernelI11Fp16IOBf16WLi128ELi112ELi448EEv26Group_norm_nhwc_fwd_params,"ax",@progbits
	.align	128
        .global         _Z35group_norm_nhwc_fwd_one_pass_kernelI11Fp16IOBf16WLi128ELi112ELi448EEv26Group_norm_nhwc_fwd_params
        .type           _Z35group_norm_nhwc_fwd_one_pass_kernelI11Fp16IOBf16WLi128ELi112ELi448EEv26Group_norm_nhwc_fwd_params,@function
        .size           _Z35group_norm_nhwc_fwd_one_pass_kernelI11Fp16IOBf16WLi128ELi112ELi448EEv26Group_norm_nhwc_fwd_params,(.L_x_5647 - _Z35group_norm_nhwc_fwd_one_pass_kernelI11Fp16IOBf16WLi128ELi112ELi448EEv26Group_norm_nhwc_fwd_params)
        .other          _Z35group_norm_nhwc_fwd_one_pass_kernelI11Fp16IOBf16WLi128ELi112ELi448EEv26Group_norm_nhwc_fwd_params,@"STO_CUDA_ENTRY STV_DEFAULT"
_Z35group_norm_nhwc_fwd_one_pass_kernelI11Fp16IOBf16WLi128ELi112ELi448EEv26Group_norm_nhwc_fwd_params:
.text._Z35group_norm_nhwc_fwd_one_pass_kernelI11Fp16IOBf16WLi128ELi112ELi448EEv26Group_norm_nhwc_fwd_params:
        /* <DEDUP_REMOVED lines=59> */
.L_x_4557:
        /* <DEDUP_REMOVED lines=450> */
.L_x_4501:
[----:B------:R-:W-:Y:S05]  /*1fd0*/  BSYNC B0 ;  /* 0x0000000000007941 */ /* 0x000fea0003800000 */
.L_x_4500:
        /* <DEDUP_REMOVED lines=28> */
.L_x_4504:
[----:B--2---:R-:W2:Y:S04]  /*21a0*/  LDG.E.STRONG.GPU R19, desc[UR8][R16.64] ;  /* 0x0000000810137981 */ /* 0x004ea8000c1ef900 */
[----:B--2---:R-:W-:Y:S01]  /*21b0*/  CCTL.IVALL ;  /* 0x00000000ff00798f */ /* 0x004fe20002000000 */
[----:B------:R-:W-:Y:S05]  /*21c0*/  YIELD ;  /* 0x0000000000007946 */ /* 0x000fea0003800000 */
[----:B------:R-:W-:-:S13]  /*21d0*/  ISETP.NE.AND P6, PT, R19, R60, PT ;  /* 0x0000003c1300720c */ /* 0x000fda0003fc5270 */
[----:B------:R-:W-:Y:S05]  /*21e0*/  @P6 BRA `(.L_x_4504) ;  /* 0xfffffffc00ec6947 */ /* 0x000fea000383ffff */
.L_x_4503:
        /* <DEDUP_REMOVED lines=11> */
.L_x_4506:
        /* <DEDUP_REMOVED lines=63> */
.L_x_4505:
        /* <DEDUP_REMOVED lines=22> */
.L_x_4508:
[----:B------:R-:W-:Y:S05]  /*27f0*/  BSYNC B0 ;  /* 0x0000000000007941 */ /* 0x000fea0003800000 */
.L_x_4507:
        /* <DEDUP_REMOVED lines=33> */
.L_x_4502:
        /* <DEDUP_REMOVED lines=22> */
[----:B------:R-:W0:Y:S04]  /*2b70*/  LDG.E.U16 R35, desc[UR8][R62.64] ;  /* 0x000000083e237981 */ /* 0x000e28000c1e1500 */
[----:B--2---:R-:W2:Y:S04]  /*2b80*/  LDG.E.U16 R60, desc[UR8][R18.64] ;  /* 0x00000008123c7981 */ /* 0x004ea8000c1e1500 */
[----:B------:R1:W3:Y:S04]  /*2b90*/  LDG.E.U16 R59, desc[UR8][R62.64+0x2] ;  /* 0x000002083e3b7981 */ /* 0x0002e8000c1e1500 */
[----:B------:R4:W5:Y:S04]  /*2ba0*/  LDG.E.U16 R61, desc[UR8][R18.64+0x2] ;  /* 0x00000208123d7981 */ /* 0x000968000c1e1500 */
[----:B------:R-:W1:Y:S02]  /*2bb0*/  LDS.64 R16, [UR5+0x88] ;  /* 0x00008805ff107984 */ /* 0x000e640008000a00 */
[----:B-1----:R-:W-:-:S04]  /*2bc0*/  FMUL.FTZ R20, R16, UR11 ;  /* 0x0000000b10147c20 */ /* 0x002fc80008410000 */
[----:B------:R-:W-:-:S04]  /*2bd0*/  FMUL.FTZ R16, R20, R20 ;  /* 0x0000001414107220 */ /* 0x000fc80000410000 */
[----:B------:R-:W-:-:S05]  /*2be0*/  FFMA.FTZ R16, R17, UR11, -R16 ;  /* 0x0000000b11107c23 */ /* 0x000fca0008010810 */
[----:B------:R-:W-:-:S13]  /*2bf0*/  FSETP.GTU.FTZ.AND P5, PT, R16, RZ, PT ;  /* 0x000000ff1000720b */ /* 0x000fda0003fbc000 */
[----:B------:R-:W1:Y:S01]  /*2c00*/  @P5 LDC R17, c[0x0][0x238] ;  /* 0x00008e00ff115b82 */ /* 0x000e620000000800 */
[----:B------:R-:W-:Y:S02]  /*2c10*/  MOV R21, 0x3f800000 ;  /* 0x3f80000000157802 */ /* 0x000fe40000000f00 */
[----:B------:R-:W-:Y:S01]  /*2c20*/  ISETP.NE.AND P6, PT, RZ, UR10, PT ;  /* 0x0000000aff007c0c */ /* 0x000fe2000bfc5270 */
[----:B-1----:R-:W-:-:S04]  /*2c30*/  @P5 FADD.FTZ R16, R16, R17 ;  /* 0x0000001110105221 */ /* 0x002fc80000010000 */
[----:B------:R-:W1:Y:S01]  /*2c40*/  @P5 MUFU.RSQ R21, R16 ;  /* 0x0000001000155308 */ /* 0x000e620000001400 */
[--C-:B------:R-:W-:Y:S02]  /*2c50*/  HADD2.F32 R17, -RZ, R47.reuse.H1_H1 ;  /* 0x3000002fff117230 */ /* 0x100fe40000004100 */
[----:B------:R-:W-:-:S03]  /*2c60*/  HADD2.F32 R47, -RZ, R47.H0_H0 ;  /* 0x2000002fff2f7230 */ /* 0x000fc60000004100 */
[--C-:B------:R-:W-:Y:S02]  /*2c70*/  FADD.FTZ R62, R17, -R20.reuse ;  /* 0x80000014113e7221 */ /* 0x100fe40000010000 */
[----:B----4-:R-:W-:Y:S02]  /*2c80*/  FADD.FTZ R18, R47, -R20 ;  /* 0x800000142f127221 */ /* 0x010fe40000010000 */
[-C--:B-1----:R-:W-:Y:S02]  /*2c90*/  FMUL.FTZ R62, R62, R21.reuse ;  /* 0x000000153e3e7220 */ /* 0x082fe40000410000 */
[----:B------:R-:W-:Y:S01]  /*2ca0*/  FMUL.FTZ R18, R18, R21 ;  /* 0x0000001512127220 */ /* 0x000fe20000410000 */
[----:B0-----:R-:W-:Y:S02]  /*2cb0*/  SHF.L.U32 R22, R35, 0x10, RZ ;  /* 0x0000001023167819 */ /* 0x001fe400000006ff */
[----:B--2---:R-:W-:Y:S02]  /*2cc0*/  SHF.L.U32 R35, R60, 0x10, RZ ;  /* 0x000000103c237819 */ /* 0x004fe400000006ff */
[----:B---3--:R-:W-:-:S02]  /*2cd0*/  SHF.L.U32 R23, R59, 0x10, RZ ;  /* 0x000000103b177819 */ /* 0x008fc400000006ff */
[----:B-----5:R-:W-:-:S05]  /*2ce0*/  SHF.L.U32 R60, R61, 0x10, RZ ;  /* 0x000000103d3c7819 */ /* 0x020fca00000006ff */
        /* <DEDUP_REMOVED lines=13> */
.L_x_4509:
        /* <DEDUP_REMOVED lines=14> */
.L_x_4511:
[----:B------:R-:W-:Y:S05]  /*2ea0*/  BSYNC B0 ;  /* 0x0000000000007941 */ /* 0x000fea0003800000 */
.L_x_4510:
[--C-:B------:R-:W-:Y:S02]  /*2eb0*/  HADD2.F32 R17, -RZ, R43.reuse.H0_H0 ;  /* 0x2000002bff117230 */ /* 0x100fe40000004100 */
[----:B------:R-:W-:-:S03]  /*2ec0*/  HADD2.F32 R43, -RZ, R43.H1_H1 ;  /* 0x3000002bff2b7230 */ /* 0x000fc60000004100 */
[--C-:B------:R-:W-:Y:S01]  /*2ed0*/  FADD.FTZ R16, R17, -R20.reuse ;  /* 0x8000001411107221 */ /* 0x100fe20000010000 */
[--C-:B------:R-:W-:Y:S02]  /*2ee0*/  HADD2.F32 R17, -RZ, R45.reuse.H0_H0 ;  /* 0x2000002dff117230 */ /* 0x100fe40000004100 */
[--C-:B0-----:R-:W-:Y:S01]  /*2ef0*/  FADD.FTZ R18, R43, -R20.reuse ;  /* 0x800000142b127221 */ /* 0x101fe20000010000 */
[----:B------:R-:W-:Y:S02]  /*2f00*/  HADD2.F32 R45, -RZ, R45.H1_H1 ;  /* 0x3000002dff2d7230 */ /* 0x000fe40000004100 */
[-C--:B------:R-:W-:Y:S01]  /*2f10*/  FMUL.FTZ R16, R16, R21.reuse ;  /* 0x0000001510107220 */ /* 0x080fe20000410000 */
[----:B------:R-:W-:Y:S01]  /*2f20*/  FMUL.FTZ R18, R18, R21 ;  /* 0x0000001512127220 */ /* 0x000fe20000410000 */
[--C-:B------:R-:W-:Y:S01]  /*2f30*/  FADD.FTZ R62, R17, -R20.reuse ;  /* 0x80000014113e7221 */ /* 0x100fe20000010000 */
        /* <DEDUP_REMOVED lines=14> */
.L_x_4512:
        /* <DEDUP_REMOVED lines=14> */
.L_x_4514:
[----:B------:R-:W-:Y:S05]  /*3100*/  BSYNC B0 ;  /* 0x0000000000007941 */ /* 0x000fea0003800000 */
.L_x_4513:
[-C--:B------:R-:W-:Y:S01]  /*3110*/  FMUL.FTZ R62, R62, R21.reuse ;  /* 0x000000153e3e7220 */ /* 0x080fe20000410000 */
[----:B------:R-:W-:Y:S01]  /*3120*/  FMUL.FTZ R64, R64, R21 ;  /* 0x0000001540407220 */ /* 0x000fe20000410000 */
[--C-:B0-----:R-:W-:Y:S02]  /*3130*/  HADD2.F32 R43, -RZ, R44.reuse.H0_H0 ;  /* 0x2000002cff2b7230 */ /* 0x101fe40000004100 */
        /* <DEDUP_REMOVED lines=14> */
.L_x_4515:
        /* <DEDUP_REMOVED lines=14> */
.L_x_4517:
[----:B------:R-:W-:Y:S05]  /*3300*/  BSYNC B0 ;  /* 0x0000000000007941 */ /* 0x000fea0003800000 */
.L_x_4516:
[--C-:B0-----:R-:W-:Y:S02]  /*3310*/  HADD2.F32 R19, -RZ, R46.reuse.H1_H1 ;  /* 0x3000002eff137230 */ /* 0x101fe40000004100 */
[--C-:B------:R-:W-:Y:S01]  /*3320*/  FADD.FTZ R16, R43, -R20.reuse ;  /* 0x800000142b107221 */ /* 0x100fe20000010000 */
[----:B------:R-:W-:Y:S02]  /*3330*/  HADD2.F32 R17, -RZ, R46.H0_H0 ;  /* 0x2000002eff117230 */ /* 0x000fe40000004100 */
[--C-:B------:R-:W-:Y:S01]  /*3340*/  FADD.FTZ R18, R45, -R20.reuse ;  /* 0x800000142d127221 */ /* 0x100fe20000010000 */
[--C-:B------:R-:W-:Y:S01]  /*3350*/  FADD.FTZ R46, R19, -R20.reuse ;  /* 0x80000014132e7221 */ /* 0x100fe20000010000 */
[-C--:B------:R-:W-:Y:S01]  /*3360*/  FMUL.FTZ R16, R16, R21.reuse ;  /* 0x0000001510107220 */ /* 0x080fe20000410000 */
[----:B------:R-:W-:Y:S01]  /*3370*/  FADD.FTZ R44, R17, -R20 ;  /* 0x80000014112c7221 */ /* 0x000fe20000010000 */
[-C--:B------:R-:W-:Y:S01]  /*3380*/  FMUL.FTZ R18, R18, R21.reuse ;  /* 0x0000001512127220 */ /* 0x080fe20000410000 */
[-C--:B------:R-:W-:Y:S01]  /*3390*/  FMUL.FTZ R43, R46, R21.reuse ;  /* 0x000000152e2b7220 */ /* 0x080fe20000410000 */
        /* <DEDUP_REMOVED lines=14> */
.L_x_4518:
        /* <DEDUP_REMOVED lines=14> */
.L_x_4520:
[----:B------:R-:W-:Y:S05]  /*3560*/  BSYNC B0 ;  /* 0x0000000000007941 */ /* 0x000fea0003800000 */
.L_x_4519:
        /* <DEDUP_REMOVED lines=15> */
.L_x_4521:
        /* <DEDUP_REMOVED lines=14> */
.L_x_4523:
[----:B------:R-:W-:Y:S05]  /*3740*/  BSYNC B0 ;  /* 0x0000000000007941 */ /* 0x000fea0003800000 */
.L_x_4522:
        /* <DEDUP_REMOVED lines=23> */
.L_x_4524:
        /* <DEDUP_REMOVED lines=14> */
.L_x_4526:
[----:B------:R-:W-:Y:S05]  /*39a0*/  BSYNC B0 ;  /* 0x0000000000007941 */ /* 0x000fea0003800000 */
.L_x_4525:
[--C-:B------:R-:W-:Y:S01]  /*39b0*/  HADD2.F32 R17, -RZ, R37.reuse.H0_H0 ;  /* 0x20000025ff117230 */ /* 0x100fe20000004100 */
[----:B------:R-:W-:Y:S01]  /*39c0*/  ISETP.GE.U32.AND P5, PT, R25, UR14, PT ;  /* 0x0000000e19007c0c */ /* 0x000fe2000bfa6070 */
[----:B------:R-:W-:-:S03]  /*39d0*/  HADD2.F32 R37, -RZ, R37.H1_H1 ;  /* 0x30000025ff257230 */ /* 0x000fc60000004100 */
[--C-:B------:R-:W-:Y:S01]  /*39e0*/  FADD.FTZ R16, R17, -R20.reuse ;  /* 0x8000001411107221 */ /* 0x100fe20000010000 */
[----:B------:R-:W-:Y:S01]  /*39f0*/  ISETP.GE.AND.EX P5, PT, R36, UR15, PT, P5 ;  /* 0x0000000f24007c0c */ /* 0x000fe2000bfa6350 */
[----:B0-----:R-:W-:Y:S01]  /*3a00*/  FADD.FTZ R18, R37, -R20 ;  /* 0x8000001425127221 */ /* 0x001fe20000010000 */
[----:B------:R-:W-:Y:S01]  /*3a10*/  SHF.R.S32.HI R37, RZ, 0x1f, R26 ;  /* 0x0000001fff257819 */ /* 0x000fe2000001141a */
        /* <DEDUP_REMOVED lines=16> */
.L_x_4527:
        /* <DEDUP_REMOVED lines=14> */
.L_x_4529:
[----:B------:R-:W-:Y:S05]  /*3c00*/  BSYNC B0 ;  /* 0x0000000000007941 */ /* 0x000fea0003800000 */
.L_x_4528:
        /* <DEDUP_REMOVED lines=23> */
.L_x_4530:
        /* <DEDUP_REMOVED lines=14> */
.L_x_4532:
[----:B------:R-:W-:Y:S05]  /*3e60*/  BSYNC B0 ;  /* 0x0000000000007941 */ /* 0x000fea0003800000 */
.L_x_4531:
[--C-:B------:R-:W-:Y:S01]  /*3e70*/  HADD2.F32 R17, -RZ, R39.reuse.H0_H0 ;  /* 0x20000027ff117230 */ /* 0x100fe20000004100 */
[----:B------:R-:W-:Y:S01]  /*3e80*/  ISETP.GE.U32.AND P5, PT, R27, UR14, PT ;  /* 0x0000000e1b007c0c */ /* 0x000fe2000bfa6070 */
[----:B------:R-:W-:Y:S01]  /*3e90*/  HADD2.F32 R39, -RZ, R39.H1_H1 ;  /* 0x30000027ff277230 */ /* 0x000fe20000004100 */
[----:B------:R-:W-:Y:S02]  /*3ea0*/  SHF.R.S32.HI R37, RZ, 0x1f, R28 ;  /* 0x0000001fff257819 */ /* 0x000fe4000001141c */
[--C-:B------:R-:W-:Y:S01]  /*3eb0*/  FADD.FTZ R16, R17, -R20.reuse ;  /* 0x8000001411107221 */ /* 0x100fe20000010000 */
[----:B------:R-:W-:Y:S01]  /*3ec0*/  ISETP.GE.AND.EX P5, PT, R36, UR15, PT, P5 ;  /* 0x0000000f24007c0c */ /* 0x000fe2000bfa6350 */
[----:B0-----:R-:W-:Y:S02]  /*3ed0*/  FADD.FTZ R18, R39, -R20 ;  /* 0x8000001427127221 */ /* 0x001fe40000010000 */
        /* <DEDUP_REMOVED lines=16> */
.L_x_4533:
        /* <DEDUP_REMOVED lines=14> */
.L_x_4535:
[----:B------:R-:W-:Y:S05]  /*40c0*/  BSYNC B0 ;  /* 0x0000000000007941 */ /* 0x000fea0003800000 */
.L_x_4534:
        /* <DEDUP_REMOVED lines=23> */
.L_x_4536:
        /* <DEDUP_REMOVED lines=14> */
.L_x_4538:
[----:B------:R-:W-:Y:S05]  /*4320*/  BSYNC B0 ;  /* 0x0000000000007941 */ /* 0x000fea0003800000 */
.L_x_4537:
        /* <DEDUP_REMOVED lines=23> */
.L_x_4539:
        /* <DEDUP_REMOVED lines=14> */
.L_x_4541:
[----:B------:R-:W-:Y:S05]  /*4580*/  BSYNC B0 ;  /* 0x0000000000007941 */ /* 0x000fea0003800000 */
.L_x_4540:
        /* <DEDUP_REMOVED lines=23> */
.L_x_4542:
        /* <DEDUP_REMOVED lines=14> */
.L_x_4544:
[----:B------:R-:W-:Y:S05]  /*47e0*/  BSYNC B0 ;  /* 0x0000000000007941 */ /* 0x000fea0003800000 */
.L_x_4543:
        /* <DEDUP_REMOVED lines=23> */
.L_x_4545:
        /* <DEDUP_REMOVED lines=14> */
.L_x_4547:
[----:B------:R-:W-:Y:S05]  /*4a40*/  BSYNC B0 ;  /* 0x0000000000007941 */ /* 0x000fea0003800000 */
.L_x_4546:
        /* <DEDUP_REMOVED lines=22> */
.L_x_4548:
        /* <DEDUP_REMOVED lines=14> */
.L_x_4550:
[----:B------:R-:W-:Y:S05]  /*4c90*/  BSYNC B0 ;  /* 0x0000000000007941 */ /* 0x000fea0003800000 */
.L_x_4549:
        /* <DEDUP_REMOVED lines=22> */
.L_x_4551:
        /* <DEDUP_REMOVED lines=14> */
.L_x_4553:
[----:B------:R-:W-:Y:S05]  /*4ee0*/  BSYNC B0 ;  /* 0x0000000000007941 */ /* 0x000fea0003800000 */
.L_x_4552:
        /* <DEDUP_REMOVED lines=22> */
.L_x_4554:
        /* <DEDUP_REMOVED lines=13> */
.L_x_4556:
[----:B------:R-:W-:Y:S05]  /*5120*/  BSYNC B0 ;  /* 0x0000000000007941 */ /* 0x000fea0003800000 */
.L_x_4555:
[----:B0-----:R-:W0:Y:S01]  /*5130*/  LDC R17, c[0x0][0x10] ;  /* 0x00000400ff117b82 */ /* 0x001e220000000800 */
[----:B------:R-:W-:Y:S02]  /*5140*/  IADD3 R12, R12, 0x1, RZ ;  /* 0x000000010c0c7810 */ /* 0x000fe40007ffe0ff */
[----:B0-----:R-:W-:-:S04]  /*5150*/  IADD3 R10, R17, R10, RZ ;  /* 0x0000000a110a7210 */ /* 0x001fc80007ffe0ff */
[----:B------:R-:W-:-:S13]  /*5160*/  ISETP.GE.AND P5, PT, R10, UR4, PT ;  /* 0x000000040a007c0c */ /* 0x000fda000bfa6270 */
[----:B------:R-:W-:Y:S05]  /*5170*/  @!P5 BRA `(.L_x_4557) ;  /* 0xffffffb0008cd947 */ /* 0x000fea000383ffff */
[----:B------:R-:W-:Y:S05]  /*5180*/  EXIT ;  /* 0x000000000000794d */ /* 0x000fea0003800000 */
.L_x_4558:
        /* <DEDUP_REMOVED lines=15> */
.L_x_5647:


//--------------------- .text._Z35group_norm_nhwc_fwd_one_pass_kernelI11Fp16IOBf16WLi256ELi112ELi448EEv26Group_norm_nhwc_fwd_params --------------------------
	.section	.text._Z35group_norm_nhwc_fwd_one_pass_kernelI11Fp16IOBf16WLi256ELi112ELi448EEv26Group_norm_nhwc_fwd_params,"ax",@progbits
	.align	128
        .global         _Z35group_norm_nhwc_fwd_one_pass_kernelI11Fp16IOBf16WLi256ELi112ELi448EEv26Group_norm_nhwc_fwd_params
        .type           _Z35group_norm_nhwc_fwd_one_pass_kernelI11Fp16IOBf16WLi256ELi112ELi448EEv26Group_norm_nhwc_fwd_params,@function
        .size           _Z35group_norm_nhwc_fwd_one_pass_kernelI11Fp16IOBf16WLi256ELi112ELi448EEv26Group_norm_nhwc_fwd_params,(.L_x_5648 - _Z35group_norm_nhwc_fwd_one_pass_kernelI11Fp16IOBf16WLi256ELi112ELi448EEv26Group_norm_nhwc_fwd_params)
        .other          _Z35group_norm_nhwc_fwd_one_pass_kernelI11Fp16IOBf16WLi256ELi112ELi448EEv26Group_norm_nhwc_fwd_params,@"STO_CUDA_ENTRY STV_DEFAULT"
_Z35group_norm_nhwc_fwd_one_pass_kernelI11Fp16IOBf16WLi256ELi112ELi448EEv26Group_norm_nhwc_fwd_params:
.text._Z35group_norm_nhwc_fwd_one_pass_kernelI11Fp16IOBf16WLi256ELi112ELi448EEv26Group_norm_nhwc_fwd_params:
        /* <DEDUP_REMOVED lines=195> */
.L_x_4664:
[----:B------:R-:W0:Y:S01]  /*0c30*/  LDC R43, c[0x0][0x288] ;  /* 0x0000a200ff2b7b82 */ /* 0x000e220000000800 */
[C---:B------:R-:W-:Y:S01]  /*0c40*/  LOP3.LUT P6, RZ, R70.reuse, 0x4000000, RZ, 0xc0, !PT ;  /* 0x0400000046ff7812 */ /* 0x040fe200078cc0ff */
[----:B------:R-:W-:Y:S01]  /*0c50*/  ULDC.64 UR12, c[0x0][0x280] ;  /* 0x0000a000000c7ab9 */ /* 0x000fe20000000a00 */
[----:B------:R-:W-:Y:S02]  /*0c60*/  P2R R94, PR, RZ, 0x10 ;  /* 0x00000010ff5e7803 */ /* 0x000fe40000000000 */
[C---:B------:R-:W-:Y:S02]  /*0c70*/  LOP3.LUT P4, RZ, R70.reuse, 0x1000000, RZ, 0xc0, !PT ;  /* 0x0100000046ff7812 */ /* 0x040fe4000788c0ff */
[----:B------:R-:W-:Y:S02]  /*0c80*/  P2R R64, PR, RZ, 0x1 ;  /* 0x00000001ff407803 */ /* 0x000fe40000000000 */
[----:B------:R-:W-:Y:S02]  /*0c90*/  LOP3.LUT P0, RZ, R70, 0x2000, RZ, 0xc0, !PT ;  /* 0x0000200046ff7812 */ /* 0x000fe4000780c0ff */
[----:B-1234-:R-:W-:-:S02]  /*0ca0*/  P2R R68, PR, RZ, 0x2 ;  /* 0x00000002ff447803 */ /* 0x01efc40000000000 */
[C---:B------:R-:W-:Y:S02]  /*0cb0*/  LOP3.LUT P1, RZ, R70.reuse, 0x800, RZ, 0xc0, !PT ;  /* 0x0000080046ff7812 */ /* 0x040fe4000782c0ff */
[----:B------:R-:W-:Y:S02]  /*0cc0*/  P2R R98, PR, RZ, 0x4 ;  /* 0x00000004ff627803 */ /* 0x000fe40000000000 */
[C---:B------:R-:W-:Y:S01]  /*0cd0*/  LOP3.LUT P2, RZ, R70.reuse, 0x200, RZ, 0xc0, !PT ;  /* 0x0000020046ff7812 */ /* 0x040fe2000784c0ff */
[----:B------:R-:W1:Y:S01]  /*0ce0*/  @P4 LDC.64 R84, c[0x0][0x220] ;  /* 0x00008800ff544b82 */ /* 0x000e620000000a00 */
[----:B------:R-:W-:Y:S02]  /*0cf0*/  P2R R95, PR, RZ, 0x8 ;  /* 0x00000008ff5f7803 */ /* 0x000fe40000000000 */
[----:B------:R-:W-:Y:S02]  /*0d00*/  LOP3.LUT P3, RZ, R70, 0x80, RZ, 0xc0, !PT ;  /* 0x0000008046ff7812 */ /* 0x000fe4000786c0ff */
[----:B------:R-:W-:-:S02]  /*0d10*/  P2R R54, PR, RZ, 0x4 ;  /* 0x00000004ff367803 */ /* 0x000fc40000000000 */
[----:B0-----:R-:W-:-:S04]  /*0d20*/  IABS R39, R43 ;  /* 0x0000002b00277213 */ /* 0x001fc80000000000 */
[----:B------:R-:W0:Y:S01]  /*0d30*/  I2F.RP R30, R39 ;  /* 0x00000027001e7306 */ /* 0x000e220000209400 */
[----:B------:R-:W2:Y:S08]  /*0d40*/  @P2 LDC.64 R92, c[0x0][0x220] ;  /* 0x00008800ff5c2b82 */ /* 0x000eb00000000a00 */
[----:B------:R-:W3:Y:S01]  /*0d50*/  @P3 LDC.64 R86, c[0x0][0x220] ;  /* 0x00008800ff563b82 */ /* 0x000ee20000000a00 */
[----:B0-----:R-:W0:Y:S02]  /*0d60*/  MUFU.RCP R30, R30 ;  /* 0x0000001e001e7308 */ /* 0x001e240000001000 */
[----:B0-----:R-:W-:-:S06]  /*0d70*/  IADD3 R36, R30, 0xffffffe, RZ ;  /* 0x0ffffffe1e247810 */ /* 0x001fcc0007ffe0ff */
[----:B------:R0:W4:Y:S02]  /*0d80*/  F2I.FTZ.U32.TRUNC.NTZ R37, R36 ;  /* 0x0000002400257305 */ /* 0x000124000021f000 */
        /* <DEDUP_REMOVED lines=40> */
[----:B------:R-:W-:-:S03]  /*1010*/  @P6 IMAD R41, R2, R41, R30 ;  /* 0x0000002902296224 */ /* 0x000fc600078e021e */
[----:B------:R-:W-:Y:S01]  /*1020*/  @P3 MOV R77, R91 ;  /* 0x0000005b004d3202 */ /* 0x000fe20000000f00 */
        /* <DEDUP_REMOVED lines=10> */
[----:B------:R-:W-:Y:S02]  /*10d0*/  @P6 MOV R36, R88 ;  /* 0x0000005800246202 */ /* 0x000fe40000000f00 */
[----:B------:R-:W-:-:S05]  /*10e0*/  @P6 MOV R37, R91 ;  /* 0x0000005b00256202 */ /* 0x000fca0000000f00 */
[----:B------:R-:W5:Y:S08]  /*10f0*/  @P6 LDC.64 R116, c[0x0][0x220] ;  /* 0x00008800ff746b82 */ /* 0x000f700000000a00 */
[----:B------:R-:W2:Y:S01]  /*1100*/  @P0 LDC.64 R114, c[0x0][0x220] ;  /* 0x00008800ff720b82 */ /* 0x000ea20000000a00 */
[-C--:B0-----:R-:W-:Y:S02]  /*1110*/  @P6 IMAD R34, R23, R40.reuse, RZ ;  /* 0x0000002817226224 */ /* 0x081fe400078e02ff */
[----:B------:R-:W-:Y:S01]  /*1120*/  @P6 IMAD.WIDE.U32 R36, R4, R40, R36 ;  /* 0x0000002804246225 */ /* 0x000fe200078e0024 */
[----:B------:R-:W-:-:S03]  /*1130*/  @P4 MOV R40, R88 ;  /* 0x0000005800284202 */ /* 0x000fc60000000f00 */
[----:B------:R-:W-:Y:S01]  /*1140*/  @P6 IMAD R41, R4, R41, R34 ;  /* 0x0000002904296224 */ /* 0x000fe200078e0222 */
[----:B-----5:R-:W-:-:S04]  /*1150*/  @P6 LEA R116, P5, R36, R116, 0x1 ;  /* 0x0000007424746211 */ /* 0x020fc800078a08ff */
[----:B------:R-:W-:Y:S02]  /*1160*/  @P6 IADD3 R34, R37, R41, RZ ;  /* 0x0000002925226210 */ /* 0x000fe40007ffe0ff */
[----:B------:R-:W-:Y:S02]  /*1170*/  @P4 MOV R41, R91 ;  /* 0x0000005b00294202 */ /* 0x000fe40000000f00 */
[----:B------:R-:W-:Y:S02]  /*1180*/  @P6 LEA.HI.X R117, R36, R117, R34, 0x1, P5 ;  /* 0x0000007524756211 */ /* 0x000fe400028f0c22 */
[----:B------:R-:W0:Y:S01]  /*1190*/  @P4 LDC.64 R36, c[0x0][0x270] ;  /* 0x00009c00ff244b82 */ /* 0x000e220000000a00 */
[----:B------:R-:W-:-:S13]  /*11a0*/  LOP3.LUT P6, RZ, R70, 0x200000, RZ, 0xc0, !PT ;  /* 0x0020000046ff7812 */ /* 0x000fda00078cc0ff */
[----:B------:R-:W5:Y:S01]  /*11b0*/  @P6 LDC.64 R112, c[0x0][0x220] ;  /* 0x00008800ff706b82 */ /* 0x000f620000000a00 */
[----:B0-----:R-:W-:-:S04]  /*11c0*/  @P4 IMAD R34, R25, R36, RZ ;  /* 0x0000002419224224 */ /* 0x001fc800078e02ff */
[C---:B------:R-:W-:Y:S02]  /*11d0*/  @P4 IMAD R43, R5.reuse, R37, R34 ;  /* 0x00000025052b4224 */ /* 0x040fe400078e0222 */
[----:B------:R-:W-:Y:S01]  /*11e0*/  @P4 IMAD.WIDE.U32 R36, R5, R36, R40 ;  /* 0x0000002405244225 */ /* 0x000fe200078e0028 */
[----:B------:R-:W-:Y:S02]  /*11f0*/  @P0 MOV R40, R88 ;  /* 0x0000005800280202 */ /* 0x000fe40000000f00 */
[----:B------:R-:W-:Y:S02]  /*1200*/  @P0 MOV R41, R91 ;  /* 0x0000005b00290202 */ /* 0x000fe40000000f00 */
[----:B------:R-:W-:Y:S02]  /*1210*/  @P4 IADD3 R34, R37, R43, RZ ;  /* 0x0000002b25224210 */ /* 0x000fe40007ffe0ff */
[----:B-1----:R-:W-:-:S04]  /*1220*/  @P4 LEA R84, P5, R36, R84, 0x1 ;  /* 0x0000005424544211 */ /* 0x002fc800078a08ff */
[----:B------:R-:W-:Y:S02]  /*1230*/  @P4 LEA.HI.X R85, R36, R85, R34, 0x1, P5 ;  /* 0x0000005524554211 */ /* 0x000fe400028f0c22 */
[----:B------:R-:W0:Y:S02]  /*1240*/  @P0 LDC.64 R36, c[0x0][0x270] ;  /* 0x00009c00ff240b82 */ /* 0x000e240000000a00 */
[----:B0-----:R-:W-:-:S04]  /*1250*/  @P0 IMAD R34, R27, R36, RZ ;  /* 0x000000241b220224 */ /* 0x001fc800078e02ff */
[C---:B------:R-:W-:Y:S02]  /*1260*/  @P0 IMAD R43, R6.reuse, R37, R34 ;  /* 0x00000025062b0224 */ /* 0x040fe400078e0222 */
[----:B------:R-:W-:Y:S01]  /*1270*/  @P0 IMAD.WIDE.U32 R36, R6, R36, R40 ;  /* 0x0000002406240225 */ /* 0x000fe200078e0028 */
[----:B------:R-:W-:Y:S02]  /*1280*/  @P1 MOV R40, R88 ;  /* 0x0000005800281202 */ /* 0x000fe40000000f00 */
[----:B------:R-:W-:Y:S02]  /*1290*/  @P1 MOV R41, R91 ;  /* 0x0000005b00291202 */ /* 0x000fe40000000f00 */
[----:B------:R-:W-:Y:S02]  /*12a0*/  @P0 IADD3 R34, R37, R43, RZ ;  /* 0x0000002b25220210 */ /* 0x000fe40007ffe0ff */
[----:B--2---:R-:W-:-:S04]  /*12b0*/  @P0 LEA R114, P5, R36, R114, 0x1 ;  /* 0x0000007224720211 */ /* 0x004fc800078a08ff */
[----:B------:R-:W-:Y:S02]  /*12c0*/  @P0 LEA.HI.X R115, R36, R115, R34, 0x1, P5 ;  /* 0x0000007324730211 */ /* 0x000fe400028f0c22 */
[----:B------:R-:W0:Y:S01]  /*12d0*/  @P1 LDC.64 R36, c[0x0][0x270] ;  /* 0x00009c00ff241b82 */ /* 0x000e220000000a00 */
[----:B------:R-:W-:-:S13]  /*12e0*/  LOP3.LUT P0, RZ, R70, 0x100000, RZ, 0xc0, !PT ;  /* 0x0010000046ff7812 */ /* 0x000fda000780c0ff */
[----:B------:R-:W1:Y:S01]  /*12f0*/  @P0 LDC.64 R82, c[0x0][0x220] ;  /* 0x00008800ff520b82 */ /* 0x000e620000000a00 */
[----:B0-----:R-:W-:-:S04]  /*1300*/  @P1 IMAD R34, R29, R36, RZ ;  /* 0x000000241d221224 */ /* 0x001fc800078e02ff */
[C---:B------:R-:W-:Y:S02]  /*1310*/  @P1 IMAD R43, R7.reuse, R37, R34 ;  /* 0x00000025072b1224 */ /* 0x040fe400078e0222 */
[----:B------:R-:W-:Y:S01]  /*1320*/  @P1 IMAD.WIDE.U32 R36, R7, R36, R40 ;  /* 0x0000002407241225 */ /* 0x000fe200078e0028 */
[----:B------:R-:W-:Y:S02]  /*1330*/  @P6 MOV R40, R88 ;  /* 0x0000005800286202 */ /* 0x000fe40000000f00 */
[----:B------:R-:W-:Y:S02]  /*1340*/  @P6 MOV R41, R91 ;  /* 0x0000005b00296202 */ /* 0x000fe40000000f00 */
[----:B------:R-:W-:Y:S02]  /*1350*/  @P1 IADD3 R34, R37, R43, RZ ;  /* 0x0000002b25221210 */ /* 0x000fe40007ffe0ff */
[----:B----4-:R-:W-:-:S04]  /*1360*/  @P1 LEA R78, P5, R36, R78, 0x1 ;  /* 0x0000004e244e1211 */ /* 0x010fc800078a08ff */
[----:B------:R-:W-:Y:S02]  /*1370*/  @P1 LEA.HI.X R79, R36, R79, R34, 0x1, P5 ;  /* 0x0000004f244f1211 */ /* 0x000fe400028f0c22 */
[----:B------:R-:W0:Y:S01]  /*1380*/  @P6 LDC.64 R36, c[0x0][0x270] ;  /* 0x00009c00ff246b82 */ /* 0x000e220000000a00 */
[----:B------:R-:W-:-:S13]  /*1390*/  LOP3.LUT P1, RZ, R70, 0x80000, RZ, 0xc0, !PT ;  /* 0x0008000046ff7812 */ /* 0x000fda000782c0ff */
[----:B------:R-:W2:Y:S01]  /*13a0*/  @P1 LDC.64 R110, c[0x0][0x220] ;  /* 0x00008800ff6e1b82 */ /* 0x000ea20000000a00 */
[-C--:B0-----:R-:W-:Y:S02]  /*13b0*/  @P6 IMAD R34, R31, R36.reuse, RZ ;  /* 0x000000241f226224 */ /* 0x081fe400078e02ff */
[----:B------:R-:W-:-:S04]  /*13c0*/  @P6 IMAD.WIDE.U32 R40, R8, R36, R40 ;  /* 0x0000002408286225 */ /* 0x000fc800078e0028 */
[----:B------:R-:W-:Y:S01]  /*13d0*/  @P6 IMAD R37, R8, R37, R34 ;  /* 0x0000002508256224 */ /* 0x000fe200078e0222 */
[----:B-----5:R-:W-:-:S04]  /*13e0*/  @P6 LEA R112, P5, R40, R112, 0x1 ;  /* 0x0000007028706211 */ /* 0x020fc800078a08ff */
[----:B------:R-:W-:Y:S02]  /*13f0*/  @P6 IADD3 R34, R41, R37, RZ ;  /* 0x0000002529226210 */ /* 0x000fe40007ffe0ff */
[----:B------:R-:W0:Y:S01]  /*1400*/  @P0 LDC.64 R36, c[0x0][0x270] ;  /* 0x00009c00ff240b82 */ /* 0x000e220000000a00 */
[----:B------:R-:W-:Y:S02]  /*1410*/  @P0 MOV R41, R91 ;  /* 0x0000005b00290202 */ /* 0x000fe40000000f00 */
[----:B------:R-:W-:Y:S02]  /*1420*/  @P6 LEA.HI.X R113, R40, R113, R34, 0x1, P5 ;  /* 0x0000007128716211 */ /* 0x000fe400028f0c22 */
[----:B------:R-:W-:Y:S02]  /*1430*/  @P0 MOV R40, R88 ;  /* 0x0000005800280202 */ /* 0x000fe40000000f00 */
[----:B------:R-:W-:-:S13]  /*1440*/  ISETP.NE.AND P6, PT, R42, RZ, PT ;  /* 0x000000ff2a00720c */ /* 0x000fda0003fc5270 */
[----:B------:R-:W4:Y:S01]  /*1450*/  @P6 LDC.64 R80, c[0x0][0x220] ;  /* 0x00008800ff506b82 */ /* 0x000f220000000a00 */
        /* <DEDUP_REMOVED lines=9> */
[----:B------:R-:W-:-:S13]  /*14f0*/  LOP3.LUT P0, RZ, R70, 0x20000, RZ, 0xc0, !PT ;  /* 0x0002000046ff7812 */ /* 0x000fda000780c0ff */
[----:B------:R-:W-:Y:S01]  /*1500*/  @P0 MOV R42, R88 ;  /* 0x00000058002a0202 */ /* 0x000fe20000000f00 */
[----:B------:R-:W1:Y:S01]  /*1510*/  @P0 LDC.64 R108, c[0x0][0x220] ;  /* 0x00008800ff6c0b82 */ /* 0x000e620000000a00 */
[----:B------:R-:W-:Y:S01]  /*1520*/  @P0 MOV R43, R91 ;  /* 0x0000005b002b0202 */ /* 0x000fe20000000f00 */
[-C--:B0-----:R-:W-:Y:S02]  /*1530*/  @P1 IMAD R34, R35, R36.reuse, RZ ;  /* 0x0000002423221224 */ /* 0x081fe400078e02ff */
[----:B------:R-:W-:-:S04]  /*1540*/  @P1 IMAD.WIDE.U32 R40, R10, R36, R40 ;  /* 0x000000240a281225 */ /* 0x000fc800078e0028 */
[----:B------:R-:W-:Y:S01]  /*1550*/  @P1 IMAD R37, R10, R37, R34 ;  /* 0x000000250a251224 */ /* 0x000fe200078e0222 */
[----:B--2---:R-:W-:-:S04]  /*1560*/  @P1 LEA R110, P5, R40, R110, 0x1 ;  /* 0x0000006e286e1211 */ /* 0x004fc800078a08ff */
[----:B------:R-:W-:Y:S02]  /*1570*/  @P1 IADD3 R34, R41, R37, RZ ;  /* 0x0000002529221210 */ /* 0x000fe40007ffe0ff */
[----:B------:R-:W0:Y:S01]  /*1580*/  @P6 LDC.64 R36, c[0x0][0x270] ;  /* 0x00009c00ff246b82 */ /* 0x000e220000000a00 */
[----:B------:R-:W-:Y:S02]  /*1590*/  @P6 MOV R41, R91 ;  /* 0x0000005b00296202 */ /* 0x000fe40000000f00 */
[----:B------:R-:W-:Y:S02]  /*15a0*/  @P1 LEA.HI.X R111, R40, R111, R34, 0x1, P5 ;  /* 0x0000006f286f1211 */ /* 0x000fe400028f0c22 */
[----:B------:R-:W-:Y:S02]  /*15b0*/  @P6 MOV R40, R88 ;  /* 0x0000005800286202 */ /* 0x000fe40000000f00 */
[----:B------:R-:W-:-:S13]  /*15c0*/  LOP3.LUT P1, RZ, R70, 0x10000, RZ, 0xc0, !PT ;  /* 0x0001000046ff7812 */ /* 0x000fda000782c0ff */
[----:B------:R-:W2:Y:S01]  /*15d0*/  @P1 LDC.64 R106, c[0x0][0x220] ;  /* 0x00008800ff6a1b82 */ /* 0x000ea20000000a00 */
[-C--:B0-----:R-:W-:Y:S02]  /*15e0*/  @P6 IMAD R34, R45, R36.reuse, RZ ;  /* 0x000000242d226224 */ /* 0x081fe400078e02ff */
[----:B------:R-:W-:-:S04]  /*15f0*/  @P6 IMAD.WIDE.U32 R40, R11, R36, R40 ;  /* 0x000000240b286225 */ /* 0x000fc800078e0028 */
[----:B------:R-:W-:Y:S01]  /*1600*/  @P6 IMAD R37, R11, R37, R34 ;  /* 0x000000250b256224 */ /* 0x000fe200078e0222 */
[----:B----4-:R-:W-:-:S04]  /*1610*/  @P6 LEA R80, P5, R40, R80, 0x1 ;  /* 0x0000005028506211 */ /* 0x010fc800078a08ff */
[----:B------:R-:W-:Y:S02]  /*1620*/  @P6 IADD3 R34, R41, R37, RZ ;  /* 0x0000002529226210 */ /* 0x000fe40007ffe0ff */
[----:B------:R-:W0:Y:S01]  /*1630*/  @P0 LDC.64 R36, c[0x0][0x270] ;  /* 0x00009c00ff240b82 */ /* 0x000e220000000a00 */
[----:B------:R-:W-:Y:S02]  /*1640*/  P2R R41, PR, RZ, 0x40 ;  /* 0x00000040ff297803 */ /* 0x000fe40000000000 */
[----:B------:R-:W-:Y:S02]  /*1650*/  @P6 LEA.HI.X R81, R40, R81, R34, 0x1, P5 ;  /* 0x0000005128516211 */ /* 0x000fe400028f0c22 */
[----:B------:R-:W-:-:S13]  /*1660*/  LOP3.LUT P6, RZ, R70, 0x8000, RZ, 0xc0, !PT ;  /* 0x0000800046ff7812 */ /* 0x000fda00078cc0ff */
        /* <DEDUP_REMOVED lines=34> */
[----:B------:R-:W4:Y:S01]  /*1890*/  @P6 LDC.64 R100, c[0x0][0x220] ;  /* 0x00008800ff646b82 */ /* 0x000f220000000a00 */
        /* <DEDUP_REMOVED lines=54> */
[----:B------:R-:W-:Y:S02]  /*1c00*/  MOV R32, RZ ;  /* 0x000000ff00207202 */ /* 0x000fe40000000f00 */
[----:B------:R-:W-:-:S02]  /*1c10*/  @P1 MOV R118, R88 ;  /* 0x0000005800761202 */ /* 0x000fc40000000f00 */
[----:B------:R-:W-:Y:S02]  /*1c20*/  @P1 MOV R119, R91 ;  /* 0x0000005b00771202 */ /* 0x000fe40000000f00 */
[----:B------:R1:W2:Y:S01]  /*1c30*/  @P4 LDG.E R32, desc[UR8][R84.64] ;  /* 0x0000000854204981 */ /* 0x0002a2000c1e1900 */
[----:B------:R-:W-:Y:S01]  /*1c40*/  LOP3.LUT P0, RZ, R70, 0x2000000, RZ, 0xc0, !PT ;  /* 0x0200000046ff7812 */ /* 0x000fe2000780c0ff */
        /* <DEDUP_REMOVED lines=14> */
[----:B0-----:R-:W-:-:S04]  /*1d30*/  @P6 LEA R74, P5, R36, R74, 0x1 ;  /* 0x0000004a244a6211 */ /* 0x001fc800078a08ff */
[----:B------:R-:W-:Y:S02]  /*1d40*/  @P6 LEA.HI.X R75, R36, R75, R30, 0x1, P5 ;  /* 0x0000004b244b6211 */ /* 0x000fe400028f0c1e */
[----:B------:R-:W0:Y:S01]  /*1d50*/  @P3 LDC.64 R36, c[0x0][0x270] ;  /* 0x00009c00ff243b82 */ /* 0x000e220000000a00 */
[C---:B------:R-:W-:Y:S02]  /*1d60*/  LOP3.LUT P4, RZ, R70.reuse, 0x20, RZ, 0xc0, !PT ;  /* 0x0000002046ff7812 */ /* 0x040fe4000788c0ff */
        /* <DEDUP_REMOVED lines=11> */
[----:B------:R3:W4:Y:S01]  /*1e20*/  @P0 LDG.E R30, desc[UR8][R116.64] ;  /* 0x00000008741e0981 */ /* 0x000722000c1e1900 */
[-C--:B0-----:R-:W-:Y:S02]  /*1e30*/  @P1 IMAD R44, R77, R36.reuse, RZ ;  /* 0x000000244d2c1224 */ /* 0x081fe400078e02ff */
[----:B------:R-:W0:Y:S01]  /*1e40*/  @P1 LDC.64 R76, c[0x0][0x220] ;  /* 0x00008800ff4c1b82 */ /* 0x000e220000000a00 */
[----:B------:R-:W-:-:S04]  /*1e50*/  @P1 IMAD.WIDE.U32 R118, R71, R36, R118 ;  /* 0x0000002447761225 */ /* 0x000fc800078e0076 */
[----:B------:R-:W-:-:S05]  /*1e60*/  @P1 IMAD R37, R71, R37, R44 ;  /* 0x0000002547251224 */ /* 0x000fca00078e022c */
[----:B------:R-:W-:Y:S02]  /*1e70*/  @P1 IADD3 R36, R119, R37, RZ ;  /* 0x0000002577241210 */ /* 0x000fe40007ffe0ff */
[----:B0-----:R-:W-:-:S04]  /*1e80*/  @P1 LEA R76, P5, R118, R76, 0x1 ;  /* 0x0000004c764c1211 */ /* 0x001fc800078a08ff */
[----:B------:R-:W-:Y:S02]  /*1e90*/  @P1 LEA.HI.X R77, R118, R77, R36, 0x1, P5 ;  /* 0x0000004d764d1211 */ /* 0x000fe400028f0c24 */
[----:B------:R-:W0:Y:S01]  /*1ea0*/  @P4 LDC.64 R36, c[0x0][0x270] ;  /* 0x00009c00ff244b82 */ /* 0x000e220000000a00 */
[----:B------:R-:W-:-:S04]  /*1eb0*/  IADD3 R71, R2, 0xa8, RZ ;  /* 0x000000a802477810 */ /* 0x000fc80007ffe0ff */
[----:B-1----:R-:W-:Y:S02]  /*1ec0*/  SHF.R.S32.HI R85, RZ, 0x1f, R71 ;  /* 0x0000001fff557819 */ /* 0x002fe40000011447 */
[----:B------:R-:W-:Y:S02]  /*1ed0*/  MOV R44, RZ ;  /* 0x000000ff002c7202 */ /* 0x000fe40000000f00 */
[----:B---3--:R-:W-:Y:S02]  /*1ee0*/  @P4 MOV R116, R88 ;  /* 0x0000005800744202 */ /* 0x008fe40000000f00 */
[----:B------:R-:W-:Y:S02]  /*1ef0*/  @P4 MOV R117, R91 ;  /* 0x0000005b00754202 */ /* 0x000fe40000000f00 */
[----:B------:R1:W3:Y:S01]  /*1f00*/  @P6 LDG.E R44, desc[UR8][R78.64] ;  /* 0x000000084e2c6981 */ /* 0x0002e2000c1e1900 */
[-C--:B0-----:R-:W-:Y:S02]  /*1f10*/  @P4 IMAD R46, R85, R36.reuse, RZ ;  /* 0x00000024552e4224 */ /* 0x081fe400078e02ff */
[----:B------:R-:W0:Y:S01]  /*1f20*/  @P4 LDC.64 R84, c[0x0][0x220] ;  /* 0x00008800ff544b82 */ /* 0x000e220000000a00 */
[----:B------:R-:W-:Y:S01]  /*1f30*/  LOP3.LUT P6, RZ, R70, 0x10, RZ, 0xc0, !PT ;  /* 0x0000001046ff7812 */ /* 0x000fe200078cc0ff */
        /* <DEDUP_REMOVED lines=8> */
[----:B------:R-:W-:Y:S02]  /*1fc0*/  ISETP.NE.AND P1, PT, R34, RZ, PT ;  /* 0x000000ff2200720c */ /* 0x000fe40003f25270 */
[----:B------:R-:W-:Y:S02]  /*1fd0*/  LOP3.LUT P2, RZ, R70, 0x200000, RZ, 0xc0, !PT ;  /* 0x0020000046ff7812 */ /* 0x000fe4000784c0ff */
[----:B------:R-:W-:Y:S02]  /*1fe0*/  MOV R34, RZ ;  /* 0x000000ff00227202 */ /* 0x000fe40000000f00 */
[----:B------:R-:W-:-:S07]  /*1ff0*/  MOV R46, RZ ;  /* 0x000000ff002e7202 */ /* 0x000fce0000000f00 */
[----:B------:R1:W5:Y:S01]  /*2000*/  @P1 LDG.E R34, desc[UR8][R114.64] ;  /* 0x0000000872221981 */ /* 0x000362000c1e1900 */
[----:B0-----:R-:W-:-:S03]  /*2010*/  @P6 IMAD R50, R79, R36, RZ ;  /* 0x000000244f326224 */ /* 0x001fc600078e02ff */
[----:B------:R-:W3:Y:S01]  /*2020*/  @P2 LDG.E R46, desc[UR8][R112.64] ;  /* 0x00000008702e2981 */ /* 0x000ee2000c1e1900 */
[----:B------:R-:W0:Y:S01]  /*2030*/  @P6 LDC.64 R78, c[0x0][0x220] ;  /* 0x00008800ff4e6b82 */ /* 0x000e220000000a00 */
[C---:B------:R-:W-:Y:S02]  /*2040*/  LOP3.LUT P2, RZ, R70.reuse, 0x8, RZ, 0xc0, !PT ;  /* 0x0000000846ff7812 */ /* 0x040fe4000784c0ff */
[----:B-1----:R-:W-:Y:S02]  /*2050*/  @P6 MOV R114, R88 ;  /* 0x0000005800726202 */ /* 0x002fe40000000f00 */
[----:B------:R-:W-:Y:S01]  /*2060*/  @P6 MOV R115, R91 ;  /* 0x0000005b00736202 */ /* 0x000fe20000000f00 */
[C---:B------:R-:W-:Y:S02]  /*2070*/  @P6 IMAD R37, R71.reuse, R37, R50 ;  /* 0x0000002547256224 */ /* 0x040fe400078e0232 */
[----:B------:R-:W-:Y:S01]  /*2080*/  @P6 IMAD.WIDE.U32 R114, R71, R36, R114 ;  /* 0x0000002447726225 */ /* 0x000fe200078e0072 */
[----:B------:R-:W-:-:S04]  /*2090*/  LOP3.LUT P0, RZ, R70, 0x100000, RZ, 0xc0, !PT ;  /* 0x0010000046ff7812 */ /* 0x000fc8000780c0ff */
[----:B------:R-:W-:Y:S02]  /*20a0*/  @P6 IADD3 R36, R115, R37, RZ ;  /* 0x0000002573246210 */ /* 0x000fe40007ffe0ff */
[----:B0-----:R-:W-:-:S07]  /*20b0*/  @P6 LEA R78, P5, R114, R78, 0x1 ;  /* 0x0000004e724e6211 */ /* 0x001fce00078a08ff */
[----:B------:R0:W3:Y:S01]  /*20c0*/  @P0 LDG.E R48, desc[UR8][R82.64] ;  /* 0x0000000852300981 */ /* 0x0000e2000c1e1900 */
[----:B------:R-:W-:Y:S02]  /*20d0*/  @P6 LEA.HI.X R79, R114, R79, R36, 0x1, P5 ;  /* 0x0000004f724f6211 */ /* 0x000fe400028f0c24 */
[----:B------:R-:W1:Y:S01]  /*20e0*/  @P2 LDC.64 R36, c[0x0][0x270] ;  /* 0x00009c00ff242b82 */ /* 0x000e620000000a00 */
[----:B------:R-:W-:Y:S02]  /*20f0*/  ISETP.NE.AND P6, PT, R41, RZ, PT ;  /* 0x000000ff2900720c */ /* 0x000fe40003fc5270 */
[----:B------:R-:W-:-:S05]  /*2100*/  IADD3 R41, R2, 0xb8, RZ ;  /* 0x000000b802297810 */ /* 0x000fca0007ffe0ff */
[----:B0-----:R-:W0:Y:S01]  /*2110*/  @P2 LDC.64 R82, c[0x0][0x220] ;  /* 0x00008800ff522b82 */ /* 0x001e220000000a00 */
[----:B------:R-:W-:Y:S02]  /*2120*/  SHF.R.S32.HI R71, RZ, 0x1f, R41 ;  /* 0x0000001fff477819 */ /* 0x000fe40000011429 */
[----:B------:R-:W-:Y:S02]  /*2130*/  @P2 MOV R112, R88 ;  /* 0x0000005800702202 */ /* 0x000fe40000000f00 */
[----:B------:R-:W-:Y:S01]  /*2140*/  @P2 MOV R113, R91 ;  /* 0x0000005b00712202 */ /* 0x000fe20000000f00 */
[----:B------:R2:W3:Y:S01]  /*2150*/  @P6 LDG.E R52, desc[UR8][R80.64] ;  /* 0x0000000850346981 */ /* 0x0004e2000c1e1900 */
[C---:B------:R-:W-:Y:S01]  /*2160*/  LOP3.LUT P6, RZ, R70.reuse, 0x4, RZ, 0xc0, !PT ;  /* 0x0000000446ff7812 */ /* 0x040fe200078cc0ff */
[-C--:B-1----:R-:W-:Y:S02]  /*2170*/  @P2 IMAD R56, R71, R36.reuse, RZ ;  /* 0x0000002447382224 */ /* 0x082fe400078e02ff */
[----:B------:R-:W-:Y:S01]  /*2180*/  @P2 IMAD.WIDE.U32 R112, R41, R36, R112 ;  /* 0x0000002429702225 */ /* 0x000fe200078e0070 */
[----:B------:R-:W-:-:S09]  /*2190*/  LOP3.LUT P1, RZ, R70, 0x80000, RZ, 0xc0, !PT ;  /* 0x0008000046ff7812 */ /* 0x000fd2000782c0ff */
[----:B--2---:R-:W1:Y:S01]  /*21a0*/  @P6 LDC.64 R80, c[0x0][0x220] ;  /* 0x00008800ff506b82 */ /* 0x004e620000000a00 */
[----:B------:R-:W-:Y:S01]  /*21b0*/  @P2 IMAD R37, R41, R37, R56 ;  /* 0x0000002529252224 */ /* 0x000fe200078e0238 */
[----:B0-----:R-:W-:-:S04]  /*21c0*/  @P2 LEA R82, P5, R112, R82, 0x1 ;  /* 0x0000005270522211 */ /* 0x001fc800078a08ff */
[----:B------:R-:W-:-:S04]  /*21d0*/  @P2 IADD3 R36, R113, R37, RZ ;  /* 0x0000002571242210 */ /* 0x000fc80007ffe0ff */
[----:B------:R-:W-:Y:S02]  /*21e0*/  @P2 LEA.HI.X R83, R112, R83, R36, 0x1, P5 ;  /* 0x0000005370532211 */ /* 0x000fe400028f0c24 */
[----:B------:R-:W0:Y:S01]  /*21f0*/  @P6 LDC.64 R36, c[0x0][0x270] ;  /* 0x00009c00ff246b82 */ /* 0x000e220000000a00 */
[----:B------:R-:W-:Y:S02]  /*2200*/  LOP3.LUT P0, RZ, R70, 0x10000, RZ, 0xc0, !PT ;  /* 0x0001000046ff7812 */ /* 0x000fe4000780c0ff */
[----:B------:R-:W-:Y:S02]  /*2210*/  IADD3 R41, R2, 0xc0, RZ ;  /* 0x000000c002297810 */ /* 0x000fe40007ffe0ff */
[----:B------:R-:W-:Y:S02]  /*2220*/  MOV R50, RZ ;  /* 0x000000ff00327202 */ /* 0x000fe40000000f00 */
[----:B------:R-:W-:Y:S02]  /*2230*/  MOV R56, RZ ;  /* 0x000000ff00387202 */ /* 0x000fe40000000f00 */
[----:B------:R-:W-:-:S02]  /*2240*/  SHF.R.S32.HI R71, RZ, 0x1f, R41 ;  /* 0x0000001fff477819 */ /* 0x000fc40000011429 */
[----:B------:R-:W-:Y:S01]  /*2250*/  LOP3.LUT P5, RZ, R70, 0x20000, RZ, 0xc0, !PT ;  /* 0x0002000046ff7812 */ /* 0x000fe200078ac0ff */
[----:B------:R2:W3:Y:S01]  /*2260*/  @P1 LDG.E R50, desc[UR8][R110.64] ;  /* 0x000000086e321981 */ /* 0x0004e2000c1e1900 */
[----:B------:R-:W-:-:S03]  /*2270*/  ISETP.NE.AND P2, PT, R54, RZ, PT ;  /* 0x000000ff3600720c */ /* 0x000fc60003f45270 */
[----:B------:R4:W3:Y:S01]  /*2280*/  @P0 LDG.E R56, desc[UR8][R106.64] ;  /* 0x000000086a380981 */ /* 0x0008e2000c1e1900 */
[----:B------:R-:W-:Y:S02]  /*2290*/  LOP3.LUT P0, RZ, R70, 0x1, RZ, 0xc0, !PT ;  /* 0x0000000146ff7812 */ /* 0x000fe4000780c0ff */
[----:B--2---:R-:W-:Y:S02]  /*22a0*/  @P6 MOV R110, R88 ;  /* 0x00000058006e6202 */ /* 0x004fe40000000f00 */
[----:B------:R-:W-:Y:S01]  /*22b0*/  @P6 MOV R111, R91 ;  /* 0x0000005b006f6202 */ /* 0x000fe20000000f00 */
[-C--:B0-----:R-:W-:Y:S01]  /*22c0*/  @P6 IMAD R58, R71, R36.reuse, RZ ;  /* 0x00000024473a6224 */ /* 0x081fe200078e02ff */
[----:B------:R-:W-:Y:S01]  /*22d0*/  MOV R54, RZ ;  /* 0x000000ff00367202 */ /* 0x000fe20000000f00 */
[----:B------:R-:W-:-:S05]  /*22e0*/  @P6 IMAD.WIDE.U32 R110, R41, R36, R110 ;  /* 0x00000024296e6225 */ /* 0x000fca00078e006e */
[----:B------:R-:W2:Y:S01]  /*22f0*/  @P5 LDG.E R54, desc[UR8][R108.64] ;  /* 0x000000086c365981 */ /* 0x000ea2000c1e1900 */
[----:B------:R-:W-:Y:S01]  /*2300*/  @P6 IMAD R37, R41, R37, R58 ;  /* 0x0000002529256224 */ /* 0x000fe200078e023a */
[----:B-1----:R-:W-:-:S04]  /*2310*/  @P6 LEA R80, P5, R110, R80, 0x1 ;  /* 0x000000506e506211 */ /* 0x002fc800078a08ff */
[----:B------:R-:W-:-:S04]  /*2320*/  @P6 IADD3 R36, R111, R37, RZ ;  /* 0x000000256f246210 */ /* 0x000fc80007ffe0ff */
[----:B------:R-:W-:Y:S02]  /*2330*/  @P6 LEA.HI.X R81, R110, R81, R36, 0x1, P5 ;  /* 0x000000516e516211 */ /* 0x000fe400028f0c24 */
[----:B------:R-:W0:Y:S01]  /*2340*/  @P0 LDC.64 R36, c[0x0][0x270] ;  /* 0x00009c00ff240b82 */ /* 0x000e220000000a00 */
[----:B------:R-:W-:Y:S02]  /*2350*/  LOP3.LUT P1, RZ, R70, 0x8000, RZ, 0xc0, !PT ;  /* 0x0000800046ff7812 */ /* 0x000fe4000782c0ff */
[----:B------:R-:W-:Y:S02]  /*2360*/  IADD3 R41, R2, 0xc8, RZ ;  /* 0x000000c802297810 */ /* 0x000fe40007ffe0ff */
[----:B------:R-:W-:Y:S02]  /*2370*/  MOV R58, RZ ;  /* 0x000000ff003a7202 */ /* 0x000fe40000000f00 */
[----:B------:R-:W-:Y:S02]  /*2380*/  SHF.R.S32.HI R71, RZ, 0x1f, R41 ;  /* 0x0000001fff477819 */ /* 0x000fe40000011429 */
[----:B----4-:R-:W-:-:S02]  /*2390*/  @P0 MOV R106, R88 ;  /* 0x00000058006a0202 */ /* 0x010fc40000000f00 */
[----:B------:R-:W-:-:S03]  /*23a0*/  @P0 MOV R107, R91 ;  /* 0x0000005b006b0202 */ /* 0x000fc60000000f00 */
[----:B------:R-:W4:Y:S01]  /*23b0*/  @P1 LDG.E R58, desc[UR8][R104.64] ;  /* 0x00000008683a1981 */ /* 0x000f22000c1e1900 */
        /* <DEDUP_REMOVED lines=8> */
[----:B------:R1:W4:Y:S01]  /*2440*/  @P5 LDG.E R60, desc[UR8][R102.64] ;  /* 0x00000008663c5981 */ /* 0x000322000c1e1900 */
[----:B0-----:R-:W-:-:S04]  /*2450*/  @P0 LEA R40, P5, R106, R36, 0x1 ;  /* 0x000000246a280211 */ /* 0x001fc800078a08ff */
[----:B------:R-:W-:Y:S02]  /*2460*/  @P0 LEA.HI.X R41, R106, R37, R41, 0x1, P5 ;  /* 0x000000256a290211 */ /* 0x000fe400028f0c29 */
[----:B------:R-:W-:Y:S02]  /*2470*/  ISETP.NE.AND P0, PT, R62, RZ, PT ;  /* 0x000000ff3e00720c */ /* 0x000fe40003f05270 */
[----:B------:R-:W-:-:S11]  /*2480*/  MOV R62, RZ ;  /* 0x000000ff003e7202 */ /* 0x000fd60000000f00 */
[----:B------:R0:W4:Y:S01]  /*2490*/  @P0 LDG.E R62, desc[UR8][R42.64] ;  /* 0x000000082a3e0981 */ /* 0x000122000c1e1900 */
[----:B------:R-:W-:-:S13]  /*24a0*/  ISETP.NE.AND P0, PT, R64, RZ, PT ;  /* 0x000000ff4000720c */ /* 0x000fda0003f05270 */
[----:B------:R-:W5:Y:S01]  /*24b0*/  @P0 LDC.64 R36, c[0x0][0x270] ;  /* 0x00009c00ff240b82 */ /* 0x000f620000000a00 */
[----:B------:R-:W-:-:S04]  /*24c0*/  IADD3 R71, R2, 0xd0, RZ ;  /* 0x000000d002477810 */ /* 0x000fc80007ffe0ff */
[----:B------:R-:W-:Y:S02]  /*24d0*/  SHF.R.S32.HI R99, RZ, 0x1f, R71 ;  /* 0x0000001fff637819 */ /* 0x000fe40000011447 */
[----:B-1----:R-:W-:Y:S02]  /*24e0*/  @P0 MOV R102, R88 ;  /* 0x0000005800660202 */ /* 0x002fe40000000f00 */
[----:B------:R-:W-:Y:S01]  /*24f0*/  @P0 MOV R103, R91 ;  /* 0x0000005b00670202 */ /* 0x000fe20000000f00 */
[-C--:B-----5:R-:W-:Y:S02]  /*2500*/  @P0 IMAD R66, R99, R36.reuse, RZ ;  /* 0x0000002463420224 */ /* 0x0a0fe400078e02ff */
[----:B------:R-:W-:-:S04]  /*2510*/  @P0 IMAD.WIDE.U32 R102, R71, R36, R102 ;  /* 0x0000002447660225 */ /* 0x000fc800078e0066 */
[----:B------:R-:W-:Y:S02]  /*2520*/  @P0 IMAD R71, R71, R37, R66 ;  /* 0x0000002547470224 */ /* 0x000fe400078e0242 */
[----:B------:R-:W1:Y:S01]  /*2530*/  @P0 LDC.64 R36, c[0x0][0x220] ;  /* 0x00008800ff240b82 */ /* 0x000e620000000a00 */
[----:B------:R-:W-:Y:S02]  /*2540*/  MOV R66, RZ ;  /* 0x000000ff00427202 */ /* 0x000fe40000000f00 */
[----:B------:R-:W-:Y:S02]  /*2550*/  LOP3.LUT P5, RZ, R70, 0x1000, RZ, 0xc0, !PT ;  /* 0x0000100046ff7812 */ /* 0x000fe400078ac0ff */
[----:B------:R-:W-:Y:S02]  /*2560*/  MOV R64, RZ ;  /* 0x000000ff00407202 */ /* 0x000fe40000000f00 */
[----:B------:R-:W5:Y:S01]  /*2570*/  @P1 LDG.E R66, desc[UR8][R96.64] ;  /* 0x0000000860421981 */ /* 0x000f62000c1e1900 */
[----:B------:R-:W-:-:S02]  /*2580*/  ISETP.NE.AND P1, PT, R68, RZ, PT ;  /* 0x000000ff4400720c */ /* 0x000fc40003f25270 */
[----:B0-----:R-:W-:-:S06]  /*2590*/  @P0 IADD3 R43, R103, R71, RZ ;  /* 0x00000047672b0210 */ /* 0x001fcc0007ffe0ff */
[----:B------:R0:W5:Y:S01]  /*25a0*/  @P5 LDG.E R64, desc[UR8][R100.64] ;  /* 0x0000000864405981 */ /* 0x000162000c1e1900 */
[----:B-1----:R-:W-:-:S04]  /*25b0*/  @P0 LEA R42, P5, R102, R36, 0x1 ;  /* 0x00000024662a0211 */ /* 0x002fc800078a08ff */
[----:B------:R-:W-:Y:S02]  /*25c0*/  @P0 LEA.HI.X R43, R102, R37, R43, 0x1, P5 ;  /* 0x00000025662b0211 */ /* 0x000fe400028f0c2b */
[----:B------:R-:W1:Y:S01]  /*25d0*/  @P1 LDC.64 R36, c[0x0][0x270] ;  /* 0x00009c00ff241b82 */ /* 0x000e620000000a00 */
[----:B------:R-:W-:-:S04]  /*25e0*/  IADD3 R71, R2, 0xd8, RZ ;  /* 0x000000d802477810 */ /* 0x000fc80007ffe0ff */
[----:B------:R-:W-:Y:S02]  /*25f0*/  SHF.R.S32.HI R99, RZ, 0x1f, R71 ;  /* 0x0000001fff637819 */ /* 0x000fe40000011447 */
[----:B0-----:R-:W-:Y:S02]  /*2600*/  @P1 MOV R100, R88 ;  /* 0x0000005800641202 */ /* 0x001fe40000000f00 */
        /* <DEDUP_REMOVED lines=8> */
[----:B------:R1:W5:Y:S01]  /*2690*/  @P5 LDG.E R68, desc[UR8][R72.64] ;  /* 0x0000000848445981 */ /* 0x000362000c1e1900 */
[----:B0-----:R-:W-:-:S04]  /*26a0*/  @P1 LEA R96, P5, R100, R36, 0x1 ;  /* 0x0000002464601211 */ /* 0x001fc800078a08ff */
[----:B------:R-:W-:Y:S02]  /*26b0*/  @P1 LEA.HI.X R97, R100, R37, R71, 0x1, P5 ;  /* 0x0000002564611211 */ /* 0x000fe400028f0c47 */
[----:B------:R-:W-:-:S06]  /*26c0*/  MOV R71, RZ ;  /* 0x000000ff00477202 */ /* 0x000fcc0000000f00 */
[----:B------:R-:W5:Y:S01]  /*26d0*/  @P2 LDG.E R71, desc[UR8][R92.64] ;  /* 0x000000085c472981 */ /* 0x000f62000c1e1900 */
[----:B------:R-:W-:-:S13]  /*26e0*/  ISETP.NE.AND P2, PT, R98, RZ, PT ;  /* 0x000000ff6200720c */ /* 0x000fda0003f45270 */
[----:B------:R-:W0:Y:S01]  /*26f0*/  @P2 LDC.64 R36, c[0x0][0x270] ;  /* 0x00009c00ff242b82 */ /* 0x000e220000000a00 */
[----:B-1----:R-:W-:-:S04]  /*2700*/  IADD3 R73, R2, 0xe0, RZ ;  /* 0x000000e002497810 */ /* 0x002fc80007ffe0ff */
[----:B------:R-:W-:Y:S02]  /*2710*/  SHF.R.S32.HI R99, RZ, 0x1f, R73 ;  /* 0x0000001fff637819 */ /* 0x000fe40000011449 */
[----:B------:R-:W-:Y:S02]  /*2720*/  @P2 MOV R98, R88 ;  /* 0x0000005800622202 */ /* 0x000fe40000000f00 */
[----:B------:R-:W-:Y:S02]  /*2730*/  LOP3.LUT P5, RZ, R70, 0x100, RZ, 0xc0, !PT ;  /* 0x0000010046ff7812 */ /* 0x000fe400078ac0ff */
[----:B------:R-:W-:-:S11]  /*2740*/  MOV R72, RZ ;  /* 0x000000ff00487202 */ /* 0x000fd60000000f00 */
[----:B------:R1:W5:Y:S01]  /*2750*/  @P5 LDG.E R72, desc[UR8][R74.64] ;  /* 0x000000084a485981 */ /* 0x000362000c1e1900 */
[----:B0-----:R-:W-:Y:S01]  /*2760*/  @P2 IMAD R100, R99, R36, RZ ;  /* 0x0000002463642224 */ /* 0x001fe200078e02ff */
[----:B------:R-:W-:-:S03]  /*2770*/  @P2 MOV R99, R91 ;  /* 0x0000005b00632202 */ /* 0x000fc60000000f00 */
[----:B------:R-:W-:-:S04]  /*2780*/  @P2 IMAD.WIDE.U32 R98, R73, R36, R98 ;  /* 0x0000002449622225 */ /* 0x000fc800078e0062 */
[----:B------:R-:W-:Y:S02]  /*2790*/  @P2 IMAD R73, R73, R37, R100 ;  /* 0x0000002549492224 */ /* 0x000fe400078e0264 */
[----:B------:R-:W0:Y:S01]  /*27a0*/  @P2 LDC.64 R36, c[0x0][0x220] ;  /* 0x00008800ff242b82 */ /* 0x000e220000000a00 */
[----:B-1----:R-:W-:-:S06]  /*27b0*/  MOV R74, RZ ;  /* 0x000000ff004a7202 */ /* 0x002fcc0000000f00 */
[----:B------:R-:W5:Y:S01]  /*27c0*/  @P3 LDG.E R74, desc[UR8][R86.64] ;  /* 0x00000008564a3981 */ /* 0x000f62000c1e1900 */
[----:B------:R-:W-:Y:S02]  /*27d0*/  ISETP.NE.AND P3, PT, R95, RZ, PT ;  /* 0x000000ff5f00720c */ /* 0x000fe40003f65270 */
[----:B------:R-:W-:Y:S02]  /*27e0*/  @P2 IADD3 R73, R99, R73, RZ ;  /* 0x0000004963492210 */ /* 0x000fe40007ffe0ff */
[----:B0-----:R-:W-:-:S04]  /*27f0*/  @P2 LEA R92, P5, R98, R36, 0x1 ;  /* 0x00000024625c2211 */ /* 0x001fc800078a08ff */
[----:B------:R-:W-:-:S05]  /*2800*/  @P2 LEA.HI.X R93, R98, R37, R73, 0x1, P5 ;  /* 0x00000025625d2211 */ /* 0x000fca00028f0c49 */
[----:B------:R-:W0:Y:S01]  /*2810*/  @P3 LDC.64 R36, c[0x0][0x270] ;  /* 0x00009c00ff243b82 */ /* 0x000e220000000a00 */
[----:B------:R-:W-:-:S04]  /*2820*/  IADD3 R75, R2, 0xe8, RZ ;  /* 0x000000e8024b7810 */ /* 0x000fc80007ffe0ff */
[----:B------:R-:W-:Y:S02]  /*2830*/  SHF.R.S32.HI R95, RZ, 0x1f, R75 ;  /* 0x0000001fff5f7819 */ /* 0x000fe4000001144b */
[----:B------:R-:W-:Y:S02]  /*2840*/  @P3 MOV R100, R88 ;  /* 0x0000005800643202 */ /* 0x000fe40000000f00 */
[----:B------:R-:W-:Y:S02]  /*2850*/  @P3 MOV R101, R91 ;  /* 0x0000005b00653202 */ /* 0x000fe40000000f00 */
[----:B------:R-:W-:Y:S02]  /*2860*/  LOP3.LUT P5, RZ, R70, 0x40, RZ, 0xc0, !PT ;  /* 0x0000004046ff7812 */ /* 0x000fe400078ac0ff */
[----:B------:R-:W-:Y:S01]  /*2870*/  MOV R73, RZ ;  /* 0x000000ff00497202 */ /* 0x000fe20000000f00 */
[----:B0-----:R-:W-:-:S10]  /*2880*/  @P3 IMAD R98, R95, R36, RZ ;  /* 0x000000245f623224 */ /* 0x001fd400078e02ff */
[----:B------:R0:W5:Y:S01]  /*2890*/  @P5 LDG.E R73, desc[UR8][R76.64] ;  /* 0x000000084c495981 */ /* 0x000162000c1e1900 */
[----:B------:R-:W-:-:S04]  /*28a0*/  @P3 IMAD.WIDE.U32 R100, R75, R36, R100 ;  /* 0x000000244b643225 */ /* 0x000fc800078e0064 */
[----:B------:R-:W-:Y:S02]  /*28b0*/  @P3 IMAD R75, R75, R37, R98 ;  /* 0x000000254b4b3224 */ /* 0x000fe400078e0262 */
[----:B------:R-:W1:Y:S01]  /*28c0*/  @P3 LDC.64 R36, c[0x0][0x220] ;  /* 0x00008800ff243b82 */ /* 0x000e620000000a00 */
[----:B0-----:R-:W-:-:S06]  /*28d0*/  MOV R76, RZ ;  /* 0x000000ff004c7202 */ /* 0x001fcc0000000f00 */
[----:B------:R-:W5:Y:S01]  /*28e0*/  @P4 LDG.E R76, desc[UR8][R84.64] ;  /* 0x00000008544c4981 */ /* 0x000f62000c1e1900 */
[----:B------:R-:W-:Y:S02]  /*28f0*/  ISETP.NE.AND P4, PT, R94, RZ, PT ;  /* 0x000000ff5e00720c */ /* 0x000fe40003f85270 */
[----:B------:R-:W-:Y:S02]  /*2900*/  @P3 IADD3 R75, R101, R75, RZ ;  /* 0x0000004b654b3210 */ /* 0x000fe40007ffe0ff */
[----:B-1----:R-:W-:-:S04]  /*2910*/  @P3 LEA R98, P5, R100, R36, 0x1 ;  /* 0x0000002464623211 */ /* 0x002fc800078a08ff */
        /* <DEDUP_REMOVED lines=16> */
[----:B------:R-:W-:Y:S02]  /*2a20*/  LOP3.LUT P5, RZ, R70, 0x8, RZ, 0xc0, !PT ;  /* 0x0000000846ff7812 */ /* 0x000fe400078ac0ff */
[----:B-1----:R-:W-:Y:S02]  /*2a30*/  CS2R R78, SRZ ;  /* 0x00000000004e7805 */ /* 0x002fe4000001ff00 */
[----:B------:R-:W-:-:S04]  /*2a40*/  IADD3 R85, R2, 0xf8, RZ ;  /* 0x000000f802557810 */ /* 0x000fc80007ffe0ff */
[----:B------:R-:W-:Y:S01]  /*2a50*/  SHF.R.S32.HI R77, RZ, 0x1f, R85 ;  /* 0x0000001fff4d7819 */ /* 0x000fe20000011455 */
[----:B------:R-:W5:Y:S04]  /*2a60*/  @P6 LDG.E R78, desc[UR8][R80.64] ;  /* 0x00000008504e6981 */ /* 0x000f68000c1e1900 */
[----:B------:R0:W5:Y:S01]  /*2a70*/  @P5 LDG.E R79, desc[UR8][R82.64] ;  /* 0x00000008524f5981 */ /* 0x000162000c1e1900 */
        /* <DEDUP_REMOVED lines=13> */
[----:B------:R-:W5:Y:S04]  /*2b50*/  @P2 LDG.E R85, desc[UR8][R92.64] ;  /* 0x000000085c552981 */ /* 0x000f68000c1e1900 */
[----:B------:R-:W5:Y:S04]  /*2b60*/  @P3 LDG.E R86, desc[UR8][R98.64] ;  /* 0x0000000862563981 */ /* 0x000f68000c1e1900 */
[----:B------:R-:W5:Y:S01]  /*2b70*/  @P4 LDG.E R87, desc[UR8][R94.64] ;  /* 0x000000085e574981 */ /* 0x000f62000c1e1900 */
[----:B0-----:R-:W-:-:S04]  /*2b80*/  @!P5 LEA R36, P6, R82, R36, 0x1 ;  /* 0x000000245224d211 */ /* 0x001fc800078c08ff */
[----:B------:R-:W-:Y:S02]  /*2b90*/  @!P5 LEA.HI.X R37, R82, R37, R80, 0x1, P6 ;  /* 0x000000255225d211 */ /* 0x000fe400030f0c50 */
[----:B------:R-:W-:-:S13]  /*2ba0*/  LOP3.LUT P6, RZ, R70, 0x4000000, RZ, 0xc0, !PT ;  /* 0x0400000046ff7812 */ /* 0x000fda00078cc0ff */
[----:B------:R0:W3:Y:S01]  /*2bb0*/  @P6 LDG.E R84, desc[UR8][R38.64] ;  /* 0x0000000826546981 */ /* 0x0000e2000c1e1900 */
[----:B------:R-:W-:-:S06]  /*2bc0*/  CS2R R80, SRZ ;  /* 0x0000000000507805 */ /* 0x000fcc000001ff00 */
[----:B------:R-:W5:Y:S01]  /*2bd0*/  @!P5 LDG.E R80, desc[UR8][R36.64] ;  /* 0x000000082450d981 */ /* 0x000f62000c1e1900 */
[----:B------:R-:W-:Y:S02]  /*2be0*/  LOP3.LUT P5, RZ, R70, 0x1, RZ, 0xc0, !PT ;  /* 0x0000000146ff7812 */ /* 0x000fe400078ac0ff */
[----:B------:R-:W-:-:S06]  /*2bf0*/  CS2R R82, SRZ ;  /* 0x0000000000527805 */ /* 0x000fcc000001ff00 */
[----:B------:R1:W5:Y:S04]  /*2c00*/  @P0 LDG.E R82, desc[UR8][R42.64] ;  /* 0x000000082a520981 */ /* 0x000368000c1e1900 */
[----:B------:R-:W5:Y:S04]  /*2c10*/  @P1 LDG.E R83, desc[UR8][R96.64] ;  /* 0x0000000860531981 */ /* 0x000f68000c1e1900 */
[----:B------:R2:W5:Y:S01]  /*2c20*/  @P5 LDG.E R81, desc[UR8][R40.64] ;  /* 0x0000000828515981 */ /* 0x000562000c1e1900 */
[----:B0-----:R-:W-:-:S05]  /*2c30*/  HADD2.F32 R39, -RZ, R30.H1_H1 ;  /* 0x3000001eff277230 */ /* 0x001fca0000004100 */
[----:B-1----:R-:W-:Y:S01]  /*2c40*/  FMUL.FTZ R43, R39, R39 ;  /* 0x00000027272b7220 */ /* 0x002fe20000410000 */
[--C-:B---3--:R-:W-:Y:S02]  /*2c50*/  HADD2.F32 R37, -RZ, R84.reuse.H1_H1 ;  /* 0x30000054ff257230 */ /* 0x108fe40000004100 */
[----:B------:R-:W-:-:S03]  /*2c60*/  HADD2.F32 R36, -RZ, R84.H0_H0 ;  /* 0x20000054ff247230 */ /* 0x000fc60000004100 */
[----:B--2---:R-:W-:Y:S02]  /*2c70*/  FMUL.FTZ R41, R37, R37 ;  /* 0x0000002525297220 */ /* 0x004fe40000410000 */
        /* <DEDUP_REMOVED lines=90> */
[--C-:B-----5:R-:W-:Y:S02]  /*3220*/  HADD2.F32 R39, -RZ, R64.reuse.H1_H1 ;  /* 0x30000040ff277230 */ /* 0x120fe40000004100 */
        /* <DEDUP_REMOVED lines=203> */
.L_x_4560:
[----:B------:R-:W-:Y:S05]  /*3ee0*/  BSYNC B0 ;  /* 0x0000000000007941 */ /* 0x000fea0003800000 */
.L_x_4559:
        /* <DEDUP_REMOVED lines=28> */
.L_x_4563:
[----:B-1----:R-:W2:Y:S04]  /*40b0*/  LDG.E.STRONG.GPU R38, desc[UR8][R36.64] ;  /* 0x0000000824267981 */ /* 0x002ea8000c1ef900 */
[----:B--2---:R-:W-:Y:S01]  /*40c0*/  CCTL.IVALL ;  /* 0x00000000ff00798f */ /* 0x004fe20002000000 */
[----:B------:R-:W-:Y:S05]  /*40d0*/  YIELD ;  /* 0x0000000000007946 */ /* 0x000fea0003800000 */
[----:B------:R-:W-:-:S13]  /*40e0*/  ISETP.NE.AND P6, PT, R38, R97, PT ;  /* 0x000000612600720c */ /* 0x000fda0003fc5270 */
[----:B------:R-:W-:Y:S05]  /*40f0*/  @P6 BRA `(.L_x_4563) ;  /* 0xfffffffc00ec6947 */ /* 0x000fea000383ffff */
.L_x_4562:
        /* <DEDUP_REMOVED lines=11> */
.L_x_4565:
        /* <DEDUP_REMOVED lines=63> */
.L_x_4564:
        /* <DEDUP_REMOVED lines=18> */
.L_x_4567:
[----:B------:R-:W-:Y:S05]  /*46c0*/  BSYNC B0 ;  /* 0x0000000000007941 */ /* 0x000fea0003800000 */
.L_x_4566:
        /* <DEDUP_REMOVED lines=33> */
.L_x_4561:
        /* <DEDUP_REMOVED lines=9> */
[----:B------:R-:W-:-:S11]  /*4970*/  ISETP.NE.AND P0, PT, R36, RZ, PT ;  /* 0x000000ff2400720c */ /* 0x000fd60003f05270 */
[----:B------:R-:W1:Y:S01]  /*4980*/  @!P6 LDC.64 R40, c[0x0][0x218] ;  /* 0x00008600ff28eb82 */ /* 0x000e620000000a00 */
[----:B------:R-:W-:Y:S01]  /*4990*/  @!P6 FMUL.FTZ R37, R43, UR11 ;  /* 0x0000000b2b25ec20 */ /* 0x000fe20008410000 */
[----:B------:R-:W-:Y:S01]  /*49a0*/  @!P6 FMUL.FTZ R36, R42, UR11 ;  /* 0x0000000b2a24ec20 */ /* 0x000fe20008410000 */
[----:B0-----:R-:W-:-:S09]  /*49b0*/  ULEA UR5, UR6, UR5, 0x18 ;  /* 0x0000000506057291 */ /* 0x001fd2000f8ec03f */
[----:B------:R-:W-:Y:S01]  /*49c0*/  @!P5 STS.64 [UR5+0x88], R42 ;  /* 0x0000882aff00d988 */ /* 0x000fe20008000a05 */
[----:B-1----:R-:W-:-:S05]  /*49d0*/  @!P6 IMAD.WIDE R40, R24, 0x8, R40 ;  /* 0x000000081828e825 */ /* 0x002fca00078e0228 */
[----:B------:R0:W-:Y:S01]  /*49e0*/  @!P6 STG.E.64 desc[UR8][R40.64], R36 ;  /* 0x000000242800e986 */ /* 0x0001e2000c101b08 */
[----:B------:R-:W-:Y:S08]  /*49f0*/  BAR.SYNC.DEFER_BLOCKING 0x0 ;  /* 0x0000000000007b1d */ /* 0x000ff00000010000 */
[----:B0-----:R-:W0:Y:S01]  /*4a00*/  LDC.64 R36, c[0x0][0x230] ;  /* 0x00008c00ff247b82 */ /* 0x001e220000000a00 */
[----:B------:R-:W-:Y:S01]  /*4a10*/  MOV R40, 0x3f800000 ;  /* 0x3f80000000287802 */ /* 0x000fe20000000f00 */
[----:B------:R-:W1:Y:S01]  /*4a20*/  LDS.64 R38, [UR5+0x88] ;  /* 0x00008805ff267984 */ /* 0x000e620008000a00 */
[----:B0-----:R-:W-:-:S05]  /*4a30*/  IMAD.WIDE R36, R69, 0x2, R36 ;  /* 0x0000000245247825 */ /* 0x001fca00078e0224 */
[----:B------:R-:W2:Y:S01]  /*4a40*/  LDG.E.U16 R43, desc[UR8][R36.64] ;  /* 0x00000008242b7981 */ /* 0x000ea2000c1e1500 */
[----:B-1----:R-:W-:-:S04]  /*4a50*/  FMUL.FTZ R92, R38, UR11 ;  /* 0x0000000b265c7c20 */ /* 0x002fc80008410000 */
[----:B------:R-:W-:-:S04]  /*4a60*/  FMUL.FTZ R38, R92, R92 ;  /* 0x0000005c5c267220 */ /* 0x000fc80000410000 */
[----:B------:R-:W-:-:S05]  /*4a70*/  FFMA.FTZ R38, R39, UR11, -R38 ;  /* 0x0000000b27267c23 */ /* 0x000fca0008010826 */
[----:B------:R-:W-:-:S13]  /*4a80*/  FSETP.GTU.FTZ.AND P5, PT, R38, RZ, PT ;  /* 0x000000ff2600720b */ /* 0x000fda0003fbc000 */
[----:B------:R-:W0:Y:S02]  /*4a90*/  @P5 LDC R93, c[0x0][0x238] ;  /* 0x00008e00ff5d5b82 */ /* 0x000e240000000800 */
[----:B0-----:R-:W-:-:S06]  /*4aa0*/  @P5 FADD.FTZ R93, R38, R93 ;  /* 0x0000005d265d5221 */ /* 0x001fcc0000010000 */
[----:B------:R-:W0:Y:S01]  /*4ab0*/  LDC.64 R38, c[0x0][0x228] ;  /* 0x00008a00ff267b82 */ /* 0x000e220000000a00 */
[----:B------:R1:W3:Y:S01]  /*4ac0*/  @P5 MUFU.RSQ R40, R93 ;  /* 0x0000005d00285308 */ /* 0x0002e20000001400 */
[----:B0-----:R-:W-:Y:S02]  /*4ad0*/  IMAD.WIDE R38, R69, 0x2, R38 ;  /* 0x0000000245267825 */ /* 0x001fe400078e0226 */
[----:B------:R-:W4:Y:S04]  /*4ae0*/  LDG.E.U16 R69, desc[UR8][R36.64+0x2] ;  /* 0x0000020824457981 */ /* 0x000f28000c1e1500 */
[----:B------:R-:W5:Y:S04]  /*4af0*/  LDG.E.U16 R41, desc[UR8][R38.64] ;  /* 0x0000000826297981 */ /* 0x000f68000c1e1500 */
[----:B------:R-:W5:Y:S01]  /*4b00*/  LDG.E.U16 R42, desc[UR8][R38.64+0x2] ;  /* 0x00000208262a7981 */ /* 0x000f62000c1e1500 */
[----:B------:R-:W-:Y:S01]  /*4b10*/  ISETP.NE.AND P6, PT, RZ, UR10, PT ;  /* 0x0000000aff007c0c */ /* 0x000fe2000bfc5270 */
[----:B------:R-:W-:-:S02]  /*4b20*/  HADD2.F32 R95, -RZ, R84.H1_H1 ;  /* 0x30000054ff5f7230 */ /* 0x000fc40000004100 */
[----:B-1----:R-:W-:-:S03]  /*4b30*/  HADD2.F32 R93, -RZ, R84.H0_H0 ;  /* 0x20000054ff5d7230 */ /* 0x002fc60000004100 */
[--C-:B------:R-:W-:Y:S02]  /*4b40*/  FADD.FTZ R95, R95, -R92.reuse ;  /* 0x8000005c5f5f7221 */ /* 0x100fe40000010000 */
[----:B------:R-:W-:Y:S02]  /*4b50*/  FADD.FTZ R93, R93, -R92 ;  /* 0x8000005c5d5d7221 */ /* 0x000fe40000010000 */
[-C--:B---3--:R-:W-:Y:S02]  /*4b60*/  FMUL.FTZ R95, R95, R40.reuse ;  /* 0x000000285f5f7220 */ /* 0x088fe40000410000 */
[----:B------:R-:W-:Y:S01]  /*4b70*/  FMUL.FTZ R93, R93, R40 ;  /* 0x000000285d5d7220 */ /* 0x000fe20000410000 */
[----:B--2---:R-:W-:Y:S02]  /*4b80*/  SHF.L.U32 R84, R43, 0x10, RZ ;  /* 0x000000102b547819 */ /* 0x004fe400000006ff */
[----:B----4-:R-:W-:Y:S02]  /*4b90*/  SHF.L.U32 R43, R69, 0x10, RZ ;  /* 0x00000010452b7819 */ /* 0x010fe400000006ff */
[----:B-----5:R-:W-:-:S02]  /*4ba0*/  SHF.L.U32 R41, R41, 0x10, RZ ;  /* 0x0000001029297819 */ /* 0x020fc400000006ff */
        /* <DEDUP_REMOVED lines=14> */
.L_x_4568:
        /* <DEDUP_REMOVED lines=15> */
.L_x_4570:
[----:B------:R-:W-:Y:S05]  /*4d80*/  BSYNC B0 ;  /* 0x0000000000007941 */ /* 0x000fea0003800000 */
.L_x_4569:
        /* <DEDUP_REMOVED lines=19> */
.L_x_4571:
        /* <DEDUP_REMOVED lines=15> */
.L_x_4573:
[----:B------:R-:W-:Y:S05]  /*4fb0*/  BSYNC B0 ;  /* 0x0000000000007941 */ /* 0x000fea0003800000 */
.L_x_4572:
        /* <DEDUP_REMOVED lines=19> */
.L_x_4574:
        /* <DEDUP_REMOVED lines=15> */
.L_x_4576:
[----:B------:R-:W-:Y:S05]  /*51e0*/  BSYNC B0 ;  /* 0x0000000000007941 */ /* 0x000fea0003800000 */
.L_x_4575:
        /* <DEDUP_REMOVED lines=19> */
.L_x_4577:
        /* <DEDUP_REMOVED lines=15> */
.L_x_4579:
[----:B------:R-:W-:Y:S05]  /*5410*/  BSYNC B0 ;  /* 0x0000000000007941 */ /* 0x000fea0003800000 */
.L_x_4578:
        /* <DEDUP_REMOVED lines=23> */
.L_x_4580:
        /* <DEDUP_REMOVED lines=15> */
.L_x_4582:
[----:B------:R-:W-:Y:S05]  /*5680*/  BSYNC B0 ;  /* 0x0000000000007941 */ /* 0x000fea0003800000 */
.L_x_4581:
        /* <DEDUP_REMOVED lines=17> */
.L_x_4583:
        /* <DEDUP_REMOVED lines=15> */
.L_x_4585:
[----:B------:R-:W-:Y:S05]  /*5890*/  BSYNC B0 ;  /* 0x0000000000007941 */ /* 0x000fea0003800000 */
.L_x_4584:
[--C-:B0-----:R-:W-:Y:S02]  /*58a0*/  HADD2.F32 R93, -RZ, R50.reuse.H0_H0 ;  /* 0x20000032ff5d7230 */ /* 0x101fe40000004100 */
[--C-:B------:R-:W-:Y:S01]  /*58b0*/  FADD.FTZ R37, R69, -R92.reuse ;  /* 0x8000005c45257221 */ /* 0x100fe20000010000 */
[----:B------:R-:W-:Y:S02]  /*58c0*/  HADD2.F32 R95, -RZ, R50.H1_H1 ;  /* 0x30000032ff5f7230 */ /* 0x000fe40000004100 */
        /* <DEDUP_REMOVED lines=20> */
.L_x_4586:
        /* <DEDUP_REMOVED lines=15> */
.L_x_4588:
[----:B------:R-:W-:Y:S05]  /*5b00*/  BSYNC B0 ;  /* 0x0000000000007941 */ /* 0x000fea0003800000 */
.L_x_4587:
        /* <DEDUP_REMOVED lines=15> */
.L_x_4589:
        /* <DEDUP_REMOVED lines=15> */
.L_x_4591:
[----:B------:R-:W-:Y:S05]  /*5cf0*/  BSYNC B0 ;  /* 0x0000000000007941 */ /* 0x000fea0003800000 */
.L_x_4590:
[--C-:B------:R-:W-:Y:S01]  /*5d00*/  FADD.FTZ R37, R69, -R92.reuse ;  /* 0x8000005c45257221 */ /* 0x100fe20000010000 */
[--C-:B0-----:R-:W-:Y:S01]  /*5d10*/  FADD.FTZ R39, R95, -R92.reuse ;  /* 0x8000005c5f277221 */ /* 0x101fe20000010000 */
[--C-:B------:R-:W-:Y:S02]  /*5d20*/  HADD2.F32 R93, -RZ, R54.reuse.H0_H0 ;  /* 0x20000036ff5d7230 */ /* 0x100fe40000004100 */
        /* <DEDUP_REMOVED lines=20> */
.L_x_4592:
        /* <DEDUP_REMOVED lines=15> */
.L_x_4594:
[----:B------:R-:W-:Y:S05]  /*5f60*/  BSYNC B0 ;  /* 0x0000000000007941 */ /* 0x000fea0003800000 */
.L_x_4593:
[-C--:B------:R-:W-:Y:S01]  /*5f70*/  FMUL.FTZ R93, R93, R40.reuse ;  /* 0x000000285d5d7220 */ /* 0x080fe20000410000 */
[----:B------:R-:W-:Y:S01]  /*5f80*/  FMUL.FTZ R95, R95, R40 ;  /* 0x000000285f5f7220 */ /* 0x000fe20000410000 */
[--C-:B0-----:R-:W-:Y:S01]  /*5f90*/  FADD.FTZ R69, R99, -R92.reuse ;  /* 0x8000005c63457221 */ /* 0x101fe20000010000 */
        /* <DEDUP_REMOVED lines=14> */
.L_x_4595:
        /* <DEDUP_REMOVED lines=15> */
.L_x_4597:
[----:B------:R-:W-:Y:S05]  /*6170*/  BSYNC B0 ;  /* 0x0000000000007941 */ /* 0x000fea0003800000 */
.L_x_4596:
[-C--:B------:R-:W-:Y:S01]  /*6180*/  FMUL.FTZ R69, R69, R40.reuse ;  /* 0x0000002845457220 */ /* 0x080fe20000410000 */
[----:B------:R-:W-:Y:S01]  /*6190*/  FMUL.FTZ R97, R97, R40 ;  /* 0x0000002861617220 */ /* 0x000fe20000410000 */
[--C-:B0-----:R-:W-:Y:S02]  /*61a0*/  HADD2.F32 R93, -RZ, R58.reuse.H0_H0 ;  /* 0x2000003aff5d7230 */ /* 0x101fe40000004100 */
[----:B------:R-:W-:Y:S02]  /*61b0*/  HADD2.F32 R95, -RZ, R58.H1_H1 ;  /* 0x3000003aff5f7230 */ /* 0x000fe40000004100 */
[----:B------:R-:W-:Y:S01]  /*61c0*/  FFMA.FTZ R69, R41, R69, R84 ;  /* 0x0000004529457223 */ /* 0x000fe20000010054 */
[--C-:B------:R-:W-:Y:S02]  /*61d0*/  HADD2.F32 R99, -RZ, R60.reuse.H0_H0 ;  /* 0x2000003cff637230 */ /* 0x100fe40000004100 */
[----:B------:R-:W-:Y:S01]  /*61e0*/  FFMA.FTZ R30, R42, R97, R43 ;  /* 0x000000612a1e7223 */ /* 0x000fe2000001002b */
        /* <DEDUP_REMOVED lines=12> */
.L_x_4598:
        /* <DEDUP_REMOVED lines=15> */
.L_x_4600:
[----:B------:R-:W-:Y:S05]  /*63a0*/  BSYNC B0 ;  /* 0x0000000000007941 */ /* 0x000fea0003800000 */
.L_x_4599:
[--C-:B------:R-:W-:Y:S01]  /*63b0*/  FADD.FTZ R37, R93, -R92.reuse ;  /* 0x8000005c5d257221 */ /* 0x100fe20000010000 */
[--C-:B0-----:R-:W-:Y:S01]  /*63c0*/  FADD.FTZ R39, R95, -R92.reuse ;  /* 0x8000005c5f277221 */ /* 0x101fe20000010000 */
[--C-:B------:R-:W-:Y:S01]  /*63d0*/  FADD.FTZ R69, R99, -R92.reuse ;  /* 0x8000005c63457221 */ /* 0x100fe20000010000 */
[----:B------:R-:W-:Y:S01]  /*63e0*/  FADD.FTZ R93, R101, -R92 ;  /* 0x8000005c655d7221 */ /* 0x000fe20000010000 */
        /* <DEDUP_REMOVED lines=17> */
.L_x_4601:
        /* <DEDUP_REMOVED lines=15> */
.L_x_4603:
[----:B------:R-:W-:Y:S05]  /*65f0*/  BSYNC B0 ;  /* 0x0000000000007941 */ /* 0x000fea0003800000 */
.L_x_4602:
        /* <DEDUP_REMOVED lines=15> */
.L_x_4604:
        /* <DEDUP_REMOVED lines=15> */
.L_x_4606:
[----:B------:R-:W-:Y:S05]  /*67e0*/  BSYNC B0 ;  /* 0x0000000000007941 */ /* 0x000fea0003800000 */
.L_x_4605:
[----:B0-----:R-:W-:Y:S02]  /*67f0*/  HADD2.F32 R93, -RZ, R71.H0_H0 ;  /* 0x20000047ff5d7230 */ /* 0x001fe40000004100 */
[--C-:B------:R-:W-:Y:S01]  /*6800*/  FADD.FTZ R39, R69, -R92.reuse ;  /* 0x8000005c45277221 */ /* 0x100fe20000010000 */
[----:B------:R-:W-:Y:S02]  /*6810*/  HADD2.F32 R34, -RZ, R72.H0_H0 ;  /* 0x20000048ff227230 */ /* 0x000fe40000004100 */
[--C-:B------:R-:W-:Y:S01]  /*6820*/  FADD.FTZ R107, R107, -R92.reuse ;  /* 0x8000005c6b6b7221 */ /* 0x100fe20000010000 */
[----:B------:R-:W-:Y:S02]  /*6830*/  HADD2.F32 R44, -RZ, R76.H0_H0 ;  /* 0x2000004cff2c7230 */ /* 0x000fe40000004100 */
[--C-:B------:R-:W-:Y:S01]  /*6840*/  FADD.FTZ R30, R93, -R92.reuse ;  /* 0x8000005c5d1e7221 */ /* 0x100fe20000010000 */
[----:B------:R-:W-:Y:S02]  /*6850*/  HADD2.F32 R50, -RZ, R78.H0_H0 ;  /* 0x2000004eff327230 */ /* 0x000fe40000004100 */
[----:B------:R-:W-:Y:S01]  /*6860*/  FADD.FTZ R34, R34, -R92 ;  /* 0x8000005c22227221 */ /* 0x000fe20000010000 */
[----:B------:R-:W-:-:S02]  /*6870*/  HADD2.F32 R54, -RZ, R81.H1_H1 ;  /* 0x30000051ff367230 */ /* 0x000fc40000004100 */
[--C-:B------:R-:W-:Y:S01]  /*6880*/  FADD.FTZ R44, R44, -R92.reuse ;  /* 0x8000005c2c2c7221 */ /* 0x100fe20000010000 */
[----:B------:R-:W-:Y:S02]  /*6890*/  HADD2.F32 R32, -RZ, R82.H0_H0 ;  /* 0x20000052ff207230 */ /* 0x000fe40000004100 */
[--C-:B------:R-:W-:Y:S01]  /*68a0*/  FADD.FTZ R50, R50, -R92.reuse ;  /* 0x8000005c32327221 */ /* 0x100fe20000010000 */
[----:B------:R-:W-:Y:S02]  /*68b0*/  HADD2.F32 R115, -RZ, R64.H0_H0 ;  /* 0x20000040ff737230 */ /* 0x000fe40000004100 */
[----:B------:R-:W-:Y:S01]  /*68c0*/  FMUL.FTZ R39, R39, R40 ;  /* 0x0000002827277220 */ /* 0x000fe20000410000 */
[----:B------:R-:W-:Y:S02]  /*68d0*/  HADD2.F32 R119, -RZ, R66.H0_H0 ;  /* 0x20000042ff777230 */ /* 0x000fe40000004100 */
[----:B------:R-:W-:Y:S01]  /*68e0*/  FADD.FTZ R32, R32, -R92 ;  /* 0x8000005c20207221 */ /* 0x000fe20000010000 */
[----:B------:R-:W-:-:S02]  /*68f0*/  HADD2.F32 R123, -RZ, R68.H0_H0 ;  /* 0x20000044ff7b7230 */ /* 0x000fc40000004100 */
[--C-:B------:R-:W-:Y:S01]  /*6900*/  FADD.FTZ R115, R115, -R92.reuse ;  /* 0x8000005c73737221 */ /* 0x100fe20000010000 */
[----:B------:R-:W-:Y:S02]  /*6910*/  HADD2.F32 R36, -RZ, R74.H0_H0 ;  /* 0x2000004aff247230 */ /* 0x000fe40000004100 */
[--C-:B------:R-:W-:Y:S01]  /*6920*/  FADD.FTZ R119, R119, -R92.reuse ;  /* 0x8000005c77777221 */ /* 0x100fe20000010000 */
[----:B------:R-:W-:Y:S02]  /*6930*/  HADD2.F32 R38, -RZ, R73.H0_H0 ;  /* 0x20000049ff267230 */ /* 0x000fe40000004100 */
[--C-:B------:R-:W-:Y:S01]  /*6940*/  FADD.FTZ R123, R123, -R92.reuse ;  /* 0x8000005c7b7b7221 */ /* 0x100fe20000010000 */
        /* <DEDUP_REMOVED lines=11> */
[----:B------:R-:W-:Y:S01]  /*6a00*/  FMUL.FTZ R32, R32, R40 ;  /* 0x0000002820207220 */ /* 0x000fe20000410000 */
[----:B------:R-:W-:Y:S02]  /*6a10*/  HADD2.F32 R109, -RZ, R87.H0_H0 ;  /* 0x20000057ff6d7230 */ /* 0x000fe40000004100 */
[--C-:B------:R-:W-:Y:S01]  /*6a20*/  FADD.FTZ R56, R99, -R92.reuse ;  /* 0x8000005c63387221 */ /* 0x100fe20000010000 */
[----:B------:R-:W-:Y:S02]  /*6a30*/  HADD2.F32 R37, -RZ, R80.H0_H0 ;  /* 0x20000050ff257230 */ /* 0x000fe40000004100 */
[--C-:B------:R-:W-:Y:S01]  /*6a40*/  FADD.FTZ R58, R105, -R92.reuse ;  /* 0x8000005c693a7221 */ /* 0x100fe20000010000 */
[----:B------:R-:W-:Y:S02]  /*6a50*/  HADD2.F32 R71, -RZ, R71.H1_H1 ;  /* 0x30000047ff477230 */ /* 0x000fe40000004100 */
[----:B------:R-:W-:Y:S01]  /*6a60*/  FADD.FTZ R60, R109, -R92 ;  /* 0x8000005c6d3c7221 */ /* 0x000fe20000010000 */
[----:B------:R-:W-:-:S02]  /*6a70*/  HADD2.F32 R125, -RZ, R83.H1_H1 ;  /* 0x30000053ff7d7230 */ /* 0x000fc40000004100 */
[--C-:B------:R-:W-:Y:S01]  /*6a80*/  FADD.FTZ R83, R54, -R92.reuse ;  /* 0x8000005c36537221 */ /* 0x100fe20000010000 */
[----:B------:R-:W-:Y:S02]  /*6a90*/  HADD2.F32 R113, -RZ, R87.H1_H1 ;  /* 0x30000057ff717230 */ /* 0x000fe40000004100 */
[--C-:B------:R-:W-:Y:S01]  /*6aa0*/  FADD.FTZ R54, R95, -R92.reuse ;  /* 0x8000005c5f367221 */ /* 0x100fe20000010000 */
[----:B------:R-:W-:Y:S02]  /*6ab0*/  HADD2.F32 R74, -RZ, R74.H1_H1 ;  /* 0x3000004aff4a7230 */ /* 0x000fe40000004100 */
        /* <DEDUP_REMOVED lines=8> */
[----:B------:R-:W-:Y:S01]  /*6b40*/  FMUL.FTZ R37, R30, R40 ;  /* 0x000000281e257220 */ /* 0x000fe20000410000 */
[----:B------:R-:W-:Y:S02]  /*6b50*/  HADD2.F32 R76, -RZ, R76.H1_H1 ;  /* 0x3000004cff4c7230 */ /* 0x000fe40000004100 */
[----:B------:R-:W-:Y:S01]  /*6b60*/  FADD.FTZ R69, R74, -R92 ;  /* 0x8000005c4a457221 */ /* 0x000fe20000010000 */
[----:B------:R-:W-:-:S02]  /*6b70*/  HADD2.F32 R101, -RZ, R66.H1_H1 ;  /* 0x30000042ff657230 */ /* 0x000fc40000004100 */
[--C-:B------:R-:W-:Y:S01]  /*6b80*/  FADD.FTZ R71, R73, -R92.reuse ;  /* 0x8000005c49477221 */ /* 0x100fe20000010000 */
[----:B------:R-:W-:Y:S02]  /*6b90*/  HADD2.F32 R97, -RZ, R68.H1_H1 ;  /* 0x30000044ff617230 */ /* 0x000fe40000004100 */
[--C-:B------:R-:W-:Y:S01]  /*6ba0*/  FADD.FTZ R99, R121, -R92.reuse ;  /* 0x8000005c79637221 */ /* 0x100fe20000010000 */
[----:B------:R-:W-:Y:S02]  /*6bb0*/  HADD2.F32 R72, -RZ, R72.H1_H1 ;  /* 0x30000048ff487230 */ /* 0x000fe40000004100 */
[----:B------:R-:W-:Y:S01]  /*6bc0*/  FADD.FTZ R105, R117, -R92 ;  /* 0x8000005c75697221 */ /* 0x000fe20000010000 */
[----:B------:R-:W-:Y:S02]  /*6bd0*/  HADD2.F32 R75, -RZ, R75.H1_H1 ;  /* 0x3000004bff4b7230 */ /* 0x000fe40000004100 */
[----:B------:R-:W-:Y:S01]  /*6be0*/  FMUL.FTZ R113, R34, R40 ;  /* 0x0000002822717220 */ /* 0x000fe20000410000 */
[----:B------:R-:W-:-:S02]  /*6bf0*/  HADD2.F32 R79, -RZ, R79.H1_H1 ;  /* 0x3000004fff4f7230 */ /* 0x000fc40000004100 */
[-C--:B------:R-:W-:Y:S01]  /*6c00*/  FMUL.FTZ R125, R44, R40.reuse ;  /* 0x000000282c7d7220 */ /* 0x080fe20000410000 */
[----:B------:R-:W-:Y:S02]  /*6c10*/  HADD2.F32 R78, -RZ, R78.H1_H1 ;  /* 0x3000004eff4e7230 */ /* 0x000fe40000004100 */
[-C--:B------:R-:W-:Y:S01]  /*6c20*/  FMUL.FTZ R30, R50, R40.reuse ;  /* 0x00000028321e7220 */ /* 0x080fe20000410000 */
[----:B------:R-:W-:Y:S02]  /*6c30*/  HADD2.F32 R82, -RZ, R82.H1_H1 ;  /* 0x30000052ff527230 */ /* 0x000fe40000004100 */
[--C-:B------:R-:W-:Y:S01]  /*6c40*/  FADD.FTZ R103, R103, -R92.reuse ;  /* 0x8000005c67677221 */ /* 0x100fe20000010000 */
[----:B------:R-:W-:Y:S02]  /*6c50*/  HADD2.F32 R111, -RZ, R80.H1_H1 ;  /* 0x30000050ff6f7230 */ /* 0x000fe40000004100 */
[--C-:B------:R-:W-:Y:S01]  /*6c60*/  FADD.FTZ R73, R76, -R92.reuse ;  /* 0x8000005c4c497221 */ /* 0x100fe20000010000 */
        /* <DEDUP_REMOVED lines=12> */
[--C-:B------:R-:W-:Y:S01]  /*6d30*/  FADD.FTZ R101, R101, -R92.reuse ;  /* 0x8000005c65657221 */ /* 0x100fe20000010000 */
[--C-:B------:R-:W-:Y:S01]  /*6d40*/  FADD.FTZ R97, R97, -R92.reuse ;  /* 0x8000005c61617221 */ /* 0x100fe20000010000 */
[--C-:B------:R-:W-:Y:S01]  /*6d50*/  FADD.FTZ R85, R72, -R92.reuse ;  /* 0x8000005c48557221 */ /* 0x100fe20000010000 */
[----:B------:R-:W-:Y:S01]  /*6d60*/  FMUL.FTZ R76, R62, R40 ;  /* 0x000000283e4c7220 */ /* 0x000fe20000410000 */
[--C-:B------:R-:W-:Y:S01]  /*6d70*/  FADD.FTZ R75, R75, -R92.reuse ;  /* 0x8000005c4b4b7221 */ /* 0x100fe20000010000 */
[--C-:B------:R-:W-:Y:S01]  /*6d80*/  FADD.FTZ R79, R79, -R92.reuse ;  /* 0x8000005c4f4f7221 */ /* 0x100fe20000010000 */
[--C-:B------:R-:W-:Y:S01]  /*6d90*/  FADD.FTZ R81, R78, -R92.reuse ;  /* 0x8000005c4e517221 */ /* 0x100fe20000010000 */
[--C-:B------:R-:W-:Y:S01]  /*6da0*/  FADD.FTZ R87, R82, -R92.reuse ;  /* 0x8000005c52577221 */ /* 0x100fe20000010000 */
[----:B------:R-:W-:Y:S01]  /*6db0*/  FADD.FTZ R111, R111, -R92 ;  /* 0x8000005c6f6f7221 */ /* 0x000fe20000010000 */
        /* <DEDUP_REMOVED lines=17> */
[--C-:B------:R-:W-:Y:S01]  /*6ed0*/  FFMA.FTZ R30, R41, R74, R84.reuse ;  /* 0x0000004a291e7223 */ /* 0x100fe20000010054 */
[----:B------:R-:W-:Y:S01]  /*6ee0*/  FMUL.FTZ R103, R103, R40 ;  /* 0x0000002867677220 */ /* 0x000fe20000410000 */
[----:B------:R-:W-:Y:S01]  /*6ef0*/  FFMA.FTZ R41, R41, R76, R84 ;  /* 0x0000004c29297223 */ /* 0x000fe20000010054 */
        /* <DEDUP_REMOVED lines=48> */
.L_x_4607:
        /* <DEDUP_REMOVED lines=15> */
.L_x_4609:
[----:B------:R-:W-:Y:S05]  /*72f0*/  BSYNC B0 ;  /* 0x0000000000007941 */ /* 0x000fea0003800000 */
.L_x_4608:
        /* <DEDUP_REMOVED lines=11> */
.L_x_4610:
        /* <DEDUP_REMOVED lines=15> */
.L_x_4612:
[----:B------:R-:W-:Y:S05]  /*74a0*/  BSYNC B0 ;  /* 0x0000000000007941 */ /* 0x000fea0003800000 */
.L_x_4611:
[----:B------:R-:W-:Y:S01]  /*74b0*/  IADD3 R56, R2, 0xf8, RZ ;  /* 0x000000f802387810 */ /* 0x000fe20007ffe0ff */
[----:B------:R-:W-:Y:S06]  /*74c0*/  @!P6 BRA `(.L_x_4613) ;  /* 0x000000000028e947 */ /* 0x000fec0003800000 */
        /* <DEDUP_REMOVED lines=10> */
.L_x_4613:
[----:B------:R-:W-:Y:S01]  /*7570*/  LOP3.LUT P5, RZ, R70, 0x800, RZ, 0xc0, !PT ;  /* 0x0000080046ff7812 */ /* 0x000fe200078ac0ff */
[----:B------:R-:W-:-:S12]  /*7580*/  BSSY B0, `(.L_x_4614) ;  /* 0x000000e000007945 */ /* 0x000fd80003800000 */
[----:B------:R-:W-:Y:S05]  /*7590*/  @!P5 BRA `(.L_x_4615) ;  /* 0x000000000030d947 */ /* 0x000fea0003800000 */
[----:B------:R-:W-:Y:S01]  /*75a0*/  ULDC.64 UR12, c[0x0][0x270] ;  /* 0x00009c00000c7ab9 */ /* 0x000fe20000000a00 */
[----:B------:R-:W-:Y:S01]  /*75b0*/  MOV R42, R88 ;  /* 0x00000058002a7202 */ /* 0x000fe20000000f00 */
[----:B01----:R-:W-:Y:S01]  /*75c0*/  IMAD R69, R59, UR12, RZ ;  /* 0x0000000c3b457c24 */ /* 0x003fe2000f8e02ff */
        /* <DEDUP_REMOVED lines=9> */
.L_x_4615:
[----:B------:R-:W-:Y:S05]  /*7660*/  BSYNC B0 ;  /* 0x0000000000007941 */ /* 0x000fea0003800000 */
.L_x_4614:
[----:B------:R-:W-:Y:S05]  /*7670*/  @!P6 BRA `(.L_x_4616) ;  /* 0x000000000028e947 */ /* 0x000fea0003800000 */
[----:B------:R-:W-:Y:S01]  /*7680*/  FMUL.FTZ R42, R64, -1.4426950216293334961 ;  /* 0xbfb8aa3b402a7820 */ /* 0x000fe20000410000 */
[----:B------:R-:W-:-:S05]  /*7690*/  FMUL.FTZ R66, R101, -1.4426950216293334961 ;  /* 0xbfb8aa3b65427820 */ /* 0x000fca0000410000 */
[----:B------:R-:W3:Y:S08]  /*76a0*/  MUFU.EX2 R42, R42 ;  /* 0x0000002a002a7308 */ /* 0x000ef00000000800 */
[----:B------:R-:W0:Y:S01]  /*76b0*/  MUFU.EX2 R66, R66 ;  /* 0x0000004200427308 */ /* 0x000e220000000800 */
[----:B---3--:R-:W-:-:S07]  /*76c0*/  FADD.FTZ R43, R42, 1 ;  /* 0x3f8000002a2b7421 */ /* 0x008fce0000010000 */
[----:B------:R-:W3:Y:S01]  /*76d0*/  MUFU.RCP R43, R43 ;  /* 0x0000002b002b7308 */ /* 0x000ee20000001000 */
[----:B012---:R-:W-:-:S07]  /*76e0*/  FADD.FTZ R68, R66, 1 ;  /* 0x3f80000042447421 */ /* 0x007fce0000010000 */
[----:B------:R-:W0:Y:S01]  /*76f0*/  MUFU.RCP R68, R68 ;  /* 0x0000004400447308 */ /* 0x000e220000001000 */
[----:B---3--:R-:W-:Y:S01]  /*7700*/  FMUL.FTZ R64, R64, R43 ;  /* 0x0000002b40407220 */ /* 0x008fe20000410000 */
[----:B0-----:R-:W-:-:S07]  /*7710*/  FMUL.FTZ R101, R101, R68 ;  /* 0x0000004465657220 */ /* 0x001fce0000410000 */
.L_x_4616:
        /* <DEDUP_REMOVED lines=8> */
[C---:B012---:R-:W-:Y:S02]  /*77a0*/  IMAD R69, R19.reuse, UR13, R66 ;  /* 0x0000000d13457c24 */ /* 0x047fe4000f8e0242 */
[----:B------:R-:W-:Y:S01]  /*77b0*/  IMAD.WIDE.U32 R42, R19, UR12, R42 ;  /* 0x0000000c132a7c25 */ /* 0x000fe2000f8e002a */
[----:B------:R-:W-:-:S04]  /*77c0*/  ULDC.64 UR12, c[0x0][0x210] ;  /* 0x00008400000c7ab9 */ /* 0x000fc80000000a00 */
[----:B------:R-:W-:Y:S02]  /*77d0*/  IADD3 R69, R43, R69, RZ ;  /* 0x000000452b457210 */ /* 0x000fe40007ffe0ff */
[----:B------:R-:W-:-:S04]  /*77e0*/  LEA R68, P5, R42, UR12, 0x1 ;  /* 0x0000000c2a447c11 */ /* 0x000fc8000f8a08ff */
[----:B------:R-:W-:-:S05]  /*77f0*/  LEA.HI.X R69, R42, UR13, R69, 0x1, P5 ;  /* 0x0000000d2a457c11 */ /* 0x000fca000a8f0c45 */
[----:B------:R3:W-:Y:S04]  /*7800*/  STG.E desc[UR8][R68.64], R101 ;  /* 0x0000006544007986 */ /* 0x0007e8000c101908 */
.L_x_4618:
[----:B------:R-:W-:Y:S05]  /*7810*/  BSYNC B0 ;  /* 0x0000000000007941 */ /* 0x000fea0003800000 */
.L_x_4617:
        /* <DEDUP_REMOVED lines=11> */
.L_x_4619:
[----:B------:R-:W-:Y:S01]  /*78d0*/  LOP3.LUT P5, RZ, R70, 0x200, RZ, 0xc0, !PT ;  /* 0x0000020046ff7812 */ /* 0x000fe200078ac0ff */
[----:B------:R-:W-:-:S12]  /*78e0*/  BSSY B0, `(.L_x_4620) ;  /* 0x000000e000007945 */ /* 0x000fd80003800000 */
[----:B------:R-:W-:Y:S05]  /*78f0*/  @!P5 BRA `(.L_x_4621) ;  /* 0x000000000030d947 */ /* 0x000fea0003800000 */
[----:B------:R-:W-:Y:S01]  /*7900*/  ULDC.64 UR12, c[0x0][0x270] ;  /* 0x00009c00000c7ab9 */ /* 0x000fe20000000a00 */
[----:B------:R-:W-:Y:S01]  /*7910*/  MOV R42, R88 ;  /* 0x00000058002a7202 */ /* 0x000fe20000000f00 */
[----:B0123--:R-:W-:Y:S01]  /*7920*/  IMAD R69, R63, UR12, RZ ;  /* 0x0000000c3f457c24 */ /* 0x00ffe2000f8e02ff */
        /* <DEDUP_REMOVED lines=9> */
.L_x_4621:
[----:B------:R-:W-:Y:S05]  /*79c0*/  BSYNC B0 ;  /* 0x0000000000007941 */ /* 0x000fea0003800000 */
.L_x_4620:
        /* <DEDUP_REMOVED lines=11> */
.L_x_4622:
        /* <DEDUP_REMOVED lines=8> */
[C---:B01234-:R-:W-:Y:S02]  /*7b00*/  IMAD R69, R21.reuse, UR13, R62 ;  /* 0x0000000d15457c24 */ /* 0x05ffe4000f8e023e */
[----:B------:R-:W-:Y:S01]  /*7b10*/  IMAD.WIDE.U32 R42, R21, UR12, R42 ;  /* 0x0000000c152a7c25 */ /* 0x000fe2000f8e002a */
[----:B------:R-:W-:-:S04]  /*7b20*/  ULDC.64 UR12, c[0x0][0x210] ;  /* 0x00008400000c7ab9 */ /* 0x000fc80000000a00 */
[----:B------:R-:W-:Y:S02]  /*7b30*/  IADD3 R69, R43, R69, RZ ;  /* 0x000000452b457210 */ /* 0x000fe40007ffe0ff */
[----:B------:R-:W-:-:S04]  /*7b40*/  LEA R68, P5, R42, UR12, 0x1 ;  /* 0x0000000c2a447c11 */ /* 0x000fc8000f8a08ff */
[----:B------:R-:W-:-:S05]  /*7b50*/  LEA.HI.X R69, R42, UR13, R69, 0x1, P5 ;  /* 0x0000000d2a457c11 */ /* 0x000fca000a8f0c45 */
[----:B------:R0:W-:Y:S04]  /*7b60*/  STG.E desc[UR8][R68.64], R97 ;  /* 0x0000006144007986 */ /* 0x0001e8000c101908 */
.L_x_4624:
[----:B------:R-:W-:Y:S05]  /*7b70*/  BSYNC B0 ;  /* 0x0000000000007941 */ /* 0x000fea0003800000 */
.L_x_4623:
        /* <DEDUP_REMOVED lines=11> */
.L_x_4625:
        /* <DEDUP_REMOVED lines=15> */
.L_x_4627:
[----:B------:R-:W-:Y:S05]  /*7d20*/  BSYNC B0 ;  /* 0x0000000000007941 */ /* 0x000fea0003800000 */
.L_x_4626:
        /* <DEDUP_REMOVED lines=11> */
.L_x_4628:
        /* <DEDUP_REMOVED lines=17> */
.L_x_4630:
[----:B------:R-:W-:Y:S05]  /*7ef0*/  BSYNC B0 ;  /* 0x0000000000007941 */ /* 0x000fea0003800000 */
.L_x_4629:
        /* <DEDUP_REMOVED lines=11> */
.L_x_4631:
        /* <DEDUP_REMOVED lines=17> */
.L_x_4633:
[----:B------:R-:W-:Y:S05]  /*80c0*/  BSYNC B0 ;  /* 0x0000000000007941 */ /* 0x000fea0003800000 */
.L_x_4632:
        /* <DEDUP_REMOVED lines=11> */
.L_x_4634:
        /* <DEDUP_REMOVED lines=17> */
.L_x_4636:
[----:B------:R-:W-:Y:S05]  /*8290*/  BSYNC B0 ;  /* 0x0000000000007941 */ /* 0x000fea0003800000 */
.L_x_4635:
        /* <DEDUP_REMOVED lines=11> */
.L_x_4637:
        /* <DEDUP_REMOVED lines=17> */
.L_x_4639:
[----:B------:R-:W-:Y:S05]  /*8460*/  BSYNC B0 ;  /* 0x0000000000007941 */ /* 0x000fea0003800000 */
.L_x_4638:
        /* <DEDUP_REMOVED lines=11> */
.L_x_4640:
        /* <DEDUP_REMOVED lines=17> */
.L_x_4642:
[----:B------:R-:W-:Y:S05]  /*8630*/  BSYNC B0 ;  /* 0x0000000000007941 */ /* 0x000fea0003800000 */
.L_x_4641:
        /* <DEDUP_REMOVED lines=11> */
.L_x_4643:
[----:B------:R-:W-:Y:S01]  /*86f0*/  LOP3.LUT P5, RZ, R70, 0x1, RZ, 0xc0, !PT ;  /* 0x0000000146ff7812 */ /* 0x000fe200078ac0ff */
[----:B------:R-:W-:-:S12]  /*8700*/  BSSY B0, `(.L_x_4644) ;  /* 0x0000010000007945 */ /* 0x000fd80003800000 */
        /* <DEDUP_REMOVED lines=15> */
.L_x_4645:
[----:B------:R-:W-:Y:S05]  /*8800*/  BSYNC B0 ;  /* 0x0000000000007941 */ /* 0x000fea0003800000 */
.L_x_4644:
        /* <DEDUP_REMOVED lines=11> */
.L_x_4646:
[----:B------:R-:W-:Y:S04]  /*88c0*/  BSSY B0, `(.L_x_4647) ;  /* 0x0000010000007945 */ /* 0x000fe80003800000 */
[----:B------:R-:W-:Y:S05]  /*88d0*/  @!P0 BRA `(.L_x_4648) ;  /* 0x0000000000388947 */ /* 0x000fea0003800000 */
[----:B------:R-:W-:Y:S01]  /*88e0*/  IADD3 R43, R2, 0xd0, RZ ;  /* 0x000000d0022b7810 */ /* 0x000fe20007ffe0ff */
[----:B------:R-:W-:Y:S01]  /*88f0*/  ULDC.64 UR12, c[0x0][0x270] ;  /* 0x00009c00000c7ab9 */ /* 0x000fe20000000a00 */
[----:B------:R-:W-:Y:S02]  /*8900*/  MOV R38, R88 ;  /* 0x0000005800267202 */ /* 0x000fe40000000f00 */
[----:B------:R-:W-:Y:S02]  /*8910*/  SHF.R.S32.HI R40, RZ, 0x1f, R43 ;  /* 0x0000001fff287819 */ /* 0x000fe4000001142b */
[----:B0-----:R-:W-:Y:S02]  /*8920*/  MOV R39, R91 ;  /* 0x0000005b00277202 */ /* 0x001fe40000000f00 */
        /* <DEDUP_REMOVED lines=9> */
.L_x_4648:
[----:B------:R-:W-:Y:S05]  /*89c0*/  BSYNC B0 ;  /* 0x0000000000007941 */ /* 0x000fea0003800000 */
.L_x_4647:
        /* <DEDUP_REMOVED lines=11> */
.L_x_4649:
        /* <DEDUP_REMOVED lines=16> */
.L_x_4651:
[----:B------:R-:W-:Y:S05]  /*8b80*/  BSYNC B0 ;  /* 0x0000000000007941 */ /* 0x000fea0003800000 */
.L_x_4650:
        /* <DEDUP_REMOVED lines=11> */
.L_x_4652:
        /* <DEDUP_REMOVED lines=16> */
.L_x_4654:
[----:B------:R-:W-:Y:S05]  /*8d40*/  BSYNC B0 ;  /* 0x0000000000007941 */ /* 0x000fea0003800000 */
.L_x_4653:
        /* <DEDUP_REMOVED lines=11> */
.L_x_4655:
        /* <DEDUP_REMOVED lines=16> */
.L_x_4657:
[----:B------:R-:W-:Y:S05]  /*8f00*/  BSYNC B0 ;  /* 0x0000000000007941 */ /* 0x000fea0003800000 */
.L_x_4656:
        /* <DEDUP_REMOVED lines=11> */
.L_x_4658:
        /* <DEDUP_REMOVED lines=16> */
.L_x_4660:
[----:B------:R-:W-:Y:S05]  /*90c0*/  BSYNC B0 ;  /* 0x0000000000007941 */ /* 0x000fea0003800000 */
.L_x_4659:
        /* <DEDUP_REMOVED lines=11> */
.L_x_4661:
        /* <DEDUP_REMOVED lines=17> */
.L_x_4663:
[----:B------:R-:W-:Y:S05]  /*9290*/  BSYNC B0 ;  /* 0x0000000000007941 */ /* 0x000fea0003800000 */
.L_x_4662:
[----:B0-----:R-:W0:Y:S01]  /*92a0*/  LDC R37, c[0x0][0x10] ;  /* 0x00000400ff257b82 */ /* 0x001e220000000800 */
[----:B------:R-:W-:Y:S02]  /*92b0*/  IADD3 R26, R26, 0x1, RZ ;  /* 0x000000011a1a7810 */ /* 0x000fe40007ffe0ff */
[----:B0-----:R-:W-:-:S04]  /*92c0*/  IADD3 R24, R37, R24, RZ ;  /* 0x0000001825187210 */ /* 0x001fc80007ffe0ff */
[----:B------:R-:W-:-:S13]  /*92d0*/  ISETP.GE.AND P5, PT, R24, UR4, PT ;  /* 0x0000000418007c0c */ /* 0x000fda000bfa6270 */
[----:B------:R-:W-:Y:S05]  /*92e0*/  @!P5 BRA `(.L_x_4664) ;  /* 0xffffff780050d947 */ /* 0x000fea000383ffff */
[----:B------:R-:W-:Y:S05]  /*92f0*/  EXIT ;  /* 0x000000000000794d */ /* 0x000fea0003800000 */
.L_x_4665:
        /* <DEDUP_REMOVED lines=16> */
.L_x_5648:


//--------------------- .text._Z35group_norm_nhwc_fwd_one_pass_kernelI11Fp16IOBf16WLi512ELi112ELi448EEv26Group_norm_nhwc_fwd_params --------------------------
	.section	.text._Z35group_norm_nhwc_fwd_one_pass_kernelI11Fp16IOBf16WLi512ELi112ELi448EEv26Group_norm_nhwc_fwd_params,"ax",@progbits
	.align	128
        .global         _Z35group_norm_nhwc_fwd_one_pass_kernelI11Fp16IOBf16WLi512ELi112ELi448EEv26Group_norm_nhwc_fwd_params
        .type           _Z35group_norm_nhwc_fwd_one_pass_kernelI11Fp16IOBf16WLi512ELi112ELi448EEv26Group_norm_nhwc_fwd_params,@function
        .size           _Z35group_norm_nhwc_fwd_one_pass_kernelI11Fp16IOBf16WLi512ELi112ELi448EEv26Group_norm_nhwc_fwd_params,(.L_x_5649 - _Z35group_norm_nhwc_fwd_one_pass_kernelI11Fp16IOBf16WLi512ELi112ELi448EEv26Group_norm_nhwc_fwd_params)
        .other          _Z35group_norm_nhwc_fwd_one_pass_kernelI11Fp16IOBf16WLi512ELi112ELi448EEv26Group_norm_nhwc_fwd_params,@"STO_CUDA_ENTRY STV_DEFAULT"
_Z35group_norm_nhwc_fwd_one_pass_kernelI11Fp16IOBf16WLi512ELi112ELi448EEv26Group_norm_nhwc_fwd_params:
.text._Z35group_norm_nhwc_fwd_one_pass_kernelI11Fp16IOBf16WLi512ELi112ELi448EEv26Group_norm_nhwc_fwd_params:
        /* <DEDUP_REMOVED lines=19> */
.L_x_4682:
        /* <DEDUP_REMOVED lines=10> */
[----:B--2---:R-:W-:Y:S01]  /*01d0*/  VIADD R17, R3, 0x18 ;  /* 0x0000001803117836 */ /* 0x004fe20000000000 */
        /* <DEDUP_REMOVED lines=2228> */
.L_x_4667:
[----:B------:R-:W-:Y:S05]  /*8d20*/  BSYNC B0 ;  /* 0x0000000000007941 */ /* 0x000fea0003800000 */
.L_x_4666:
        /* <DEDUP_REMOVED lines=34> */
.L_x_4671:
[----:B------:R-:W2:Y:S04]  /*8f50*/  LDG.E.STRONG.GPU R0, desc[UR12][R18.64] ;  /* 0x0000000c12007981 */ /* 0x000ea8000c1ef900 */
[----:B--2---:R-:W-:Y:S04]  /*8f60*/  CCTL.IVALL ;  /* 0x00000000ff00798f */ /* 0x004fe80002000000 */
[----:B------:R0:W-:Y:S01]  /*8f70*/  STL [R1], R0 ;  /* 0x0000000001007387 */ /* 0x0001e20000100800 */
[----:B------:R-:W-:-:S13]  /*8f80*/  ISETP.NE.AND P1, PT, R0, UR6, PT ;  /* 0x0000000600007c0c */ /* 0x000fda000bf25270 */
[----:B0-----:R-:W-:Y:S05]  /*8f90*/  @P1 BRA `(.L_x_4671) ;  /* 0xfffffffc00ec1947 */ /* 0x001fea000383ffff */
.L_x_4670:
[----:B------:R-:W-:Y:S05]  /*8fa0*/  BSYNC B0 ;  /* 0x0000000000007941 */ /* 0x000fea0003800000 */
.L_x_4669:
        /* <DEDUP_REMOVED lines=18> */
.L_x_4675:
        /* <DEDUP_REMOVED lines=115> */
.L_x_4674:
        /* <DEDUP_REMOVED lines=61> */
.L_x_4676:
[----:B------:R-:W-:-:S13]  /*9bd0*/  ISETP.NE.OR P1, PT, R0, RZ, P1 ;  /* 0x000000ff0000720c */ /* 0x000fda0000f25670 */
[----:B------:R-:W-:Y:S05]  /*9be0*/  @!P1 BRA `(.L_x_4672) ;  /* 0x00000000007c9947 */ /* 0x000fea0003800000 */
.L_x_4673:
        /* <DEDUP_REMOVED lines=31> */
.L_x_4672:
        /* <DEDUP_REMOVED lines=11> */
.L_x_4678:
[----:B------:R-:W-:Y:S05]  /*9e90*/  BSYNC B0 ;  /* 0x0000000000007941 */ /* 0x000fea0003800000 */
.L_x_4677:
        /* <DEDUP_REMOVED lines=19> */
.L_x_4668:
        /* <DEDUP_REMOVED lines=18> */
[----:B--2---:R-:W1:Y:S04]  /*a0f0*/  @!P1 LDC.64 R10, c[0x0][0x218] ;  /* 0x00008600ff0a9b82 */ /* 0x004e680000000a00 */
[----:B------:R-:W-:-:S04]  /*a100*/  IMAD R21, R21, 0x70, R18 ;  /* 0x0000007015157824 */ /* 0x000fc800078e0212 */
[----:B------:R-:W2:Y:S01]  /*a110*/  LDC.64 R14, c[0x0][0x228] ;  /* 0x00008a00ff0e7b82 */ /* 0x000ea20000000a00 */
[----:B0-----:R-:W-:-:S03]  /*a120*/  ULEA UR6, UR7, UR6, 0x18 ;  /* 0x0000000607067291 */ /* 0x001fc6000f8ec03f */
[----:B------:R-:W-:-:S04]  /*a130*/  ULDC UR7, c[0x0][0x2a4] ;  /* 0x0000a90000077ab9 */ /* 0x000fc80000000800 */
[----:B------:R-:W0:Y:S01]  /*a140*/  LDC.64 R16, c[0x0][0x230] ;  /* 0x00008c00ff107b82 */ /* 0x000e220000000a00 */
[----:B------:R-:W-:Y:S01]  /*a150*/  @!P1 FMUL.FTZ R19, R5, UR7 ;  /* 0x0000000705139c20 */ /* 0x000fe20008410000 */
[----:B------:R-:W-:Y:S01]  /*a160*/  @!P1 FMUL.FTZ R18, R4, UR7 ;  /* 0x0000000704129c20 */ /* 0x000fe20008410000 */
[----:B------:R3:W-:Y:S01]  /*a170*/  @!P2 STS.64 [UR6+0x88], R4 ;  /* 0x00008804ff00a988 */ /* 0x0007e20008000a06 */
[----:B-1----:R-:W-:-:S05]  /*a180*/  @!P1 IMAD.WIDE R10, R13, 0x8, R10 ;  /* 0x000000080d0a9825 */ /* 0x002fca00078e020a */
[----:B------:R-:W-:Y:S01]  /*a190*/  @!P1 STG.E.64 desc[UR12][R10.64], R18 ;  /* 0x000000120a009986 */ /* 0x000fe2000c101b0c */
[C---:B--2---:R-:W-:Y:S01]  /*a1a0*/  IMAD.WIDE R12, R21.reuse, 0x2, R14 ;  /* 0x00000002150c7825 */ /* 0x044fe200078e020e */
[----:B------:R-:W-:Y:S03]  /*a1b0*/  BAR.SYNC.DEFER_BLOCKING 0x0 ;  /* 0x0000000000007b1d */ /* 0x000fe60000010000 */
[----:B0-----:R-:W-:-:S03]  /*a1c0*/  IMAD.WIDE R14, R21, 0x2, R16 ;  /* 0x00000002150e7825 */ /* 0x001fc600078e0210 */
[----:B------:R-:W2:Y:S04]  /*a1d0*/  LDG.E.U16 R16, desc[UR12][R12.64] ;  /* 0x0000000c0c107981 */ /* 0x000ea8000c1e1500 */
[----:B------:R-:W4:Y:S04]  /*a1e0*/  LDG.E.U16 R17, desc[UR12][R12.64+0x2] ;  /* 0x0000020c0c117981 */ /* 0x000f28000c1e1500 */
[----:B------:R-:W5:Y:S04]  /*a1f0*/  LDG.E.U16 R20, desc[UR12][R14.64] ;  /* 0x0000000c0e147981 */ /* 0x000f68000c1e1500 */
[----:B------:R-:W5:Y:S01]  /*a200*/  LDG.E.U16 R21, desc[UR12][R14.64+0x2] ;  /* 0x0000020c0e157981 */ /* 0x000f62000c1e1500 */
[----:B---3--:R-:W-:-:S03]  /*a210*/  IMAD.MOV.U32 R4, RZ, RZ, RZ ;  /* 0x000000ffff047224 */ /* 0x008fc600078e00ff */
        /* <DEDUP_REMOVED lines=12> */
[----:B--2---:R-:W-:Y:S01]  /*a2e0*/  SHF.L.U32 R5, R16, 0x10, RZ ;  /* 0x0000001010057819 */ /* 0x004fe200000006ff */
[----:B----4-:R-:W-:Y:S01]  /*a2f0*/  IMAD.U32 R10, R17, 0x10000, RZ ;  /* 0x00010000110a7824 */ /* 0x010fe200078e00ff */
[----:B-----5:R-:W-:Y:S01]  /*a300*/  SHF.L.U32 R12, R20, 0x10, RZ ;  /* 0x00000010140c7819 */ /* 0x020fe200000006ff */
[----:B01----:R-:W-:-:S07]  /*a310*/  IMAD.U32 R11, R21, 0x10000, RZ ;  /* 0x00010000150b7824 */ /* 0x003fce00078e00ff */
.L_x_4681:
[----:B--2---:R-:W2:Y:S04]  /*a320*/  LDL R13, [UR6] ;  /* 0x00000006ff0d7983 */ /* 0x004ea80008100800 */
[----:B0-----:R-:W3:Y:S04]  /*a330*/  LDL R16, [UR6+0x4] ;  /* 0x00000406ff107983 */ /* 0x001ee80008100800 */
[----:B------:R-:W4:Y:S04]  /*a340*/  LDL R22, [UR6+0x8] ;  /* 0x00000806ff167983 */ /* 0x000f280008100800 */
[----:B------:R-:W5:Y:S01]  /*a350*/  LDL R28, [UR6+0xc] ;  /* 0x00000c06ff1c7983 */ /* 0x000f620008100800 */
        /* <DEDUP_REMOVED lines=23> */
[----:B---3--:R-:W-:Y:S02]  /*a4d0*/  HADD2.F32 R17, -RZ, R16.H1_H1 ;  /* 0x30000010ff117230 */ /* 0x008fe40000004100 */
[C---:B------:R-:W-:Y:S01]  /*a4e0*/  FADD.FTZ R15, -R0.reuse, R15 ;  /* 0x0000000f000f7221 */ /* 0x040fe20000010100 */
[----:B------:R-:W-:Y:S01]  /*a4f0*/  FADD.FTZ R13, -R0, R13 ;  /* 0x0000000d000d7221 */ /* 0x000fe20000010100 */
[----:B----4-:R-:W-:-:S02]  /*a500*/  HADD2.F32 R21, -RZ, R22.H0_H0 ;  /* 0x20000016ff157230 */ /* 0x010fc40000004100 */
[-C--:B------:R-:W-:Y:S01]  /*a510*/  FMUL.FTZ R15, R15, R2.reuse ;  /* 0x000000020f0f7220 */ /* 0x080fe20000410000 */
[----:B------:R-:W-:Y:S01]  /*a520*/  FADD.FTZ R17, -R0, R17 ;  /* 0x0000001100117221 */ /* 0x000fe20000010100 */
[-C--:B------:R-:W-:Y:S01]  /*a530*/  FMUL.FTZ R13, R13, R2.reuse ;  /* 0x000000020d0d7220 */ /* 0x080fe20000410000 */
[----:B------:R-:W-:Y:S02]  /*a540*/  HADD2.F32 R23, -RZ, R22.H1_H1 ;  /* 0x30000016ff177230 */ /* 0x000fe40000004100 */
[----:B------:R-:W-:Y:S01]  /*a550*/  FFMA.FTZ R18, R5, R15, R12 ;  /* 0x0000000f05127223 */ /* 0x000fe2000001000c */
[----:B------:R-:W-:Y:S02]  /*a560*/  HADD2.F32 R15, -RZ, R16.H0_H0 ;  /* 0x20000010ff0f7230 */ /* 0x000fe40000004100 */
[----:B------:R-:W-:Y:S01]  /*a570*/  FFMA.FTZ R13, R10, R13, R11 ;  /* 0x0000000d0a0d7223 */ /* 0x000fe2000001000b */
[----:B------:R-:W-:Y:S01]  /*a580*/  FMUL.FTZ R17, R17, R2 ;  /* 0x0000000211117220 */ /* 0x000fe20000410000 */
[----:B------:R-:W-:Y:S01]  /*a590*/  @P4 FMUL.FTZ R14, R18, -1.4426950216293334961 ;  /* 0xbfb8aa3b120e4820 */ /* 0x000fe20000410000 */
[C---:B------:R-:W-:Y:S01]  /*a5a0*/  FADD.FTZ R25, -R0.reuse, R21 ;  /* 0x0000001500197221 */ /* 0x040fe20000010100 */
[----:B------:R-:W-:Y:S01]  /*a5b0*/  FADD.FTZ R15, -R0, R15 ;  /* 0x0000000f000f7221 */ /* 0x000fe20000010100 */
[----:B------:R-:W-:Y:S01]  /*a5c0*/  FFMA.FTZ R20, R10, R17, R11 ;  /* 0x000000110a147223 */ /* 0x000fe2000001000b */
[----:B-----5:R-:W-:-:S02]  /*a5d0*/  HADD2.F32 R29, -RZ, R28.H0_H0 ;  /* 0x2000001cff1d7230 */ /* 0x020fc40000004100 */
[-C--:B------:R-:W-:Y:S01]  /*a5e0*/  FMUL.FTZ R25, R25, R2.reuse ;  /* 0x0000000219197220 */ /* 0x080fe20000410000 */
[----:B------:R-:W-:Y:S01]  /*a5f0*/  FMUL.FTZ R16, R15, R2 ;  /* 0x000000020f107220 */ /* 0x000fe20000410000 */
[----:B------:R-:W-:Y:S01]  /*a600*/  @P4 FMUL.FTZ R15, R13, -1.4426950216293334961 ;  /* 0xbfb8aa3b0d0f4820 */ /* 0x000fe20000410000 */
[----:B------:R-:W2:Y:S01]  /*a610*/  @P4 MUFU.EX2 R14, R14 ;  /* 0x0000000e000e4308 */ /* 0x000ea20000000800 */
[----:B------:R-:W-:Y:S01]  /*a620*/  @P4 FMUL.FTZ R17, R20, -1.4426950216293334961 ;  /* 0xbfb8aa3b14114820 */ /* 0x000fe20000410000 */
[C-C-:B------:R-:W-:Y:S01]  /*a630*/  FFMA.FTZ R19, R5.reuse, R16, R12.reuse ;  /* 0x0000001005137223 */ /* 0x140fe2000001000c */
[C---:B------:R-:W-:Y:S01]  /*a640*/  FADD.FTZ R27, -R0.reuse, R23 ;  /* 0x00000017001b7221 */ /* 0x040fe20000010100 */
[----:B------:R-:W-:Y:S01]  /*a650*/  FFMA.FTZ R25, R5, R25, R12 ;  /* 0x0000001905197223 */ /* 0x000fe2000001000c */
[----:B------:R-:W-:Y:S01]  /*a660*/  FADD.FTZ R29, -R0, R29 ;  /* 0x0000001d001d7221 */ /* 0x000fe20000010100 */
[----:B------:R-:W-:Y:S01]  /*a670*/  @P4 FMUL.FTZ R16, R19, -1.4426950216293334961 ;  /* 0xbfb8aa3b13104820 */ /* 0x000fe20000410000 */
[-C--:B------:R-:W-:Y:S01]  /*a680*/  FMUL.FTZ R27, R27, R2.reuse ;  /* 0x000000021b1b7220 */ /* 0x080fe20000410000 */
[----:B------:R-:W3:Y:S01]  /*a690*/  @P4 MUFU.EX2 R15, R15 ;  /* 0x0000000f000f4308 */ /* 0x000ee20000000800 */
[----:B------:R-:W-:-:S02]  /*a6a0*/  FMUL.FTZ R29, R29, R2 ;  /* 0x000000021d1d7220 */ /* 0x000fc40000410000 */
[----:B------:R-:W-:Y:S02]  /*a6b0*/  FFMA.FTZ R24, R10, R27, R11 ;  /* 0x0000001b0a187223 */ /* 0x000fe4000001000b */
[----:B------:R-:W-:Y:S02]  /*a6c0*/  FFMA.FTZ R30, R5, R29, R12 ;  /* 0x0000001d051e7223 */ /* 0x000fe4000001000c */
[----:B------:R-:W-:Y:S01]  /*a6d0*/  @P4 FMUL.FTZ R22, R24, -1.4426950216293334961 ;  /* 0xbfb8aa3b18164820 */ /* 0x000fe20000410000 */
[----:B------:R-:W4:Y:S01]  /*a6e0*/  @P4 MUFU.EX2 R23, R17 ;  /* 0x0000001100174308 */ /* 0x000f220000000800 */
[----:B--2---:R-:W-:Y:S01]  /*a6f0*/  @P4 FADD.FTZ R14, R14, 1 ;  /* 0x3f8000000e0e4421 */ /* 0x004fe20000010000 */
[----:B------:R-:W-:-:S06]  /*a700*/  @P4 FMUL.FTZ R29, R30, -1.4426950216293334961 ;  /* 0xbfb8aa3b1e1d4820 */ /* 0x000fcc0000410000 */
[----:B------:R2:W5:Y:S01]  /*a710*/  @P4 MUFU.EX2 R21, R16 ;  /* 0x0000001000154308 */ /* 0x0005620000000800 */
[----:B---3--:R-:W-:-:S07]  /*a720*/  @P4 FADD.FTZ R15, R15, 1 ;  /* 0x3f8000000f0f4421 */ /* 0x008fce0000010000 */
[----:B------:R3:W1:Y:S01]  /*a730*/  @P4 MUFU.RCP R17, R14 ;  /* 0x0000000e00114308 */ /* 0x0006620000001000 */
[----:B--2---:R-:W-:Y:S01]  /*a740*/  @P4 FMUL.FTZ R16, R25, -1.4426950216293334961 ;  /* 0xbfb8aa3b19104820 */ /* 0x004fe20000410000 */
[----:B----4-:R-:W-:-:S06]  /*a750*/  @P4 FADD.FTZ R23, R23, 1 ;  /* 0x3f80000017174421 */ /* 0x010fcc0000010000 */
[----:B------:R-:W2:Y:S01]  /*a760*/  @P4 MUFU.EX2 R26, R16 ;  /* 0x00000010001a4308 */ /* 0x000ea20000000800 */
[----:B---3--:R-:W-:Y:S02]  /*a770*/  @!P1 IMAD.MOV.U32 R14, RZ, RZ, R6 ;  /* 0x000000ffff0e9224 */ /* 0x008fe400078e0006 */
[----:B-----5:R-:W-:-:S05]  /*a780*/  @P4 FADD.FTZ R21, R21, 1 ;  /* 0x3f80000015154421 */ /* 0x020fca0000010000 */
[----:B------:R3:W4:Y:S01]  /*a790*/  @P4 MUFU.RCP R16, R15 ;  /* 0x0000000f00104308 */ /* 0x0007220000001000 */
[----:B-1----:R-:W-:-:S07]  /*a7a0*/  @P4 FMUL.FTZ R18, R18, R17 ;  /* 0x0000001112124220 */ /* 0x002fce0000410000 */
[----:B------:R1:W5:Y:S01]  /*a7b0*/  @P4 MUFU.EX2 R31, R29 ;  /* 0x0000001d001f4308 */ /* 0x0003620000000800 */
[----:B---3--:R-:W-:Y:S01]  /*a7c0*/  @!P1 MOV R15, R9 ;  /* 0x00000009000f9202 */ /* 0x008fe20000000f00 */
[----:B--2---:R-:W-:Y:S02]  /*a7d0*/  @P4 FADD.FTZ R26, R26, 1 ;  /* 0x3f8000001a1a4421 */ /* 0x004fe40000010000 */
[----:B------:R-:W-:Y:S02]  /*a7e0*/  @!P1 IMAD.WIDE.U32 R14, R37, R46, R14 ;  /* 0x0000002e250e9225 */ /* 0x000fe400078e000e */
[----:B------:R-:W2:Y:S02]  /*a7f0*/  @!P3 LDC.64 R46, c[0x0][0x210] ;  /* 0x00008400ff2ebb82 */ /* 0x000ea40000000a00 */
[----:B------:R-:W3:Y:S01]  /*a800*/  @P4 MUFU.EX2 R27, R22 ;  /* 0x00000016001b4308 */ /* 0x000ee20000000800 */
[----:B-1----:R-:W-:Y:S02]  /*a810*/  HADD2.F32 R29, -RZ, R28.H1_H1 ;  /* 0x3000001cff1d7230 */ /* 0x002fe40000004100 */
[----:B----4-:R-:W-:Y:S01]  /*a820*/  @P4 FMUL.FTZ R13, R13, R16 ;  /* 0x000000100d0d4220 */ /* 0x010fe20000410000 */
[----:B------:R-:W-:Y:S01]  /*a830*/  @!P1 IMAD.IADD R15, R15, 0x1, R33 ;  /* 0x000000010f0f9824 */ /* 0x000fe200078e0221 */
[----:B------:R-:W-:Y:S01]  /*a840*/  @!P1 LEA R16, P5, R14, R34, 0x1 ;  /* 0x000000220e109211 */ /* 0x000fe200078a08ff */
[----:B------:R-:W-:-:S02]  /*a850*/  VIADD R37, R37, 0x18 ;  /* 0x0000001825257836 */ /* 0x000fc40000000000 */
[----:B------:R-:W-:Y:S01]  /*a860*/  FADD.FTZ R29, -R0, R29 ;  /* 0x0000001d001d7221 */ /* 0x000fe20000010100 */
[----:B------:R1:W4:Y:S01]  /*a870*/  @P4 MUFU.RCP R22, R21 ;  /* 0x0000001500164308 */ /* 0x0003220000001000 */
[----:B------:R-:W-:Y:S02]  /*a880*/  @!P1 LEA.HI.X R17, R14, R35, R15, 0x1, P5 ;  /* 0x000000230e119211 */ /* 0x000fe400028f0c0f */
[----:B------:R-:W-:Y:S01]  /*a890*/  FMUL.FTZ R29, R29, R2 ;  /* 0x000000021d1d7220 */ /* 0x000fe20000410000 */
[----:B------:R-:W-:Y:S01]  /*a8a0*/  @!P3 MOV R14, R6 ;  /* 0x00000006000eb202 */ /* 0x000fe20000000f00 */
[----:B------:R-:W0:Y:S01]  /*a8b0*/  @!P2 LDC.64 R34, c[0x0][0x210] ;  /* 0x00008400ff22ab82 */ /* 0x000e220000000a00 */
[----:B------:R-:W-:Y:S02]  /*a8c0*/  @!P3 IMAD.MOV.U32 R15, RZ, RZ, R9 ;  /* 0x000000ffff0fb224 */ /* 0x000fe400078e0009 */
[----:B------:R-:W-:Y:S01]  /*a8d0*/  FFMA.FTZ R29, R10, R29, R11 ;  /* 0x0000001d0a1d7223 */ /* 0x000fe2000001000b */
[----:B-----5:R-:W-:Y:S01]  /*a8e0*/  @P4 FADD.FTZ R31, R31, 1 ;  /* 0x3f8000001f1f4421 */ /* 0x020fe20000010000 */
[----:B------:R-:W5:Y:S01]  /*a8f0*/  @P4 MUFU.RCP R23, R23 ;  /* 0x0000001700174308 */ /* 0x000f620000001000 */
[----:B-1----:R-:W-:Y:S01]  /*a900*/  @!P1 F2FP.F16.F32.PACK_AB R21, R13, R18 ;  /* 0x000000120d15923e */ /* 0x002fe200000000ff */
[----:B------:R-:W-:-:S02]  /*a910*/  @!P3 IMAD R18, R41, R48, RZ ;  /* 0x000000302912b224 */ /* 0x000fc400078e02ff */
[----:B------:R-:W-:Y:S01]  /*a920*/  @P4 FMUL.FTZ R13, R29, -1.4426950216293334961 ;  /* 0xbfb8aa3b1d0d4820 */ /* 0x000fe20000410000 */
[----:B------:R-:W-:-:S04]  /*a930*/  @!P3 IMAD.WIDE.U32 R14, R39, R48, R14 ;  /* 0x00000030270eb225 */ /* 0x000fc800078e000e */
[----:B---3--:R-:W-:Y:S01]  /*a940*/  @P4 FADD.FTZ R27, R27, 1 ;  /* 0x3f8000001b1b4421 */ /* 0x008fe20000010000 */
[----:B------:R1:W-:Y:S01]  /*a950*/  @!P1 STG.E desc[UR12][R16.64], R21 ;  /* 0x0000001510009986 */ /* 0x0003e2000c10190c */
[----:B------:R-:W-:Y:S02]  /*a960*/  @!P3 IMAD R33, R39, R49, R18 ;  /* 0x000000312721b224 */ /* 0x000fe400078e0212 */
[----:B----4-:R-:W-:Y:S01]  /*a970*/  @P4 FMUL.FTZ R19, R19, R22 ;  /* 0x0000001613134220 */ /* 0x010fe20000410000 */
[----:B--2---:R-:W-:Y:S01]  /*a980*/  @!P3 LEA R18, P5, R14, R46, 0x1 ;  /* 0x0000002e0e12b211 */ /* 0x004fe200078a08ff */
[----:B------:R-:W2:Y:S01]  /*a990*/  @P4 MUFU.EX2 R13, R13 ;  /* 0x0000000d000d4308 */ /* 0x000ea20000000800 */
[----:B------:R-:W-:Y:S01]  /*a9a0*/  @!P3 IADD3 R15, R15, R33, RZ ;  /* 0x000000210f0fb210 */ /* 0x000fe20007ffe0ff */
[----:B-----5:R-:W-:-:S06]  /*a9b0*/  @P4 FMUL.FTZ R20, R20, R23 ;  /* 0x0000001714144220 */ /* 0x020fcc0000410000 */
[----:B------:R-:W3:Y:S01]  /*a9c0*/  @P4 MUFU.RCP R26, R26 ;  /* 0x0000001a001a4308 */ /* 0x000ee20000001000 */
[----:B------:R-:W-:Y:S01]  /*a9d0*/  @!P3 F2FP.F16.F32.PACK_AB R23, R20, R19 ;  /* 0x000000131417b23e */ /* 0x000fe200000000ff */
[-C--:B0-----:R-:W-:Y:S01]  /*a9e0*/  @!P2 IMAD R20, R45, R50.reuse, RZ ;  /* 0x000000322d14a224 */ /* 0x081fe200078e02ff */
[----:B------:R-:W-:Y:S01]  /*a9f0*/  @!P3 LEA.HI.X R19, R14, R47, R15, 0x1, P5 ;  /* 0x0000002f0e13b211 */ /* 0x000fe200028f0c0f */
[----:B------:R-:W-:Y:S01]  /*aa00*/  @!P2 IMAD.MOV.U32 R14, RZ, RZ, R6 ;  /* 0x000000ffff0ea224 */ /* 0x000fe200078e0006 */
[----:B------:R-:W-:Y:S01]  /*aa10*/  @!P2 MOV R15, R9 ;  /* 0x00000009000fa202 */ /* 0x000fe20000000f00 */
[----:B------:R-:W-:Y:S02]  /*aa20*/  @!P2 IMAD R33, R43, R51, R20 ;  /* 0x000000332b21a224 */ /* 0x000fe400078e0214 */
[----:B------:R-:W0:Y:S01]  /*aa30*/  @P4 MUFU.RCP R27, R27 ;  /* 0x0000001b001b4308 */ /* 0x000e220000001000 */
[----:B--2---:R-:W-:Y:S01]  /*aa40*/  @P4 FADD.FTZ R13, R13, 1 ;  /* 0x3f8000000d0d4421 */ /* 0x004fe20000010000 */
[----:B------:R2:W-:Y:S01]  /*aa50*/  @!P3 STG.E desc[UR12][R18.64], R23 ;  /* 0x000000171200b986 */ /* 0x0005e2000c10190c */
[----:B------:R-:W-:-:S03]  /*aa60*/  @!P2 IMAD.WIDE.U32 R14, R43, R50, R14 ;  /* 0x000000322b0ea225 */ /* 0x000fc600078e000e */
[----:B-1----:R-:W-:Y:S02]  /*aa70*/  @!P2 LEA R16, P1, R14, R34, 0x1 ;  /* 0x000000220e10a211 */ /* 0x002fe400078208ff */
[----:B------:R-:W1:Y:S01]  /*aa80*/  @P4 MUFU.RCP R31, R31 ;  /* 0x0000001f001f4308 */ /* 0x000e620000001000 */
[----:B------:R-:W-:Y:S01]  /*aa90*/  @!P2 IADD3 R15, R15, R33, RZ ;  /* 0x000000210f0fa210 */ /* 0x000fe20007ffe0ff */
[----:B---3--:R-:W-:-:S03]  /*aaa0*/  @P4 FMUL.FTZ R25, R25, R26 ;  /* 0x0000001a19194220 */ /* 0x008fc60000410000 */
[----:B------:R-:W-:Y:S02]  /*aab0*/  @!P2 LEA.HI.X R17, R14, R35, R15, 0x1, P1 ;  /* 0x000000230e11a211 */ /* 0x000fe400008f0c0f */
[----:B------:R-:W-:Y:S01]  /*aac0*/  ISETP.GE.U32.AND P1, PT, R37, UR10, PT ;  /* 0x0000000a25007c0c */ /* 0x000fe2000bf26070 */
[----:B------:R-:W3:Y:S01]  /*aad0*/  @P4 MUFU.RCP R20, R13 ;  /* 0x0000000d00144308 */ /* 0x000ee20000001000 */
[----:B------:R-:W-:Y:S01]  /*aae0*/  SHF.R.S32.HI R14, RZ, 0x1f, R37 ;  /* 0x0000001fff0e7819 */ /* 0x000fe20000011425 */
[----:B0-----:R-:W-:-:S03]  /*aaf0*/  @P4 FMUL.FTZ R24, R24, R27 ;  /* 0x0000001b18184220 */ /* 0x001fc60000410000 */
[----:B------:R-:W-:Y:S02]  /*ab00*/  ISETP.GE.OR.EX P1, PT, R14, UR11, P0, P1 ;  /* 0x0000000b0e007c0c */ /* 0x000fe40008726710 */
[----:B------:R-:W-:Y:S01]  /*ab10*/  @!P2 F2FP.F16.F32.PACK_AB R25, R24, R25 ;  /* 0x000000191819a23e */ /* 0x000fe200000000ff */
[----:B-1----:R-:W-:-:S04]  /*ab20*/  @P4 FMUL.FTZ R30, R30, R31 ;  /* 0x0000001f1e1e4220 */ /* 0x002fc80000410000 */
[----:B------:R2:W-:Y:S01]  /*ab30*/  @!P2 STG.E desc[UR12][R16.64], R25 ;  /* 0x000000191000a986 */ /* 0x0005e2000c10190c */
[----:B------:R-:W-:Y:S01]  /*ab40*/  ISETP.NE.AND P2, PT, R4, 0x40, PT ;  /* 0x000000400400780c */ /* 0x000fe20003f45270 */
[----:B---3--:R-:W-:-:S04]  /*ab50*/  @P4 FMUL.FTZ R29, R29, R20 ;  /* 0x000000141d1d4220 */ /* 0x008fc80000410000 */
[----:B------:R-:W-:Y:S08]  /*ab60*/  @P1 BRA `(.L_x_4680) ;  /* 0x0000000000281947 */ /* 0x000ff00003800000 */
[----:B------:R-:W-:Y:S01]  /*ab70*/  IMAD R13, R14, UR16, RZ ;  /* 0x000000100e0d7c24 */ /* 0x000fe2000f8e02ff */
[----:B------:R-:W-:Y:S01]  /*ab80*/  MOV R14, R6 ;  /* 0x00000006000e7202 */ /* 0x000fe20000000f00 */
[----:B------:R-:W-:Y:S01]  /*ab90*/  IMAD.MOV.U32 R15, RZ, RZ, R9 ;  /* 0x000000ffff0f7224 */ /* 0x000fe200078e0009 */
[----:B------:R-:W-:Y:S01]  /*aba0*/  F2FP.F16.F32.PACK_AB R29, R29, R30 ;  /* 0x0000001e1d1d723e */ /* 0x000fe200000000ff */
[C---:B------:R-:W-:Y:S02]  /*abb0*/  IMAD R13, R37.reuse, UR17, R13 ;  /* 0x00000011250d7c24 */ /* 0x040fe4000f8e020d */
[----:B------:R-:W-:-:S05]  /*abc0*/  IMAD.WIDE.U32 R14, R37, UR16, R14 ;  /* 0x00000010250e7c25 */ /* 0x000fca000f8e000e */
[----:B------:R-:W-:Y:S02]  /*abd0*/  IADD3 R13, R15, R13, RZ ;  /* 0x0000000d0f0d7210 */ /* 0x000fe40007ffe0ff */
[----:B--2---:R-:W-:-:S04]  /*abe0*/  LEA R16, P1, R14, UR18, 0x1 ;  /* 0x000000120e107c11 */ /* 0x004fc8000f8208ff */
[----:B------:R-:W-:-:S05]  /*abf0*/  LEA.HI.X R17, R14, UR19, R13, 0x1, P1 ;  /* 0x000000130e117c11 */ /* 0x000fca00088f0c0d */
[----:B------:R0:W-:Y:S04]  /*ac00*/  STG.E desc[UR12][R16.64], R29 ;  /* 0x0000001d10007986 */ /* 0x0001e8000c10190c */
.L_x_4680:
[----:B------:R-:W-:Y:S05]  /*ac10*/  BSYNC B0 ;  /* 0x0000000000007941 */ /* 0x000fea0003800000 */
.L_x_4679:
        /* <DEDUP_REMOVED lines=11> */
.L_x_4683:
        /* <DEDUP_REMOVED lines=11> */
.L_x_5649:


//--------------------- .text._Z35group_norm_nhwc_fwd_one_pass_kernelI11Fp16IOFp16WLi64ELi112ELi448EEv26Group_norm_nhwc_fwd_params --------------------------
	.section	.text._Z35group_norm_nhwc_fwd_one_pass_kernelI11Fp16IOFp16WLi64ELi112ELi448EEv26Group_norm_nhwc_fwd_params,"ax",@progbits
	.align	128
        .global         _Z35group_norm_nhwc_fwd_one_pass_kernelI11Fp16IOFp16WLi64ELi112ELi448EEv26Group_norm_nhwc_fwd_params
        .type           _Z35group_norm_nhwc_fwd_one_pass_kernelI11Fp16IOFp16WLi64ELi112ELi448EEv26Group_norm_nhwc_fwd_params,@function
        .size           _Z35group_norm_nhwc_fwd_one_pass_kernelI11Fp16IOFp16WLi64ELi112ELi448EEv26Group_norm_nhwc_fwd_params,(.L_x_5650 - _Z35group_norm_nhwc_fwd_one_pass_kernelI11Fp16IOFp16WLi64ELi112ELi448EEv26Group_norm_nhwc_fwd_params)
        .other          _Z35group_norm_nhwc_fwd_one_pass_kernelI11Fp16IOFp16WLi64ELi112ELi448EEv26Group_norm_nhwc_fwd_params,@"STO_CUDA_ENTRY STV_DEFAULT"
_Z35group_norm_nhwc_fwd_one_pass_kernelI11Fp16IOFp16WLi64ELi112ELi448EEv26Group_norm_nhwc_fwd_params:
.text._Z35group_norm_nhwc_fwd_one_pass_kernelI11Fp16IOFp16WLi64ELi112ELi448EEv26Group_norm_nhwc_fwd_params:
        /* <DEDUP_REMOVED lines=47> */
.L_x_4720:
        /* <DEDUP_REMOVED lines=280> */
.L_x_4685:
[----:B------:R-:W-:Y:S05]  /*1470*/  BSYNC B0 ;  /* 0x0000000000007941 */ /* 0x000fea0003800000 */
.L_x_4684:
        /* <DEDUP_REMOVED lines=29> */
.L_x_4688:
[----:B0-----:R-:W2:Y:S04]  /*1650*/  LDG.E.STRONG.GPU R8, desc[UR8][R6.64] ;  /* 0x0000000806087981 */ /* 0x001ea8000c1ef900 */
[----:B--2---:R-:W-:Y:S01]  /*1660*/  CCTL.IVALL ;  /* 0x00000000ff00798f */ /* 0x004fe20002000000 */
[----:B------:R-:W-:Y:S05]  /*1670*/  YIELD ;  /* 0x0000000000007946 */ /* 0x000fea0003800000 */
[----:B------:R-:W-:-:S13]  /*1680*/  ISETP.NE.AND P0, PT, R8, R11, PT ;  /* 0x0000000b0800720c */ /* 0x000fda0003f05270 */
[----:B------:R-:W-:Y:S05]  /*1690*/  @P0 BRA `(.L_x_4688) ;  /* 0xfffffffc00ec0947 */ /* 0x000fea000383ffff */
.L_x_4687:
        /* <DEDUP_REMOVED lines=17> */
.L_x_4692:
        /* <DEDUP_REMOVED lines=115> */
.L_x_4691:
        /* <DEDUP_REMOVED lines=61> */
.L_x_4693:
[----:B------:R-:W-:-:S13]  /*22b0*/  ISETP.NE.OR P0, PT, R6, RZ, P0 ;  /* 0x000000ff0600720c */ /* 0x000fda0000705670 */
[----:B------:R-:W-:Y:S05]  /*22c0*/  @!P0 BRA `(.L_x_4689) ;  /* 0x00000000007c8947 */ /* 0x000fea0003800000 */
.L_x_4690:
        /* <DEDUP_REMOVED lines=31> */
.L_x_4689:
        /* <DEDUP_REMOVED lines=11> */
.L_x_4695:
[----:B------:R-:W-:Y:S05]  /*2570*/  BSYNC B0 ;  /* 0x0000000000007941 */ /* 0x000fea0003800000 */
.L_x_4694:
        /* <DEDUP_REMOVED lines=16> */
.L_x_4686:
        /* <DEDUP_REMOVED lines=49> */
[----:B--2---:R-:W-:Y:S02]  /*2990*/  HADD2.F32 R6, -RZ, R14.H0_H0 ;  /* 0x2000000eff067230 */ /* 0x004fe40000004100 */
[----:B---3--:R-:W-:Y:S02]  /*29a0*/  HADD2.F32 R7, -RZ, R15.H0_H0 ;  /* 0x2000000fff077230 */ /* 0x008fe40000004100 */
[----:B----4-:R-:W-:Y:S02]  /*29b0*/  HADD2.F32 R9, -RZ, R16.H0_H0 ;  /* 0x20000010ff097230 */ /* 0x010fe40000004100 */
[----:B-----5:R-:W-:-:S02]  /*29c0*/  HADD2.F32 R8, -RZ, R17.H0_H0 ;  /* 0x20000011ff087230 */ /* 0x020fc40000004100 */
[----:B------:R-:W-:Y:S01]  /*29d0*/  FADD.FTZ R17, R19, -R4 ;  /* 0x8000000413117221 */ /* 0x000fe20000010000 */
        /* <DEDUP_REMOVED lines=13> */
.L_x_4696:
        /* <DEDUP_REMOVED lines=14> */
.L_x_4698:
[----:B------:R-:W-:Y:S05]  /*2b90*/  BSYNC B0 ;  /* 0x0000000000007941 */ /* 0x000fea0003800000 */
.L_x_4697:
        /* <DEDUP_REMOVED lines=18> */
.L_x_4699:
        /* <DEDUP_REMOVED lines=14> */
.L_x_4701:
[----:B------:R-:W-:Y:S05]  /*2da0*/  BSYNC B0 ;  /* 0x0000000000007941 */ /* 0x000fea0003800000 */
.L_x_4700:
        /* <DEDUP_REMOVED lines=23> */
.L_x_4702:
        /* <DEDUP_REMOVED lines=14> */
.L_x_4704:
[----:B------:R-:W-:Y:S05]  /*3000*/  BSYNC B0 ;  /* 0x0000000000007941 */ /* 0x000fea0003800000 */
.L_x_4703:
        /* <DEDUP_REMOVED lines=17> */
.L_x_4705:
        /* <DEDUP_REMOVED lines=14> */
.L_x_4707:
[----:B------:R-:W-:Y:S05]  /*3200*/  BSYNC B0 ;  /* 0x0000000000007941 */ /* 0x000fea0003800000 */
.L_x_4706:
        /* <DEDUP_REMOVED lines=32> */
.L_x_4708:
        /* <DEDUP_REMOVED lines=14> */
.L_x_4710:
[----:B------:R-:W-:Y:S05]  /*34f0*/  BSYNC B0 ;  /* 0x0000000000007941 */ /* 0x000fea0003800000 */
.L_x_4709:
        /* <DEDUP_REMOVED lines=17> */
.L_x_4711:
        /* <DEDUP_REMOVED lines=14> */
.L_x_4713:
[----:B------:R-:W-:Y:S05]  /*36f0*/  BSYNC B0 ;  /* 0x0000000000007941 */ /* 0x000fea0003800000 */
.L_x_4712:
        /* <DEDUP_REMOVED lines=33> */
.L_x_4714:
        /* <DEDUP_REMOVED lines=14> */
.L_x_4716:
[----:B------:R-:W-:Y:S05]  /*39f0*/  BSYNC B0 ;  /* 0x0000000000007941 */ /* 0x000fea0003800000 */
.L_x_4715:
        /* <DEDUP_REMOVED lines=11> */
.L_x_4717:
        /* <DEDUP_REMOVED lines=13> */
.L_x_4719:
[----:B------:R-:W-:Y:S05]  /*3b80*/  BSYNC B0 ;  /* 0x0000000000007941 */ /* 0x000fea0003800000 */
.L_x_4718:
[----:B------:R-:W-:Y:S02]  /*3b90*/  UIADD3 UR11, UR12, UR11, URZ ;  /* 0x0000000b0c0b7290 */ /* 0x000fe4000fffe03f */
[----:B------:R-:W-:Y:S02]  /*3ba0*/  UIADD3 UR4, UR4, 0x1, URZ ;  /* 0x0000000104047890 */ /* 0x000fe4000fffe03f */
[----:B------:R-:W-:-:S06]  /*3bb0*/  UISETP.GE.AND UP0, UPT, UR11, UR5, UPT ;  /* 0x000000050b00728c */ /* 0x000fcc000bf06270 */
[----:B------:R-:W-:-:S13]  /*3bc0*/  PLOP3.LUT P0, PT, PT, PT, UP0, 0x80, 0x0 ;  /* 0x000000000000781c */ /* 0x000fda0003f0f008 */
[----:B------:R-:W-:Y:S05]  /*3bd0*/  @!P0 BRA `(.L_x_4720) ;  /* 0xffffffc400c48947 */ /* 0x000fea000383ffff */
[----:B------:R-:W-:Y:S05]  /*3be0*/  EXIT ;  /* 0x000000000000794d */ /* 0x000fea0003800000 */
.L_x_4721:
        /* <DEDUP_REMOVED lines=9> */
.L_x_5650:


//--------------------- .text._Z35group_norm_nhwc_fwd_one_pass_kernelI11Fp16IOFp16WLi128ELi112ELi448EEv26Group_norm_nhwc_fwd_params --------------------------
	.section	.text._Z35group_norm_nhwc_fwd_one_pass_kernelI11Fp16IOFp16WLi128ELi112ELi448EEv26Group_norm_nhwc_fwd_params,"ax",@progbits
	.align	128
        .global         _Z35group_norm_nhwc_fwd_one_pass_kernelI11Fp16IOFp16WLi128ELi112ELi448EEv26Group_norm_nhwc_fwd_params
        .type           _Z35group_norm_nhwc_fwd_one_pass_kernelI11Fp16IOFp16WLi128ELi112ELi448EEv26Group_norm_nhwc_fwd_params,@function
        .size           _Z35group_norm_nhwc_fwd_one_pass_kernelI11Fp16IOFp16WLi128ELi112ELi448EEv26Group_norm_nhwc_fwd_params,(.L_x_5651 - _Z35group_norm_nhwc_fwd_one_pass_kernelI11Fp16IOFp16WLi128ELi112ELi448EEv26Group_norm_nhwc_fwd_params)
        .other          _Z35group_norm_nhwc_fwd_one_pass_kernelI11Fp16IOFp16WLi128ELi112ELi448EEv26Group_norm_nhwc_fwd_params,@"STO_CUDA_ENTRY STV_DEFAULT"
_Z35group_norm_nhwc_fwd_one_pass_kernelI11Fp16IOFp16WLi128ELi112ELi448EEv26Group_norm_nhwc_fwd_params:
.text._Z35group_norm_nhwc_fwd_one_pass_kernelI11Fp16IOFp16WLi128ELi112ELi448EEv26Group_norm_nhwc_fwd_params:
        /* <DEDUP_REMOVED lines=59> */
.L_x_4779:
        /* <DEDUP_REMOVED lines=450> */
.L_x_4723:
[----:B------:R-:W-:Y:S05]  /*1fd0*/  BSYNC B0 ;  /* 0x0000000000007941 */ /* 0x000fea0003800000 */
.L_x_4722:
        /* <DEDUP_REMOVED lines=28> */
.L_x_4726:
[----:B--2---:R-:W2:Y:S04]  /*21a0*/  LDG.E.STRONG.GPU R19, desc[UR8][R16.64] ;  /* 0x0000000810137981 */ /* 0x004ea8000c1ef900 */
[----:B--2---:R-:W-:Y:S01]  /*21b0*/  CCTL.IVALL ;  /* 0x00000000ff00798f */ /* 0x004fe20002000000 */
[----:B------:R-:W-:Y:S05]  /*21c0*/  YIELD ;  /* 0x0000000000007946 */ /* 0x000fea0003800000 */
[----:B------:R-:W-:-:S13]  /*21d0*/  ISETP.NE.AND P6, PT, R19, R60, PT ;  /* 0x0000003c1300720c */ /* 0x000fda0003fc5270 */
[----:B------:R-:W-:Y:S05]  /*21e0*/  @P6 BRA `(.L_x_4726) ;  /* 0xfffffffc00ec6947 */ /* 0x000fea000383ffff */
.L_x_4725:
        /* <DEDUP_REMOVED lines=11> */
.L_x_4728:
        /* <DEDUP_REMOVED lines=63> */
.L_x_4727:
        /* <DEDUP_REMOVED lines=22> */
.L_x_4730:
[----:B------:R-:W-:Y:S05]  /*27f0*/  BSYNC B0 ;  /* 0x0000000000007941 */ /* 0x000fea0003800000 */
.L_x_4729:
        /* <DEDUP_REMOVED lines=33> */
.L_x_4724:
        /* <DEDUP_REMOVED lines=42> */
[----:B0-----:R-:W-:Y:S02]  /*2cb0*/  HADD2.F32 R22, -RZ, R35.H0_H0 ;  /* 0x20000023ff167230 */ /* 0x001fe40000004100 */
[----:B--2---:R-:W-:Y:S02]  /*2cc0*/  HADD2.F32 R35, -RZ, R60.H0_H0 ;  /* 0x2000003cff237230 */ /* 0x004fe40000004100 */
[----:B---3--:R-:W-:-:S02]  /*2cd0*/  HADD2.F32 R23, -RZ, R59.H0_H0 ;  /* 0x2000003bff177230 */ /* 0x008fc40000004100 */
[----:B-----5:R-:W-:-:S05]  /*2ce0*/  HADD2.F32 R60, -RZ, R61.H0_H0 ;  /* 0x2000003dff3c7230 */ /* 0x020fca0000004100 */
        /* <DEDUP_REMOVED lines=13> */
.L_x_4731:
        /* <DEDUP_REMOVED lines=14> */
.L_x_4733:
[----:B------:R-:W-:Y:S05]  /*2ea0*/  BSYNC B0 ;  /* 0x0000000000007941 */ /* 0x000fea0003800000 */
.L_x_4732:
        /* <DEDUP_REMOVED lines=23> */
.L_x_4734:
        /* <DEDUP_REMOVED lines=14> */
.L_x_4736:
[----:B------:R-:W-:Y:S05]  /*3100*/  BSYNC B0 ;  /* 0x0000000000007941 */ /* 0x000fea0003800000 */
.L_x_4735:
        /* <DEDUP_REMOVED lines=17> */
.L_x_4737:
        /* <DEDUP_REMOVED lines=14> */
.L_x_4739:
[----:B------:R-:W-:Y:S05]  /*3300*/  BSYNC B0 ;  /* 0x0000000000007941 */ /* 0x000fea0003800000 */
.L_x_4738:
        /* <DEDUP_REMOVED lines=23> */
.L_x_4740:
        /* <DEDUP_REMOVED lines=14> */
.L_x_4742:
[----:B------:R-:W-:Y:S05]  /*3560*/  BSYNC B0 ;  /* 0x0000000000007941 */ /* 0x000fea0003800000 */
.L_x_4741:
        /* <DEDUP_REMOVED lines=15> */
.L_x_4743:
        /* <DEDUP_REMOVED lines=14> */
.L_x_4745:
[----:B------:R-:W-:Y:S05]  /*3740*/  BSYNC B0 ;  /* 0x0000000000007941 */ /* 0x000fea0003800000 */
.L_x_4744:
        /* <DEDUP_REMOVED lines=23> */
.L_x_4746:
        /* <DEDUP_REMOVED lines=14> */
.L_x_4748:
[----:B------:R-:W-:Y:S05]  /*39a0*/  BSYNC B0 ;  /* 0x0000000000007941 */ /* 0x000fea0003800000 */
.L_x_4747:
        /* <DEDUP_REMOVED lines=23> */
.L_x_4749:
        /* <DEDUP_REMOVED lines=14> */
.L_x_4751:
[----:B------:R-:W-:Y:S05]  /*3c00*/  BSYNC B0 ;  /* 0x0000000000007941 */ /* 0x000fea0003800000 */
.L_x_4750:
        /* <DEDUP_REMOVED lines=23> */
.L_x_4752:
        /* <DEDUP_REMOVED lines=14> */
.L_x_4754:
[----:B------:R-:W-:Y:S05]  /*3e60*/  BSYNC B0 ;  /* 0x0000000000007941 */ /* 0x000fea0003800000 */
.L_x_4753:
        /* <DEDUP_REMOVED lines=23> */
.L_x_4755:
        /* <DEDUP_REMOVED lines=14> */
.L_x_4757:
[----:B------:R-:W-:Y:S05]  /*40c0*/  BSYNC B0 ;  /* 0x0000000000007941 */ /* 0x000fea0003800000 */
.L_x_4756:
        /* <DEDUP_REMOVED lines=23> */
.L_x_4758:
        /* <DEDUP_REMOVED lines=14> */
.L_x_4760:
[----:B------:R-:W-:Y:S05]  /*4320*/  BSYNC B0 ;  /* 0x0000000000007941 */ /* 0x000fea0003800000 */
.L_x_4759:
        /* <DEDUP_REMOVED lines=23> */
.L_x_4761:
        /* <DEDUP_REMOVED lines=14> */
.L_x_4763:
[----:B------:R-:W-:Y:S05]  /*4580*/  BSYNC B0 ;  /* 0x0000000000007941 */ /* 0x000fea0003800000 */
.L_x_4762:
        /* <DEDUP_REMOVED lines=23> */
.L_x_4764:
        /* <DEDUP_REMOVED lines=14> */
.L_x_4766:
[----:B------:R-:W-:Y:S05]  /*47e0*/  BSYNC B0 ;  /* 0x0000000000007941 */ /* 0x000fea0003800000 */
.L_x_4765:
        /* <DEDUP_REMOVED lines=23> */
.L_x_4767:
        /* <DEDUP_REMOVED lines=14> */
.L_x_4769:
[----:B------:R-:W-:Y:S05]  /*4a40*/  BSYNC B0 ;  /* 0x0000000000007941 */ /* 0x000fea0003800000 */
.L_x_4768:
        /* <DEDUP_REMOVED lines=22> */
.L_x_4770:
        /* <DEDUP_REMOVED lines=14> */
.L_x_4772:
[----:B------:R-:W-:Y:S05]  /*4c90*/  BSYNC B0 ;  /* 0x0000000000007941 */ /* 0x000fea0003800000 */
.L_x_4771:
        /* <DEDUP_REMOVED lines=22> */
.L_x_4773:
        /* <DEDUP_REMOVED lines=14> */
.L_x_4775:
[----:B------:R-:W-:Y:S05]  /*4ee0*/  BSYNC B0 ;  /* 0x0000000000007941 */ /* 0x000fea0003800000 */
.L_x_4774:
        /* <DEDUP_REMOVED lines=22> */
.L_x_4776:
        /* <DEDUP_REMOVED lines=13> */
.L_x_4778:
[----:B------:R-:W-:Y:S05]  /*5120*/  BSYNC B0 ;  /* 0x0000000000007941 */ /* 0x000fea0003800000 */
.L_x_4777:
[----:B0-----:R-:W0:Y:S01]  /*5130*/  LDC R17, c[0x0][0x10] ;  /* 0x00000400ff117b82 */ /* 0x001e220000000800 */
[----:B------:R-:W-:Y:S02]  /*5140*/  IADD3 R12, R12, 0x1, RZ ;  /* 0x000000010c0c7810 */ /* 0x000fe40007ffe0ff */
[----:B0-----:R-:W-:-:S04]  /*5150*/  IADD3 R10, R17, R10, RZ ;  /* 0x0000000a110a7210 */ /* 0x001fc80007ffe0ff */
[----:B------:R-:W-:-:S13]  /*5160*/  ISETP.GE.AND P5, PT, R10, UR4, PT ;  /* 0x000000040a007c0c */ /* 0x000fda000bfa6270 */
[----:B------:R-:W-:Y:S05]  /*5170*/  @!P5 BRA `(.L_x_4779) ;  /* 0xffffffb0008cd947 */ /* 0x000fea000383ffff */
[----:B------:R-:W-:Y:S05]  /*5180*/  EXIT ;  /* 0x000000000000794d */ /* 0x000fea0003800000 */
.L_x_4780:
        /* <DEDUP_REMOVED lines=15> */
.L_x_5651:


//--------------------- .text._Z35group_norm_nhwc_fwd_one_pass_kernelI11Fp16IOFp16WLi256ELi112ELi448EEv26Group_norm_nhwc_fwd_params --------------------------
	.section	.text._Z35group_norm_nhwc_fwd_one_pass_kernelI11Fp16IOFp16WLi256ELi112ELi448EEv26Group_norm_nhwc_fwd_params,"ax",@progbits
	.align	128
        .global         _Z35group_norm_nhwc_fwd_one_pass_kernelI11Fp16IOFp16WLi256ELi112ELi448EEv26Group_norm_nhwc_fwd_params
        .type           _Z35group_norm_nhwc_fwd_one_pass_kernelI11Fp16IOFp16WLi256ELi112ELi448EEv26Group_norm_nhwc_fwd_params,@function
        .size           _Z35group_norm_nhwc_fwd_one_pass_kernelI11Fp16IOFp16WLi256ELi112ELi448EEv26Group_norm_nhwc_fwd_params,(.L_x_5652 - _Z35group_norm_nhwc_fwd_one_pass_kernelI11Fp16IOFp16WLi256ELi112ELi448EEv26Group_norm_nhwc_fwd_params)
        .other          _Z35group_norm_nhwc_fwd_one_pass_kernelI11Fp16IOFp16WLi256ELi112ELi448EEv26Group_norm_nhwc_fwd_params,@"STO_CUDA_ENTRY STV_DEFAULT"
_Z35group_norm_nhwc_fwd_one_pass_kernelI11Fp16IOFp16WLi256ELi112ELi448EEv26Group_norm_nhwc_fwd_params:
.text._Z35group_norm_nhwc_fwd_one_pass_kernelI11Fp16IOFp16WLi256ELi112ELi448EEv26Group_norm_nhwc_fwd_params:
        /* <DEDUP_REMOVED lines=195> */
.L_x_4886:
        /* <DEDUP_REMOVED lines=811> */
.L_x_4782:
[----:B------:R-:W-:Y:S05]  /*3ee0*/  BSYNC B0 ;  /* 0x0000000000007941 */ /* 0x000fea0003800000 */
.L_x_4781:
        /* <DEDUP_REMOVED lines=28> */
.L_x_4785:
[----:B-1----:R-:W2:Y:S04]  /*40b0*/  LDG.E.STRONG.GPU R38, desc[UR8][R36.64] ;  /* 0x0000000824267981 */ /* 0x002ea8000c1ef900 */
[----:B--2---:R-:W-:Y:S01]  /*40c0*/  CCTL.IVALL ;  /* 0x00000000ff00798f */ /* 0x004fe20002000000 */
[----:B------:R-:W-:Y:S05]  /*40d0*/  YIELD ;  /* 0x0000000000007946 */ /* 0x000fea0003800000 */
[----:B------:R-:W-:-:S13]  /*40e0*/  ISETP.NE.AND P6, PT, R38, R97, PT ;  /* 0x000000612600720c */ /* 0x000fda0003fc5270 */
[----:B------:R-:W-:Y:S05]  /*40f0*/  @P6 BRA `(.L_x_4785) ;  /* 0xfffffffc00ec6947 */ /* 0x000fea000383ffff */
.L_x_4784:
        /* <DEDUP_REMOVED lines=11> */
.L_x_4787:
        /* <DEDUP_REMOVED lines=63> */
.L_x_4786:
        /* <DEDUP_REMOVED lines=18> */
.L_x_4789:
[----:B------:R-:W-:Y:S05]  /*46c0*/  BSYNC B0 ;  /* 0x0000000000007941 */ /* 0x000fea0003800000 */
.L_x_4788:
        /* <DEDUP_REMOVED lines=33> */
.L_x_4783:
        /* <DEDUP_REMOVED lines=42> */
[----:B--2---:R-:W-:Y:S02]  /*4b80*/  HADD2.F32 R84, -RZ, R43.H0_H0 ;  /* 0x2000002bff547230 */ /* 0x004fe40000004100 */
[----:B----4-:R-:W-:Y:S02]  /*4b90*/  HADD2.F32 R43, -RZ, R69.H0_H0 ;  /* 0x20000045ff2b7230 */ /* 0x010fe40000004100 */
[----:B-----5:R-:W-:-:S02]  /*4ba0*/  HADD2.F32 R41, -RZ, R41.H0_H0 ;  /* 0x20000029ff297230 */ /* 0x020fc40000004100 */
        /* <DEDUP_REMOVED lines=14> */
.L_x_4790:
        /* <DEDUP_REMOVED lines=15> */
.L_x_4792:
[----:B------:R-:W-:Y:S05]  /*4d80*/  BSYNC B0 ;  /* 0x0000000000007941 */ /* 0x000fea0003800000 */
.L_x_4791:
        /* <DEDUP_REMOVED lines=19> */
.L_x_4793:
        /* <DEDUP_REMOVED lines=15> */
.L_x_4795:
[----:B------:R-:W-:Y:S05]  /*4fb0*/  BSYNC B0 ;  /* 0x0000000000007941 */ /* 0x000fea0003800000 */
.L_x_4794:
        /* <DEDUP_REMOVED lines=19> */
.L_x_4796:
        /* <DEDUP_REMOVED lines=15> */
.L_x_4798:
[----:B------:R-:W-:Y:S05]  /*51e0*/  BSYNC B0 ;  /* 0x0000000000007941 */ /* 0x000fea0003800000 */
.L_x_4797:
        /* <DEDUP_REMOVED lines=19> */
.L_x_4799:
        /* <DEDUP_REMOVED lines=15> */
.L_x_4801:
[----:B------:R-:W-:Y:S05]  /*5410*/  BSYNC B0 ;  /* 0x0000000000007941 */ /* 0x000fea0003800000 */
.L_x_4800:
        /* <DEDUP_REMOVED lines=23> */
.L_x_4802:
        /* <DEDUP_REMOVED lines=15> */
.L_x_4804:
[----:B------:R-:W-:Y:S05]  /*5680*/  BSYNC B0 ;  /* 0x0000000000007941 */ /* 0x000fea0003800000 */
.L_x_4803:
        /* <DEDUP_REMOVED lines=17> */
.L_x_4805:
        /* <DEDUP_REMOVED lines=15> */
.L_x_4807:
[----:B------:R-:W-:Y:S05]  /*5890*/  BSYNC B0 ;  /* 0x0000000000007941 */ /* 0x000fea0003800000 */
.L_x_4806:
        /* <DEDUP_REMOVED lines=23> */
.L_x_4808:
        /* <DEDUP_REMOVED lines=15> */
.L_x_4810:
[----:B------:R-:W-:Y:S05]  /*5b00*/  BSYNC B0 ;  /* 0x0000000000007941 */ /* 0x000fea0003800000 */
.L_x_4809:
        /* <DEDUP_REMOVED lines=15> */
.L_x_4811:
        /* <DEDUP_REMOVED lines=15> */
.L_x_4813:
[----:B------:R-:W-:Y:S05]  /*5cf0*/  BSYNC B0 ;  /* 0x0000000000007941 */ /* 0x000fea0003800000 */
.L_x_4812:
        /* <DEDUP_REMOVED lines=23> */
.L_x_4814:
        /* <DEDUP_REMOVED lines=15> */
.L_x_4816:
[----:B------:R-:W-:Y:S05]  /*5f60*/  BSYNC B0 ;  /* 0x0000000000007941 */ /* 0x000fea0003800000 */
.L_x_4815:
        /* <DEDUP_REMOVED lines=17> */
.L_x_4817:
        /* <DEDUP_REMOVED lines=15> */
.L_x_4819:
[----:B------:R-:W-:Y:S05]  /*6170*/  BSYNC B0 ;  /* 0x0000000000007941 */ /* 0x000fea0003800000 */
.L_x_4818:
        /* <DEDUP_REMOVED lines=19> */
.L_x_4820:
        /* <DEDUP_REMOVED lines=15> */
.L_x_4822:
[----:B------:R-:W-:Y:S05]  /*63a0*/  BSYNC B0 ;  /* 0x0000000000007941 */ /* 0x000fea0003800000 */
.L_x_4821:
        /* <DEDUP_REMOVED lines=21> */
.L_x_4823:
        /* <DEDUP_REMOVED lines=15> */
.L_x_4825:
[----:B------:R-:W-:Y:S05]  /*65f0*/  BSYNC B0 ;  /* 0x0000000000007941 */ /* 0x000fea0003800000 */
.L_x_4824:
        /* <DEDUP_REMOVED lines=15> */
.L_x_4826:
        /* <DEDUP_REMOVED lines=15> */
.L_x_4828:
[----:B------:R-:W-:Y:S05]  /*67e0*/  BSYNC B0 ;  /* 0x0000000000007941 */ /* 0x000fea0003800000 */
.L_x_4827:
        /* <DEDUP_REMOVED lines=161> */
.L_x_4829:
        /* <DEDUP_REMOVED lines=15> */
.L_x_4831:
[----:B------:R-:W-:Y:S05]  /*72f0*/  BSYNC B0 ;  /* 0x0000000000007941 */ /* 0x000fea0003800000 */
.L_x_4830:
        /* <DEDUP_REMOVED lines=11> */
.L_x_4832:
        /* <DEDUP_REMOVED lines=15> */
.L_x_4834:
[----:B------:R-:W-:Y:S05]  /*74a0*/  BSYNC B0 ;  /* 0x0000000000007941 */ /* 0x000fea0003800000 */
.L_x_4833:
        /* <DEDUP_REMOVED lines=12> */
.L_x_4835:
        /* <DEDUP_REMOVED lines=15> */
.L_x_4837:
[----:B------:R-:W-:Y:S05]  /*7660*/  BSYNC B0 ;  /* 0x0000000000007941 */ /* 0x000fea0003800000 */
.L_x_4836:
        /* <DEDUP_REMOVED lines=11> */
.L_x_4838:
        /* <DEDUP_REMOVED lines=15> */
.L_x_4840:
[----:B------:R-:W-:Y:S05]  /*7810*/  BSYNC B0 ;  /* 0x0000000000007941 */ /* 0x000fea0003800000 */
.L_x_4839:
        /* <DEDUP_REMOVED lines=11> */
.L_x_4841:
        /* <DEDUP_REMOVED lines=15> */
.L_x_4843:
[----:B------:R-:W-:Y:S05]  /*79c0*/  BSYNC B0 ;  /* 0x0000000000007941 */ /* 0x000fea0003800000 */
.L_x_4842:
        /* <DEDUP_REMOVED lines=11> */
.L_x_4844:
        /* <DEDUP_REMOVED lines=15> */
.L_x_4846:
[----:B------:R-:W-:Y:S05]  /*7b70*/  BSYNC B0 ;  /* 0x0000000000007941 */ /* 0x000fea0003800000 */
.L_x_4845:
        /* <DEDUP_REMOVED lines=11> */
.L_x_4847:
        /* <DEDUP_REMOVED lines=15> */
.L_x_4849:
[----:B------:R-:W-:Y:S05]  /*7d20*/  BSYNC B0 ;  /* 0x0000000000007941 */ /* 0x000fea0003800000 */
.L_x_4848:
        /* <DEDUP_REMOVED lines=11> */
.L_x_4850:
        /* <DEDUP_REMOVED lines=17> */
.L_x_4852:
[----:B------:R-:W-:Y:S05]  /*7ef0*/  BSYNC B0 ;  /* 0x0000000000007941 */ /* 0x000fea0003800000 */
.L_x_4851:
        /* <DEDUP_REMOVED lines=11> */
.L_x_4853:
        /* <DEDUP_REMOVED lines=17> */
.L_x_4855:
[----:B------:R-:W-:Y:S05]  /*80c0*/  BSYNC B0 ;  /* 0x0000000000007941 */ /* 0x000fea0003800000 */
.L_x_4854:
        /* <DEDUP_REMOVED lines=11> */
.L_x_4856:
        /* <DEDUP_REMOVED lines=17> */
.L_x_4858:
[----:B------:R-:W-:Y:S05]  /*8290*/  BSYNC B0 ;  /* 0x0000000000007941 */ /* 0x000fea0003800000 */
.L_x_4857:
        /* <DEDUP_REMOVED lines=11> */
.L_x_4859:
        /* <DEDUP_REMOVED lines=17> */
.L_x_4861:
[----:B------:R-:W-:Y:S05]  /*8460*/  BSYNC B0 ;  /* 0x0000000000007941 */ /* 0x000fea0003800000 */
.L_x_4860:
        /* <DEDUP_REMOVED lines=11> */
.L_x_4862:
        /* <DEDUP_REMOVED lines=17> */
.L_x_4864:
[----:B------:R-:W-:Y:S05]  /*8630*/  BSYNC B0 ;  /* 0x0000000000007941 */ /* 0x000fea0003800000 */
.L_x_4863:
        /* <DEDUP_REMOVED lines=11> */
.L_x_4865:
        /* <DEDUP_REMOVED lines=17> */
.L_x_4867:
[----:B------:R-:W-:Y:S05]  /*8800*/  BSYNC B0 ;  /* 0x0000000000007941 */ /* 0x000fea0003800000 */
.L_x_4866:
        /* <DEDUP_REMOVED lines=11> */
.L_x_4868:
        /* <DEDUP_REMOVED lines=16> */
.L_x_4870:
[----:B------:R-:W-:Y:S05]  /*89c0*/  BSYNC B0 ;  /* 0x0000000000007941 */ /* 0x000fea0003800000 */
.L_x_4869:
        /* <DEDUP_REMOVED lines=11> */
.L_x_4871:
        /* <DEDUP_REMOVED lines=16> */
.L_x_4873:
[----:B------:R-:W-:Y:S05]  /*8b80*/  BSYNC B0 ;  /* 0x0000000000007941 */ /* 0x000fea0003800000 */
.L_x_4872:
        /* <DEDUP_REMOVED lines=11> */
.L_x_4874:
        /* <DEDUP_REMOVED lines=16> */
.L_x_4876:
[----:B------:R-:W-:Y:S05]  /*8d40*/  BSYNC B0 ;  /* 0x0000000000007941 */ /* 0x000fea0003800000 */
.L_x_4875:
        /* <DEDUP_REMOVED lines=11> */
.L_x_4877:
        /* <DEDUP_REMOVED lines=16> */
.L_x_4879:
[----:B------:R-:W-:Y:S05]  /*8f00*/  BSYNC B0 ;  /* 0x0000000000007941 */ /* 0x000fea0003800000 */
.L_x_4878:
        /* <DEDUP_REMOVED lines=11> */
.L_x_4880:
        /* <DEDUP_REMOVED lines=16> */
.L_x_4882:
[----:B------:R-:W-:Y:S05]  /*90c0*/  BSYNC B0 ;  /* 0x0000000000007941 */ /* 0x000fea0003800000 */
.L_x_4881:
        /* <DEDUP_REMOVED lines=11> */
.L_x_4883:
        /* <DEDUP_REMOVED lines=17> */
.L_x_4885:
[----:B------:R-:W-:Y:S05]  /*9290*/  BSYNC B0 ;  /* 0x0000000000007941 */ /* 0x000fea0003800000 */
.L_x_4884:
[----:B0-----:R-:W0:Y:S01]  /*92a0*/  LDC R37, c[0x0][0x10] ;  /* 0x00000400ff257b82 */ /* 0x001e220000000800 */
[----:B------:R-:W-:Y:S02]  /*92b0*/  IADD3 R26, R26, 0x1, RZ ;  /* 0x000000011a1a7810 */ /* 0x000fe40007ffe0ff */
[----:B0-----:R-:W-:-:S04]  /*92c0*/  IADD3 R24, R37, R24, RZ ;  /* 0x0000001825187210 */ /* 0x001fc80007ffe0ff */
[----:B------:R-:W-:-:S13]  /*92d0*/  ISETP.GE.AND P5, PT, R24, UR4, PT ;  /* 0x0000000418007c0c */ /* 0x000fda000bfa6270 */
[----:B------:R-:W-:Y:S05]  /*92e0*/  @!P5 BRA `(.L_x_4886) ;  /* 0xffffff780050d947 */ /* 0x000fea000383ffff */
[----:B------:R-:W-:Y:S05]  /*92f0*/  EXIT ;  /* 0x000000000000794d */ /* 0x000fea0003800000 */
.L_x_4887:
        /* <DEDUP_REMOVED lines=16> */
.L_x_5652:


//--------------------- .text._Z35group_norm_nhwc_fwd_one_pass_kernelI11Fp16IOFp16WLi512ELi112ELi448EEv26Group_norm_nhwc_fwd_params --------------------------
	.section	.text._Z35group_norm_nhwc_fwd_one_pass_kernelI11Fp16IOFp16WLi512ELi112ELi448EEv26Group_norm_nhwc_fwd_params,"ax",@progbits
	.align	128
        .global         _Z35group_norm_nhwc_fwd_one_pass_kernelI11Fp16IOFp16WLi512ELi112ELi448EEv26Group_norm_nhwc_fwd_params
        .type           _Z35group_norm_nhwc_fwd_one_pass_kernelI11Fp16IOFp16WLi512ELi112ELi448EEv26Group_norm_nhwc_fwd_params,@function
        .size           _Z35group_norm_nhwc_fwd_one_pass_kernelI11Fp16IOFp16WLi512ELi112ELi448EEv26Group_norm_nhwc_fwd_params,(.L_x_5653 - _Z35group_norm_nhwc_fwd_one_pass_kernelI11Fp16IOFp16WLi512ELi112ELi448EEv26Group_norm_nhwc_fwd_params)
        .other          _Z35group_norm_nhwc_fwd_one_pass_kernelI11Fp16IOFp16WLi512ELi112ELi448EEv26Group_norm_nhwc_fwd_params,@"STO_CUDA_ENTRY STV_DEFAULT"
_Z35group_norm_nhwc_fwd_one_pass_kernelI11Fp16IOFp16WLi512ELi112ELi448EEv26Group_norm_nhwc_fwd_params:
.text._Z35group_norm_nhwc_fwd_one_pass_kernelI11Fp16IOFp16WLi512ELi112ELi448EEv26Group_norm_nhwc_fwd_params:
        /* <DEDUP_REMOVED lines=19> */
.L_x_4904:
        /* <DEDUP_REMOVED lines=1203> */
[----:B------:R-:W-:Y:S01]  /*4c60*/  @P6 LOP3.LUT R0, R0, 0x100000, RZ, 0xfc, !PT ;  /* 0x0010000000006812 */ /* 0x000fe200078efcff */
[----:B0-----:R-:W-:Y:S01]  /*4c70*/  HFMA2.MMA R48, -RZ, RZ, 0, 0 ;  /* 0x00000000ff307435 */ /* 0x001fe200000001ff */
[----:B------:R-:W-:Y:S02]  /*4c80*/  LOP3.LUT P6, RZ, R4, 0x80000000, RZ, 0xc0, !PT ;  /* 0x8000000004ff7812 */ /* 0x000fe400078cc0ff */
[----:B------:R-:W-:Y:S02]  /*4c90*/  PRMT R79, R79, 0x5410, RZ ;  /* 0x000054104f4f7816 */ /* 0x000fe400000000ff */
[----:B------:R-:W-:Y:S02]  /*4ca0*/  PRMT R115, RZ, 0x7610, R115 ;  /* 0x00007610ff737816 */ /* 0x000fe40000000073 */
[--C-:B------:R-:W-:Y:S02]  /*4cb0*/  @!P5 SHF.R.U32.HI R115, RZ, 0x10, R5.reuse ;  /* 0x00000010ff73d819 */ /* 0x100fe40000011605 */
[----:B------:R-:W-:Y:S01]  /*4cc0*/  @!P5 PRMT R79, R79, 0x5410, R5 ;  /* 0x000054104f4fd816 */ /* 0x000fe20000000005 */
[----:B------:R0:W5:Y:S01]  /*4cd0*/  @!P2 LDG.E R48, desc[UR12][R102.64] ;  /* 0x0000000c6630a981 */ /* 0x000162000c1e1900 */
[----:B------:R-:W-:-:S02]  /*4ce0*/  LOP3.LUT P5, RZ, R2, 0x20000, RZ, 0xc0, !PT ;  /* 0x0002000002ff7812 */ /* 0x000fc400078ac0ff */
[----:B------:R-:W-:Y:S02]  /*4cf0*/  LOP3.LUT R0, R0, 0xffdfffff, RZ, 0xc0, !PT ;  /* 0xffdfffff00007812 */ /* 0x000fe400078ec0ff */
[----:B------:R-:W-:Y:S02]  /*4d00*/  LOP3.LUT P1, RZ, R2, 0x1, RZ, 0xc0, !PT ;  /* 0x0000000102ff7812 */ /* 0x000fe4000782c0ff */
[----:B0-----:R-:W-:Y:S01]  /*4d10*/  PRMT R102, R112, 0x7610, R102 ;  /* 0x0000761070667816 */ /* 0x001fe20000000066 */
[----:B------:R-:W-:Y:S01]  /*4d20*/  IMAD.MOV.U32 R112, RZ, RZ, RZ ;  /* 0x000000ffff707224 */ /* 0x000fe200078e00ff */
[----:B------:R-:W-:Y:S02]  /*4d30*/  @P6 LOP3.LUT R0, R0, 0x200000, RZ, 0xfc, !PT ;  /* 0x0020000000006812 */ /* 0x000fe400078efcff */
[----:B------:R-:W-:Y:S01]  /*4d40*/  LOP3.LUT P6, RZ, R2, 0x10000, RZ, 0xc0, !PT ;  /* 0x0001000002ff7812 */ /* 0x000fe200078cc0ff */
[----:B------:R-:W-:Y:S02]  /*4d50*/  IMAD.MOV.U32 R100, RZ, RZ, RZ ;  /* 0x000000ffff647224 */ /* 0x000fe400078e00ff */
[----:B------:R0:W5:Y:S01]  /*4d60*/  @!P3 LDG.E R112, desc[UR12][R96.64] ;  /* 0x0000000c6070b981 */ /* 0x000162000c1e1900 */
[----:B------:R-:W-:-:S02]  /*4d70*/  PRMT R113, RZ, 0x7610, R113 ;  /* 0x00007610ff717816 */ /* 0x000fc40000000071 */
[----:B------:R-:W-:Y:S01]  /*4d80*/  @!P5 SHF.R.U32.HI R113, RZ, 0x10, R110 ;  /* 0x00000010ff71d819 */ /* 0x000fe2000001166e */
[----:B------:R-:W5:Y:S01]  /*4d90*/  @!P1 LDG.E R100, desc[UR12][R98.64] ;  /* 0x0000000c62649981 */ /* 0x000f62000c1e1900 */
[----:B------:R-:W-:Y:S02]  /*4da0*/  LOP3.LUT R0, R0, 0xffffbfff, RZ, 0xc0, !PT ;  /* 0xffffbfff00007812 */ /* 0x000fe400078ec0ff */
        /* <DEDUP_REMOVED lines=136> */
[----:B------:R-:W-:Y:S01]  /*5630*/  LOP3.LUT R0, R0, 0xffffefff, RZ, 0xc0, !PT ;  /* 0xffffefff00007812 */ /* 0x000fe200078ec0ff */
[----:B------:R-:W-:Y:S01]  /*5640*/  HFMA2.MMA R104, -RZ, RZ, 0, 0 ;  /* 0x00000000ff687435 */ /* 0x000fe200000001ff */
[----:B------:R-:W-:-:S02]  /*5650*/  @!P2 PRMT R71, R71, 0x5410, R76 ;  /* 0x000054104747a816 */ /* 0x000fc4000000004c */
[----:B------:R-:W-:Y:S02]  /*5660*/  LOP3.LUT P5, RZ, R2, 0x10, RZ, 0xc0, !PT ;  /* 0x0000001002ff7812 */ /* 0x000fe400078ac0ff */
[----:B------:R-:W-:Y:S02]  /*5670*/  LOP3.LUT P2, RZ, R4, 0x8000, RZ, 0xc0, !PT ;  /* 0x0000800004ff7812 */ /* 0x000fe4000784c0ff */
[----:B------:R-:W-:Y:S02]  /*5680*/  PRMT R69, R69, 0x5410, RZ ;  /* 0x0000541045457816 */ /* 0x000fe400000000ff */
[----:B------:R-:W-:Y:S01]  /*5690*/  @P4 LOP3.LUT R0, R0, 0x1000, RZ, 0xfc, !PT ;  /* 0x0000100000004812 */ /* 0x000fe200078efcff */
[----:B0-----:R-:W-:Y:S01]  /*56a0*/  IMAD.MOV.U32 R84, RZ, RZ, RZ ;  /* 0x000000ffff547224 */ /* 0x001fe200078e00ff */
[----:B------:R-:W-:Y:S01]  /*56b0*/  LOP3.LUT P4, RZ, R2, 0x1, RZ, 0xc0, !PT ;  /* 0x0000000102ff7812 */ /* 0x000fe2000788c0ff */
[----:B------:R-:W5:Y:S01]  /*56c0*/  @!P6 LDG.E R104, desc[UR12][R88.64] ;  /* 0x0000000c5868e981 */ /* 0x000f62000c1e1900 */
[----:B------:R-:W-:-:S02]  /*56d0*/  @!P0 PRMT R69, R69, 0x5410, R58 ;  /* 0x0000541045458816 */ /* 0x000fc4000000003a */
[----:B------:R-:W-:Y:S02]  /*56e0*/  LOP3.LUT P0, RZ, R2, 0x8, RZ, 0xc0, !PT ;  /* 0x0000000802ff7812 */ /* 0x000fe4000780c0ff */
[----:B------:R-:W-:Y:S01]  /*56f0*/  PRMT R57, RZ, 0x7610, R57 ;  /* 0x00007610ff397816 */ /* 0x000fe20000000039 */
[----:B------:R0:W5:Y:S01]  /*5700*/  @!P2 LDG.E R84, desc[UR12][R62.64] ;  /* 0x0000000c3e54a981 */ /* 0x000162000c1e1900 */
[----:B------:R-:W-:Y:S02]  /*5710*/  @!P3 SHF.R.U32.HI R57, RZ, 0x10, R112 ;  /* 0x00000010ff39b819 */ /* 0x000fe40000011670 */
[----:B------:R-:W-:Y:S02]  /*5720*/  LOP3.LUT R0, R0, 0xfffffeff, RZ, 0xc0, !PT ;  /* 0xfffffeff00007812 */ /* 0x000fe400078ec0ff */
[----:B------:R-:W-:Y:S02]  /*5730*/  LOP3.LUT P6, RZ, R4, 0x4000, RZ, 0xc0, !PT ;  /* 0x0000400004ff7812 */ /* 0x000fe400078cc0ff */
[----:B------:R-:W-:-:S02]  /*5740*/  PRMT R19, RZ, 0x7610, R19 ;  /* 0x00007610ff137816 */ /* 0x000fc40000000013 */
[----:B------:R-:W-:Y:S02]  /*5750*/  @!P5 SHF.R.U32.HI R19, RZ, 0x10, R23 ;  /* 0x00000010ff13d819 */ /* 0x000fe40000011617 */
[----:B------:R-:W-:Y:S02]  /*5760*/  PRMT R57, R57, 0x5410, RZ ;  /* 0x0000541039397816 */ /* 0x000fe400000000ff */
[----:B------:R-:W-:Y:S02]  /*5770*/  LOP3.LUT P1, RZ, R2, 0x4, RZ, 0xc0, !PT ;  /* 0x0000000402ff7812 */ /* 0x000fe4000782c0ff */
[----:B------:R-:W-:Y:S02]  /*5780*/  @P2 LOP3.LUT R0, R0, 0x100, RZ, 0xfc, !PT ;  /* 0x0000010000002812 */ /* 0x000fe400078efcff */
[----:B0-----:R-:W-:Y:S02]  /*5790*/  PRMT R63, RZ, 0x7610, R63 ;  /* 0x00007610ff3f7816 */ /* 0x001fe4000000003f */
[----:B------:R-:W-:-:S02]  /*57a0*/  PRMT R19, R19, 0x5410, RZ ;  /* 0x0000541013137816 */ /* 0x000fc400000000ff */
[--C-:B------:R-:W-:Y:S02]  /*57b0*/  @!P4 SHF.R.U32.HI R63, RZ, 0x10, R100.reuse ;  /* 0x00000010ff3fc819 */ /* 0x100fe40000011664 */
[----:B------:R-:W-:Y:S02]  /*57c0*/  @!P4 PRMT R57, R57, 0x5410, R100 ;  /* 0x000054103939c816 */ /* 0x000fe40000000064 */
[----:B------:R-:W-:Y:S02]  /*57d0*/  MOV R62, RZ ;  /* 0x000000ff003e7202 */ /* 0x000fe40000000f00 */
[----:B------:R-:W-:Y:S02]  /*57e0*/  LOP3.LUT P4, RZ, R0, 0x1000, RZ, 0xc0, !PT ;  /* 0x0000100000ff7812 */ /* 0x000fe4000788c0ff */
[----:B------:R-:W-:Y:S02]  /*57f0*/  PRMT R51, RZ, 0x7610, R51 ;  /* 0x00007610ff337816 */ /* 0x000fe40000000033 */
[--C-:B------:R-:W-:Y:S01]  /*5800*/  @!P0 SHF.R.U32.HI R51, RZ, 0x10, R114.reuse ;  /* 0x00000010ff338819 */ /* 0x100fe20000011672 */
[----:B------:R0:W5:Y:S01]  /*5810*/  @!P6 LDG.E R62, desc[UR12][R66.64] ;  /* 0x0000000c423ee981 */ /* 0x000162000c1e1900 */
[----:B------:R-:W-:-:S02]  /*5820*/  @!P0 PRMT R19, R19, 0x5410, R114 ;  /* 0x0000541013138816 */ /* 0x000fc40000000072 */
[C---:B------:R-:W-:Y:S02]  /*5830*/  LOP3.LUT P0, RZ, R4.reuse, 0x80000000, RZ, 0xc0, !PT ;  /* 0x8000000004ff7812 */ /* 0x040fe4000780c0ff */
[----:B------:R-:W-:Y:S02]  /*5840*/  PRMT R51, R51, 0x5410, RZ ;  /* 0x0000541033337816 */ /* 0x000fe400000000ff */
[----:B------:R-:W-:Y:S01]  /*5850*/  PRMT R55, RZ, 0x7610, R55 ;  /* 0x00007610ff377816 */ /* 0x000fe20000000037 */
[----:B0-----:R-:W-:Y:S01]  /*5860*/  IMAD.MOV.U32 R66, RZ, RZ, RZ ;  /* 0x000000ffff427224 */ /* 0x001fe200078e00ff */
[--C-:B------:R-:W-:Y:S02]  /*5870*/  @!P1 SHF.R.U32.HI R55, RZ, 0x10, R48.reuse ;  /* 0x00000010ff379819 */ /* 0x100fe40000011630 */
[----:B------:R-:W-:Y:S02]  /*5880*/  @!P1 PRMT R51, R51, 0x5410, R48 ;  /* 0x0000541033339816 */ /* 0x000fe40000000030 */
[C---:B------:R-:W-:Y:S01]  /*5890*/  LOP3.LUT P1, RZ, R4.reuse, 0x1000, RZ, 0xc0, !PT ;  /* 0x0000100004ff7812 */ /* 0x040fe2000782c0ff */
[----:B------:R0:W5:Y:S01]  /*58a0*/  @!P4 LDG.E R66, desc[UR12][R46.64] ;  /* 0x0000000c2e42c981 */ /* 0x000162000c1e1900 */
[----:B------:R-:W-:-:S02]  /*58b0*/  LOP3.LUT P2, RZ, R4, 0x40000000, RZ, 0xc0, !PT ;  /* 0x4000000004ff7812 */ /* 0x000fc4000784c0ff */
[----:B------:R-:W-:Y:S02]  /*58c0*/  PRMT R55, R55, 0x5410, RZ ;  /* 0x0000541037377816 */ /* 0x000fe400000000ff */
[----:B------:R-:W-:Y:S02]  /*58d0*/  PRMT R67, RZ, 0x7610, R67 ;  /* 0x00007610ff437816 */ /* 0x000fe40000000043 */
[----:B------:R-:W-:Y:S01]  /*58e0*/  @!P3 PRMT R55, R55, 0x5410, R112 ;  /* 0x000054103737b816 */ /* 0x000fe20000000070 */
[----:B0-----:R-:W-:Y:S01]  /*58f0*/  HFMA2.MMA R46, -RZ, RZ, 0, 0 ;  /* 0x00000000ff2e7435 */ /* 0x001fe200000001ff */
[----:B------:R-:W-:Y:S02]  /*5900*/  @!P0 SHF.R.U32.HI R67, RZ, 0x10, R96 ;  /* 0x00000010ff438819 */ /* 0x000fe40000011660 */
[----:B------:R-:W-:Y:S02]  /*5910*/  LOP3.LUT P3, RZ, R4, 0x800, RZ, 0xc0, !PT ;  /* 0x0000080004ff7812 */ /* 0x000fe4000786c0ff */
[----:B------:R-:W-:-:S02]  /*5920*/  PRMT R67, R67, 0x5410, RZ ;  /* 0x0000541043437816 */ /* 0x000fc400000000ff */
[----:B------:R-:W-:Y:S02]  /*5930*/  PRMT R85, RZ, 0x7610, R85 ;  /* 0x00007610ff557816 */ /* 0x000fe40000000055 */
[--C-:B------:R-:W-:Y:S01]  /*5940*/  @!P2 SHF.R.U32.HI R85, RZ, 0x10, R102.reuse ;  /* 0x00000010ff55a819 */ /* 0x100fe20000011666 */
[----:B------:R0:W5:Y:S01]  /*5950*/  @!P1 LDG.E R46, desc[UR12][R14.64] ;  /* 0x0000000c0e2e9981 */ /* 0x000162000c1e1900 */
[----:B------:R-:W-:Y:S02]  /*5960*/  @!P2 PRMT R67, R67, 0x5410, R102 ;  /* 0x000054104343a816 */ /* 0x000fe40000000066 */
[----:B------:R-:W-:Y:S01]  /*5970*/  LOP3.LUT P2, RZ, R4, 0x400, RZ, 0xc0, !PT ;  /* 0x0000040004ff7812 */ /* 0x000fe2000784c0ff */
[----:B0-----:R-:W-:-:S06]  /*5980*/  IMAD.MOV.U32 R14, RZ, RZ, RZ ;  /* 0x000000ffff0e7224 */ /* 0x001fcc00078e00ff */
[----:B------:R0:W5:Y:S02]  /*5990*/  @!P3 LDG.E R14, desc[UR12][R10.64] ;  /* 0x0000000c0a0eb981 */ /* 0x000164000c1e1900 */
[----:B0-----:R-:W-:-:S06]  /*59a0*/  MOV R10, RZ ;  /* 0x000000ff000a7202 */ /* 0x001fcc0000000f00 */
[----:B------:R0:W5:Y:S01]  /*59b0*/  @!P2 LDG.E R10, desc[UR12][R12.64] ;  /* 0x0000000c0c0aa981 */ /* 0x000162000c1e1900 */
[----:B------:R-:W-:Y:S02]  /*59c0*/  LOP3.LUT P6, RZ, R4, 0x20000000, RZ, 0xc0, !PT ;  /* 0x2000000004ff7812 */ /* 0x000fe400078cc0ff */
[----:B------:R-:W-:Y:S02]  /*59d0*/  PRMT R105, R105, 0x5410, RZ ;  /* 0x0000541069697816 */ /* 0x000fe400000000ff */
[----:B------:R-:W-:Y:S02]  /*59e0*/  LOP3.LUT R0, R0, 0xfffffbff, RZ, 0xc0, !PT ;  /* 0xfffffbff00007812 */ /* 0x000fe400078ec0ff */
[----:B------:R-:W-:Y:S02]  /*59f0*/  @!P5 PRMT R105, R105, 0x5410, R23 ;  /* 0x000054106969d816 */ /* 0x000fe40000000017 */
[----:B------:R-:W-:Y:S01]  /*5a00*/  LOP3.LUT P5, RZ, R4, 0x10000000, RZ, 0xc0, !PT ;  /* 0x1000000004ff7812 */ /* 0x000fe200078ac0ff */
[----:B------:R1:W-:Y:S01]  /*5a10*/  STL [R1+0x24], R5 ;  /* 0x0000240501007387 */ /* 0x0003e20000100800 */
[----:B------:R-:W-:-:S02]  /*5a20*/  @P4 LOP3.LUT R0, R0, 0x400, RZ, 0xfc, !PT ;  /* 0x0000040000004812 */ /* 0x000fc400078efcff */
[C---:B------:R-:W-:Y:S02]  /*5a30*/  LOP3.LUT P4, RZ, R4.reuse, 0x8000000, RZ, 0xc0, !PT ;  /* 0x0800000004ff7812 */ /* 0x040fe4000788c0ff */
[----:B------:R-:W-:Y:S02]  /*5a40*/  PRMT R63, R63, 0x5410, RZ ;  /* 0x000054103f3f7816 */ /* 0x000fe400000000ff */
[----:B-1----:R-:W-:Y:S02]  /*5a50*/  PRMT R5, RZ, 0x7610, R5 ;  /* 0x00007610ff057816 */ /* 0x002fe40000000005 */
[----:B------:R-:W-:Y:S02]  /*5a60*/  @!P6 SHF.R.U32.HI R5, RZ, 0x10, R98 ;  /* 0x00000010ff05e819 */ /* 0x000fe40000011662 */
[----:B------:R-:W-:Y:S02]  /*5a70*/  @!P0 PRMT R63, R63, 0x5410, R96 ;  /* 0x000054103f3f8816 */ /* 0x000fe40000000060 */
[----:B------:R-:W-:Y:S01]  /*5a80*/  PRMT R5, R5, 0x5410, RZ ;  /* 0x0000541005057816 */ /* 0x000fe200000000ff */
[----:B------:R1:W-:Y:S01]  /*5a90*/  STL [R1+0x28], R24 ;  /* 0x0000281801007387 */ /* 0x0003e20000100800 */
[----:B------:R-:W-:-:S02]  /*5aa0*/  LOP3.LUT P0, RZ, R4, 0x4000000, RZ, 0xc0, !PT ;  /* 0x0400000004ff7812 */ /* 0x000fc4000780c0ff */
[----:B---3--:R-:W-:Y:S02]  /*5ab0*/  @!P5 PRMT R5, R5, 0x5410, R90 ;  /* 0x000054100505d816 */ /* 0x008fe4000000005a */
[----:B------:R-:W-:Y:S02]  /*5ac0*/  PRMT R15, RZ, 0x7610, R15 ;  /* 0x00007610ff0f7816 */ /* 0x000fe4000000000f */
[----:B-1----:R-:W-:Y:S02]  /*5ad0*/  PRMT R24, RZ, 0x7610, R24 ;  /* 0x00007610ff187816 */ /* 0x002fe40000000018 */
[----:B------:R-:W-:Y:S02]  /*5ae0*/  @!P5 SHF.R.U32.HI R24, RZ, 0x10, R90 ;  /* 0x00000010ff18d819 */ /* 0x000fe4000001165a */
[----:B------:R-:W-:Y:S02]  /*5af0*/  LOP3.LUT P5, RZ, R4, 0x200, RZ, 0xc0, !PT ;  /* 0x0000020004ff7812 */ /* 0x000fe400078ac0ff */
[----:B------:R-:W-:-:S02]  /*5b00*/  @!P4 SHF.R.U32.HI R15, RZ, 0x10, R92 ;  /* 0x00000010ff0fc819 */ /* 0x000fc4000001165c */
[----:B------:R-:W-:Y:S01]  /*5b10*/  LOP3.LUT P1, RZ, R4, 0x2000000, RZ, 0xc0, !PT ;  /* 0x0200000004ff7812 */ /* 0x000fe2000782c0ff */
[----:B------:R1:W-:Y:S01]  /*5b20*/  STL [R1+0x2c], R25 ;  /* 0x00002c1901007387 */ /* 0x0003e20000100800 */
[----:B------:R-:W-:Y:S01]  /*5b30*/  PRMT R15, R15, 0x5410, RZ ;  /* 0x000054100f0f7816 */ /* 0x000fe200000000ff */
[----:B0-----:R-:W-:-:S03]  /*5b40*/  IMAD.MOV.U32 R12, RZ, RZ, RZ ;  /* 0x000000ffff0c7224 */ /* 0x001fc600078e00ff */
[--C-:B------:R-:W-:Y:S02]  /*5b50*/  @!P0 PRMT R15, R15, 0x5410, R80.reuse ;  /* 0x000054100f0f8816 */ /* 0x100fe40000000050 */
[----:B------:R-:W-:Y:S01]  /*5b60*/  PRMT R85, R85, 0x5410, RZ ;  /* 0x0000541055557816 */ /* 0x000fe200000000ff */
[----:B------:R0:W3:Y:S01]  /*5b70*/  @!P5 LDG.E R12, desc[UR12][R20.64] ;  /* 0x0000000c140cd981 */ /* 0x0000e2000c1e1900 */
[----:B-1----:R-:W-:Y:S02]  /*5b80*/  PRMT R25, RZ, 0x7610, R25 ;  /* 0x00007610ff197816 */ /* 0x002fe40000000019 */
[----:B------:R-:W-:Y:S02]  /*5b90*/  @!P0 SHF.R.U32.HI R25, RZ, 0x10, R80 ;  /* 0x00000010ff198819 */ /* 0x000fe40000011650 */
[----:B------:R-:W-:Y:S02]  /*5ba0*/  LOP3.LUT P0, RZ, R4, 0x100, RZ, 0xc0, !PT ;  /* 0x0000010004ff7812 */ /* 0x000fe4000780c0ff */
[----:B------:R-:W-:Y:S01]  /*5bb0*/  PRMT R25, R25, 0x5410, RZ ;  /* 0x0000541019197816 */ /* 0x000fe200000000ff */
[----:B0-----:R-:W-:Y:S01]  /*5bc0*/  HFMA2.MMA R20, -RZ, RZ, 0, 0 ;  /* 0x00000000ff147435 */ /* 0x001fe200000001ff */
[----:B------:R-:W-:-:S02]  /*5bd0*/  PRMT R11, RZ, 0x7610, R11 ;  /* 0x00007610ff0b7816 */ /* 0x000fc4000000000b */
[----:B------:R-:W-:Y:S02]  /*5be0*/  @!P6 PRMT R85, R85, 0x5410, R98 ;  /* 0x000054105555e816 */ /* 0x000fe40000000062 */
[--C-:B----4-:R-:W-:Y:S02]  /*5bf0*/  @!P1 SHF.R.U32.HI R11, RZ, 0x10, R72.reuse ;  /* 0x00000010ff0b9819 */ /* 0x110fe40000011648 */
[----:B------:R-:W-:Y:S02]  /*5c00*/  @!P1 PRMT R25, R25, 0x5410, R72 ;  /* 0x0000541019199816 */ /* 0x000fe40000000048 */
[C---:B------:R-:W-:Y:S01]  /*5c10*/  LOP3.LUT P6, RZ, R4.reuse, 0x1000000, RZ, 0xc0, !PT ;  /* 0x0100000004ff7812 */ /* 0x040fe200078cc0ff */
[----:B------:R0:W4:Y:S01]  /*5c20*/  @!P0 LDG.E R20, desc[UR12][R16.64] ;  /* 0x0000000c10148981 */ /* 0x000122000c1e1900 */
[----:B------:R-:W-:Y:S02]  /*5c30*/  LOP3.LUT P1, RZ, R4, 0x80, RZ, 0xc0, !PT ;  /* 0x0000008004ff7812 */ /* 0x000fe4000782c0ff */
[----:B------:R-:W-:-:S02]  /*5c40*/  PRMT R11, R11, 0x5410, RZ ;  /* 0x000054100b0b7816 */ /* 0x000fc400000000ff */
[----:B------:R-:W-:Y:S01]  /*5c50*/  PRMT R47, RZ, 0x7610, R47 ;  /* 0x00007610ff2f7816 */ /* 0x000fe2000000002f */
[----:B0-----:R-:W-:Y:S01]  /*5c60*/  IMAD.MOV.U32 R16, RZ, RZ, RZ ;  /* 0x000000ffff107224 */ /* 0x001fe200078e00ff */
[----:B------:R-:W-:-:S05]  /*5c70*/  LOP3.LUT P0, RZ, R0, 0x200, RZ, 0xc0, !PT ;  /* 0x0000020000ff7812 */ /* 0x000fca000780c0ff */
[--C-:B------:R-:W-:Y:S02]  /*5c80*/  @!P6 SHF.R.U32.HI R47, RZ, 0x10, R74.reuse ;  /* 0x00000010ff2fe819 */ /* 0x100fe4000001164a */
[----:B------:R-:W-:Y:S01]  /*5c90*/  @!P6 PRMT R11, R11, 0x5410, R74 ;  /* 0x000054100b0be816 */ /* 0x000fe2000000004a */
[----:B------:R0:W4:Y:S01]  /*5ca0*/  @!P1 LDG.E R16, desc[UR12][R44.64] ;  /* 0x0000000c2c109981 */ /* 0x000122000c1e1900 */
[C---:B------:R-:W-:Y:S02]  /*5cb0*/  LOP3.LUT P6, RZ, R0.reuse, 0x800, RZ, 0xc0, !PT ;  /* 0x0000080000ff7812 */ /* 0x040fe400078cc0ff */
[----:B------:R-:W-:Y:S02]  /*5cc0*/  LOP3.LUT P1, RZ, R0, 0x80, RZ, 0xc0, !PT ;  /* 0x0000008000ff7812 */ /* 0x000fe4000782c0ff */
[----:B------:R-:W-:Y:S02]  /*5cd0*/  PRMT R24, R24, 0x5410, RZ ;  /* 0x0000541018187816 */ /* 0x000fe400000000ff */
[----:B------:R-:W-:-:S02]  /*5ce0*/  LOP3.LUT P2, RZ, R4, 0x100000, RZ, 0xc0, !PT ;  /* 0x0010000004ff7812 */ /* 0x000fc4000784c0ff */
[----:B------:R-:W-:Y:S02]  /*5cf0*/  @!P4 PRMT R24, R24, 0x5410, R92 ;  /* 0x000054101818c816 */ /* 0x000fe4000000005c */
[C---:B------:R-:W-:Y:S02]  /*5d00*/  LOP3.LUT P4, RZ, R4.reuse, 0x400000, RZ, 0xc0, !PT ;  /* 0x0040000004ff7812 */ /* 0x040fe4000788c0ff */
[----:B------:R-:W-:Y:S02]  /*5d10*/  LOP3.LUT P5, RZ, R4, 0x40000, RZ, 0xc0, !PT ;  /* 0x0004000004ff7812 */ /* 0x000fe400078ac0ff */
[----:B------:R-:W-:Y:S02]  /*5d20*/  PRMT R47, R47, 0x5410, RZ ;  /* 0x000054102f2f7816 */ /* 0x000fe400000000ff */
[----:B------:R-:W-:Y:S02]  /*5d30*/  PRMT R13, RZ, 0x7610, R13 ;  /* 0x00007610ff0d7816 */ /* 0x000fe4000000000d */
[----:B------:R-:W-:-:S02]  /*5d40*/  PRMT R21, RZ, 0x7610, R21 ;  /* 0x00007610ff157816 */ /* 0x000fc40000000015 */
[----:B------:R-:W-:Y:S02]  /*5d50*/  PRMT R17, RZ, 0x7610, R17 ;  /* 0x00007610ff117816 */ /* 0x000fe40000000011 */
[--C-:B------:R-:W-:Y:S02]  /*5d60*/  @!P6 SHF.R.U32.HI R13, RZ, 0x10, R70.reuse ;  /* 0x00000010ff0de819 */ /* 0x100fe40000011646 */
[----:B------:R-:W-:Y:S02]  /*5d70*/  @!P6 PRMT R47, R47, 0x5410, R70 ;  /* 0x000054102f2fe816 */ /* 0x000fe40000000046 */
[----:B------:R-:W-:Y:S02]  /*5d80*/  @!P0 SHF.R.U32.HI R21, RZ, 0x10, R68 ;  /* 0x00000010ff158819 */ /* 0x000fe40000011644 */
[----:B------:R-:W-:Y:S02]  /*5d90*/  LOP3.LUT P6, RZ, R4, 0x40, RZ, 0xc0, !PT ;  /* 0x0000004004ff7812 */ /* 0x000fe400078cc0ff */
[----:B------:R-:W-:-:S02]  /*5da0*/  PRMT R13, R13, 0x5410, RZ ;  /* 0x000054100d0d7816 */ /* 0x000fc400000000ff */
[----:B------:R-:W-:Y:S01]  /*5db0*/  PRMT R21, R21, 0x5410, RZ ;  /* 0x0000541015157816 */ /* 0x000fe200000000ff */
[----:B------:R1:W-:Y:S01]  /*5dc0*/  STL [R1+0x3c], R26 ;  /* 0x00003c1a01007387 */ /* 0x0003e20000100800 */
[----:B------:R-:W-:-:S03]  /*5dd0*/  @!P4 PRMT R13, R13, 0x5410, R60 ;  /* 0x000054100d0dc816 */ /* 0x000fc6000000003c */
[----:B------:R2:W-:Y:S01]  /*5de0*/  STL [R1+0x44], R27 ;  /* 0x0000441b01007387 */ /* 0x0005e20000100800 */
[----:B------:R-:W-:-:S03]  /*5df0*/  @!P2 PRMT R21, R21, 0x5410, R54 ;  /* 0x000054101515a816 */ /* 0x000fc60000000036 */
[----:B------:R2:W-:Y:S01]  /*5e00*/  STL [R1+0x50], R76 ;  /* 0x0000504c01007387 */ /* 0x0005e20000100800 */
[----:B0-----:R-:W-:Y:S02]  /*5e10*/  MOV R44, RZ ;  /* 0x000000ff002c7202 */ /* 0x001fe40000000f00 */
[----:B-1----:R-:W-:Y:S02]  /*5e20*/  PRMT R26, RZ, 0x7610, R26 ;  /* 0x00007610ff1a7816 */ /* 0x002fe4000000001a */
[----:B--2---:R-:W-:Y:S02]  /*5e30*/  @!P1 SHF.R.U32.HI R17, RZ, 0x10, R50 ;  /* 0x00000010ff119819 */ /* 0x004fe40000011632 */
[----:B------:R0:W2:Y:S02]  /*5e40*/  @!P6 LDG.E R44, desc[UR12][R42.64] ;  /* 0x0000000c2a2ce981 */ /* 0x0000a4000c1e1900 */
[----:B------:R-:W-:Y:S02]  /*5e50*/  PRMT R17, R17, 0x5410, RZ ;  /* 0x0000541011117816 */ /* 0x000fe400000000ff */
[----:B------:R-:W-:-:S02]  /*5e60*/  PRMT R27, RZ, 0x7610, R27 ;  /* 0x00007610ff1b7816 */ /* 0x000fc4000000001b */
[----:B------:R-:W-:Y:S02]  /*5e70*/  PRMT R76, RZ, 0x7610, R76 ;  /* 0x00007610ff4c7816 */ /* 0x000fe4000000004c */
[----:B------:R-:W-:Y:S02]  /*5e80*/  @!P4 SHF.R.U32.HI R26, RZ, 0x10, R60 ;  /* 0x00000010ff1ac819 */ /* 0x000fe4000001163c */
[----:B------:R-:W-:Y:S02]  /*5e90*/  @!P2 SHF.R.U32.HI R27, RZ, 0x10, R54 ;  /* 0x00000010ff1ba819 */ /* 0x000fe40000011636 */
[C---:B------:R-:W-:Y:S02]  /*5ea0*/  LOP3.LUT P4, RZ, R0.reuse, 0x400, RZ, 0xc0, !PT ;  /* 0x0000040000ff7812 */ /* 0x040fe4000788c0ff */
[----:B------:R-:W-:Y:S02]  /*5eb0*/  LOP3.LUT P2, RZ, R0, 0x100, RZ, 0xc0, !PT ;  /* 0x0000010000ff7812 */ /* 0x000fe4000784c0ff */
[----:B-----5:R-:W-:-:S02]  /*5ec0*/  @!P5 SHF.R.U32.HI R76, RZ, 0x10, R56 ;  /* 0x00000010ff4cd819 */ /* 0x020fc40000011638 */
        /* <DEDUP_REMOVED lines=10> */
[----:B-1----:R-:W-:Y:S01]  /*5f70*/  PRMT R58, RZ, 0x7610, R58 ;  /* 0x00007610ff3a7816 */ /* 0x002fe2000000003a */
[----:B------:R1:W-:Y:S01]  /*5f80*/  STL [R1+0x5c], R22 ;  /* 0x00005c1601007387 */ /* 0x0003e20000100800 */
[----:B------:R-:W-:Y:S02]  /*5f90*/  @!P5 SHF.R.U32.HI R45, RZ, 0x10, R18 ;  /* 0x00000010ff2dd819 */ /* 0x000fe40000011612 */
[----:B------:R-:W-:-:S04]  /*5fa0*/  @!P6 SHF.R.U32.HI R58, RZ, 0x10, R104 ;  /* 0x00000010ff3ae819 */ /* 0x000fc80000011668 */
[----:B------:R-:W-:Y:S01]  /*5fb0*/  PRMT R58, R58, 0x5410, RZ ;  /* 0x000054103a3a7816 */ /* 0x000fe200000000ff */
[----:B-1----:R-:W-:Y:S01]  /*5fc0*/  IMAD.MOV.U32 R22, RZ, RZ, RZ ;  /* 0x000000ffff167224 */ /* 0x002fe200078e00ff */
[----:B------:R-:W-:Y:S02]  /*5fd0*/  PRMT R45, R45, 0x5410, RZ ;  /* 0x000054102d2d7816 */ /* 0x000fe400000000ff */
[----:B------:R-:W-:Y:S02]  /*5fe0*/  LOP3.LUT R0, R0, 0xfffffff7, RZ, 0xc0, !PT ;  /* 0xfffffff700007812 */ /* 0x000fe400078ec0ff */
[----:B0-----:R-:W-:Y:S01]  /*5ff0*/  PRMT R42, RZ, 0x7610, R42 ;  /* 0x00007610ff2a7816 */ /* 0x001fe2000000002a */
[----:B------:R0:W5:Y:S01]  /*6000*/  @!P0 LDG.E R22, desc[UR12][R40.64] ;  /* 0x0000000c28168981 */ /* 0x000162000c1e1900 */
        /* <DEDUP_REMOVED lines=23> */
[----:B------:R-:W-:Y:S02]  /*6180*/  @!P4 SHF.R.U32.HI R23, RZ, 0x10, R66 ;  /* 0x00000010ff17c819 */ /* 0x000fe40000011642 */
[----:B-1----:R-:W-:Y:S02]  /*6190*/  PRMT R39, RZ, 0x7610, R39 ;  /* 0x00007610ff277816 */ /* 0x002fe40000000027 */
[----:B------:R-:W-:Y:S02]  /*61a0*/  PRMT R42, R42, 0x5410, RZ ;  /* 0x000054102a2a7816 */ /* 0x000fe400000000ff */
[----:B------:R-:W-:Y:S02]  /*61b0*/  LOP3.LUT R0, R0, 0xffffffef, RZ, 0xc0, !PT ;  /* 0xffffffef00007812 */ /* 0x000fe400078ec0ff */
[----:B------:R-:W-:Y:S02]  /*61c0*/  PRMT R43, R43, 0x5410, RZ ;  /* 0x000054102b2b7816 */ /* 0x000fe400000000ff */
[----:B------:R-:W-:-:S02]  /*61d0*/  PRMT R23, R23, 0x5410, RZ ;  /* 0x0000541017177816 */ /* 0x000fc400000000ff */
[----:B------:R-:W-:Y:S02]  /*61e0*/  @!P0 PRMT R42, R42, 0x5410, R62 ;  /* 0x000054102a2a8816 */ /* 0x000fe4000000003e */
[----:B------:R-:W-:-:S04]  /*61f0*/  @!P6 SHF.R.U32.HI R41, RZ, 0x10, R46 ;  /* 0x00000010ff29e819 */ /* 0x000fc8000001162e */
[----:B------:R-:W-:Y:S02]  /*6200*/  PRMT R41, R41, 0x5410, RZ ;  /* 0x0000541029297816 */ /* 0x000fe400000000ff */
[----:B------:R-:W-:Y:S02]  /*6210*/  @P1 LOP3.LUT R0, R0, 0x10, RZ, 0xfc, !PT ;  /* 0x0000001000001812 */ /* 0x000fe400078efcff */
[----:B------:R-:W-:Y:S02]  /*6220*/  @!P4 PRMT R43, R43, 0x5410, R66 ;  /* 0x000054102b2bc816 */ /* 0x000fe40000000042 */
[----:B------:R-:W-:Y:S02]  /*6230*/  @!P6 PRMT R23, R23, 0x5410, R46 ;  /* 0x000054101717e816 */ /* 0x000fe4000000002e */
[--C-:B------:R-:W-:Y:S02]  /*6240*/  @!P3 SHF.R.U32.HI R39, RZ, 0x10, R14.reuse ;  /* 0x00000010ff27b819 */ /* 0x100fe4000001160e */
[----:B------:R-:W-:-:S02]  /*6250*/  @!P3 PRMT R41, R41, 0x5410, R14 ;  /* 0x000054102929b816 */ /* 0x000fc4000000000e */
[----:B------:R-:W-:Y:S02]  /*6260*/  PRMT R39, R39, 0x5410, RZ ;  /* 0x0000541027277816 */ /* 0x000fe400000000ff */
[C---:B------:R-:W-:Y:S02]  /*6270*/  LOP3.LUT P1, RZ, R4.reuse, 0x200, RZ, 0xc0, !PT ;  /* 0x0000020004ff7812 */ /* 0x040fe4000782c0ff */
[C---:B------:R-:W-:Y:S02]  /*6280*/  LOP3.LUT P0, RZ, R4.reuse, 0x100, RZ, 0xc0, !PT ;  /* 0x0000010004ff7812 */ /* 0x040fe4000780c0ff */
[C---:B------:R-:W-:Y:S02]  /*6290*/  LOP3.LUT P4, RZ, R4.reuse, 0x2, RZ, 0xc0, !PT ;  /* 0x0000000204ff7812 */ /* 0x040fe4000788c0ff */
[C---:B------:R-:W-:Y:S02]  /*62a0*/  LOP3.LUT P6, RZ, R4.reuse, 0x80, RZ, 0xc0, !PT ;  /* 0x0000008004ff7812 */ /* 0x040fe400078cc0ff */
[----:B------:R-:W-:Y:S01]  /*62b0*/  LOP3.LUT P3, RZ, R4, 0x1, RZ, 0xc0, !PT ;  /* 0x0000000104ff7812 */ /* 0x000fe2000786c0ff */
[----:B------:R-:W-:Y:S01]  /*62c0*/  IMAD.MOV.U32 R38, RZ, RZ, RZ ;  /* 0x000000ffff267224 */ /* 0x000fe200078e00ff */
[----:B------:R-:W-:-:S02]  /*62d0*/  PRMT R4, RZ, 0x7610, R4 ;  /* 0x00007610ff047816 */ /* 0x000fc40000000004 */
[--C-:B------:R-:W-:Y:S02]  /*62e0*/  @!P2 SHF.R.U32.HI R4, RZ, 0x10, R10.reuse ;  /* 0x00000010ff04a819 */ /* 0x100fe4000001160a */
[----:B------:R-:W-:Y:S01]  /*62f0*/  @!P2 PRMT R39, R39, 0x5410, R10 ;  /* 0x000054102727a816 */ /* 0x000fe2000000000a */
[----:B------:R0:W5:Y:S01]  /*6300*/  @!P5 LDG.E R38, desc[UR12][R36.64] ;  /* 0x0000000c2426d981 */ /* 0x000162000c1e1900 */
        /* <DEDUP_REMOVED lines=41> */
[--C-:B--2---:R-:W-:Y:S02]  /*65a0*/  @!P6 SHF.R.U32.HI R77, RZ, 0x10, R44.reuse ;  /* 0x00000010ff4de819 */ /* 0x104fe4000001162c */
[----:B------:R-:W-:Y:S02]  /*65b0*/  PRMT R35, R35, 0x5410, RZ ;  /* 0x0000541023237816 */ /* 0x000fe400000000ff */
[----:B------:R-:W-:Y:S02]  /*65c0*/  PRMT R77, R77, 0x5410, RZ ;  /* 0x000054104d4d7816 */ /* 0x000fe400000000ff */
[----:B------:R-:W-:-:S02]  /*65d0*/  @!P6 PRMT R35, R35, 0x5410, R44 ;  /* 0x000054102323e816 */ /* 0x000fc4000000002c */
[----:B------:R-:W-:Y:S02]  /*65e0*/  LOP3.LUT P6, RZ, R0, 0x2, RZ, 0xc0, !PT ;  /* 0x0000000200ff7812 */ /* 0x000fe400078cc0ff */
[----:B-----5:R-:W-:-:S04]  /*65f0*/  @!P5 SHF.R.U32.HI R31, RZ, 0x10, R38 ;  /* 0x00000010ff1fd819 */ /* 0x020fc80000011626 */
[----:B------:R-:W-:Y:S02]  /*6600*/  PRMT R31, R31, 0x5410, RZ ;  /* 0x000054101f1f7816 */ /* 0x000fe400000000ff */
[--C-:B------:R-:W-:Y:S02]  /*6610*/  @!P2 SHF.R.U32.HI R72, RZ, 0x10, R36.reuse ;  /* 0x00000010ff48a819 */ /* 0x100fe40000011624 */
        /* <DEDUP_REMOVED lines=624> */
.L_x_4889:
[----:B------:R-:W-:Y:S05]  /*8d20*/  BSYNC B0 ;  /* 0x0000000000007941 */ /* 0x000fea0003800000 */
.L_x_4888:
        /* <DEDUP_REMOVED lines=34> */
.L_x_4893:
[----:B------:R-:W2:Y:S04]  /*8f50*/  LDG.E.STRONG.GPU R0, desc[UR12][R18.64] ;  /* 0x0000000c12007981 */ /* 0x000ea8000c1ef900 */
[----:B--2---:R-:W-:Y:S04]  /*8f60*/  CCTL.IVALL ;  /* 0x00000000ff00798f */ /* 0x004fe80002000000 */
[----:B------:R0:W-:Y:S01]  /*8f70*/  STL [R1], R0 ;  /* 0x0000000001007387 */ /* 0x0001e20000100800 */
[----:B------:R-:W-:-:S13]  /*8f80*/  ISETP.NE.AND P1, PT, R0, UR6, PT ;  /* 0x0000000600007c0c */ /* 0x000fda000bf25270 */
[----:B0-----:R-:W-:Y:S05]  /*8f90*/  @P1 BRA `(.L_x_4893) ;  /* 0xfffffffc00ec1947 */ /* 0x001fea000383ffff */
.L_x_4892:
[----:B------:R-:W-:Y:S05]  /*8fa0*/  BSYNC B0 ;  /* 0x0000000000007941 */ /* 0x000fea0003800000 */
.L_x_4891:
        /* <DEDUP_REMOVED lines=18> */
.L_x_4897:
        /* <DEDUP_REMOVED lines=115> */
.L_x_4896:
        /* <DEDUP_REMOVED lines=61> */
.L_x_4898:
[----:B------:R-:W-:-:S13]  /*9bd0*/  ISETP.NE.OR P1, PT, R0, RZ, P1 ;  /* 0x000000ff0000720c */ /* 0x000fda0000f25670 */
[----:B------:R-:W-:Y:S05]  /*9be0*/  @!P1 BRA `(.L_x_4894) ;  /* 0x00000000007c9947 */ /* 0x000fea0003800000 */
.L_x_4895:
        /* <DEDUP_REMOVED lines=31> */
.L_x_4894:
        /* <DEDUP_REMOVED lines=11> */
.L_x_4900:
[----:B------:R-:W-:Y:S05]  /*9e90*/  BSYNC B0 ;  /* 0x0000000000007941 */ /* 0x000fea0003800000 */
.L_x_4899:
        /* <DEDUP_REMOVED lines=19> */
.L_x_4890:
        /* <DEDUP_REMOVED lines=49> */
[----:B--2---:R-:W-:Y:S02]  /*a2e0*/  HADD2.F32 R5, -RZ, R16.H0_H0 ;  /* 0x20000010ff057230 */ /* 0x004fe40000004100 */
[----:B----4-:R-:W-:Y:S02]  /*a2f0*/  HADD2.F32 R10, -RZ, R17.H0_H0 ;  /* 0x20000011ff0a7230 */ /* 0x010fe40000004100 */
[----:B-----5:R-:W-:Y:S02]  /*a300*/  HADD2.F32 R12, -RZ, R20.H0_H0 ;  /* 0x20000014ff0c7230 */ /* 0x020fe40000004100 */
[----:B01----:R-:W-:-:S07]  /*a310*/  HADD2.F32 R11, -RZ, R21.H0_H0 ;  /* 0x20000015ff0b7230 */ /* 0x003fce0000004100 */
.L_x_4903:
        /* <DEDUP_REMOVED lines=143> */
.L_x_4902:
[----:B------:R-:W-:Y:S05]  /*ac10*/  BSYNC B0 ;  /* 0x0000000000007941 */ /* 0x000fea0003800000 */
.L_x_4901:
        /* <DEDUP_REMOVED lines=11> */
.L_x_4905:
        /* <DEDUP_REMOVED lines=11> */
.L_x_5653:


//--------------------- .text._Z35group_norm_nhwc_fwd_one_pass_kernelI11Fp32IOFp32WLi64ELi112ELi448EEv26Group_norm_nhwc_fwd_params --------------------------
	.section	.text._Z35group_norm_nhwc_fwd_one_pass_kernelI11Fp32IOFp32WLi64ELi112ELi448EEv26Group_norm_nhwc_fwd_params,"ax",@progbits
	.align	128
        .global         _Z35group_norm_nhwc_fwd_one_pass_kernelI11Fp32IOFp32WLi64ELi112ELi448EEv26Group_norm_nhwc_fwd_params
        .type           _Z35group_norm_nhwc_fwd_one_pass_kernelI11Fp32IOFp32WLi64ELi112ELi448EEv26Group_norm_nhwc_fwd_params,@function
        .size           _Z35group_norm_nhwc_fwd_one_pass_kernelI11Fp32IOFp32WLi64ELi112ELi448EEv26Group_norm_nhwc_fwd_params,(.L_x_5654 - _Z35group_norm_nhwc_fwd_one_pass_kernelI11Fp32IOFp32WLi64ELi112ELi448EEv26Group_norm_nhwc_fwd_params)
        .other          _Z35group_norm_nhwc_fwd_one_pass_kernelI11Fp32IOFp32WLi64ELi112ELi448EEv26Group_norm_nhwc_fwd_params,@"STO_CUDA_ENTRY STV_DEFAULT"
_Z35group_norm_nhwc_fwd_one_pass_kernelI11Fp32IOFp32WLi64ELi112ELi448EEv26Group_norm_nhwc_fwd_params:
.text._Z35group_norm_nhwc_fwd_one_pass_kernelI11Fp32IOFp32WLi64ELi112ELi448EEv26Group_norm_nhwc_fwd_params:
        /* <DEDUP_REMOVED lines=10> */
[----:B------:R-:W-:Y:S01]  /*00a0*/  ULDC.64 UR8, c[0x0][0x218] ;  /* 0x0000860000087ab9 */ /* 0x000fe20000000a00 */
[----:B------:R-:W-:Y:S01]  /*00b0*/  R2UR UR11, R0 ;  /* 0x00000000000b72ca */ /* 0x000fe200000e0000 */
[----:B------:R-:W2:Y:S01]  /*00c0*/  S2R R42, SR_LANEID ;  /* 0x00000000002a7919 */ /* 0x000ea20000000000 */
[----:B------:R-:W-:Y:S01]  /*00d0*/  ISETP.NE.U32.AND P1, PT, RZ, UR8, PT ;  /* 0x00000008ff007c0c */ /* 0x000fe2000bf25070 */
[----:B------:R-:W-:Y:S01]  /*00e0*/  UMOV UR4, 0x400 ;  /* 0x0000040000047882 */ /* 0x000fe20000000000 */
[----:B------:R-:W-:Y:S01]  /*00f0*/  ULDC UR12, c[0x0][0x10] ;  /* 0x00000400000c7ab9 */ /* 0x000fe20000000800 */
[----:B------:R-:W-:Y:S01]  /*0100*/  ULDC.U8 UR13, c[0x0][0x28c] ;  /* 0x0000a300000d7ab9 */ /* 0x000fe20000000000 */
[----:B------:R-:W3:Y:S08]  /*0110*/  LDC R19, c[0x0][0x294] ;  /* 0x0000a500ff137b82 */ /* 0x000ef00000000800 */
[----:B------:R-:W4:Y:S01]  /*0120*/  S2UR UR6, SR_CgaCtaId ;  /* 0x00000000000679c3 */ /* 0x000f220000008800 */
[----:B0-----:R-:W-:-:S02]  /*0130*/  SHF.R.U32.HI R2, RZ, 0x3, R5 ;  /* 0x00000003ff027819 */ /* 0x001fc40000011605 */
[----:B-1----:R-:W-:Y:S02]  /*0140*/  LOP3.LUT P0, RZ, R5, UR10, RZ, 0xfc, !PT ;  /* 0x0000000a05ff7c12 */ /* 0x002fe4000f80fcff */
[----:B------:R-:W-:Y:S01]  /*0150*/  SHF.R.S32.HI R4, RZ, 0x1f, R5 ;  /* 0x0000001fff047819 */ /* 0x000fe20000011405 */
[----:B------:R-:W-:Y:S01]  /*0160*/  IMAD.WIDE.U32 R2, R2, 0x24924925, RZ ;  /* 0x2492492502027825 */ /* 0x000fe200078e00ff */
[----:B------:R-:W-:Y:S01]  /*0170*/  ISETP.NE.AND.EX P0, PT, RZ, UR9, !P0, P1 ;  /* 0x00000009ff007c0c */ /* 0x000fe2000c705310 */
[----:B------:R-:W-:Y:S01]  /*0180*/  ULDC.64 UR8, c[0x0][0x278] ;  /* 0x00009e0000087ab9 */ /* 0x000fe20000000a00 */
[----:B------:R-:W-:Y:S01]  /*0190*/  LEA.HI R4, R4, R5, RZ, 0x5 ;  /* 0x0000000504047211 */ /* 0x000fe200078f28ff */
[----:B---3--:R-:W-:Y:S01]  /*01a0*/  IMAD R19, R19, UR10, R3 ;  /* 0x0000000a13137c24 */ /* 0x008fe2000f8e0203 */
[----:B----4-:R-:W-:Y:S01]  /*01b0*/  ULEA UR4, UR6, UR4, 0x18 ;  /* 0x0000000406047291 */ /* 0x010fe2000f8ec03f */
[----:B------:R-:W-:Y:S01]  /*01c0*/  IMAD R36, R3, -0x38, R5 ;  /* 0xffffffc803247824 */ /* 0x000fe200078e0205 */
[----:B------:R-:W-:-:S02]  /*01d0*/  ISETP.GE.U32.AND P4, PT, R5, 0x1c0, PT ;  /* 0x000001c00500780c */ /* 0x000fc40003f86070 */
[C---:B------:R-:W-:Y:S02]  /*01e0*/  IADD3 R30, R19.reuse, 0x8, RZ ;  /* 0x00000008131e7810 */ /* 0x040fe40007ffe0ff */
[C---:B------:R-:W-:Y:S02]  /*01f0*/  IADD3 R31, R19.reuse, 0x10, RZ ;  /* 0x00000010131f7810 */ /* 0x040fe40007ffe0ff */
[C---:B------:R-:W-:Y:S02]  /*0200*/  IADD3 R32, R19.reuse, 0x18, RZ ;  /* 0x0000001813207810 */ /* 0x040fe40007ffe0ff */
[C---:B------:R-:W-:Y:S02]  /*0210*/  IADD3 R34, R19.reuse, 0x38, RZ ;  /* 0x0000003813227810 */ /* 0x040fe40007ffe0ff */
[----:B------:R-:W-:Y:S02]  /*0220*/  ISETP.LT.U32.AND P1, PT, R19, UR8, PT ;  /* 0x0000000813007c0c */ /* 0x000fe4000bf21070 */
[----:B------:R-:W-:-:S02]  /*0230*/  SHF.R.S32.HI R33, RZ, 0x1f, R19 ;  /* 0x0000001fff217819 */ /* 0x000fc40000011413 */
[----:B------:R-:W-:Y:S02]  /*0240*/  ISETP.LT.U32.AND P2, PT, R30, UR8, PT ;  /* 0x000000081e007c0c */ /* 0x000fe4000bf41070 */
[----:B------:R-:W-:Y:S02]  /*0250*/  ISETP.LT.U32.AND P3, PT, R31, UR8, PT ;  /* 0x000000081f007c0c */ /* 0x000fe4000bf61070 */
[----:B------:R-:W-:Y:S02]  /*0260*/  SHF.R.S32.HI R35, RZ, 0x1f, R30 ;  /* 0x0000001fff237819 */ /* 0x000fe4000001141e */
[----:B------:R-:W-:Y:S02]  /*0270*/  SHF.R.S32.HI R37, RZ, 0x1f, R31 ;  /* 0x0000001fff257819 */ /* 0x000fe4000001141f */
[----:B------:R-:W-:Y:S02]  /*0280*/  ISETP.LT.U32.AND P5, PT, R32, UR8, PT ;  /* 0x0000000820007c0c */ /* 0x000fe4000bfa1070 */
[----:B------:R-:W-:-:S02]  /*0290*/  SHF.R.S32.HI R39, RZ, 0x1f, R32 ;  /* 0x0000001fff277819 */ /* 0x000fc40000011420 */
[----:B------:R-:W-:Y:S02]  /*02a0*/  SHF.R.S32.HI R4, RZ, 0x5, R4 ;  /* 0x00000005ff047819 */ /* 0x000fe40000011404 */
[----:B------:R-:W-:Y:S02]  /*02b0*/  SHF.L.U32 R36, R36, 0x1, RZ ;  /* 0x0000000124247819 */ /* 0x000fe400000006ff */
[----:B------:R-:W-:Y:S02]  /*02c0*/  SHF.R.S32.HI R41, RZ, 0x1f, R34 ;  /* 0x0000001fff297819 */ /* 0x000fe40000011422 */
[----:B------:R-:W-:Y:S02]  /*02d0*/  ISETP.LT.AND.EX P1, PT, R33, UR9, !P4, P1 ;  /* 0x0000000921007c0c */ /* 0x000fe4000e721310 */
[----:B------:R-:W-:Y:S02]  /*02e0*/  ISETP.LT.AND.EX P2, PT, R35, UR9, !P4, P2 ;  /* 0x0000000923007c0c */ /* 0x000fe4000e741320 */
[----:B------:R-:W-:-:S02]  /*02f0*/  ISETP.LT.AND.EX P3, PT, R37, UR9, !P4, P3 ;  /* 0x0000000925007c0c */ /* 0x000fc4000e761330 */
[----:B------:R-:W-:Y:S01]  /*0300*/  ISETP.LT.AND.EX P4, PT, R39, UR9, !P4, P5 ;  /* 0x0000000927007c0c */ /* 0x000fe2000e781350 */
[----:B------:R-:W-:Y:S01]  /*0310*/  ULDC.64 UR8, c[0x0][0x208] ;  /* 0x0000820000087ab9 */ /* 0x000fe20000000a00 */
[----:B------:R-:W-:Y:S01]  /*0320*/  LEA R38, R4, UR4, 0x3 ;  /* 0x0000000404267c11 */ /* 0x000fe2000f8e18ff */
[----:B--2---:R-:W-:-:S10]  /*0330*/  UMOV UR4, URZ ;  /* 0x0000003f00047c82 */ /* 0x004fd40008000000 */
.L_x_4942:
[----:B0-----:R-:W0:Y:S01]  /*0340*/  LDC R8, c[0x0][0x288] ;  /* 0x0000a200ff087b82 */ /* 0x001e220000000800 */
[----:B------:R-:W1:Y:S01]  /*0350*/  S2R R46, SR_TID.X ;  /* 0x00000000002e7919 */ /* 0x000e620000002100 */
[----:B------:R-:W-:Y:S01]  /*0360*/  ULDC.64 UR6, c[0x0][0x280] ;  /* 0x0000a00000067ab9 */ /* 0x000fe20000000a00 */
[----:B------:R-:W-:-:S05]  /*0370*/  ULDC.64 UR14, c[0x0][0x278] ;  /* 0x00009e00000e7ab9 */ /* 0x000fca0000000a00 */
[----:B------:R-:W2:Y:S08]  /*0380*/  @P1 LDC.64 R14, c[0x0][0x270] ;  /* 0x00009c00ff0e1b82 */ /* 0x000eb00000000a00 */
[----:B------:R-:W3:Y:S01]  /*0390*/  @P2 LDC.64 R20, c[0x0][0x270] ;  /* 0x00009c00ff142b82 */ /* 0x000ee20000000a00 */
[----:B0-----:R-:W-:-:S07]  /*03a0*/  IABS R5, R8 ;  /* 0x0000000800057213 */ /* 0x001fce0000000000 */
[----:B------:R-:W0:Y:S01]  /*03b0*/  @P3 LDC.64 R16, c[0x0][0x220] ;  /* 0x00008800ff103b82 */ /* 0x000e220000000a00 */
[----:B------:R-:W4:Y:S01]  /*03c0*/  I2F.RP R4, R5 ;  /* 0x0000000500047306 */ /* 0x000f220000209400 */
[----:B--2---:R-:W-:-:S04]  /*03d0*/  @P1 IMAD R10, R33, R14, RZ ;  /* 0x0000000e210a1224 */ /* 0x004fc800078e02ff */
[----:B------:R-:W-:Y:S02]  /*03e0*/  @P1 IMAD R25, R19, R15, R10 ;  /* 0x0000000f13191224 */ /* 0x000fe400078e020a */
[----:B------:R-:W2:Y:S01]  /*03f0*/  @P4 LDC.64 R10, c[0x0][0x270] ;  /* 0x00009c00ff0a4b82 */ /* 0x000ea20000000a00 */
[----:B---3--:R-:W-:Y:S01]  /*0400*/  @P2 IMAD R15, R35, R20, RZ ;  /* 0x00000014230f2224 */ /* 0x008fe200078e02ff */
[----:B----4-:R-:W3:Y:S03]  /*0410*/  MUFU.RCP R4, R4 ;  /* 0x0000000400047308 */ /* 0x010ee60000001000 */
[----:B------:R-:W-:Y:S01]  /*0420*/  @P2 IMAD R27, R30, R21, R15 ;  /* 0x000000151e1b2224 */ /* 0x000fe200078e020f */
[----:B---3--:R-:W-:-:S04]  /*0430*/  IADD3 R2, R4, 0xffffffe, RZ ;  /* 0x0ffffffe04027810 */ /* 0x008fc80007ffe0ff */
[----:B------:R3:W4:Y:S02]  /*0440*/  F2I.FTZ.U32.TRUNC.NTZ R3, R2 ;  /* 0x0000000200037305 */ /* 0x000724000021f000 */
[----:B---3--:R-:W-:Y:S01]  /*0450*/  HFMA2.MMA R2, -RZ, RZ, 0, 0 ;  /* 0x00000000ff027435 */ /* 0x008fe200000001ff */
[----:B----4-:R-:W-:-:S05]  /*0460*/  IADD3 R6, RZ, -R3, RZ ;  /* 0x80000003ff067210 */ /* 0x010fca0007ffe0ff */
[----:B------:R-:W-:Y:S01]  /*0470*/  IMAD R7, R6, R5, RZ ;  /* 0x0000000506077224 */ /* 0x000fe200078e02ff */
[----:B------:R-:W-:-:S03]  /*0480*/  IABS R6, UR11 ;  /* 0x0000000b00067c13 */ /* 0x000fc60008000000 */
[----:B------:R-:W-:Y:S01]  /*0490*/  IMAD.HI.U32 R3, R3, R7, R2 ;  /* 0x0000000703037227 */ /* 0x000fe200078e0002 */
[----:B------:R-:W-:-:S05]  /*04a0*/  LOP3.LUT R2, R8, UR11, RZ, 0x3c, !PT ;  /* 0x0000000b08027c12 */ /* 0x000fca000f8e3cff */
[----:B------:R-:W-:-:S05]  /*04b0*/  IMAD.HI.U32 R3, R3, R6, RZ ;  /* 0x0000000603037227 */ /* 0x000fca00078e00ff */
[----:B------:R-:W-:-:S05]  /*04c0*/  IADD3 R4, -R3, RZ, RZ ;  /* 0x000000ff03047210 */ /* 0x000fca0007ffe1ff */
[----:B------:R-:W-:Y:S01]  /*04d0*/  IMAD R4, R5, R4, R6 ;  /* 0x0000000405047224 */ /* 0x000fe200078e0206 */
[----:B------:R-:W-:-:S04]  /*04e0*/  SHF.R.S32.HI R6, RZ, 0x1f, R36 ;  /* 0x0000001fff067819 */ /* 0x000fc80000011424 */
[----:B------:R-:W-:-:S13]  /*04f0*/  ISETP.GT.U32.AND P5, PT, R5, R4, PT ;  /* 0x000000040500720c */ /* 0x000fda0003fa4070 */
[-C--:B------:R-:W-:Y:S02]  /*0500*/  @!P5 IADD3 R4, R4, -R5.reuse, RZ ;  /* 0x800000050404d210 */ /* 0x080fe40007ffe0ff */
[----:B------:R-:W-:Y:S02]  /*0510*/  @!P5 IADD3 R3, R3, 0x1, RZ ;  /* 0x000000010303d810 */ /* 0x000fe40007ffe0ff */
[----:B------:R-:W-:Y:S02]  /*0520*/  ISETP.GE.U32.AND P6, PT, R4, R5, PT ;  /* 0x000000050400720c */ /* 0x000fe40003fc6070 */
[----:B------:R-:W-:Y:S01]  /*0530*/  ISETP.GE.AND P5, PT, R2, RZ, PT ;  /* 0x000000ff0200720c */ /* 0x000fe20003fa6270 */
[----:B------:R-:W3:Y:S01]  /*0540*/  LDC R5, c[0x0][0x294] ;  /* 0x0000a500ff057b82 */ /* 0x000ee20000000800 */
[----:B-1----:R-:W-:-:S09]  /*0550*/  SHF.R.U32.HI R2, RZ, 0x3, R46 ;  /* 0x00000003ff027819 */ /* 0x002fd2000001162e */
[----:B------:R-:W-:Y:S02]  /*0560*/  @P6 IADD3 R3, R3, 0x1, RZ ;  /* 0x0000000103036810 */ /* 0x000fe40007ffe0ff */
[----:B------:R-:W-:Y:S02]  /*0570*/  ISETP.NE.AND P6, PT, R8, RZ, PT ;  /* 0x000000ff0800720c */ /* 0x000fe40003fc5270 */
[----:B------:R-:W-:Y:S01]  /*0580*/  MOV R7, R3 ;  /* 0x0000000300077202 */ /* 0x000fe20000000f00 */
[----:B------:R-:W-:-:S03]  /*0590*/  IMAD.WIDE.U32 R2, R2, 0x24924925, RZ ;  /* 0x2492492502027825 */ /* 0x000fc600078e00ff */
[----:B------:R-:W-:Y:S01]  /*05a0*/  @!P5 IADD3 R7, -R7, RZ, RZ ;  /* 0x000000ff0707d210 */ /* 0x000fe20007ffe1ff */
[----:B---3--:R-:W-:-:S06]  /*05b0*/  IMAD R40, R5, UR10, R3 ;  /* 0x0000000a05287c24 */ /* 0x008fcc000f8e0203 */
[----:B------:R-:W-:Y:S01]  /*05c0*/  @!P6 LOP3.LUT R7, RZ, R8, RZ, 0x33, !PT ;  /* 0x00000008ff07e212 */ /* 0x000fe200078e33ff */
[----:B------:R-:W1:Y:S03]  /*05d0*/  @P1 LDC.64 R4, c[0x0][0x220] ;  /* 0x00008800ff041b82 */ /* 0x000e660000000a00 */
[----:B------:R-:W-:Y:S02]  /*05e0*/  IADD3 R43, -R7, RZ, RZ ;  /* 0x000000ff072b7210 */ /* 0x000fe40007ffe1ff */
[----:B------:R-:W-:Y:S02]  /*05f0*/  SHF.R.S32.HI R3, RZ, 0x1f, R7 ;  /* 0x0000001fff037819 */ /* 0x000fe40000011407 */
[----:B------:R-:W-:Y:S01]  /*0600*/  IADD3 R22, R40, 0x20, RZ ;  /* 0x0000002028167810 */ /* 0x000fe20007ffe0ff */
[----:B------:R-:W-:Y:S02]  /*0610*/  IMAD R43, R8, R43, UR11 ;  /* 0x0000000b082b7e24 */ /* 0x000fe4000f8e022b */
[----:B------:R-:W-:Y:S01]  /*0620*/  IMAD R8, R3, UR6, RZ ;  /* 0x0000000603087c24 */ /* 0x000fe2000f8e02ff */
[----:B------:R-:W-:Y:S01]  /*0630*/  ISETP.GE.U32.AND P6, PT, R22, UR14, PT ;  /* 0x0000000e16007c0c */ /* 0x000fe2000bfc6070 */
[----:B------:R-:W-:Y:S01]  /*0640*/  IMAD R43, R43, 0x70, RZ ;  /* 0x000000702b2b7824 */ /* 0x000fe200078e02ff */
[----:B------:R-:W-:Y:S01]  /*0650*/  SHF.R.S32.HI R23, RZ, 0x1f, R22 ;  /* 0x0000001fff177819 */ /* 0x000fe20000011416 */
[----:B------:R-:W-:-:S02]  /*0660*/  IMAD R13, R7, UR7, R8 ;  /* 0x00000007070d7c24 */ /* 0x000fc4000f8e0208 */
[----:B------:R-:W3:Y:S01]  /*0670*/  @P3 LDC.64 R8, c[0x0][0x270] ;  /* 0x00009c00ff083b82 */ /* 0x000ee20000000a00 */
[----:B------:R-:W-:Y:S02]  /*0680*/  IADD3 R2, P5, R36, R43, RZ ;  /* 0x0000002b24027210 */ /* 0x000fe40007fbe0ff */
[----:B------:R-:W-:Y:S02]  /*0690*/  ISETP.GE.AND.EX P6, PT, R23, UR15, PT, P6 ;  /* 0x0000000f17007c0c */ /* 0x000fe4000bfc6360 */
[----:B------:R-:W-:Y:S02]  /*06a0*/  LEA.HI.X.SX32 R3, R43, R6, 0x1, P5 ;  /* 0x000000062b037211 */ /* 0x000fe400028f0eff */
[----:B------:R-:W-:Y:S01]  /*06b0*/  ISETP.LT.U32.AND P6, PT, R46, 0x1c0, !P6 ;  /* 0x000001c02e00780c */ /* 0x000fe200077c1070 */
[----:B------:R-:W-:Y:S02]  /*06c0*/  IMAD.WIDE.U32 R2, R7, UR6, R2 ;  /* 0x0000000607027c25 */ /* 0x000fe4000f8e0002 */
[----:B------:R-:W4:Y:S03]  /*06d0*/  @P2 LDC.64 R6, c[0x0][0x220] ;  /* 0x00008800ff062b82 */ /* 0x000f260000000a00 */
[----:B------:R-:W-:-:S02]  /*06e0*/  IADD3 R13, R3, R13, RZ ;  /* 0x0000000d030d7210 */ /* 0x000fc40007ffe0ff */
[-C--:B------:R-:W-:Y:S02]  /*06f0*/  @P1 MOV R12, R2.reuse ;  /* 0x00000002000c1202 */ /* 0x080fe40000000f00 */
[-C--:B------:R-:W-:Y:S02]  /*0700*/  @P2 MOV R24, R2.reuse ;  /* 0x0000000200182202 */ /* 0x080fe40000000f00 */
[----:B------:R-:W-:Y:S01]  /*0710*/  @P4 MOV R26, R2 ;  /* 0x00000002001a4202 */ /* 0x000fe20000000f00 */
[----:B------:R-:W-:Y:S02]  /*0720*/  @P1 IMAD.WIDE.U32 R18, R19, R14, R12 ;  /* 0x0000000e13121225 */ /* 0x000fe400078e000c */
[----:B------:R-:W5:Y:S03]  /*0730*/  @P6 LDC.64 R14, c[0x0][0x270] ;  /* 0x00009c00ff0e6b82 */ /* 0x000f660000000a00 */
[----:B------:R-:W-:-:S02]  /*0740*/  @P1 IADD3 R19, R19, R25, RZ ;  /* 0x0000001913131210 */ /* 0x000fc40007ffe0ff */
[----:B------:R-:W-:Y:S02]  /*0750*/  @P2 MOV R25, R13 ;  /* 0x0000000d00192202 */ /* 0x000fe40000000f00 */
[----:B-1----:R-:W-:Y:S01]  /*0760*/  @P1 LEA R4, P5, R18, R4, 0x2 ;  /* 0x0000000412041211 */ /* 0x002fe200078a10ff */
[----:B------:R-:W-:-:S03]  /*0770*/  @P2 IMAD.WIDE.U32 R20, R30, R20, R24 ;  /* 0x000000141e142225 */ /* 0x000fc600078e0018 */
[----:B------:R-:W-:Y:S02]  /*0780*/  @P1 LEA.HI.X R5, R18, R5, R19, 0x2, P5 ;  /* 0x0000000512051211 */ /* 0x000fe400028f1413 */
[----:B------:R-:W1:Y:S01]  /*0790*/  @P4 LDC.64 R18, c[0x0][0x220] ;  /* 0x00008800ff124b82 */ /* 0x000e620000000a00 */
[----:B---3--:R-:W-:Y:S01]  /*07a0*/  @P3 IMAD R24, R37, R8, RZ ;  /* 0x0000000825183224 */ /* 0x008fe200078e02ff */
[----:B------:R-:W-:Y:S02]  /*07b0*/  @P2 IADD3 R21, R21, R27, RZ ;  /* 0x0000001b15152210 */ /* 0x000fe40007ffe0ff */
[C---:B----4-:R-:W-:Y:S01]  /*07c0*/  @P2 LEA R6, P5, R20.reuse, R6, 0x2 ;  /* 0x0000000614062211 */ /* 0x050fe200078a10ff */
[----:B------:R-:W-:Y:S01]  /*07d0*/  @P3 IMAD R9, R31, R9, R24 ;  /* 0x000000091f093224 */ /* 0x000fe200078e0218 */
[----:B------:R-:W-:Y:S02]  /*07e0*/  @P3 MOV R24, R2 ;  /* 0x0000000200183202 */ /* 0x000fe40000000f00 */
[----:B------:R-:W-:-:S02]  /*07f0*/  @P2 LEA.HI.X R7, R20, R7, R21, 0x2, P5 ;  /* 0x0000000714072211 */ /* 0x000fc400028f1415 */
[----:B------:R-:W3:Y:S01]  /*0800*/  @P6 LDC.64 R20, c[0x0][0x220] ;  /* 0x00008800ff146b82 */ /* 0x000ee20000000a00 */
[-C--:B------:R-:W-:Y:S01]  /*0810*/  @P3 MOV R25, R13.reuse ;  /* 0x0000000d00193202 */ /* 0x080fe20000000f00 */
[----:B-----5:R-:W-:Y:S01]  /*0820*/  @P6 IMAD R23, R23, R14, RZ ;  /* 0x0000000e17176224 */ /* 0x020fe200078e02ff */
[----:B------:R-:W-:Y:S01]  /*0830*/  @P4 MOV R27, R13 ;  /* 0x0000000d001b4202 */ /* 0x000fe20000000f00 */
[----:B------:R-:W-:-:S04]  /*0840*/  @P3 IMAD.WIDE.U32 R24, R31, R8, R24 ;  /* 0x000000081f183225 */ /* 0x000fc800078e0018 */
[-C--:B--2---:R-:W-:Y:S01]  /*0850*/  @P4 IMAD R8, R39, R10.reuse, RZ ;  /* 0x0000000a27084224 */ /* 0x084fe200078e02ff */
[----:B------:R-:W-:Y:S01]  /*0860*/  @P3 IADD3 R9, R25, R9, RZ ;  /* 0x0000000919093210 */ /* 0x000fe20007ffe0ff */
[----:B------:R-:W-:Y:S01]  /*0870*/  @P4 IMAD.WIDE.U32 R26, R32, R10, R26 ;  /* 0x0000000a201a4225 */ /* 0x000fe200078e001a */
[----:B------:R-:W-:Y:S02]  /*0880*/  @P6 MOV R10, R2 ;  /* 0x00000002000a6202 */ /* 0x000fe40000000f00 */
[----:B------:R-:W-:Y:S01]  /*0890*/  IADD3 R25, R40, 0x28, RZ ;  /* 0x0000002828197810 */ /* 0x000fe20007ffe0ff */
[----:B------:R-:W-:Y:S01]  /*08a0*/  @P4 IMAD R29, R32, R11, R8 ;  /* 0x0000000b201d4224 */ /* 0x000fe200078e0208 */
[----:B------:R-:W-:Y:S01]  /*08b0*/  @P6 MOV R11, R13 ;  /* 0x0000000d000b6202 */ /* 0x000fe20000000f00 */
[----:B------:R-:W-:Y:S01]  /*08c0*/  @P6 IMAD R23, R22, R15, R23 ;  /* 0x0000000f16176224 */ /* 0x000fe200078e0217 */
[----:B0-----:R-:W-:Y:S01]  /*08d0*/  @P3 LEA R8, P5, R24, R16, 0x2 ;  /* 0x0000001018083211 */ /* 0x001fe200078a10ff */
[----:B------:R-:W-:-:S03]  /*08e0*/  @P6 IMAD.WIDE.U32 R14, R22, R14, R10 ;  /* 0x0000000e160e6225 */ /* 0x000fc600078e000a */
[----:B------:R-:W-:Y:S02]  /*08f0*/  @P3 LEA.HI.X R9, R24, R17, R9, 0x2, P5 ;  /* 0x0000001118093211 */ /* 0x000fe400028f1409 */
[----:B------:R-:W-:Y:S02]  /*0900*/  @P4 IADD3 R11, R27, R29, RZ ;  /* 0x0000001d1b0b4210 */ /* 0x000fe40007ffe0ff */
[C---:B-1----:R-:W-:Y:S02]  /*0910*/  @P4 LEA R10, P5, R26.reuse, R18, 0x2 ;  /* 0x000000121a0a4211 */ /* 0x042fe400078a10ff */
[----:B------:R-:W-:Y:S02]  /*0920*/  @P6 IADD3 R15, R15, R23, RZ ;  /* 0x000000170f0f6210 */ /* 0x000fe40007ffe0ff */
[----:B------:R-:W-:Y:S02]  /*0930*/  @P4 LEA.HI.X R11, R26, R19, R11, 0x2, P5 ;  /* 0x000000131a0b4211 */ /* 0x000fe400028f140b */
[----:B---3--:R-:W-:-:S04]  /*0940*/  @P6 LEA R20, P5, R14, R20, 0x2 ;  /* 0x000000140e146211 */ /* 0x008fc800078a10ff */
[----:B------:R-:W-:Y:S02]  /*0950*/  @P6 LEA.HI.X R21, R14, R21, R15, 0x2, P5 ;  /* 0x000000150e156211 */ /* 0x000fe400028f140f */
        /* <DEDUP_REMOVED lines=11> */
[----:B------:R-:W-:Y:S02]  /*0a10*/  CS2R R14, SRZ ;  /* 0x00000000000e7805 */ /* 0x000fe4000001ff00 */
[----:B------:R-:W-:Y:S02]  /*0a20*/  IADD3 R25, R40, 0x30, RZ ;  /* 0x0000003028197810 */ /* 0x000fe40007ffe0ff */
[----:B------:R-:W-:Y:S02]  /*0a30*/  @P5 IADD3 R17, R17, R19, RZ ;  /* 0x0000001311115210 */ /* 0x000fe40007ffe0ff */
[----:B------:R0:W2:Y:S01]  /*0a40*/  @P6 LDG.E.64 R14, desc[UR8][R20.64] ;  /* 0x00000008140e6981 */ /* 0x0000a2000c1e1b00 */
[----:B-1----:R-:W-:-:S04]  /*0a50*/  @P5 LEA R22, P6, R16, R22, 0x2 ;  /* 0x0000001610165211 */ /* 0x002fc800078c10ff */
[----:B------:R-:W-:Y:S02]  /*0a60*/  @P5 LEA.HI.X R23, R16, R23, R17, 0x2, P6 ;  /* 0x0000001710175211 */ /* 0x000fe400030f1411 */
[----:B------:R-:W-:Y:S02]  /*0a70*/  ISETP.GE.U32.AND P6, PT, R25, UR14, PT ;  /* 0x0000000e19007c0c */ /* 0x000fe4000bfc6070 */
[----:B------:R-:W-:-:S04]  /*0a80*/  SHF.R.S32.HI R17, RZ, 0x1f, R25 ;  /* 0x0000001fff117819 */ /* 0x000fc80000011419 */
[----:B------:R-:W-:-:S04]  /*0a90*/  ISETP.GE.AND.EX P6, PT, R17, UR15, PT, P6 ;  /* 0x0000000f11007c0c */ /* 0x000fc8000bfc6360 */
[----:B------:R-:W-:-:S13]  /*0aa0*/  ISETP.LT.U32.AND P6, PT, R46, 0x1c0, !P6 ;  /* 0x000001c02e00780c */ /* 0x000fda00077c1070 */
[----:B------:R-:W1:Y:S01]  /*0ab0*/  @P6 LDC.64 R26, c[0x0][0x270] ;  /* 0x00009c00ff1a6b82 */ /* 0x000e620000000a00 */
[----:B------:R-:W-:Y:S02]  /*0ac0*/  @P6 MOV R18, R2 ;  /* 0x0000000200126202 */ /* 0x000fe40000000f00 */
[----:B------:R-:W-:-:S05]  /*0ad0*/  @P6 MOV R19, R13 ;  /* 0x0000000d00136202 */ /* 0x000fca0000000f00 */
[----:B------:R-:W3:Y:S01]  /*0ae0*/  @P6 LDC.64 R44, c[0x0][0x220] ;  /* 0x00008800ff2c6b82 */ /* 0x000ee20000000a00 */
[-C--:B-1----:R-:W-:Y:S02]  /*0af0*/  @P6 IMAD R16, R17, R26.reuse, RZ ;  /* 0x0000001a11106224 */ /* 0x082fe400078e02ff */
[----:B------:R-:W-:-:S04]  /*0b00*/  @P6 IMAD.WIDE.U32 R18, R25, R26, R18 ;  /* 0x0000001a19126225 */ /* 0x000fc800078e0012 */
[----:B0-----:R-:W-:Y:S01]  /*0b10*/  @P6 IMAD R21, R25, R27, R16 ;  /* 0x0000001b19156224 */ /* 0x001fe200078e0210 */
[----:B------:R-:W-:-:S04]  /*0b20*/  CS2R R16, SRZ ;  /* 0x0000000000107805 */ /* 0x000fc8000001ff00 */
[----:B------:R-:W-:Y:S02]  /*0b30*/  @P6 IADD3 R19, R19, R21, RZ ;  /* 0x0000001513136210 */ /* 0x000fe40007ffe0ff */
[----:B------:R0:W4:Y:S01]  /*0b40*/  @P5 LDG.E.64 R16, desc[UR8][R22.64] ;  /* 0x0000000816105981 */ /* 0x000122000c1e1b00 */
[C---:B---3--:R-:W-:Y:S02]  /*0b50*/  @P6 LEA R44, P5, R18.reuse, R44, 0x2 ;  /* 0x0000002c122c6211 */ /* 0x048fe400078a10ff */
[----:B------:R-:W-:Y:S02]  /*0b60*/  CS2R R20, SRZ ;  /* 0x0000000000147805 */ /* 0x000fe4000001ff00 */
[----:B------:R-:W-:Y:S02]  /*0b70*/  @P6 LEA.HI.X R45, R18, R45, R19, 0x2, P5 ;  /* 0x0000002d122d6211 */ /* 0x000fe400028f1413 */
[----:B------:R-:W-:Y:S02]  /*0b80*/  CS2R R18, SRZ ;  /* 0x0000000000127805 */ /* 0x000fe4000001ff00 */
[----:B------:R-:W-:Y:S01]  /*0b90*/  ISETP.GE.U32.AND P5, PT, R34, UR14, PT ;  /* 0x0000000e22007c0c */ /* 0x000fe2000bfa6070 */
[----:B------:R-:W3:Y:S03]  /*0ba0*/  @P2 LDG.E.64 R20, desc[UR8][R6.64] ;  /* 0x0000000806142981 */ /* 0x000ee6000c1e1b00 */
[----:B------:R-:W-:Y:S01]  /*0bb0*/  ISETP.GE.AND.EX P5, PT, R41, UR15, PT, P5 ;  /* 0x0000000f29007c0c */ /* 0x000fe2000bfa6350 */
[----:B------:R1:W5:Y:S03]  /*0bc0*/  @P1 LDG.E.64 R18, desc[UR8][R4.64] ;  /* 0x0000000804121981 */ /* 0x000366000c1e1b00 */
[----:B------:R-:W-:-:S13]  /*0bd0*/  ISETP.LT.U32.AND P5, PT, R46, 0x1c0, !P5 ;  /* 0x000001c02e00780c */ /* 0x000fda0006fa1070 */
[----:B------:R-:W1:Y:S01]  /*0be0*/  @P5 LDC.64 R48, c[0x0][0x270] ;  /* 0x00009c00ff305b82 */ /* 0x000e620000000a00 */
[----:B0-----:R-:W-:Y:S02]  /*0bf0*/  CS2R R22, SRZ ;  /* 0x0000000000167805 */ /* 0x001fe4000001ff00 */
[----:B------:R-:W-:Y:S02]  /*0c00*/  CS2R R24, SRZ ;  /* 0x0000000000187805 */ /* 0x000fe4000001ff00 */
[----:B-1----:R-:W-:Y:S02]  /*0c10*/  @P5 MOV R4, R2 ;  /* 0x0000000200045202 */ /* 0x002fe40000000f00 */
[----:B------:R-:W2:Y:S01]  /*0c20*/  @P3 LDG.E.64 R22, desc[UR8][R8.64] ;  /* 0x0000000808163981 */ /* 0x000ea2000c1e1b00 */
[----:B------:R-:W0:Y:S01]  /*0c30*/  @P5 LDC.64 R28, c[0x0][0x220] ;  /* 0x00008800ff1c5b82 */ /* 0x000e220000000a00 */
[----:B------:R-:W-:Y:S02]  /*0c40*/  @P5 MOV R5, R13 ;  /* 0x0000000d00055202 */ /* 0x000fe40000000f00 */
[----:B------:R3:W4:Y:S01]  /*0c50*/  @P4 LDG.E.64 R24, desc[UR8][R10.64] ;  /* 0x000000080a184981 */ /* 0x000722000c1e1b00 */
[----:B------:R-:W-:-:S04]  /*0c60*/  @P5 IMAD R26, R41, R48, RZ ;  /* 0x00000030291a5224 */ /* 0x000fc800078e02ff */
[C---:B------:R-:W-:Y:S01]  /*0c70*/  @P5 IMAD R47, R34.reuse, R49, R26 ;  /* 0x00000031222f5224 */ /* 0x040fe200078e021a */
[----:B------:R-:W-:Y:S01]  /*0c80*/  CS2R R26, SRZ ;  /* 0x00000000001a7805 */ /* 0x000fe2000001ff00 */
[----:B------:R-:W-:-:S05]  /*0c90*/  @P5 IMAD.WIDE.U32 R4, R34, R48, R4 ;  /* 0x0000003022045225 */ /* 0x000fca00078e0004 */
[----:B------:R-:W4:Y:S01]  /*0ca0*/  @P6 LDG.E.64 R26, desc[UR8][R44.64] ;  /* 0x000000082c1a6981 */ /* 0x000f22000c1e1b00 */
[----:B------:R-:W-:Y:S02]  /*0cb0*/  @P5 IADD3 R5, R5, R47, RZ ;  /* 0x0000002f05055210 */ /* 0x000fe40007ffe0ff */
[----:B0-----:R-:W-:-:S04]  /*0cc0*/  @P5 LEA R6, P6, R4, R28, 0x2 ;  /* 0x0000001c04065211 */ /* 0x001fc800078c10ff */
[----:B------:R-:W-:Y:S02]  /*0cd0*/  @P5 LEA.HI.X R7, R4, R29, R5, 0x2, P6 ;  /* 0x0000001d04075211 */ /* 0x000fe400030f1405 */
[----:B------:R-:W-:-:S06]  /*0ce0*/  CS2R R28, SRZ ;  /* 0x00000000001c7805 */ /* 0x000fcc000001ff00 */
[----:B------:R0:W4:Y:S01]  /*0cf0*/  @P5 LDG.E.64 R28, desc[UR8][R6.64] ;  /* 0x00000008061c5981 */ /* 0x000122000c1e1b00 */
[C---:B------:R-:W-:Y:S02]  /*0d00*/  ISETP.GT.AND P5, PT, R42.reuse, 0x1e, PT ;  /* 0x0000001e2a00780c */ /* 0x040fe40003fa4270 */
[----:B------:R-:W-:Y:S01]  /*0d10*/  ISETP.NE.AND P6, PT, R42, RZ, PT ;  /* 0x000000ff2a00720c */ /* 0x000fe20003fc5270 */
[----:B------:R-:W-:Y:S01]  /*0d20*/  BSSY B0, `(.L_x_4906) ;  /* 0x000006b000007945 */ /* 0x000fe20003800000 */
[----:B---3--:R-:W-:Y:S01]  /*0d30*/  FMUL.FTZ R11, R21, R21 ;  /* 0x00000015150b7220 */ /* 0x008fe20000410000 */
[----:B-----5:R-:W-:Y:S01]  /*0d40*/  FMUL.FTZ R5, R19, R19 ;  /* 0x0000001313057220 */ /* 0x020fe20000410000 */
[----:B------:R-:W-:-:S03]  /*0d50*/  FADD.FTZ R4, R18, R19 ;  /* 0x0000001312047221 */ /* 0x000fc60000010000 */
[----:B------:R-:W-:Y:S01]  /*0d60*/  FFMA.FTZ R5, R18, R18, R5 ;  /* 0x0000001212057223 */ /* 0x000fe20000010005 */
[C---:B------:R-:W-:Y:S01]  /*0d70*/  FFMA.FTZ R8, R20.reuse, R20, R11 ;  /* 0x0000001414087223 */ /* 0x040fe2000001000b */
[----:B------:R-:W-:Y:S01]  /*0d80*/  FADD.FTZ R9, R20, R21 ;  /* 0x0000001514097221 */ /* 0x000fe20000010000 */
[----:B------:R-:W-:Y:S01]  /*0d90*/  FADD.FTZ R4, RZ, R4 ;  /* 0x00000004ff047221 */ /* 0x000fe20000010000 */
[----:B------:R-:W-:-:S03]  /*0da0*/  FADD.FTZ R5, RZ, R5 ;  /* 0x00000005ff057221 */ /* 0x000fc60000010000 */
[----:B------:R-:W-:Y:S01]  /*0db0*/  FADD.FTZ R4, R4, R9 ;  /* 0x0000000904047221 */ /* 0x000fe20000010000 */
[----:B------:R-:W-:Y:S01]  /*0dc0*/  FADD.FTZ R5, R5, R8 ;  /* 0x0000000805057221 */ /* 0x000fe20000010000 */
[----:B--2---:R-:W-:Y:S01]  /*0dd0*/  FMUL.FTZ R11, R23, R23 ;  /* 0x00000017170b7220 */ /* 0x004fe20000410000 */
[----:B0-----:R-:W-:-:S03]  /*0de0*/  FADD.FTZ R7, R22, R23 ;  /* 0x0000001716077221 */ /* 0x001fc60000010000 */
[----:B------:R-:W-:Y:S01]  /*0df0*/  FFMA.FTZ R6, R22, R22, R11 ;  /* 0x0000001616067223 */ /* 0x000fe2000001000b */
[----:B----4-:R-:W-:Y:S01]  /*0e00*/  FMUL.FTZ R9, R25, R25 ;  /* 0x0000001919097220 */ /* 0x010fe20000410000 */
[----:B------:R-:W-:Y:S01]  /*0e10*/  FADD.FTZ R4, R4, R7 ;  /* 0x0000000704047221 */ /* 0x000fe20000010000 */
[C---:B------:R-:W-:Y:S01]  /*0e20*/  FADD.FTZ R7, R24.reuse, R25 ;  /* 0x0000001918077221 */ /* 0x040fe20000010000 */
[----:B------:R-:W-:Y:S01]  /*0e30*/  FADD.FTZ R5, R5, R6 ;  /* 0x0000000605057221 */ /* 0x000fe20000010000 */
[----:B------:R-:W-:Y:S01]  /*0e40*/  FFMA.FTZ R6, R24, R24, R9 ;  /* 0x0000001818067223 */ /* 0x000fe20000010009 */
[----:B------:R-:W-:Y:S01]  /*0e50*/  FMUL.FTZ R9, R15, R15 ;  /* 0x0000000f0f097220 */ /* 0x000fe20000410000 */
        /* <DEDUP_REMOVED lines=8> */
[----:B------:R-:W-:-:S02]  /*0ee0*/  FFMA.FTZ R6, R16, R16, R9 ;  /* 0x0000001010067223 */ /* 0x000fc40000010009 */
[----:B------:R-:W-:Y:S02]  /*0ef0*/  FADD.FTZ R4, R4, R7 ;  /* 0x0000000704047221 */ /* 0x000fe40000010000 */
[----:B------:R-:W-:Y:S01]  /*0f00*/  FADD.FTZ R5, R5, R6 ;  /* 0x0000000605057221 */ /* 0x000fe20000010000 */
[----:B------:R-:W-:Y:S01]  /*0f10*/  FMUL.FTZ R9, R27, R27 ;  /* 0x0000001b1b097220 */ /* 0x000fe20000410000 */
[----:B------:R-:W-:-:S03]  /*0f20*/  FADD.FTZ R7, R26, R27 ;  /* 0x0000001b1a077221 */ /* 0x000fc60000010000 */
[----:B------:R-:W-:Y:S01]  /*0f30*/  FFMA.FTZ R6, R26, R26, R9 ;  /* 0x0000001a1a067223 */ /* 0x000fe20000010009 */
[----:B------:R-:W-:-:S03]  /*0f40*/  FADD.FTZ R4, R4, R7 ;  /* 0x0000000704047221 */ /* 0x000fc60000010000 */
[----:B------:R-:W-:Y:S01]  /*0f50*/  FADD.FTZ R5, R5, R6 ;  /* 0x0000000605057221 */ /* 0x000fe20000010000 */
[----:B------:R-:W-:Y:S01]  /*0f60*/  FMUL.FTZ R9, R29, R29 ;  /* 0x0000001d1d097220 */ /* 0x000fe20000410000 */
[----:B------:R-:W-:-:S03]  /*0f70*/  FADD.FTZ R7, R28, R29 ;  /* 0x0000001d1c077221 */ /* 0x000fc60000010000 */
[----:B------:R-:W-:Y:S01]  /*0f80*/  FFMA.FTZ R6, R28, R28, R9 ;  /* 0x0000001c1c067223 */ /* 0x000fe20000010009 */
[----:B------:R-:W-:-:S03]  /*0f90*/  FADD.FTZ R4, R4, R7 ;  /* 0x0000000704047221 */ /* 0x000fc60000010000 */
[----:B------:R-:W-:Y:S02]  /*0fa0*/  FADD.FTZ R5, R5, R6 ;  /* 0x0000000605057221 */ /* 0x000fe40000010000 */
        /* <DEDUP_REMOVED lines=34> */
[----:B------:R-:W0:Y:S01]  /*11d0*/  LDS.128 R8, [UR6+0x20] ;  /* 0x00002006ff087984 */ /* 0x000e220008000c00 */
[----:B-1----:R-:W-:Y:S01]  /*11e0*/  FADD.FTZ R7, R44, R4 ;  /* 0x000000042c077221 */ /* 0x002fe20000010000 */
        /* <DEDUP_REMOVED lines=30> */
.L_x_4907:
[----:B------:R-:W-:Y:S05]  /*13d0*/  BSYNC B0 ;  /* 0x0000000000007941 */ /* 0x000fea0003800000 */
.L_x_4906:
[----:B------:R-:W1:Y:S02]  /*13e0*/  LDC R6, c[0x0][0xc] ;  /* 0x00000300ff067b82 */ /* 0x000e640000000800 */
[----:B-1----:R-:W-:-:S13]  /*13f0*/  ISETP.GE.U32.AND P6, PT, R6, 0x2, PT ;  /* 0x000000020600780c */ /* 0x002fda0003fc6070 */
[----:B------:R-:W-:Y:S05]  /*1400*/  @!P6 BRA `(.L_x_4908) ;  /* 0x0000001000a0e947 */ /* 0x000fea0003800000 */
[----:B------:R-:W1:Y:S01]  /*1410*/  LDC.64 R8, c[0x0][0x240] ;  /* 0x00009000ff087b82 */ /* 0x000e620000000a00 */
[----:B------:R-:W-:-:S04]  /*1420*/  ULOP3.LUT UR6, UR4, 0x1, URZ, 0xc0, !UPT ;  /* 0x0000000104067892 */ /* 0x000fc8000f8ec03f */
[----:B------:R-:W-:-:S03]  /*1430*/  UIMAD UR6, UR6, UR12, URZ ;  /* 0x0000000c060672a4 */ /* 0x000fc6000f8e023f */
[----:B------:R-:W2:Y:S03]  /*1440*/  LDC.64 R4, c[0x0][0x248] ;  /* 0x00009200ff047b82 */ /* 0x000ea60000000a00 */
[----:B------:R-:W-:-:S05]  /*1450*/  IADD3 R7, R0, UR6, RZ ;  /* 0x0000000600077c10 */ /* 0x000fca000fffe0ff */
[----:B-1----:R-:W-:-:S04]  /*1460*/  IMAD.WIDE.U32 R8, R7, 0x4, R8 ;  /* 0x0000000407087825 */ /* 0x002fc800078e0008 */
[----:B------:R-:W-:-:S05]  /*1470*/  IMAD R7, R6, UR6, RZ ;  /* 0x0000000606077c24 */ /* 0x000fca000f8e02ff */
[----:B------:R-:W-:-:S05]  /*1480*/  SHF.L.U32 R7, R7, 0x1, RZ ;  /* 0x0000000107077819 */ /* 0x000fca00000006ff */
[----:B--2---:R-:W-:Y:S01]  /*1490*/  IMAD.WIDE R4, R7, 0x4, R4 ;  /* 0x0000000407047825 */ /* 0x004fe200078e0204 */
[----:B------:R-:W-:Y:S06]  /*14a0*/  @P5 BRA `(.L_x_4909) ;  /* 0x00000000005c5947 */ /* 0x000fec0003800000 */
[----:B------:R-:W1:Y:S01]  /*14b0*/  S2R R11, SR_CTAID.X ;  /* 0x00000000000b7919 */ /* 0x000e620000002500 */
[----:B------:R-:W2:Y:S01]  /*14c0*/  S2UR UR6, SR_CTAID.Y ;  /* 0x00000000000679c3 */ /* 0x000ea20000002600 */
[----:B------:R-:W-:-:S06]  /*14d0*/  ULOP3.LUT UP0, URZ, UR4, 0x2, URZ, 0xc0, !UPT ;  /* 0x00000002043f7892 */ /* 0x000fcc000f80c03f */
[----:B------:R-:W-:-:S04]  /*14e0*/  PLOP3.LUT P6, PT, PT, PT, UP0, 0x80, 0x0 ;  /* 0x000000000000781c */ /* 0x000fc80003fcf008 */
[----:B------:R-:W-:-:S04]  /*14f0*/  SEL R46, R6, RZ, !P6 ;  /* 0x000000ff062e7207 */ /* 0x000fc80007000000 */
[----:B------:R-:W-:Y:S02]  /*1500*/  ISETP.NE.AND P6, PT, R46, -0x1, PT ;  /* 0xffffffff2e00780c */ /* 0x000fe40003fc5270 */
[----:B--2---:R-:W-:Y:S01]  /*1510*/  MOV R0, UR6 ;  /* 0x0000000600007c02 */ /* 0x004fe20008000f00 */
[----:B------:R-:W-:Y:S02]  /*1520*/  UMOV UR6, 0xffffffff ;  /* 0xffffffff00067882 */ /* 0x000fe40000000000 */
[----:B------:R-:W-:Y:S02]  /*1530*/  USEL UR6, UR6, 0x1, UP0 ;  /* 0x0000000106067887 */ /* 0x000fe40008000000 */
[----:B-1----:R-:W-:-:S04]  /*1540*/  IMAD R11, R11, UR12, R0 ;  /* 0x0000000c0b0b7c24 */ /* 0x002fc8000f8e0200 */
        /* <DEDUP_REMOVED lines=8> */
.L_x_4910:
[----:B-1----:R-:W2:Y:S04]  /*15d0*/  LDG.E.STRONG.GPU R7, desc[UR8][R8.64] ;  /* 0x0000000808077981 */ /* 0x002ea8000c1ef900 */
[----:B--2---:R-:W-:Y:S01]  /*15e0*/  CCTL.IVALL ;  /* 0x00000000ff00798f */ /* 0x004fe20002000000 */
[----:B------:R-:W-:Y:S05]  /*15f0*/  YIELD ;  /* 0x0000000000007946 */ /* 0x000fea0003800000 */
[----:B------:R-:W-:-:S13]  /*1600*/  ISETP.NE.AND P6, PT, R7, R46, PT ;  /* 0x0000002e0700720c */ /* 0x000fda0003fc5270 */
[----:B------:R-:W-:Y:S05]  /*1610*/  @P6 BRA `(.L_x_4910) ;  /* 0xfffffffc00ec6947 */ /* 0x000fea000383ffff */
.L_x_4909:
[----:B------:R-:W-:Y:S01]  /*1620*/  ISETP.NE.AND P6, PT, R6, RZ, PT ;  /* 0x000000ff0600720c */ /* 0x000fe20003fc5270 */
[----:B------:R-:W-:Y:S05]  /*1630*/  WARPSYNC.ALL ;  /* 0x0000000000007948 */ /* 0x000fea0003800000 */
[----:B------:R-:W-:Y:S07]  /*1640*/  BAR.SYNC.DEFER_BLOCKING 0x0 ;  /* 0x0000000000007b1d */ /* 0x000fee0000010000 */
[----:B------:R-:W-:Y:S05]  /*1650*/  @!P6 BRA `(.L_x_4908) ;  /* 0x00000010000ce947 */ /* 0x000fea0003800000 */
[----:B-1----:R-:W-:-:S04]  /*1660*/  IADD3 R7, R6, -0x1, RZ ;  /* 0xffffffff06077810 */ /* 0x002fc80007ffe0ff */
[----:B------:R-:W-:Y:S01]  /*1670*/  ISETP.GE.U32.AND P6, PT, R7, 0x3, PT ;  /* 0x000000030700780c */ /* 0x000fe20003fc6070 */
[----:B------:R-:W-:-:S12]  /*1680*/  HFMA2.MMA R7, -RZ, RZ, 0, 0 ;  /* 0x00000000ff077435 */ /* 0x000fd800000001ff */
[----:B------:R-:W-:Y:S05]  /*1690*/  @!P6 BRA `(.L_x_4911) ;  /* 0x0000000c007ce947 */ /* 0x000fea0003800000 */
[----:B------:R-:W-:-:S04]  /*16a0*/  LOP3.LUT R7, R6, 0x3, RZ, 0xc0, !PT ;  /* 0x0000000306077812 */ /* 0x000fc800078ec0ff */
[----:B------:R-:W-:-:S04]  /*16b0*/  IADD3 R7, -R7, R6, RZ ;  /* 0x0000000607077210 */ /* 0x000fc80007ffe1ff */
[C---:B------:R-:W-:Y:S02]  /*16c0*/  ISETP.GT.AND P6, PT, R7.reuse, RZ, PT ;  /* 0x000000ff0700720c */ /* 0x040fe40003fc4270 */
[----:B------:R-:W-:Y:S02]  /*16d0*/  R2UR UR6, R7 ;  /* 0x00000000070672ca */ /* 0x000fe400000e0000 */
[----:B------:R-:W-:-:S09]  /*16e0*/  MOV R7, RZ ;  /* 0x000000ff00077202 */ /* 0x000fd20000000f00 */
[----:B------:R-:W-:Y:S05]  /*16f0*/  @!P6 BRA `(.L_x_4912) ;  /* 0x0000000800e8e947 */ /* 0x000fea0003800000 */
[----:B------:R-:W-:-:S06]  /*1700*/  UISETP.GT.AND UP0, UPT, UR6, 0xc, UPT ;  /* 0x0000000c0600788c */ /* 0x000fcc000bf04270 */
[----:B------:R-:W-:Y:S01]  /*1710*/  PLOP3.LUT P6, PT, PT, PT, UP0, 0x40, 0x0 ;  /* 0x000000000000781c */ /* 0x000fe20003fce808 */
[----:B------:R-:W-:-:S12]  /*1720*/  UPLOP3.LUT UP0, UPT, UPT, UPT, UPT, 0x80, 0x0 ;  /* 0x000000000000789c */ /* 0x000fd80003f0f070 */
[----:B------:R-:W-:Y:S05]  /*1730*/  @P6 BRA `(.L_x_4913) ;  /* 0x0000000400d46947 */ /* 0x000fea0003800000 */
[----:B------:R-:W-:-:S11]  /*1740*/  UPLOP3.LUT UP0, UPT, UPT, UPT, UPT, 0x40, 0x0 ;  /* 0x000000000000789c */ /* 0x000fd60003f0e870 */
.L_x_4914:
[----:B------:R-:W-:-:S13]  /*1750*/  ISETP.EQ.OR P6, PT, R7, UR10, P5 ;  /* 0x0000000a07007c0c */ /* 0x000fda000afc2670 */
[----:B------:R-:W-:-:S04]  /*1760*/  @!P6 IMAD R9, R7, UR12, R0 ;  /* 0x0000000c0709ec24 */ /* 0x000fc8000f8e0200 */
[----:B------:R-:W-:-:S06]  /*1770*/  @!P6 IMAD.WIDE.U32 R8, R9, 0x8, R4 ;  /* 0x000000080908e825 */ /* 0x000fcc00078e0004 */
[----:B------:R-:W0:Y:S01]  /*1780*/  @!P6 LDG.E.64 R8, desc[UR8][R8.64] ;  /* 0x000000080808e981 */ /* 0x000e22000c1e1b00 */
[----:B------:R-:W-:Y:S01]  /*1790*/  IADD3 R11, R7, 0x1, RZ ;  /* 0x00000001070b7810 */ /* 0x000fe20007ffe0ff */
[----:B0-----:R-:W-:Y:S01]  /*17a0*/  @!P6 FADD.FTZ R44, R44, R8 ;  /* 0x000000082c2ce221 */ /* 0x001fe20000010000 */
        /* <DEDUP_REMOVED lines=110> */
.L_x_4913:
[----:B------:R-:W-:-:S06]  /*1e90*/  UISETP.GT.AND UP1, UPT, UR6, 0x4, UPT ;  /* 0x000000040600788c */ /* 0x000fcc000bf24270 */
[----:B------:R-:W-:-:S13]  /*1ea0*/  PLOP3.LUT P6, PT, PT, PT, UP1, 0x40, 0x0 ;  /* 0x000000000000781c */ /* 0x000fda0003fce818 */
[----:B------:R-:W-:Y:S05]  /*1eb0*/  @P6 BRA `(.L_x_4915) ;  /* 0x0000000000ec6947 */ /* 0x000fea0003800000 */
        /* <DEDUP_REMOVED lines=59> */
.L_x_4915:
[----:B------:R-:W-:-:S06]  /*2270*/  UISETP.NE.OR UP0, UPT, UR6, URZ, UP0 ;  /* 0x0000003f0600728c */ /* 0x000fcc0008705670 */
[----:B------:R-:W-:-:S13]  /*2280*/  PLOP3.LUT P6, PT, PT, PT, UP0, 0x80, 0x0 ;  /* 0x000000000000781c */ /* 0x000fda0003fcf008 */
[----:B------:R-:W-:Y:S05]  /*2290*/  @!P6 BRA `(.L_x_4911) ;  /* 0x00000000007ce947 */ /* 0x000fea0003800000 */
.L_x_4912:
        /* <DEDUP_REMOVED lines=31> */
.L_x_4911:
        /* <DEDUP_REMOVED lines=9> */
[----:B------:R-:W-:-:S04]  /*2520*/  IMAD R9, R7, UR12, R0 ;  /* 0x0000000c07097c24 */ /* 0x000fc8000f8e0200 */
[----:B------:R-:W-:-:S06]  /*2530*/  IMAD.WIDE.U32 R8, R9, 0x8, R4 ;  /* 0x0000000809087825 */ /* 0x000fcc00078e0004 */
[----:B------:R-:W0:Y:S02]  /*2540*/  LDG.E.64 R8, desc[UR8][R8.64] ;  /* 0x0000000808087981 */ /* 0x000e24000c1e1b00 */
[----:B0-----:R-:W-:Y:S01]  /*2550*/  FADD.FTZ R44, R44, R8 ;  /* 0x000000082c2c7221 */ /* 0x001fe20000010000 */
[----:B------:R-:W-:-:S07]  /*2560*/  FADD.FTZ R45, R45, R9 ;  /* 0x000000092d2d7221 */ /* 0x000fce0000010000 */
.L_x_4917:
[----:B------:R-:W-:Y:S05]  /*2570*/  BSYNC B0 ;  /* 0x0000000000007941 */ /* 0x000fea0003800000 */
.L_x_4916:
[----:B------:R-:W-:-:S13]  /*2580*/  ISETP.NE.AND P6, PT, R6, 0x1, PT ;  /* 0x000000010600780c */ /* 0x000fda0003fc5270 */
[----:B------:R-:W-:Y:S05]  /*2590*/  @!P6 BRA `(.L_x_4908) ;  /* 0x00000000003ce947 */ /* 0x000fea0003800000 */
[----:B------:R-:W-:-:S04]  /*25a0*/  IADD3 R9, R7, 0x1, RZ ;  /* 0x0000000107097810 */ /* 0x000fc80007ffe0ff */
[----:B------:R-:W-:-:S13]  /*25b0*/  ISETP.EQ.OR P6, PT, R9, UR10, P5 ;  /* 0x0000000a09007c0c */ /* 0x000fda000afc2670 */
[----:B------:R-:W-:-:S04]  /*25c0*/  @!P6 IMAD R9, R9, UR12, R0 ;  /* 0x0000000c0909ec24 */ /* 0x000fc8000f8e0200 */
[----:B------:R-:W-:-:S06]  /*25d0*/  @!P6 IMAD.WIDE.U32 R8, R9, 0x8, R4 ;  /* 0x000000080908e825 */ /* 0x000fcc00078e0004 */
[----:B------:R-:W0:Y:S01]  /*25e0*/  @!P6 LDG.E.64 R8, desc[UR8][R8.64] ;  /* 0x000000080808e981 */ /* 0x000e22000c1e1b00 */
[----:B------:R-:W-:Y:S01]  /*25f0*/  IADD3 R7, R7, 0x2, RZ ;  /* 0x0000000207077810 */ /* 0x000fe20007ffe0ff */
[----:B0-----:R-:W-:Y:S01]  /*2600*/  @!P6 FADD.FTZ R44, R44, R8 ;  /* 0x000000082c2ce221 */ /* 0x001fe20000010000 */
[----:B------:R-:W-:Y:S02]  /*2610*/  @!P6 FADD.FTZ R45, R45, R9 ;  /* 0x000000092d2de221 */ /* 0x000fe40000010000 */
[----:B------:R-:W-:-:S04]  /*2620*/  ISETP.EQ.OR P6, PT, R7, UR10, P5 ;  /* 0x0000000a07007c0c */ /* 0x000fc8000afc2670 */
[----:B------:R-:W-:-:S13]  /*2630*/  ISETP.EQ.OR P6, PT, R6, 0x2, P6 ;  /* 0x000000020600780c */ /* 0x000fda00037c2670 */
[----:B------:R-:W-:-:S04]  /*2640*/  @!P6 IMAD R7, R7, UR12, R0 ;  /* 0x0000000c0707ec24 */ /* 0x000fc8000f8e0200 */
[----:B------:R-:W-:-:S06]  /*2650*/  @!P6 IMAD.WIDE.U32 R4, R7, 0x8, R4 ;  /* 0x000000080704e825 */ /* 0x000fcc00078e0004 */
[----:B------:R-:W2:Y:S02]  /*2660*/  @!P6 LDG.E.64 R4, desc[UR8][R4.64] ;  /* 0x000000080404e981 */ /* 0x000ea4000c1e1b00 */
[----:B--2---:R-:W-:Y:S01]  /*2670*/  @!P6 FADD.FTZ R44, R44, R4 ;  /* 0x000000042c2ce221 */ /* 0x004fe20000010000 */
[----:B------:R-:W-:-:S07]  /*2680*/  @!P6 FADD.FTZ R45, R45, R5 ;  /* 0x000000052d2de221 */ /* 0x000fce0000010000 */
.L_x_4908:
[----:B------:R-:W2:Y:S01]  /*2690*/  S2UR UR7, SR_CgaCtaId ;  /* 0x00000000000779c3 */ /* 0x000ea20000008800 */
[----:B-1----:R-:W-:Y:S01]  /*26a0*/  MOV R7, UR11 ;  /* 0x0000000b00077c02 */ /* 0x002fe20008000f00 */
[----:B------:R-:W-:Y:S01]  /*26b0*/  UMOV UR6, 0x400 ;  /* 0x0000040000067882 */ /* 0x000fe20000000000 */
[----:B------:R-:W-:Y:S01]  /*26c0*/  ULDC UR14, c[0x0][0x2a4] ;  /* 0x0000a900000e7ab9 */ /* 0x000fe20000000800 */
[----:B------:R-:W-:Y:S01]  /*26d0*/  IADD3 R43, R36, R43, RZ ;  /* 0x0000002b242b7210 */ /* 0x000fe20007ffe0ff */
[----:B------:R-:W-:Y:S01]  /*26e0*/  @P0 FMUL.FTZ R9, R45, UR14 ;  /* 0x0000000e2d090c20 */ /* 0x000fe20008410000 */
[----:B------:R-:W-:Y:S02]  /*26f0*/  @P0 FMUL.FTZ R8, R44, UR14 ;  /* 0x0000000e2c080c20 */ /* 0x000fe40008410000 */
[----:B------:R-:W1:Y:S08]  /*2700*/  @P0 LDC.64 R4, c[0x0][0x218] ;  /* 0x00008600ff040b82 */ /* 0x000e700000000a00 */
[----:B------:R-:W3:Y:S01]  /*2710*/  LDC.64 R10, c[0x0][0x230] ;  /* 0x00008c00ff0a7b82 */ /* 0x000ee20000000a00 */
[----:B--2---:R-:W-:Y:S01]  /*2720*/  ULEA UR6, UR7, UR6, 0x18 ;  /* 0x0000000607067291 */ /* 0x004fe2000f8ec03f */
[----:B-1----:R-:W-:-:S08]  /*2730*/  @P0 IMAD.WIDE R4, R7, 0x8, R4 ;  /* 0x0000000807040825 */ /* 0x002fd000078e0204 */
[----:B------:R-:W-:Y:S01]  /*2740*/  @!P5 STS.64 [UR6+0x88], R44 ;  /* 0x0000882cff00d988 */ /* 0x000fe20008000a06 */
[----:B------:R-:W1:Y:S03]  /*2750*/  LDC.64 R6, c[0x0][0x228] ;  /* 0x00008a00ff067b82 */ /* 0x000e660000000a00 */
[----:B------:R2:W-:Y:S01]  /*2760*/  @P0 STG.E.64 desc[UR8][R4.64], R8 ;  /* 0x0000000804000986 */ /* 0x0005e2000c101b08 */
[----:B---3--:R-:W-:-:S04]  /*2770*/  IMAD.WIDE R10, R43, 0x4, R10 ;  /* 0x000000042b0a7825 */ /* 0x008fc800078e020a */
[----:B------:R-:W-:Y:S01]  /*2780*/  BAR.SYNC.DEFER_BLOCKING 0x0 ;  /* 0x0000000000007b1d */ /* 0x000fe20000010000 */
[----:B-1----:R-:W-:-:S06]  /*2790*/  IMAD.WIDE R6, R43, 0x4, R6 ;  /* 0x000000042b067825 */ /* 0x002fcc00078e0206 */
[----:B------:R-:W3:Y:S04]  /*27a0*/  LDG.E.64 R6, desc[UR8][R6.64] ;  /* 0x0000000806067981 */ /* 0x000ee8000c1e1b00 */
[----:B--2---:R1:W3:Y:S01]  /*27b0*/  LDG.E.64 R4, desc[UR8][R10.64] ;  /* 0x000000080a047981 */ /* 0x0042e2000c1e1b00 */
[----:B------:R-:W-:-:S03]  /*27c0*/  ISETP.NE.AND P6, PT, RZ, UR13, PT ;  /* 0x0000000dff007c0c */ /* 0x000fc6000bfc5270 */
[----:B------:R-:W2:Y:S02]  /*27d0*/  LDS.64 R8, [UR6+0x88] ;  /* 0x00008806ff087984 */ /* 0x000ea40008000a00 */
[----:B--2---:R-:W-:-:S04]  /*27e0*/  FMUL.FTZ R8, R8, UR14 ;  /* 0x0000000e08087c20 */ /* 0x004fc80008410000 */
[C---:B------:R-:W-:Y:S01]  /*27f0*/  FMUL.FTZ R46, R8.reuse, R8 ;  /* 0x00000008082e7220 */ /* 0x040fe20000410000 */
[C---:B------:R-:W-:Y:S01]  /*2800*/  FADD.FTZ R18, -R8.reuse, R18 ;  /* 0x0000001208127221 */ /* 0x040fe20000010100 */
[----:B-1----:R-:W-:Y:S02]  /*2810*/  FADD.FTZ R10, -R8, R19 ;  /* 0x00000013080a7221 */ /* 0x002fe40000010100 */
[----:B------:R-:W-:-:S05]  /*2820*/  FFMA.FTZ R9, R9, UR14, -R46 ;  /* 0x0000000e09097c23 */ /* 0x000fca000801082e */
[----:B------:R-:W-:-:S13]  /*2830*/  FSETP.GTU.FTZ.AND P5, PT, R9, RZ, PT ;  /* 0x000000ff0900720b */ /* 0x000fda0003fbc000 */
[----:B------:R-:W1:Y:S02]  /*2840*/  @P5 LDC R46, c[0x0][0x238] ;  /* 0x00008e00ff2e5b82 */ /* 0x000e640000000800 */
[----:B-1----:R-:W-:Y:S01]  /*2850*/  @P5 FADD.FTZ R43, R9, R46 ;  /* 0x0000002e092b5221 */ /* 0x002fe20000010000 */
[----:B------:R-:W-:-:S10]  /*2860*/  HFMA2.MMA R9, -RZ, RZ, 1.875, 0 ;  /* 0x3f800000ff097435 */ /* 0x000fd400000001ff */
[----:B------:R-:W1:Y:S02]  /*2870*/  @P5 MUFU.RSQ R9, R43 ;  /* 0x0000002b00095308 */ /* 0x000e640000001400 */
[-C--:B-1----:R-:W-:Y:S01]  /*2880*/  FMUL.FTZ R11, R18, R9.reuse ;  /* 0x00000009120b7220 */ /* 0x082fe20000410000 */
[----:B------:R-:W-:-:S03]  /*2890*/  FMUL.FTZ R18, R10, R9 ;  /* 0x000000090a127220 */ /* 0x000fc60000410000 */
[----:B---3--:R-:W-:Y:S01]  /*28a0*/  FFMA.FTZ R10, R6, R11, R4 ;  /* 0x0000000b060a7223 */ /* 0x008fe20000010004 */
[----:B------:R-:W-:Y:S01]  /*28b0*/  FFMA.FTZ R11, R7, R18, R5 ;  /* 0x00000012070b7223 */ /* 0x000fe20000010005 */
[----:B------:R-:W-:Y:S06]  /*28c0*/  @!P6 BRA `(.L_x_4918) ;  /* 0x000000000028e947 */ /* 0x000fec0003800000 */
        /* <DEDUP_REMOVED lines=8> */
[----:B-1----:R-:W-:Y:S01]  /*2950*/  FMUL.FTZ R10, R10, R19 ;  /* 0x000000130a0a7220 */ /* 0x002fe20000410000 */
[----:B0-----:R-:W-:-:S07]  /*2960*/  FMUL.FTZ R11, R11, R44 ;  /* 0x0000002c0b0b7220 */ /* 0x001fce0000410000 */
.L_x_4918:
[----:B------:R-:W-:Y:S04]  /*2970*/  BSSY B0, `(.L_x_4919) ;  /* 0x000000d000007945 */ /* 0x000fe80003800000 */
[----:B------:R-:W-:Y:S05]  /*2980*/  @!P1 BRA `(.L_x_4920) ;  /* 0x00000000002c9947 */ /* 0x000fea0003800000 */
[----:B------:R-:W-:Y:S01]  /*2990*/  ULDC.64 UR6, c[0x0][0x270] ;  /* 0x00009c0000067ab9 */ /* 0x000fe20000000a00 */
[----:B------:R-:W-:Y:S01]  /*29a0*/  MOV R18, R2 ;  /* 0x0000000200127202 */ /* 0x000fe20000000f00 */
[----:B------:R-:W-:Y:S01]  /*29b0*/  IMAD R43, R33, UR6, RZ ;  /* 0x00000006212b7c24 */ /* 0x000fe2000f8e02ff */
[----:B------:R-:W-:-:S03]  /*29c0*/  MOV R19, R13 ;  /* 0x0000000d00137202 */ /* 0x000fc60000000f00 */
[C---:B------:R-:W-:Y:S02]  /*29d0*/  IMAD R43, R40.reuse, UR7, R43 ;  /* 0x00000007282b7c24 */ /* 0x040fe4000f8e022b */
[----:B0-----:R-:W-:Y:S01]  /*29e0*/  IMAD.WIDE.U32 R44, R40, UR6, R18 ;  /* 0x00000006282c7c25 */ /* 0x001fe2000f8e0012 */
[----:B------:R-:W-:-:S04]  /*29f0*/  ULDC.64 UR6, c[0x0][0x210] ;  /* 0x0000840000067ab9 */ /* 0x000fc80000000a00 */
[----:B------:R-:W-:Y:S02]  /*2a00*/  IADD3 R43, R45, R43, RZ ;  /* 0x0000002b2d2b7210 */ /* 0x000fe40007ffe0ff */
[----:B------:R-:W-:-:S04]  /*2a10*/  LEA R18, P5, R44, UR6, 0x2 ;  /* 0x000000062c127c11 */ /* 0x000fc8000f8a10ff */
[----:B------:R-:W-:-:S05]  /*2a20*/  LEA.HI.X R19, R44, UR7, R43, 0x2, P5 ;  /* 0x000000072c137c11 */ /* 0x000fca000a8f142b */
[----:B------:R1:W-:Y:S04]  /*2a30*/  STG.E.64 desc[UR8][R18.64], R10 ;  /* 0x0000000a12007986 */ /* 0x0003e8000c101b08 */
.L_x_4920:
[----:B------:R-:W-:Y:S05]  /*2a40*/  BSYNC B0 ;  /* 0x0000000000007941 */ /* 0x000fea0003800000 */
.L_x_4919:
[----:B------:R-:W2:Y:S01]  /*2a50*/  S2R R40, SR_TID.X ;  /* 0x0000000000287919 */ /* 0x000ea20000002100 */
[----:B0-----:R-:W0:Y:S01]  /*2a60*/  LDC R45, c[0x0][0x294] ;  /* 0x0000a500ff2d7b82 */ /* 0x001e220000000800 */
[C---:B------:R-:W-:Y:S01]  /*2a70*/  FADD.FTZ R20, -R8.reuse, R20 ;  /* 0x0000001408147221 */ /* 0x040fe20000010100 */
[----:B-1----:R-:W-:-:S03]  /*2a80*/  FADD.FTZ R10, -R8, R21 ;  /* 0x00000015080a7221 */ /* 0x002fc60000010100 */
[-C--:B------:R-:W-:Y:S01]  /*2a90*/  FMUL.FTZ R11, R20, R9.reuse ;  /* 0x00000009140b7220 */ /* 0x080fe20000410000 */
[----:B------:R-:W-:-:S03]  /*2aa0*/  FMUL.FTZ R18, R10, R9 ;  /* 0x000000090a127220 */ /* 0x000fc60000410000 */
[----:B------:R-:W-:Y:S01]  /*2ab0*/  FFMA.FTZ R10, R6, R11, R4 ;  /* 0x0000000b060a7223 */ /* 0x000fe20000010004 */
[----:B------:R-:W-:Y:S01]  /*2ac0*/  FFMA.FTZ R11, R7, R18, R5 ;  /* 0x00000012070b7223 */ /* 0x000fe20000010005 */
[----:B------:R-:W-:Y:S06]  /*2ad0*/  @!P6 BRA `(.L_x_4921) ;  /* 0x000000000028e947 */ /* 0x000fec0003800000 */
[----:B------:R-:W-:Y:S01]  /*2ae0*/  FMUL.FTZ R18, R10, -1.4426950216293334961 ;  /* 0xbfb8aa3b0a127820 */ /* 0x000fe20000410000 */
[----:B------:R-:W-:-:S05]  /*2af0*/  FMUL.FTZ R20, R11, -1.4426950216293334961 ;  /* 0xbfb8aa3b0b147820 */ /* 0x000fca0000410000 */
[----:B------:R-:W1:Y:S08]  /*2b00*/  MUFU.EX2 R18, R18 ;  /* 0x0000001200127308 */ /* 0x000e700000000800 */
[----:B------:R-:W3:Y:S01]  /*2b10*/  MUFU.EX2 R20, R20 ;  /* 0x0000001400147308 */ /* 0x000ee20000000800 */
[----:B-1----:R-:W-:-:S07]  /*2b20*/  FADD.FTZ R19, R18, 1 ;  /* 0x3f80000012137421 */ /* 0x002fce0000010000 */
[----:B------:R-:W1:Y:S01]  /*2b30*/  MUFU.RCP R19, R19 ;  /* 0x0000001300137308 */ /* 0x000e620000001000 */
[----:B---3--:R-:W-:-:S07]  /*2b40*/  FADD.FTZ R21, R20, 1 ;  /* 0x3f80000014157421 */ /* 0x008fce0000010000 */
[----:B------:R-:W3:Y:S01]  /*2b50*/  MUFU.RCP R44, R21 ;  /* 0x00000015002c7308 */ /* 0x000ee20000001000 */
[----:B-1----:R-:W-:Y:S01]  /*2b60*/  FMUL.FTZ R10, R10, R19 ;  /* 0x000000130a0a7220 */ /* 0x002fe20000410000 */
[----:B---3--:R-:W-:-:S07]  /*2b70*/  FMUL.FTZ R11, R11, R44 ;  /* 0x0000002c0b0b7220 */ /* 0x008fce0000410000 */
.L_x_4921:
        /* <DEDUP_REMOVED lines=12> */
[----:B------:R1:W-:Y:S04]  /*2c40*/  STG.E.64 desc[UR8][R18.64], R10 ;  /* 0x0000000a12007986 */ /* 0x0003e8000c101b08 */
.L_x_4923:
[----:B------:R-:W-:Y:S05]  /*2c50*/  BSYNC B0 ;  /* 0x0000000000007941 */ /* 0x000fea0003800000 */
.L_x_4922:
[----:B-12---:R-:W-:Y:S01]  /*2c60*/  SHF.R.U32.HI R10, RZ, 0x3, R40 ;  /* 0x00000003ff0a7819 */ /* 0x006fe20000011628 */
[C---:B------:R-:W-:Y:S01]  /*2c70*/  FADD.FTZ R22, -R8.reuse, R22 ;  /* 0x0000001608167221 */ /* 0x040fe20000010100 */
[C---:B------:R-:W-:Y:S01]  /*2c80*/  FADD.FTZ R44, -R8.reuse, R24 ;  /* 0x00000018082c7221 */ /* 0x040fe20000010100 */
[----:B------:R-:W-:Y:S02]  /*2c90*/  FADD.FTZ R46, -R8, R25 ;  /* 0x00000019082e7221 */ /* 0x000fe40000010100 */
[----:B------:R-:W-:-:S04]  /*2ca0*/  IMAD.WIDE.U32 R10, R10, 0x24924925, RZ ;  /* 0x249249250a0a7825 */ /* 0x000fc800078e00ff */
[----:B------:R-:W-:Y:S01]  /*2cb0*/  FADD.FTZ R10, -R8, R23 ;  /* 0x00000017080a7221 */ /* 0x000fe20000010100 */
[----:B0-----:R-:W-:Y:S02]  /*2cc0*/  IMAD R19, R45, UR10, R11 ;  /* 0x0000000a2d137c24 */ /* 0x001fe4000f8e020b */
[-C--:B------:R-:W-:Y:S01]  /*2cd0*/  FMUL.FTZ R11, R22, R9.reuse ;  /* 0x00000009160b7220 */ /* 0x080fe20000410000 */
[----:B------:R-:W-:-:S03]  /*2ce0*/  FMUL.FTZ R18, R10, R9 ;  /* 0x000000090a127220 */ /* 0x000fc60000410000 */
        /* <DEDUP_REMOVED lines=13> */
.L_x_4924:
[----:B------:R-:W-:Y:S04]  /*2dc0*/  BSSY B0, `(.L_x_4925) ;  /* 0x000000d000007945 */ /* 0x000fe80003800000 */
[----:B------:R-:W-:Y:S05]  /*2dd0*/  @!P3 BRA `(.L_x_4926) ;  /* 0x00000000002cb947 */ /* 0x000fea0003800000 */
[----:B------:R-:W-:Y:S01]  /*2de0*/  ULDC.64 UR6, c[0x0][0x270] ;  /* 0x00009c0000067ab9 */ /* 0x000fe20000000a00 */
[----:B------:R-:W-:Y:S01]  /*2df0*/  MOV R20, R2 ;  /* 0x0000000200147202 */ /* 0x000fe20000000f00 */
[----:B------:R-:W-:Y:S01]  /*2e00*/  IMAD R18, R37, UR6, RZ ;  /* 0x0000000625127c24 */ /* 0x000fe2000f8e02ff */
[----:B------:R-:W-:-:S03]  /*2e10*/  MOV R21, R13 ;  /* 0x0000000d00157202 */ /* 0x000fc60000000f00 */
[----:B------:R-:W-:-:S04]  /*2e20*/  IMAD.WIDE.U32 R22, R31, UR6, R20 ;  /* 0x000000061f167c25 */ /* 0x000fc8000f8e0014 */
[----:B------:R-:W-:Y:S01]  /*2e30*/  IMAD R21, R31, UR7, R18 ;  /* 0x000000071f157c24 */ /* 0x000fe2000f8e0212 */
[----:B------:R-:W-:Y:S02]  /*2e40*/  ULDC.64 UR6, c[0x0][0x210] ;  /* 0x0000840000067ab9 */ /* 0x000fe40000000a00 */
[----:B------:R-:W-:Y:S02]  /*2e50*/  LEA R20, P5, R22, UR6, 0x2 ;  /* 0x0000000616147c11 */ /* 0x000fe4000f8a10ff */
[----:B------:R-:W-:-:S04]  /*2e60*/  IADD3 R21, R23, R21, RZ ;  /* 0x0000001517157210 */ /* 0x000fc80007ffe0ff */
[----:B------:R-:W-:-:S05]  /*2e70*/  LEA.HI.X R21, R22, UR7, R21, 0x2, P5 ;  /* 0x0000000716157c11 */ /* 0x000fca000a8f1415 */
[----:B------:R0:W-:Y:S02]  /*2e80*/  STG.E.64 desc[UR8][R20.64], R10 ;  /* 0x0000000a14007986 */ /* 0x0001e4000c101b08 */
.L_x_4926:
[----:B------:R-:W-:Y:S05]  /*2e90*/  BSYNC B0 ;  /* 0x0000000000007941 */ /* 0x000fea0003800000 */
.L_x_4925:
[-C--:B0-----:R-:W-:Y:S01]  /*2ea0*/  FMUL.FTZ R11, R44, R9.reuse ;  /* 0x000000092c0b7220 */ /* 0x081fe20000410000 */
[----:B------:R-:W-:Y:S01]  /*2eb0*/  FMUL.FTZ R46, R46, R9 ;  /* 0x000000092e2e7220 */ /* 0x000fe20000410000 */
[----:B------:R-:W-:Y:S01]  /*2ec0*/  ULDC.64 UR14, c[0x0][0x278] ;  /* 0x00009e00000e7ab9 */ /* 0x000fe20000000a00 */
        /* <DEDUP_REMOVED lines=14> */
.L_x_4927:
        /* <DEDUP_REMOVED lines=8> */
[----:B------:R-:W-:Y:S02]  /*3030*/  ULDC.64 UR6, c[0x0][0x210] ;  /* 0x0000840000067ab9 */ /* 0x000fe40000000a00 */
[----:B------:R-:W-:Y:S02]  /*3040*/  LEA R20, P5, R22, UR6, 0x2 ;  /* 0x0000000616147c11 */ /* 0x000fe4000f8a10ff */
[----:B------:R-:W-:-:S04]  /*3050*/  IADD3 R25, R23, R25, RZ ;  /* 0x0000001917197210 */ /* 0x000fc80007ffe0ff */
[----:B------:R-:W-:-:S05]  /*3060*/  LEA.HI.X R21, R22, UR7, R25, 0x2, P5 ;  /* 0x0000000716157c11 */ /* 0x000fca000a8f1419 */
[----:B------:R0:W-:Y:S02]  /*3070*/  STG.E.64 desc[UR8][R20.64], R10 ;  /* 0x0000000a14007986 */ /* 0x0001e4000c101b08 */
.L_x_4929:
[----:B------:R-:W-:Y:S05]  /*3080*/  BSYNC B0 ;  /* 0x0000000000007941 */ /* 0x000fea0003800000 */
.L_x_4928:
[----:B------:R-:W-:Y:S01]  /*3090*/  FADD.FTZ R14, -R8, R14 ;  /* 0x0000000e080e7221 */ /* 0x000fe20000010100 */
[----:B------:R-:W-:Y:S01]  /*30a0*/  ISETP.GE.U32.AND P5, PT, R18, UR14, PT ;  /* 0x0000000e12007c0c */ /* 0x000fe2000bfa6070 */
[----:B0-----:R-:W-:Y:S01]  /*30b0*/  FADD.FTZ R10, -R8, R15 ;  /* 0x0000000f080a7221 */ /* 0x001fe20000010100 */
[----:B------:R-:W-:Y:S01]  /*30c0*/  SHF.R.S32.HI R25, RZ, 0x1f, R18 ;  /* 0x0000001fff197819 */ /* 0x000fe20000011412 */
[-C--:B------:R-:W-:Y:S01]  /*30d0*/  FMUL.FTZ R11, R14, R9.reuse ;  /* 0x000000090e0b7220 */ /* 0x080fe20000410000 */
[----:B------:R-:W-:Y:S01]  /*30e0*/  IADD3 R14, R19, 0x28, RZ ;  /* 0x00000028130e7810 */ /* 0x000fe20007ffe0ff */
[----:B------:R-:W-:Y:S01]  /*30f0*/  FMUL.FTZ R20, R10, R9 ;  /* 0x000000090a147220 */ /* 0x000fe20000410000 */
[----:B------:R-:W-:Y:S01]  /*3100*/  ISETP.GE.AND.EX P5, PT, R25, UR15, PT, P5 ;  /* 0x0000000f19007c0c */ /* 0x000fe2000bfa6350 */
[----:B------:R-:W-:Y:S02]  /*3110*/  FFMA.FTZ R10, R6, R11, R4 ;  /* 0x0000000b060a7223 */ /* 0x000fe40000010004 */
        /* <DEDUP_REMOVED lines=13> */
.L_x_4930:
        /* <DEDUP_REMOVED lines=13> */
.L_x_4932:
[----:B------:R-:W-:Y:S05]  /*32c0*/  BSYNC B0 ;  /* 0x0000000000007941 */ /* 0x000fea0003800000 */
.L_x_4931:
        /* <DEDUP_REMOVED lines=22> */
.L_x_4933:
        /* <DEDUP_REMOVED lines=13> */
.L_x_4935:
[----:B------:R-:W-:Y:S05]  /*3500*/  BSYNC B0 ;  /* 0x0000000000007941 */ /* 0x000fea0003800000 */
.L_x_4934:
[C---:B------:R-:W-:Y:S01]  /*3510*/  FADD.FTZ R26, -R8.reuse, R26 ;  /* 0x0000001a081a7221 */ /* 0x040fe20000010100 */
[----:B------:R-:W-:Y:S01]  /*3520*/  ISETP.GE.U32.AND P5, PT, R15, UR14, PT ;  /* 0x0000000e0f007c0c */ /* 0x000fe2000bfa6070 */
[----:B0-----:R-:W-:Y:S01]  /*3530*/  FADD.FTZ R10, -R8, R27 ;  /* 0x0000001b080a7221 */ /* 0x001fe20000010100 */
[----:B------:R-:W-:Y:S01]  /*3540*/  SHF.R.S32.HI R21, RZ, 0x1f, R15 ;  /* 0x0000001fff157819 */ /* 0x000fe2000001140f */
[-C--:B------:R-:W-:Y:S02]  /*3550*/  FMUL.FTZ R11, R26, R9.reuse ;  /* 0x000000091a0b7220 */ /* 0x080fe40000410000 */
        /* <DEDUP_REMOVED lines=16> */
.L_x_4936:
        /* <DEDUP_REMOVED lines=13> */
.L_x_4938:
[----:B------:R-:W-:Y:S05]  /*3730*/  BSYNC B0 ;  /* 0x0000000000007941 */ /* 0x000fea0003800000 */
.L_x_4937:
[----:B------:R-:W-:Y:S01]  /*3740*/  FADD.FTZ R28, -R8, R28 ;  /* 0x0000001c081c7221 */ /* 0x000fe20000010100 */
[----:B------:R-:W-:Y:S01]  /*3750*/  ISETP.GE.U32.AND P5, PT, R34, UR14, PT ;  /* 0x0000000e22007c0c */ /* 0x000fe2000bfa6070 */
[----:B------:R-:W-:Y:S02]  /*3760*/  FADD.FTZ R8, -R8, R29 ;  /* 0x0000001d08087221 */ /* 0x000fe40000010100 */
[-C--:B0-----:R-:W-:Y:S01]  /*3770*/  FMUL.FTZ R11, R28, R9.reuse ;  /* 0x000000091c0b7220 */ /* 0x081fe20000410000 */
[----:B------:R-:W-:Y:S01]  /*3780*/  ISETP.GE.AND.EX P5, PT, R41, UR15, PT, P5 ;  /* 0x0000000f29007c0c */ /* 0x000fe2000bfa6350 */
[----:B------:R-:W-:Y:S02]  /*3790*/  FMUL.FTZ R8, R8, R9 ;  /* 0x0000000908087220 */ /* 0x000fe40000410000 */
[----:B------:R-:W-:Y:S01]  /*37a0*/  FFMA.FTZ R6, R6, R11, R4 ;  /* 0x0000000b06067223 */ /* 0x000fe20000010004 */
[----:B------:R-:W-:Y:S01]  /*37b0*/  ISETP.LT.U32.AND P5, PT, R40, 0x1c0, !P5 ;  /* 0x000001c02800780c */ /* 0x000fe20006fa1070 */
[----:B------:R-:W-:Y:S01]  /*37c0*/  FFMA.FTZ R7, R7, R8, R5 ;  /* 0x0000000807077223 */ /* 0x000fe20000010005 */
[----:B------:R-:W-:Y:S11]  /*37d0*/  @!P6 BRA `(.L_x_4939) ;  /* 0x000000000028e947 */ /* 0x000ff60003800000 */
        /* <DEDUP_REMOVED lines=10> */
.L_x_4939:
[----:B------:R-:W-:Y:S04]  /*3880*/  BSSY B0, `(.L_x_4940) ;  /* 0x000000c000007945 */ /* 0x000fe80003800000 */
[----:B------:R-:W-:Y:S05]  /*3890*/  @!P5 BRA `(.L_x_4941) ;  /* 0x000000000028d947 */ /* 0x000fea0003800000 */
[----:B------:R-:W-:Y:S01]  /*38a0*/  ULDC.64 UR6, c[0x0][0x270] ;  /* 0x00009c0000067ab9 */ /* 0x000fe20000000a00 */
[----:B------:R-:W-:Y:S01]  /*38b0*/  MOV R3, R13 ;  /* 0x0000000d00037202 */ /* 0x000fe20000000f00 */
[----:B------:R-:W-:Y:S02]  /*38c0*/  IMAD R9, R41, UR6, RZ ;  /* 0x0000000629097c24 */ /* 0x000fe4000f8e02ff */
[----:B------:R-:W-:-:S04]  /*38d0*/  IMAD.WIDE.U32 R4, R34, UR6, R2 ;  /* 0x0000000622047c25 */ /* 0x000fc8000f8e0002 */
[----:B------:R-:W-:Y:S01]  /*38e0*/  IMAD R9, R34, UR7, R9 ;  /* 0x0000000722097c24 */ /* 0x000fe2000f8e0209 */
[----:B------:R-:W-:Y:S02]  /*38f0*/  ULDC.64 UR6, c[0x0][0x210] ;  /* 0x0000840000067ab9 */ /* 0x000fe40000000a00 */
[----:B------:R-:W-:Y:S02]  /*3900*/  LEA R2, P5, R4, UR6, 0x2 ;  /* 0x0000000604027c11 */ /* 0x000fe4000f8a10ff */
[----:B------:R-:W-:-:S04]  /*3910*/  IADD3 R9, R5, R9, RZ ;  /* 0x0000000905097210 */ /* 0x000fc80007ffe0ff */
[----:B------:R-:W-:-:S05]  /*3920*/  LEA.HI.X R3, R4, UR7, R9, 0x2, P5 ;  /* 0x0000000704037c11 */ /* 0x000fca000a8f1409 */
[----:B------:R0:W-:Y:S02]  /*3930*/  STG.E.64 desc[UR8][R2.64], R6 ;  /* 0x0000000602007986 */ /* 0x0001e4000c101b08 */
.L_x_4941:
[----:B------:R-:W-:Y:S05]  /*3940*/  BSYNC B0 ;  /* 0x0000000000007941 */ /* 0x000fea0003800000 */
.L_x_4940:
[----:B------:R-:W-:Y:S02]  /*3950*/  UIADD3 UR11, UR12, UR11, URZ ;  /* 0x0000000b0c0b7290 */ /* 0x000fe4000fffe03f */
[----:B------:R-:W-:Y:S02]  /*3960*/  UIADD3 UR4, UR4, 0x1, URZ ;  /* 0x0000000104047890 */ /* 0x000fe4000fffe03f */
[----:B------:R-:W-:-:S06]  /*3970*/  UISETP.GE.AND UP0, UPT, UR11, UR5, UPT ;  /* 0x000000050b00728c */ /* 0x000fcc000bf06270 */
[----:B------:R-:W-:-:S13]  /*3980*/  PLOP3.LUT P5, PT, PT, PT, UP0, 0x80, 0x0 ;  /* 0x000000000000781c */ /* 0x000fda0003faf008 */
[----:B------:R-:W-:Y:S05]  /*3990*/  @!P5 BRA `(.L_x_4942) ;  /* 0xffffffc80068d947 */ /* 0x000fea000383ffff */
[----:B------:R-:W-:Y:S05]  /*39a0*/  EXIT ;  /* 0x000000000000794d */ /* 0x000fea0003800000 */
.L_x_4943:
        /* <DEDUP_REMOVED lines=13> */
.L_x_5654:


//--------------------- .text._Z35group_norm_nhwc_fwd_one_pass_kernelI11Fp32IOFp32WLi128ELi112ELi448EEv26Group_norm_nhwc_fwd_params --------------------------
	.section	.text._Z35group_norm_nhwc_fwd_one_pass_kernelI11Fp32IOFp32WLi128ELi112ELi448EEv26Group_norm_nhwc_fwd_params,"ax",@progbits
	.align	128
        .global         _Z35group_norm_nhwc_fwd_one_pass_kernelI11Fp32IOFp32WLi128ELi112ELi448EEv26Group_norm_nhwc_fwd_params
        .type           _Z35group_norm_nhwc_fwd_one_pass_kernelI11Fp32IOFp32WLi128ELi112ELi448EEv26Group_norm_nhwc_fwd_params,@function
        .size           _Z35group_norm_nhwc_fwd_one_pass_kernelI11Fp32IOFp32WLi128ELi112ELi448EEv26Group_norm_nhwc_fwd_params,(.L_x_5655 - _Z35group_norm_nhwc_fwd_one_pass_kernelI11Fp32IOFp32WLi128ELi112ELi448EEv26Group_norm_nhwc_fwd_params)
        .other          _Z35group_norm_nhwc_fwd_one_pass_kernelI11Fp32IOFp32WLi128ELi112ELi448EEv26Group_norm_nhwc_fwd_params,@"STO_CUDA_ENTRY STV_DEFAULT"
_Z35group_norm_nhwc_fwd_one_pass_kernelI11Fp32IOFp32WLi128ELi112ELi448EEv26Group_norm_nhwc_fwd_params:
.text._Z35group_norm_nhwc_fwd_one_pass_kernelI11Fp32IOFp32WLi128ELi112ELi448EEv26Group_norm_nhwc_fwd_params:
        /* <DEDUP_REMOVED lines=27> */
[----:B------:R-:W-:Y:S02]  /*01b0*/  SHF.R.S32.HI R3, RZ, 0x5, R3 ;  /* 0x00000005ff037819 */ /* 0x000fe40000011403 */
[----:B------:R-:W-:Y:S02]  /*01c0*/  ISETP.LT.U32.AND P2, PT, R55, UR8, PT ;  /* 0x0000000837007c0c */ /* 0x000fe4000bf41070 */
[----:B------:R-:W-:Y:S02]  /*01d0*/  SHF.R.S32.HI R57, RZ, 0x1f, R55 ;  /* 0x0000001fff397819 */ /* 0x000fe40000011437 */
[----:B------:R-:W-:Y:S02]  /*01e0*/  ISETP.LT.U32.AND P1, PT, R54, UR8, PT ;  /* 0x0000000836007c0c */ /* 0x000fe4000bf21070 */
        /* <DEDUP_REMOVED lines=14> */
[C---:B------:R-:W-:Y:S02]  /*02d0*/  IADD3 R73, R55.reuse, 0x68, RZ ;  /* 0x0000006837497810 */ /* 0x040fe40007ffe0ff */
[C---:B------:R-:W-:Y:S02]  /*02e0*/  IADD3 R74, R55.reuse, 0x70, RZ ;  /* 0x00000070374a7810 */ /* 0x040fe40007ffe0ff */
[----:B------:R-:W-:Y:S02]  /*02f0*/  IADD3 R75, R55, 0x78, RZ ;  /* 0x00000078374b7810 */ /* 0x000fe40007ffe0ff */
[----:B------:R-:W-:Y:S02]  /*0300*/  ISETP.LT.AND.EX P2, PT, R57, UR9, !P0, P2 ;  /* 0x0000000939007c0c */ /* 0x000fe4000c741320 */
[----:B------:R-:W-:Y:S02]  /*0310*/  ISETP.LT.AND.EX P1, PT, R59, UR9, !P0, P1 ;  /* 0x000000093b007c0c */ /* 0x000fe4000c721310 */
[----:B------:R-:W-:Y:S01]  /*0320*/  ISETP.LT.AND.EX P0, PT, R61, UR9, !P0, P3 ;  /* 0x000000093d007c0c */ /* 0x000fe2000c701330 */
[----:B-1----:R-:W-:-:S12]  /*0330*/  ULDC.64 UR8, c[0x0][0x208] ;  /* 0x0000820000087ab9 */ /* 0x002fd80000000a00 */
.L_x_5001:
[----:B01----:R-:W0:Y:S01]  /*0340*/  LDC R9, c[0x0][0x288] ;  /* 0x0000a200ff097b82 */ /* 0x003e220000000800 */
[----:B------:R-:W-:Y:S01]  /*0350*/  ULDC.64 UR14, c[0x0][0x278] ;  /* 0x00009e00000e7ab9 */ /* 0x000fe20000000a00 */
[----:B------:R-:W-:Y:S01]  /*0360*/  SHF.R.S32.HI R77, RZ, 0x1f, R63 ;  /* 0x0000001fff4d7819 */ /* 0x000fe2000001143f */
[----:B------:R-:W-:Y:S01]  /*0370*/  ULDC.64 UR12, c[0x0][0x280] ;  /* 0x0000a000000c7ab9 */ /* 0x000fe20000000a00 */
[----:B------:R-:W-:Y:S02]  /*0380*/  SHF.R.S32.HI R81, RZ, 0x1f, R64 ;  /* 0x0000001fff517819 */ /* 0x000fe40000011440 */
[----:B------:R-:W-:Y:S02]  /*0390*/  ISETP.GE.U32.AND P6, PT, R64, UR14, PT ;  /* 0x0000000e40007c0c */ /* 0x000fe4000bfc6070 */
[----:B------:R-:W1:Y:S01]  /*03a0*/  @P2 LDC.64 R10, c[0x0][0x220] ;  /* 0x00008800ff0a2b82 */ /* 0x000e620000000a00 */
[----:B------:R-:W-:Y:S02]  /*03b0*/  SHF.R.S32.HI R83, RZ, 0x1f, R65 ;  /* 0x0000001fff537819 */ /* 0x000fe40000011441 */
[----:B------:R-:W-:-:S02]  /*03c0*/  ISETP.GE.AND.EX P6, PT, R81, UR15, PT, P6 ;  /* 0x0000000f51007c0c */ /* 0x000fc4000bfc6360 */
[----:B------:R-:W-:Y:S02]  /*03d0*/  SHF.R.S32.HI R85, RZ, 0x1f, R66 ;  /* 0x0000001fff557819 */ /* 0x000fe40000011442 */
[----:B------:R-:W-:Y:S01]  /*03e0*/  ISETP.GT.U32.OR P6, PT, R0, 0x1bf, P6 ;  /* 0x000001bf0000780c */ /* 0x000fe200037c4470 */
[----:B------:R-:W2:Y:S01]  /*03f0*/  @P1 LDC.64 R12, c[0x0][0x220] ;  /* 0x00008800ff0c1b82 */ /* 0x000ea20000000a00 */
[----:B0-----:R-:W-:-:S07]  /*0400*/  IABS R5, R9 ;  /* 0x0000000900057213 */ /* 0x001fce0000000000 */
[----:B------:R-:W0:Y:S01]  /*0410*/  @P0 LDC.64 R14, c[0x0][0x270] ;  /* 0x00009c00ff0e0b82 */ /* 0x000e220000000a00 */
[----:B------:R-:W3:Y:S07]  /*0420*/  I2F.RP R4, R5 ;  /* 0x0000000500047306 */ /* 0x000eee0000209400 */
[----:B------:R-:W4:Y:S01]  /*0430*/  @P0 LDC.64 R16, c[0x0][0x220] ;  /* 0x00008800ff100b82 */ /* 0x000f220000000a00 */
[----:B---3--:R-:W3:Y:S02]  /*0440*/  MUFU.RCP R4, R4 ;  /* 0x0000000400047308 */ /* 0x008ee40000001000 */
[----:B---3--:R-:W-:-:S06]  /*0450*/  IADD3 R2, R4, 0xffffffe, RZ ;  /* 0x0ffffffe04027810 */ /* 0x008fcc0007ffe0ff */
[----:B------:R3:W5:Y:S02]  /*0460*/  F2I.FTZ.U32.TRUNC.NTZ R3, R2 ;  /* 0x0000000200037305 */ /* 0x000764000021f000 */
[----:B---3--:R-:W-:Y:S02]  /*0470*/  MOV R2, RZ ;  /* 0x000000ff00027202 */ /* 0x008fe40000000f00 */
[----:B-----5:R-:W-:-:S05]  /*0480*/  IADD3 R6, RZ, -R3, RZ ;  /* 0x80000003ff067210 */ /* 0x020fca0007ffe0ff */
[----:B------:R-:W-:Y:S01]  /*0490*/  IMAD R7, R6, R5, RZ ;  /* 0x0000000506077224 */ /* 0x000fe200078e02ff */
[----:B------:R-:W-:-:S03]  /*04a0*/  IABS R6, R58 ;  /* 0x0000003a00067213 */ /* 0x000fc60000000000 */
[----:B------:R-:W-:Y:S01]  /*04b0*/  IMAD.HI.U32 R3, R3, R7, R2 ;  /* 0x0000000703037227 */ /* 0x000fe200078e0002 */
[----:B------:R-:W-:-:S04]  /*04c0*/  LOP3.LUT R2, R58, R9, RZ, 0x3c, !PT ;  /* 0x000000093a027212 */ /* 0x000fc800078e3cff */
[----:B------:R-:W-:Y:S01]  /*04d0*/  ISETP.GE.AND P5, PT, R2, RZ, PT ;  /* 0x000000ff0200720c */ /* 0x000fe20003fa6270 */
[----:B------:R-:W-:-:S05]  /*04e0*/  IMAD.HI.U32 R3, R3, R6, RZ ;  /* 0x0000000603037227 */ /* 0x000fca00078e00ff */
        /* <DEDUP_REMOVED lines=9> */
[----:B------:R-:W-:Y:S02]  /*0580*/  @P3 IADD3 R3, R3, 0x1, RZ ;  /* 0x0000000103033810 */ /* 0x000fe40007ffe0ff */
[----:B------:R-:W-:Y:S02]  /*0590*/  ISETP.GE.U32.AND P3, PT, R63, UR14, PT ;  /* 0x0000000e3f007c0c */ /* 0x000fe4000bf66070 */
[----:B------:R-:W-:Y:S02]  /*05a0*/  @!P5 IADD3 R3, -R3, RZ, RZ ;  /* 0x000000ff0303d210 */ /* 0x000fe40007ffe1ff */
[----:B------:R-:W-:Y:S02]  /*05b0*/  @!P4 LOP3.LUT R3, RZ, R9, RZ, 0x33, !PT ;  /* 0x00000009ff03c212 */ /* 0x000fe400078e33ff */
[----:B------:R-:W-:Y:S02]  /*05c0*/  ISETP.GE.AND.EX P3, PT, R77, UR15, PT, P3 ;  /* 0x0000000f4d007c0c */ /* 0x000fe4000bf66330 */
[----:B------:R-:W-:-:S02]  /*05d0*/  IADD3 R79, -R3, RZ, RZ ;  /* 0x000000ff034f7210 */ /* 0x000fc40007ffe1ff */
[----:B------:R-:W-:Y:S02]  /*05e0*/  SHF.R.S32.HI R2, RZ, 0x1f, R3 ;  /* 0x0000001fff027819 */ /* 0x000fe40000011403 */
[----:B------:R-:W-:Y:S01]  /*05f0*/  ISETP.GT.U32.OR P3, PT, R0, 0x1bf, P3 ;  /* 0x000001bf0000780c */ /* 0x000fe20001f64470 */
[----:B------:R-:W-:Y:S02]  /*0600*/  IMAD R79, R9, R79, R58 ;  /* 0x0000004f094f7224 */ /* 0x000fe400078e023a */
[----:B------:R-:W5:Y:S01]  /*0610*/  @P1 LDC.64 R8, c[0x0][0x270] ;  /* 0x00009c00ff081b82 */ /* 0x000f620000000a00 */
[----:B------:R-:W-:Y:S02]  /*0620*/  IMAD R2, R2, UR12, RZ ;  /* 0x0000000c02027c24 */ /* 0x000fe4000f8e02ff */
[----:B------:R-:W-:Y:S02]  /*0630*/  IMAD R79, R79, 0x70, RZ ;  /* 0x000000704f4f7824 */ /* 0x000fe400078e02ff */
[----:B------:R-:W-:-:S02]  /*0640*/  IMAD R23, R3, UR13, R2 ;  /* 0x0000000d03177c24 */ /* 0x000fc4000f8e0202 */
[----:B---3--:R-:W-:Y:S01]  /*0650*/  @P2 IMAD R2, R57, R6, RZ ;  /* 0x0000000639022224 */ /* 0x008fe200078e02ff */
[----:B------:R-:W-:Y:S02]  /*0660*/  IADD3 R24, P4, R60, R79, RZ ;  /* 0x0000004f3c187210 */ /* 0x000fe40007f9e0ff */
[----:B------:R-:W3:Y:S01]  /*0670*/  @!P3 LDC.64 R18, c[0x0][0x270] ;  /* 0x00009c00ff12bb82 */ /* 0x000ee20000000a00 */
[----:B------:R-:W-:Y:S01]  /*0680*/  @P2 IMAD R7, R55, R7, R2 ;  /* 0x0000000737072224 */ /* 0x000fe200078e0202 */
[----:B------:R-:W-:-:S03]  /*0690*/  LEA.HI.X.SX32 R25, R79, R4, 0x1, P4 ;  /* 0x000000044f197211 */ /* 0x000fc600020f0eff */
[----:B------:R-:W-:-:S03]  /*06a0*/  IMAD.WIDE.U32 R24, R3, UR12, R24 ;  /* 0x0000000c03187c25 */ /* 0x000fc6000f8e0018 */
[----:B------:R-:W4:Y:S02]  /*06b0*/  @!P3 LDC.64 R20, c[0x0][0x220] ;  /* 0x00008800ff14bb82 */ /* 0x000f240000000a00 */
[----:B------:R-:W-:Y:S01]  /*06c0*/  IADD3 R23, R25, R23, RZ ;  /* 0x0000001719177210 */ /* 0x000fe20007ffe0ff */
[----:B-----5:R-:W-:Y:S01]  /*06d0*/  @P1 IMAD R4, R59, R8, RZ ;  /* 0x000000083b041224 */ /* 0x020fe200078e02ff */
[-C--:B------:R-:W-:Y:S02]  /*06e0*/  @P2 MOV R22, R24.reuse ;  /* 0x0000001800162202 */ /* 0x080fe40000000f00 */
[----:B------:R-:W-:Y:S01]  /*06f0*/  @P1 MOV R5, R23 ;  /* 0x0000001700051202 */ /* 0x000fe20000000f00 */
[----:B------:R-:W-:Y:S01]  /*0700*/  @P1 IMAD R9, R54, R9, R4 ;  /* 0x0000000936091224 */ /* 0x000fe200078e0204 */
[----:B------:R-:W-:Y:S01]  /*0710*/  @P1 MOV R4, R24 ;  /* 0x0000001800041202 */ /* 0x000fe20000000f00 */
[----:B------:R-:W-:-:S04]  /*0720*/  @P2 IMAD.WIDE.U32 R2, R55, R6, R22 ;  /* 0x0000000637022225 */ /* 0x000fc800078e0016 */
[----:B------:R-:W-:Y:S01]  /*0730*/  @P1 IMAD.WIDE.U32 R4, R54, R8, R4 ;  /* 0x0000000836041225 */ /* 0x000fe200078e0004 */
[----:B------:R-:W-:Y:S02]  /*0740*/  @P2 IADD3 R7, R3, R7, RZ ;  /* 0x0000000703072210 */ /* 0x000fe40007ffe0ff */
[----:B-1----:R-:W-:Y:S02]  /*0750*/  @P2 LEA R8, P5, R2, R10, 0x2 ;  /* 0x0000000a02082211 */ /* 0x002fe400078a10ff */
[----:B------:R-:W-:Y:S01]  /*0760*/  @P1 IADD3 R3, R5, R9, RZ ;  /* 0x0000000905031210 */ /* 0x000fe20007ffe0ff */
[----:B0-----:R-:W-:Y:S01]  /*0770*/  @P0 IMAD R5, R61, R14, RZ ;  /* 0x0000000e3d050224 */ /* 0x001fe200078e02ff */
[----:B--2---:R-:W-:Y:S02]  /*0780*/  @P1 LEA R6, P4, R4, R12, 0x2 ;  /* 0x0000000c04061211 */ /* 0x004fe400078810ff */
[----:B------:R-:W-:Y:S01]  /*0790*/  @P2 LEA.HI.X R9, R2, R11, R7, 0x2, P5 ;  /* 0x0000000b02092211 */ /* 0x000fe200028f1407 */
[----:B------:R-:W-:Y:S01]  /*07a0*/  @P0 IMAD R5, R56, R15, R5 ;  /* 0x0000000f38050224 */ /* 0x000fe200078e0205 */
[----:B------:R-:W-:Y:S01]  /*07b0*/  @P1 LEA.HI.X R7, R4, R13, R3, 0x2, P4 ;  /* 0x0000000d04071211 */ /* 0x000fe200020f1403 */
[----:B---3--:R-:W-:Y:S01]  /*07c0*/  @!P3 IMAD R4, R77, R18, RZ ;  /* 0x000000124d04b224 */ /* 0x008fe200078e02ff */
[----:B------:R-:W-:-:S02]  /*07d0*/  @P0 MOV R2, R24 ;  /* 0x0000001800020202 */ /* 0x000fc40000000f00 */
[----:B------:R-:W-:Y:S01]  /*07e0*/  @P0 MOV R3, R23 ;  /* 0x0000001700030202 */ /* 0x000fe20000000f00 */
[----:B------:R-:W-:Y:S01]  /*07f0*/  @!P3 IMAD R13, R63, R19, R4 ;  /* 0x000000133f0db224 */ /* 0x000fe200078e0204 */
[----:B------:R-:W-:Y:S02]  /*0800*/  ISETP.GE.U32.AND P4, PT, R65, UR14, PT ;  /* 0x0000000e41007c0c */ /* 0x000fe4000bf86070 */
[----:B------:R-:W-:Y:S01]  /*0810*/  @!P3 MOV R10, R24 ;  /* 0x00000018000ab202 */ /* 0x000fe20000000f00 */
[----:B------:R-:W-:Y:S01]  /*0820*/  @P0 IMAD.WIDE.U32 R2, R56, R14, R2 ;  /* 0x0000000e38020225 */ /* 0x000fe200078e0002 */
[----:B------:R-:W-:Y:S01]  /*0830*/  ISETP.GE.AND.EX P4, PT, R83, UR15, PT, P4 ;  /* 0x0000000f53007c0c */ /* 0x000fe2000bf86340 */
[----:B------:R-:W0:Y:S01]  /*0840*/  @!P6 LDC.64 R14, c[0x0][0x270] ;  /* 0x00009c00ff0eeb82 */ /* 0x000e220000000a00 */
[----:B------:R-:W-:Y:S02]  /*0850*/  @!P3 MOV R11, R23 ;  /* 0x00000017000bb202 */ /* 0x000fe40000000f00 */
[----:B------:R-:W-:-:S02]  /*0860*/  ISETP.GT.U32.OR P4, PT, R0, 0x1bf, P4 ;  /* 0x000001bf0000780c */ /* 0x000fc40002784470 */
[----:B------:R-:W-:Y:S01]  /*0870*/  @P0 IADD3 R3, R3, R5, RZ ;  /* 0x0000000503030210 */ /* 0x000fe20007ffe0ff */
[----:B------:R-:W-:Y:S01]  /*0880*/  @!P3 IMAD.WIDE.U32 R10, R63, R18, R10 ;  /* 0x000000123f0ab225 */ /* 0x000fe200078e000a */
[C---:B----4-:R-:W-:Y:S01]  /*0890*/  @P0 LEA R4, P5, R2.reuse, R16, 0x2 ;  /* 0x0000001002040211 */ /* 0x050fe200078a10ff */
[----:B------:R-:W1:Y:S03]  /*08a0*/  @!P6 LDC.64 R18, c[0x0][0x220] ;  /* 0x00008800ff12eb82 */ /* 0x000e660000000a00 */
[----:B------:R-:W-:Y:S02]  /*08b0*/  @P0 LEA.HI.X R5, R2, R17, R3, 0x2, P5 ;  /* 0x0000001102050211 */ /* 0x000fe400028f1403 */
[----:B------:R-:W-:Y:S02]  /*08c0*/  @!P3 IADD3 R2, R11, R13, RZ ;  /* 0x0000000d0b02b210 */ /* 0x000fe40007ffe0ff */
[----:B------:R-:W-:Y:S01]  /*08d0*/  @!P3 LEA R12, P5, R10, R20, 0x2 ;  /* 0x000000140a0cb211 */ /* 0x000fe200078a10ff */
[----:B------:R-:W2:Y:S01]  /*08e0*/  @!P4 LDC.64 R16, c[0x0][0x270] ;  /* 0x00009c00ff10cb82 */ /* 0x000ea20000000a00 */
[----:B------:R-:W-:-:S02]  /*08f0*/  @!P6 MOV R3, R23 ;  /* 0x000000170003e202 */ /* 0x000fc40000000f00 */
[----:B------:R-:W-:Y:S02]  /*0900*/  @!P3 LEA.HI.X R13, R10, R21, R2, 0x2, P5 ;  /* 0x000000150a0db211 */ /* 0x000fe400028f1402 */
[----:B------:R-:W-:Y:S02]  /*0910*/  CS2R R20, SRZ ;  /* 0x0000000000147805 */ /* 0x000fe4000001ff00 */
[----:B------:R-:W-:Y:S01]  /*0920*/  ISETP.GE.U32.AND P5, PT, R66, UR14, PT ;  /* 0x0000000e42007c0c */ /* 0x000fe2000bfa6070 */
[----:B0-----:R-:W-:-:S03]  /*0930*/  @!P6 IMAD R2, R81, R14, RZ ;  /* 0x0000000e5102e224 */ /* 0x001fc600078e02ff */
[----:B------:R-:W-:Y:S01]  /*0940*/  ISETP.GE.AND.EX P5, PT, R85, UR15, PT, P5 ;  /* 0x0000000f55007c0c */ /* 0x000fe2000bfa6350 */
[----:B------:R-:W0:Y:S01]  /*0950*/  @!P4 LDC.64 R26, c[0x0][0x220] ;  /* 0x00008800ff1acb82 */ /* 0x000e220000000a00 */
[----:B------:R0:W3:Y:S01]  /*0960*/  @!P3 LDG.E.64 R20, desc[UR8][R12.64] ;  /* 0x000000080c14b981 */ /* 0x0000e2000c1e1b00 */
[----:B------:R-:W-:Y:S01]  /*0970*/  @!P6 IMAD R11, R64, R15, R2 ;  /* 0x0000000f400be224 */ /* 0x000fe200078e0202 */
[----:B------:R-:W-:Y:S02]  /*0980*/  @!P6 MOV R2, R24 ;  /* 0x000000180002e202 */ /* 0x000fe40000000f00 */
[----:B------:R-:W-:-:S03]  /*0990*/  ISETP.GT.U32.OR P5, PT, R0, 0x1bf, P5 ;  /* 0x000001bf0000780c */ /* 0x000fc60002fa4470 */
[----:B------:R-:W-:-:S05]  /*09a0*/  @!P6 IMAD.WIDE.U32 R2, R64, R14, R2 ;  /* 0x0000000e4002e225 */ /* 0x000fca00078e0002 */
[----:B------:R-:W-:Y:S01]  /*09b0*/  @!P6 IADD3 R3, R3, R11, RZ ;  /* 0x0000000b0303e210 */ /* 0x000fe20007ffe0ff */
[----:B--2---:R-:W-:Y:S01]  /*09c0*/  @!P4 IMAD R14, R83, R16, RZ ;  /* 0x00000010530ec224 */ /* 0x004fe200078e02ff */
[----:B-1----:R-:W-:-:S03]  /*09d0*/  @!P6 LEA R10, P3, R2, R18, 0x2 ;  /* 0x00000012020ae211 */ /* 0x002fc600078610ff */
[----:B------:R-:W1:Y:S01]  /*09e0*/  @!P5 LDC.64 R28, c[0x0][0x270] ;  /* 0x00009c00ff1cdb82 */ /* 0x000e620000000a00 */
[----:B------:R-:W-:Y:S01]  /*09f0*/  @!P6 LEA.HI.X R11, R2, R19, R3, 0x2, P3 ;  /* 0x00000013020be211 */ /* 0x000fe200018f1403 */
[C---:B------:R-:W-:Y:S01]  /*0a00*/  @!P4 IMAD R17, R65.reuse, R17, R14 ;  /* 0x000000114111c224 */ /* 0x040fe200078e020e */
[----:B------:R-:W-:Y:S02]  /*0a10*/  MOV R3, RZ ;  /* 0x000000ff00037202 */ /* 0x000fe40000000f00 */
[----:B------:R-:W-:Y:S02]  /*0a20*/  MOV R2, RZ ;  /* 0x000000ff00027202 */ /* 0x000fe40000000f00 */
[----:B------:R-:W-:Y:S01]  /*0a30*/  @!P4 MOV R14, R24 ;  /* 0x00000018000ec202 */ /* 0x000fe20000000f00 */
[----:B------:R-:W2:Y:S01]  /*0a40*/  @!P5 LDC.64 R18, c[0x0][0x220] ;  /* 0x00008800ff12db82 */ /* 0x000ea20000000a00 */
[----:B------:R-:W-:Y:S02]  /*0a50*/  @!P4 MOV R15, R23 ;  /* 0x00000017000fc202 */ /* 0x000fe40000000f00 */
[----:B------:R4:W5:Y:S01]  /*0a60*/  @!P6 LDG.E.64 R2, desc[UR8][R10.64] ;  /* 0x000000080a02e981 */ /* 0x000962000c1e1b00 */
[----:B------:R-:W-:Y:S01]  /*0a70*/  SHF.R.S32.HI R87, RZ, 0x1f, R67 ;  /* 0x0000001fff577819 */ /* 0x000fe20000011443 */
[----:B------:R-:W-:Y:S01]  /*0a80*/  @!P4 IMAD.WIDE.U32 R14, R65, R16, R14 ;  /* 0x00000010410ec225 */ /* 0x000fe200078e000e */
[----:B------:R-:W-:-:S04]  /*0a90*/  ISETP.GE.U32.AND P6, PT, R67, UR14, PT ;  /* 0x0000000e43007c0c */ /* 0x000fc8000bfc6070 */
[----:B------:R-:W-:Y:S02]  /*0aa0*/  ISETP.GE.AND.EX P6, PT, R87, UR15, PT, P6 ;  /* 0x0000000f57007c0c */ /* 0x000fe4000bfc6360 */
[----:B------:R-:W-:Y:S02]  /*0ab0*/  @!P4 IADD3 R15, R15, R17, RZ ;  /* 0x000000110f0fc210 */ /* 0x000fe40007ffe0ff */
[----:B0-----:R-:W-:Y:S02]  /*0ac0*/  @!P4 LEA R12, P3, R14, R26, 0x2 ;  /* 0x0000001a0e0cc211 */ /* 0x001fe400078610ff */
[----:B------:R-:W-:Y:S02]  /*0ad0*/  ISETP.GT.U32.OR P6, PT, R0, 0x1bf, P6 ;  /* 0x000001bf0000780c */ /* 0x000fe400037c4470 */
[----:B------:R-:W-:Y:S02]  /*0ae0*/  @!P4 LEA.HI.X R13, R14, R27, R15, 0x2, P3 ;  /* 0x0000001b0e0dc211 */ /* 0x000fe400018f140f */
[----:B------:R-:W-:-:S02]  /*0af0*/  SHF.R.S32.HI R89, RZ, 0x1f, R68 ;  /* 0x0000001fff597819 */ /* 0x000fc40000011444 */
[----:B------:R-:W-:Y:S01]  /*0b00*/  ISETP.GE.U32.AND P3, PT, R68, UR14, PT ;  /* 0x0000000e44007c0c */ /* 0x000fe2000bf66070 */
[----:B-1----:R-:W-:Y:S01]  /*0b10*/  @!P5 IMAD R14, R85, R28, RZ ;  /* 0x0000001c550ed224 */ /* 0x002fe200078e02ff */
[----:B----4-:R-:W-:Y:S02]  /*0b20*/  @!P5 MOV R10, R24 ;  /* 0x00000018000ad202 */ /* 0x010fe40000000f00 */
[----:B------:R-:W-:Y:S02]  /*0b30*/  ISETP.GE.AND.EX P3, PT, R89, UR15, PT, P3 ;  /* 0x0000000f59007c0c */ /* 0x000fe4000bf66330 */
[----:B------:R-:W-:Y:S02]  /*0b40*/  @!P5 MOV R11, R23 ;  /* 0x00000017000bd202 */ /* 0x000fe40000000f00 */
[----:B------:R-:W-:Y:S02]  /*0b50*/  CS2R R26, SRZ ;  /* 0x00000000001a7805 */ /* 0x000fe4000001ff00 */
[----:B------:R-:W-:Y:S01]  /*0b60*/  ISETP.GT.U32.OR P3, PT, R0, 0x1bf, P3 ;  /* 0x000001bf0000780c */ /* 0x000fe20001f64470 */
[C---:B------:R-:W-:Y:S01]  /*0b70*/  @!P5 IMAD R15, R66.reuse, R29, R14 ;  /* 0x0000001d420fd224 */ /* 0x040fe200078e020e */
[----:B------:R-:W0:Y:S01]  /*0b80*/  @!P6 LDC.64 R30, c[0x0][0x270] ;  /* 0x00009c00ff1eeb82 */ /* 0x000e220000000a00 */
[----:B------:R-:W-:Y:S01]  /*0b90*/  @!P5 IMAD.WIDE.U32 R10, R66, R28, R10 ;  /* 0x0000001c420ad225 */ /* 0x000fe200078e000a */
[----:B------:R0:W4:Y:S04]  /*0ba0*/  @!P4 LDG.E.64 R26, desc[UR8][R12.64] ;  /* 0x000000080c1ac981 */ /* 0x000128000c1e1b00 */
[----:B------:R-:W-:-:S02]  /*0bb0*/  @!P5 IADD3 R11, R11, R15, RZ ;  /* 0x0000000f0b0bd210 */ /* 0x000fc40007ffe0ff */
[C---:B--2---:R-:W-:Y:S01]  /*0bc0*/  @!P5 LEA R14, P4, R10.reuse, R18, 0x2 ;  /* 0x000000120a0ed211 */ /* 0x044fe200078810ff */
[----:B------:R-:W1:Y:S01]  /*0bd0*/  @!P6 LDC.64 R34, c[0x0][0x220] ;  /* 0x00008800ff22eb82 */ /* 0x000e620000000a00 */
[----:B------:R-:W-:Y:S02]  /*0be0*/  SHF.R.S32.HI R91, RZ, 0x1f, R69 ;  /* 0x0000001fff5b7819 */ /* 0x000fe40000011445 */
[----:B------:R-:W-:Y:S02]  /*0bf0*/  @!P5 LEA.HI.X R15, R10, R19, R11, 0x2, P4 ;  /* 0x000000130a0fd211 */ /* 0x000fe400020f140b */
[----:B------:R-:W-:-:S03]  /*0c00*/  ISETP.GE.U32.AND P4, PT, R69, UR14, PT ;  /* 0x0000000e45007c0c */ /* 0x000fc6000bf86070 */
[----:B------:R-:W2:Y:S01]  /*0c10*/  @!P3 LDC.64 R32, c[0x0][0x270] ;  /* 0x00009c00ff20bb82 */ /* 0x000ea20000000a00 */
[----:B------:R-:W-:-:S04]  /*0c20*/  ISETP.GE.AND.EX P4, PT, R91, UR15, PT, P4 ;  /* 0x0000000f5b007c0c */ /* 0x000fc8000bf86340 */
[----:B------:R-:W-:Y:S01]  /*0c30*/  ISETP.GT.U32.OR P4, PT, R0, 0x1bf, P4 ;  /* 0x000001bf0000780c */ /* 0x000fe20002784470 */
[----:B0-----:R-:W-:Y:S02]  /*0c40*/  @!P6 IMAD R12, R87, R30, RZ ;  /* 0x0000001e570ce224 */ /* 0x001fe400078e02ff */
[----:B------:R-:W0:Y:S01]  /*0c50*/  @!P3 LDC.64 R36, c[0x0][0x220] ;  /* 0x00008800ff24bb82 */ /* 0x000e220000000a00 */
[----:B------:R-:W-:Y:S01]  /*0c60*/  @!P6 MOV R13, R23 ;  /* 0x00000017000de202 */ /* 0x000fe20000000f00 */
[----:B------:R-:W-:Y:S01]  /*0c70*/  @!P6 IMAD R17, R67, R31, R12 ;  /* 0x0000001f4311e224 */ /* 0x000fe200078e020c */
[----:B------:R-:W-:Y:S02]  /*0c80*/  @!P6 MOV R12, R24 ;  /* 0x00000018000ce202 */ /* 0x000fe40000000f00 */
[----:B------:R-:W-:-:S05]  /*0c90*/  CS2R R28, SRZ ;  /* 0x00000000001c7805 */ /* 0x000fca000001ff00 */
[----:B------:R-:W0:Y:S01]  /*0ca0*/  @!P4 LDC.64 R10, c[0x0][0x270] ;  /* 0x00009c00ff0acb82 */ /* 0x000e220000000a00 */
[----:B------:R-:W-:Y:S01]  /*0cb0*/  @!P6 IMAD.WIDE.U32 R12, R67, R30, R12 ;  /* 0x0000001e430ce225 */ /* 0x000fe200078e000c */
[----:B------:R0:W4:Y:S03]  /*0cc0*/  @!P5 LDG.E.64 R28, desc[UR8][R14.64] ;  /* 0x000000080e1cd981 */ /* 0x000126000c1e1b00 */
[----:B--2---:R-:W-:Y:S01]  /*0cd0*/  @!P3 IMAD R16, R89, R32, RZ ;  /* 0x000000205910b224 */ /* 0x004fe200078e02ff */
[----:B------:R-:W-:Y:S02]  /*0ce0*/  @!P3 MOV R18, R24 ;  /* 0x000000180012b202 */ /* 0x000fe40000000f00 */
[----:B------:R-:W-:Y:S01]  /*0cf0*/  @!P3 MOV R19, R23 ;  /* 0x000000170013b202 */ /* 0x000fe20000000f00 */
[----:B------:R-:W-:Y:S01]  /*0d00*/  @!P3 IMAD R33, R68, R33, R16 ;  /* 0x000000214421b224 */ /* 0x000fe200078e0210 */
[----:B------:R-:W-:-:S02]  /*0d10*/  @!P6 IADD3 R13, R13, R17, RZ ;  /* 0x000000110d0de210 */ /* 0x000fc40007ffe0ff */
[----:B-1----:R-:W-:Y:S02]  /*0d20*/  @!P6 LEA R16, P5, R12, R34, 0x2 ;  /* 0x000000220c10e211 */ /* 0x002fe400078a10ff */
[----:B------:R-:W-:Y:S01]  /*0d30*/  CS2R R30, SRZ ;  /* 0x00000000001e7805 */ /* 0x000fe2000001ff00 */
[----:B------:R-:W-:Y:S01]  /*0d40*/  @!P3 IMAD.WIDE.U32 R18, R68, R32, R18 ;  /* 0x000000204412b225 */ /* 0x000fe200078e0012 */
[----:B------:R-:W-:Y:S02]  /*0d50*/  @!P6 LEA.HI.X R17, R12, R35, R13, 0x2, P5 ;  /* 0x000000230c11e211 */ /* 0x000fe400028f140d */
[----:B------:R-:W1:Y:S02]  /*0d60*/  @!P4 LDC.64 R34, c[0x0][0x220] ;  /* 0x00008800ff22cb82 */ /* 0x000e640000000a00 */
[----:B------:R-:W-:Y:S01]  /*0d70*/  @!P3 IADD3 R13, R19, R33, RZ ;  /* 0x00000021130db210 */ /* 0x000fe20007ffe0ff */
[----:B------:R1:W2:Y:S01]  /*0d80*/  @!P6 LDG.E.64 R30, desc[UR8][R16.64] ;  /* 0x00000008101ee981 */ /* 0x0002a2000c1e1b00 */
[----:B0-----:R-:W-:-:S02]  /*0d90*/  @!P3 LEA R12, P5, R18, R36, 0x2 ;  /* 0x00000024120cb211 */ /* 0x001fc400078a10ff */
[----:B------:R-:W-:Y:S02]  /*0da0*/  SHF.R.S32.HI R93, RZ, 0x1f, R70 ;  /* 0x0000001fff5d7819 */ /* 0x000fe40000011446 */
[----:B------:R-:W-:Y:S01]  /*0db0*/  ISETP.GE.U32.AND P6, PT, R70, UR14, PT ;  /* 0x0000000e46007c0c */ /* 0x000fe2000bfc6070 */
[----:B------:R-:W-:Y:S01]  /*0dc0*/  @!P4 IMAD R14, R91, R10, RZ ;  /* 0x0000000a5b0ec224 */ /* 0x000fe200078e02ff */
[----:B------:R-:W-:Y:S02]  /*0dd0*/  @!P3 LEA.HI.X R13, R18, R37, R13, 0x2, P5 ;  /* 0x00000025120db211 */ /* 0x000fe400028f140d */
[----:B------:R-:W-:Y:S02]  /*0de0*/  ISETP.GE.AND.EX P6, PT, R93, UR15, PT, P6 ;  /* 0x0000000f5d007c0c */ /* 0x000fe4000bfc6360 */
[----:B------:R-:W-:Y:S02]  /*0df0*/  SHF.R.S32.HI R95, RZ, 0x1f, R71 ;  /* 0x0000001fff5f7819 */ /* 0x000fe40000011447 */
[----:B------:R-:W-:Y:S01]  /*0e00*/  ISETP.GE.U32.AND P5, PT, R71, UR14, PT ;  /* 0x0000000e47007c0c */ /* 0x000fe2000bfa6070 */
[----:B------:R-:W-:Y:S01]  /*0e10*/  @!P4 IMAD R19, R69, R11, R14 ;  /* 0x0000000b4513c224 */ /* 0x000fe200078e020e */
[----:B------:R-:W-:-:S02]  /*0e20*/  ISETP.GT.U32.OR P6, PT, R0, 0x1bf, P6 ;  /* 0x000001bf0000780c */ /* 0x000fc400037c4470 */
[----:B------:R-:W-:Y:S02]  /*0e30*/  ISETP.GE.AND.EX P5, PT, R95, UR15, PT, P5 ;  /* 0x0000000f5f007c0c */ /* 0x000fe4000bfa6350 */
[----:B------:R-:W-:Y:S02]  /*0e40*/  @!P4 MOV R14, R24 ;  /* 0x00000018000ec202 */ /* 0x000fe40000000f00 */
[----:B------:R-:W-:Y:S02]  /*0e50*/  @!P4 MOV R15, R23 ;  /* 0x00000017000fc202 */ /* 0x000fe40000000f00 */
[----:B------:R-:W-:Y:S02]  /*0e60*/  CS2R R32, SRZ ;  /* 0x0000000000207805 */ /* 0x000fe4000001ff00 */
[----:B------:R-:W-:Y:S01]  /*0e70*/  ISETP.GT.U32.OR P5, PT, R0, 0x1bf, P5 ;  /* 0x000001bf0000780c */ /* 0x000fe20002fa4470 */
[----:B------:R-:W-:-:S03]  /*0e80*/  @!P4 IMAD.WIDE.U32 R10, R69, R10, R14 ;  /* 0x0000000a450ac225 */ /* 0x000fc600078e000e */
[----:B------:R0:W2:Y:S01]  /*0e90*/  @!P3 LDG.E.64 R32, desc[UR8][R12.64] ;  /* 0x000000080c20b981 */ /* 0x0000a2000c1e1b00 */
[----:B------:R-:W0:Y:S01]  /*0ea0*/  @!P6 LDC.64 R38, c[0x0][0x270] ;  /* 0x00009c00ff26eb82 */ /* 0x000e220000000a00 */
[----:B------:R-:W-:Y:S02]  /*0eb0*/  @!P4 IADD3 R11, R11, R19, RZ ;  /* 0x000000130b0bc210 */ /* 0x000fe40007ffe0ff */
[C---:B-1----:R-:W-:Y:S02]  /*0ec0*/  @!P4 LEA R16, P3, R10.reuse, R34, 0x2 ;  /* 0x000000220a10c211 */ /* 0x042fe400078610ff */
[----:B------:R-:W-:Y:S02]  /*0ed0*/  SHF.R.S32.HI R97, RZ, 0x1f, R72 ;  /* 0x0000001fff617819 */ /* 0x000fe40000011448 */
[----:B------:R-:W-:Y:S01]  /*0ee0*/  @!P4 LEA.HI.X R17, R10, R35, R11, 0x2, P3 ;  /* 0x000000230a11c211 */ /* 0x000fe200018f140b */
[----:B------:R-:W1:Y:S01]  /*0ef0*/  @!P5 LDC.64 R40, c[0x0][0x270] ;  /* 0x00009c00ff28db82 */ /* 0x000e620000000a00 */
[----:B------:R-:W-:-:S04]  /*0f00*/  ISETP.GE.U32.AND P3, PT, R72, UR14, PT ;  /* 0x0000000e48007c0c */ /* 0x000fc8000bf66070 */
[----:B------:R-:W-:-:S03]  /*0f10*/  ISETP.GE.AND.EX P3, PT, R97, UR15, PT, P3 ;  /* 0x0000000f61007c0c */ /* 0x000fc6000bf66330 */
[----:B------:R-:W1:Y:S01]  /*0f20*/  @!P6 LDC.64 R10, c[0x0][0x220] ;  /* 0x00008800ff0aeb82 */ /* 0x000e620000000a00 */
[----:B------:R-:W-:-:S07]  /*0f30*/  ISETP.GT.U32.OR P3, PT, R0, 0x1bf, P3 ;  /* 0x000001bf0000780c */ /* 0x000fce0001f64470 */
[----:B------:R-:W3:Y:S01]  /*0f40*/  @!P5 LDC.64 R14, c[0x0][0x220] ;  /* 0x00008800ff0edb82 */ /* 0x000ee20000000a00 */
[----:B0-----:R-:W-:Y:S01]  /*0f50*/  @!P6 IMAD R18, R93, R38, RZ ;  /* 0x000000265d12e224 */ /* 0x001fe200078e02ff */
[----:B------:R-:W-:-:S03]  /*0f60*/  @!P6 MOV R19, R23 ;  /* 0x000000170013e202 */ /* 0x000fc60000000f00 */
[----:B------:R-:W-:-:S03]  /*0f70*/  @!P6 IMAD R39, R70, R39, R18 ;  /* 0x000000274627e224 */ /* 0x000fc600078e0212 */
[----:B------:R-:W0:Y:S01]  /*0f80*/  @!P3 LDC.64 R12, c[0x0][0x270] ;  /* 0x00009c00ff0cbb82 */ /* 0x000e220000000a00 */
[----:B-1----:R-:W-:Y:S01]  /*0f90*/  @!P5 IMAD R36, R95, R40, RZ ;  /* 0x000000285f24d224 */ /* 0x002fe200078e02ff */
[-C--:B------:R-:W-:Y:S02]  /*0fa0*/  @!P6 MOV R18, R24.reuse ;  /* 0x000000180012e202 */ /* 0x080fe40000000f00 */
[----:B------:R-:W-:Y:S02]  /*0fb0*/  CS2R R34, SRZ ;  /* 0x0000000000227805 */ /* 0x000fe4000001ff00 */
[----:B------:R-:W-:Y:S01]  /*0fc0*/  @!P5 MOV R37, R23 ;  /* 0x000000170025d202 */ /* 0x000fe20000000f00 */
[C---:B------:R-:W-:Y:S01]  /*0fd0*/  @!P5 IMAD R41, R71.reuse, R41, R36 ;  /* 0x000000294729d224 */ /* 0x040fe200078e0224 */
[----:B------:R-:W-:Y:S01]  /*0fe0*/  @!P5 MOV R36, R24 ;  /* 0x000000180024d202 */ /* 0x000fe20000000f00 */
[----:B------:R-:W-:Y:S01]  /*0ff0*/  @!P6 IMAD.WIDE.U32 R18, R70, R38, R18 ;  /* 0x000000264612e225 */ /* 0x000fe200078e0012 */
[----:B------:R1:W2:Y:S03]  /*1000*/  @!P4 LDG.E.64 R34, desc[UR8][R16.64] ;  /* 0x000000081022c981 */ /* 0x0002a6000c1e1b00 */
[----:B------:R-:W-:Y:S01]  /*1010*/  @!P5 IMAD.WIDE.U32 R36, R71, R40, R36 ;  /* 0x000000284724d225 */ /* 0x000fe200078e0024 */
[----:B------:R-:W-:-:S02]  /*1020*/  @!P6 IADD3 R19, R19, R39, RZ ;  /* 0x000000271313e210 */ /* 0x000fc40007ffe0ff */
[C---:B------:R-:W-:Y:S01]  /*1030*/  @!P6 LEA R10, P4, R18.reuse, R10, 0x2 ;  /* 0x0000000a120ae211 */ /* 0x040fe200078810ff */
[----:B-1----:R-:W1:Y:S03]  /*1040*/  @!P3 LDC.64 R16, c[0x0][0x220] ;  /* 0x00008800ff10bb82 */ /* 0x002e660000000a00 */
[----:B------:R-:W-:Y:S02]  /*1050*/  @!P6 LEA.HI.X R11, R18, R11, R19, 0x2, P4 ;  /* 0x0000000b120be211 */ /* 0x000fe400020f1413 */
[----:B------:R-:W-:Y:S02]  /*1060*/  @!P5 IADD3 R18, R37, R41, RZ ;  /* 0x000000292512d210 */ /* 0x000fe40007ffe0ff */
[----:B---3--:R-:W-:Y:S01]  /*1070*/  @!P5 LEA R14, P4, R36, R14, 0x2 ;  /* 0x0000000e240ed211 */ /* 0x008fe200078810ff */
[----:B0-----:R-:W-:Y:S01]  /*1080*/  @!P3 IMAD R19, R97, R12, RZ ;  /* 0x0000000c6113b224 */ /* 0x001fe200078e02ff */
[----:B------:R-:W-:-:S02]  /*1090*/  SHF.R.S32.HI R99, RZ, 0x1f, R73 ;  /* 0x0000001fff637819 */ /* 0x000fc40000011449 */
[----:B------:R-:W-:Y:S02]  /*10a0*/  @!P5 LEA.HI.X R15, R36, R15, R18, 0x2, P4 ;  /* 0x0000000f240fd211 */ /* 0x000fe400020f1412 */
[----:B------:R-:W-:Y:S01]  /*10b0*/  ISETP.GE.U32.AND P4, PT, R73, UR14, PT ;  /* 0x0000000e49007c0c */ /* 0x000fe2000bf86070 */
[----:B------:R-:W-:Y:S01]  /*10c0*/  @!P3 IMAD R47, R72, R13, R19 ;  /* 0x0000000d482fb224 */ /* 0x000fe200078e0213 */
[----:B------:R-:W-:Y:S02]  /*10d0*/  @!P3 MOV R18, R24 ;  /* 0x000000180012b202 */ /* 0x000fe40000000f00 */
[----:B------:R-:W-:Y:S02]  /*10e0*/  ISETP.GE.AND.EX P4, PT, R99, UR15, PT, P4 ;  /* 0x0000000f63007c0c */ /* 0x000fe4000bf86340 */
[----:B------:R-:W-:Y:S02]  /*10f0*/  @!P3 MOV R19, R23 ;  /* 0x000000170013b202 */ /* 0x000fe40000000f00 */
[----:B------:R-:W-:-:S02]  /*1100*/  CS2R R36, SRZ ;  /* 0x0000000000247805 */ /* 0x000fc4000001ff00 */
[----:B------:R-:W-:Y:S02]  /*1110*/  CS2R R40, SRZ ;  /* 0x0000000000287805 */ /* 0x000fe4000001ff00 */
[----:B------:R-:W-:Y:S02]  /*1120*/  CS2R R42, SRZ ;  /* 0x00000000002a7805 */ /* 0x000fe4000001ff00 */
[----:B------:R-:W-:Y:S01]  /*1130*/  ISETP.GT.U32.OR P4, PT, R0, 0x1bf, P4 ;  /* 0x000001bf0000780c */ /* 0x000fe20002784470 */
[----:B------:R-:W-:Y:S01]  /*1140*/  @!P3 IMAD.WIDE.U32 R12, R72, R12, R18 ;  /* 0x0000000c480cb225 */ /* 0x000fe200078e0012 */
[----:B------:R-:W-:Y:S01]  /*1150*/  CS2R R38, SRZ ;  /* 0x0000000000267805 */ /* 0x000fe2000001ff00 */
[----:B------:R0:W3:Y:S01]  /*1160*/  @P2 LDG.E.64 R36, desc[UR8][R8.64] ;  /* 0x0000000808242981 */ /* 0x0000e2000c1e1b00 */
[----:B------:R-:W-:-:S03]  /*1170*/  SHF.R.S32.HI R101, RZ, 0x1f, R74 ;  /* 0x0000001fff657819 */ /* 0x000fc6000001144a */
[----:B------:R-:W2:Y:S01]  /*1180*/  @!P6 LDG.E.64 R40, desc[UR8][R10.64] ;  /* 0x000000080a28e981 */ /* 0x000ea2000c1e1b00 */
[----:B-1----:R-:W-:-:S03]  /*1190*/  @!P3 LEA R16, P6, R12, R16, 0x2 ;  /* 0x000000100c10b211 */ /* 0x002fc600078c10ff */
[----:B------:R-:W2:Y:S01]  /*11a0*/  @!P5 LDG.E.64 R42, desc[UR8][R14.64] ;  /* 0x000000080e2ad981 */ /* 0x000ea2000c1e1b00 */
[----:B------:R-:W-:Y:S02]  /*11b0*/  ISETP.GE.U32.AND P5, PT, R74, UR14, PT ;  /* 0x0000000e4a007c0c */ /* 0x000fe4000bfa6070 */
[----:B------:R-:W-:Y:S02]  /*11c0*/  CS2R R44, SRZ ;  /* 0x00000000002c7805 */ /* 0x000fe4000001ff00 */
[----:B0-----:R-:W-:Y:S01]  /*11d0*/  @!P3 IADD3 R8, R13, R47, RZ ;  /* 0x0000002f0d08b210 */ /* 0x001fe20007ffe0ff */
[----:B------:R0:W5:Y:S01]  /*11e0*/  @P1 LDG.E.64 R38, desc[UR8][R6.64] ;  /* 0x0000000806261981 */ /* 0x000162000c1e1b00 */
[----:B------:R-:W-:Y:S01]  /*11f0*/  ISETP.GE.AND.EX P5, PT, R101, UR15, PT, P5 ;  /* 0x0000000f65007c0c */ /* 0x000fe2000bfa6350 */
[----:B------:R-:W1:Y:S01]  /*1200*/  @!P4 LDC.64 R18, c[0x0][0x270] ;  /* 0x00009c00ff12cb82 */ /* 0x000e620000000a00 */
[----:B------:R-:W-:Y:S01]  /*1210*/  @!P3 LEA.HI.X R17, R12, R17, R8, 0x2, P6 ;  /* 0x000000110c11b211 */ /* 0x000fe200030f1408 */
[----:B------:R1:W4:Y:S01]  /*1220*/  @P0 LDG.E.64 R44, desc[UR8][R4.64] ;  /* 0x00000008042c0981 */ /* 0x000322000c1e1b00 */
[----:B------:R-:W-:-:S02]  /*1230*/  SHF.R.S32.HI R103, RZ, 0x1f, R75 ;  /* 0x0000001fff677819 */ /* 0x000fc4000001144b */
[----:B------:R-:W-:Y:S02]  /*1240*/  ISETP.GE.U32.AND P6, PT, R75, UR14, PT ;  /* 0x0000000e4b007c0c */ /* 0x000fe4000bfc6070 */
[----:B------:R-:W-:Y:S01]  /*1250*/  ISETP.GT.U32.OR P5, PT, R0, 0x1bf, P5 ;  /* 0x000001bf0000780c */ /* 0x000fe20002fa4470 */
[----:B0-----:R-:W0:Y:S01]  /*1260*/  @!P4 LDC.64 R6, c[0x0][0x220] ;  /* 0x00008800ff06cb82 */ /* 0x001e220000000a00 */
[----:B------:R-:W-:-:S04]  /*1270*/  ISETP.GE.AND.EX P6, PT, R103, UR15, PT, P6 ;  /* 0x0000000f67007c0c */ /* 0x000fc8000bfc6360 */
[----:B------:R-:W-:-:S07]  /*1280*/  ISETP.GT.U32.OR P6, PT, R0, 0x1bf, P6 ;  /* 0x000001bf0000780c */ /* 0x000fce00037c4470 */
[----:B------:R-:W0:Y:S01]  /*1290*/  @!P5 LDC.64 R10, c[0x0][0x270] ;  /* 0x00009c00ff0adb82 */ /* 0x000e220000000a00 */
[----:B-1----:R-:W-:-:S07]  /*12a0*/  @!P4 IMAD R14, R99, R18, RZ ;  /* 0x00000012630ec224 */ /* 0x002fce00078e02ff */
[----:B------:R-:W1:Y:S01]  /*12b0*/  @!P6 LDC.64 R8, c[0x0][0x270] ;  /* 0x00009c00ff08eb82 */ /* 0x000e620000000a00 */
[----:B------:R-:W-:Y:S01]  /*12c0*/  @!P4 IMAD R19, R73, R19, R14 ;  /* 0x000000134913c224 */ /* 0x000fe200078e020e */
[----:B------:R-:W-:Y:S02]  /*12d0*/  @!P4 MOV R14, R24 ;  /* 0x00000018000ec202 */ /* 0x000fe40000000f00 */
[----:B------:R-:W-:-:S04]  /*12e0*/  @!P4 MOV R15, R23 ;  /* 0x00000017000fc202 */ /* 0x000fc80000000f00 */
[----:B------:R-:W1:Y:S01]  /*12f0*/  @!P5 LDC.64 R12, c[0x0][0x220] ;  /* 0x00008800ff0cdb82 */ /* 0x000e620000000a00 */
[----:B------:R-:W-:Y:S01]  /*1300*/  CS2R R46, SRZ ;  /* 0x00000000002e7805 */ /* 0x000fe2000001ff00 */
[----:B------:R-:W-:-:S05]  /*1310*/  @!P4 IMAD.WIDE.U32 R14, R73, R18, R14 ;  /* 0x00000012490ec225 */ /* 0x000fca00078e000e */
[----:B------:R0:W2:Y:S01]  /*1320*/  @!P3 LDG.E.64 R46, desc[UR8][R16.64] ;  /* 0x00000008102eb981 */ /* 0x0000a2000c1e1b00 */
[----:B------:R-:W1:Y:S01]  /*1330*/  @!P6 LDC.64 R4, c[0x0][0x220] ;  /* 0x00008800ff04eb82 */ /* 0x000e620000000a00 */
[----:B0-----:R-:W-:Y:S01]  /*1340*/  @!P5 IMAD R18, R101, R10, RZ ;  /* 0x0000000a6512d224 */ /* 0x001fe200078e02ff */
[----:B------:R-:W-:Y:S02]  /*1350*/  @!P4 IADD3 R15, R15, R19, RZ ;  /* 0x000000130f0fc210 */ /* 0x000fe40007ffe0ff */
[----:B------:R-:W-:Y:S01]  /*1360*/  @!P4 LEA R6, P3, R14, R6, 0x2 ;  /* 0x000000060e06c211 */ /* 0x000fe200078610ff */
[----:B------:R-:W-:Y:S01]  /*1370*/  @!P5 IMAD R51, R74, R11, R18 ;  /* 0x0000000b4a33d224 */ /* 0x000fe200078e0212 */
[----:B------:R-:W-:Y:S02]  /*1380*/  @!P5 MOV R16, R24 ;  /* 0x000000180010d202 */ /* 0x000fe40000000f00 */
[----:B------:R-:W-:Y:S01]  /*1390*/  @!P5 MOV R17, R23 ;  /* 0x000000170011d202 */ /* 0x000fe20000000f00 */
[----:B-1----:R-:W-:Y:S01]  /*13a0*/  @!P6 IMAD R18, R103, R8, RZ ;  /* 0x000000086712e224 */ /* 0x002fe200078e02ff */
[----:B------:R-:W-:-:S02]  /*13b0*/  @!P4 LEA.HI.X R7, R14, R7, R15, 0x2, P3 ;  /* 0x000000070e07c211 */ /* 0x000fc400018f140f */
[----:B------:R-:W-:Y:S01]  /*13c0*/  @!P6 MOV R14, R24 ;  /* 0x00000018000ee202 */ /* 0x000fe20000000f00 */
[----:B------:R-:W-:Y:S01]  /*13d0*/  @!P5 IMAD.WIDE.U32 R10, R74, R10, R16 ;  /* 0x0000000a4a0ad225 */ /* 0x000fe200078e0010 */
[----:B------:R-:W-:Y:S02]  /*13e0*/  @!P6 MOV R15, R23 ;  /* 0x00000017000fe202 */ /* 0x000fe40000000f00 */
[----:B------:R-:W-:Y:S01]  /*13f0*/  CS2R R48, SRZ ;  /* 0x0000000000307805 */ /* 0x000fe2000001ff00 */
[----:B------:R-:W-:Y:S01]  /*1400*/  @!P6 IMAD R19, R75, R9, R18 ;  /* 0x000000094b13e224 */ /* 0x000fe200078e0212 */
[----:B------:R-:W-:Y:S01]  /*1410*/  @!P5 IADD3 R11, R11, R51, RZ ;  /* 0x000000330b0bd210 */ /* 0x000fe20007ffe0ff */
[----:B------:R-:W-:Y:S01]  /*1420*/  @!P6 IMAD.WIDE.U32 R8, R75, R8, R14 ;  /* 0x000000084b08e225 */ /* 0x000fe200078e000e */
[C---:B------:R-:W-:Y:S02]  /*1430*/  @!P5 LEA R12, P3, R10.reuse, R12, 0x2 ;  /* 0x0000000c0a0cd211 */ /* 0x040fe400078610ff */
[----:B------:R-:W-:Y:S01]  /*1440*/  CS2R R50, SRZ ;  /* 0x0000000000327805 */ /* 0x000fe2000001ff00 */
[----:B------:R-:W2:Y:S01]  /*1450*/  @!P4 LDG.E.64 R48, desc[UR8][R6.64] ;  /* 0x000000080630c981 */ /* 0x000ea2000c1e1b00 */
[----:B------:R-:W-:-:S02]  /*1460*/  @!P5 LEA.HI.X R13, R10, R13, R11, 0x2, P3 ;  /* 0x0000000d0a0dd211 */ /* 0x000fc400018f140b */
[----:B------:R-:W-:Y:S02]  /*1470*/  @!P6 IADD3 R9, R9, R19, RZ ;  /* 0x000000130909e210 */ /* 0x000fe40007ffe0ff */
[C---:B------:R-:W-:Y:S02]  /*1480*/  @!P6 LEA R4, P3, R8.reuse, R4, 0x2 ;  /* 0x000000040804e211 */ /* 0x040fe400078610ff */
[----:B------:R-:W-:Y:S01]  /*1490*/  CS2R R52, SRZ ;  /* 0x0000000000347805 */ /* 0x000fe2000001ff00 */
[----:B------:R-:W2:Y:S01]  /*14a0*/  @!P5 LDG.E.64 R50, desc[UR8][R12.64] ;  /* 0x000000080c32d981 */ /* 0x000ea2000c1e1b00 */
[----:B------:R-:W-:-:S05]  /*14b0*/  @!P6 LEA.HI.X R5, R8, R5, R9, 0x2, P3 ;  /* 0x000000050805e211 */ /* 0x000fca00018f1409 */
[----:B------:R0:W2:Y:S02]  /*14c0*/  @!P6 LDG.E.64 R52, desc[UR8][R4.64] ;  /* 0x000000080434e981 */ /* 0x0000a4000c1e1b00 */
[----:B0-----:R-:W-:Y:S01]  /*14d0*/  FADD.FTZ R4, R20, R21 ;  /* 0x0000001514047221 */ /* 0x001fe20000010000 */
[----:B------:R-:W-:Y:S01]  /*14e0*/  ISETP.GT.AND P3, PT, R76, 0x1e, PT ;  /* 0x0000001e4c00780c */ /* 0x000fe20003f64270 */
[----:B---3--:R-:W-:Y:S01]  /*14f0*/  FADD.FTZ R6, R36, R37 ;  /* 0x0000002524067221 */ /* 0x008fe20000010000 */
[----:B------:R-:W-:-:S03]  /*1500*/  FMUL.FTZ R9, R37, R37 ;  /* 0x0000002525097220 */ /* 0x000fc60000410000 */
[----:B------:R-:W-:Y:S01]  /*1510*/  FADD.FTZ R6, RZ, R6 ;  /* 0x00000006ff067221 */ /* 0x000fe20000010000 */
[----:B------:R-:W-:Y:S01]  /*1520*/  FFMA.FTZ R9, R36, R36, R9 ;  /* 0x0000002424097223 */ /* 0x000fe20000010009 */
[----:B-----5:R-:W-:Y:S01]  /*1530*/  FADD.FTZ R7, R38, R39 ;  /* 0x0000002726077221 */ /* 0x020fe20000010000 */
[----:B------:R-:W-:-:S03]  /*1540*/  FMUL.FTZ R11, R39, R39 ;  /* 0x00000027270b7220 */ /* 0x000fc60000410000 */
[----:B------:R-:W-:Y:S01]  /*1550*/  FADD.FTZ R6, R6, R7 ;  /* 0x0000000706067221 */ /* 0x000fe20000010000 */
[----:B----4-:R-:W-:Y:S01]  /*1560*/  FADD.FTZ R5, R44, R45 ;  /* 0x0000002d2c057221 */ /* 0x010fe20000010000 */
[----:B------:R-:W-:Y:S01]  /*1570*/  FFMA.FTZ R8, R38, R38, R11 ;  /* 0x0000002626087223 */ /* 0x000fe2000001000b */
[----:B------:R-:W-:Y:S01]  /*1580*/  FADD.FTZ R9, RZ, R9 ;  /* 0x00000009ff097221 */ /* 0x000fe20000010000 */
[----:B------:R-:W-:Y:S01]  /*1590*/  FMUL.FTZ R11, R45, R45 ;  /* 0x0000002d2d0b7220 */ /* 0x000fe20000410000 */
[----:B------:R-:W-:Y:S01]  /*15a0*/  FADD.FTZ R5, R6, R5 ;  /* 0x0000000506057221 */ /* 0x000fe20000010000 */
[----:B------:R-:W-:Y:S01]  /*15b0*/  FMUL.FTZ R7, R21, R21 ;  /* 0x0000001515077220 */ /* 0x000fe20000410000 */
[----:B------:R-:W-:Y:S01]  /*15c0*/  FADD.FTZ R8, R9, R8 ;  /* 0x0000000809087221 */ /* 0x000fe20000010000 */
[----:B------:R-:W-:Y:S01]  /*15d0*/  FFMA.FTZ R11, R44, R44, R11 ;  /* 0x0000002c2c0b7223 */ /* 0x000fe2000001000b */
[----:B------:R-:W-:Y:S01]  /*15e0*/  FADD.FTZ R4, R5, R4 ;  /* 0x0000000405047221 */ /* 0x000fe20000010000 */
[----:B------:R-:W-:Y:S01]  /*15f0*/  FADD.FTZ R5, R2, R3 ;  /* 0x0000000302057221 */ /* 0x000fe20000010000 */
[----:B------:R-:W-:Y:S01]  /*1600*/  FMUL.FTZ R9, R3, R3 ;  /* 0x0000000303097220 */ /* 0x000fe20000410000 */
[----:B------:R-:W-:Y:S01]  /*1610*/  FADD.FTZ R8, R8, R11 ;  /* 0x0000000b08087221 */ /* 0x000fe20000010000 */
[----:B------:R-:W-:Y:S01]  /*1620*/  FFMA.FTZ R7, R20, R20, R7 ;  /* 0x0000001414077223 */ /* 0x000fe20000010007 */
[----:B------:R-:W-:Y:S01]  /*1630*/  FADD.FTZ R4, R4, R5 ;  /* 0x0000000504047221 */ /* 0x000fe20000010000 */
[----:B------:R-:W-:Y:S01]  /*1640*/  FFMA.FTZ R6, R2, R2, R9 ;  /* 0x0000000202067223 */ /* 0x000fe20000010009 */
[----:B------:R-:W-:Y:S01]  /*1650*/  FADD.FTZ R5, R26, R27 ;  /* 0x0000001b1a057221 */ /* 0x000fe20000010000 */
[----:B------:R-:W-:Y:S01]  /*1660*/  FADD.FTZ R7, R8, R7 ;  /* 0x0000000708077221 */ /* 0x000fe20000010000 */
[----:B------:R-:W-:-:S02]  /*1670*/  FMUL.FTZ R9, R27, R27 ;  /* 0x0000001b1b097220 */ /* 0x000fc40000410000 */
[----:B------:R-:W-:Y:S01]  /*1680*/  FADD.FTZ R4, R4, R5 ;  /* 0x0000000504047221 */ /* 0x000fe20000010000 */
[----:B------:R-:W-:Y:S01]  /*1690*/  FADD.FTZ R6, R7, R6 ;  /* 0x0000000607067221 */ /* 0x000fe20000010000 */
[----:B------:R-:W-:Y:S01]  /*16a0*/  FFMA.FTZ R9, R26, R26, R9 ;  /* 0x0000001a1a097223 */ /* 0x000fe20000010009 */
[----:B------:R-:W-:Y:S01]  /*16b0*/  FADD.FTZ R5, R28, R29 ;  /* 0x0000001d1c057221 */ /* 0x000fe20000010000 */
[----:B------:R-:W-:Y:S02]  /*16c0*/  FMUL.FTZ R7, R29, R29 ;  /* 0x0000001d1d077220 */ /* 0x000fe40000410000 */
[----:B------:R-:W-:Y:S01]  /*16d0*/  FADD.FTZ R6, R6, R9 ;  /* 0x0000000906067221 */ /* 0x000fe20000010000 */
[----:B------:R-:W-:Y:S01]  /*16e0*/  FADD.FTZ R4, R4, R5 ;  /* 0x0000000504047221 */ /* 0x000fe20000010000 */
[----:B------:R-:W-:Y:S01]  /*16f0*/  FFMA.FTZ R7, R28, R28, R7 ;  /* 0x0000001c1c077223 */ /* 0x000fe20000010007 */
[----:B--2---:R-:W-:Y:S01]  /*1700*/  FMUL.FTZ R9, R31, R31 ;  /* 0x0000001f1f097220 */ /* 0x004fe20000410000 */
[----:B------:R-:W-:-:S02]  /*1710*/  FADD.FTZ R5, R30, R31 ;  /* 0x0000001f1e057221 */ /* 0x000fc40000010000 */
[----:B------:R-:W-:Y:S01]  /*1720*/  FADD.FTZ R6, R6, R7 ;  /* 0x0000000706067221 */ /* 0x000fe20000010000 */
[----:B------:R-:W-:Y:S01]  /*1730*/  FFMA.FTZ R9, R30, R30, R9 ;  /* 0x0000001e1e097223 */ /* 0x000fe20000010009 */
        /* <DEDUP_REMOVED lines=10> */
[----:B------:R-:W-:Y:S01]  /*17e0*/  FMUL.FTZ R7, R41, R41 ;  /* 0x0000002929077220 */ /* 0x000fe20000410000 */
[----:B------:R-:W-:Y:S01]  /*17f0*/  FADD.FTZ R4, R4, R5 ;  /* 0x0000000504047221 */ /* 0x000fe20000010000 */
[----:B------:R-:W-:Y:S01]  /*1800*/  FADD.FTZ R5, R40, R41 ;  /* 0x0000002928057221 */ /* 0x000fe20000010000 */
[----:B------:R-:W-:Y:S01]  /*1810*/  FADD.FTZ R6, R6, R9 ;  /* 0x0000000906067221 */ /* 0x000fe20000010000 */
[----:B------:R-:W-:Y:S01]  /*1820*/  FFMA.FTZ R7, R40, R40, R7 ;  /* 0x0000002828077223 */ /* 0x000fe20000010007 */
        /* <DEDUP_REMOVED lines=9> */
[----:B------:R-:W-:-:S02]  /*18c0*/  FFMA.FTZ R7, R46, R46, R7 ;  /* 0x0000002e2e077223 */ /* 0x000fc40000010007 */
[----:B------:R-:W-:Y:S02]  /*18d0*/  FADD.FTZ R4, R4, R5 ;  /* 0x0000000504047221 */ /* 0x000fe40000010000 */
[----:B------:R-:W-:Y:S01]  /*18e0*/  FADD.FTZ R6, R6, R7 ;  /* 0x0000000706067221 */ /* 0x000fe20000010000 */
[----:B------:R-:W-:Y:S01]  /*18f0*/  FMUL.FTZ R9, R49, R49 ;  /* 0x0000003131097220 */ /* 0x000fe20000410000 */
[----:B------:R-:W-:-:S03]  /*1900*/  FADD.FTZ R5, R48, R49 ;  /* 0x0000003130057221 */ /* 0x000fc60000010000 */
[----:B------:R-:W-:Y:S01]  /*1910*/  FFMA.FTZ R9, R48, R48, R9 ;  /* 0x0000003030097223 */ /* 0x000fe20000010009 */
[----:B------:R-:W-:Y:S01]  /*1920*/  FADD.FTZ R4, R4, R5 ;  /* 0x0000000504047221 */ /* 0x000fe20000010000 */
[----:B------:R-:W-:Y:S02]  /*1930*/  FMUL.FTZ R7, R51, R51 ;  /* 0x0000003333077220 */ /* 0x000fe40000410000 */
[----:B------:R-:W-:Y:S01]  /*1940*/  FADD.FTZ R6, R6, R9 ;  /* 0x0000000906067221 */ /* 0x000fe20000010000 */
[C---:B------:R-:W-:Y:S01]  /*1950*/  FADD.FTZ R5, R50.reuse, R51 ;  /* 0x0000003332057221 */ /* 0x040fe20000010000 */
[----:B------:R-:W-:Y:S01]  /*1960*/  FFMA.FTZ R7, R50, R50, R7 ;  /* 0x0000003232077223 */ /* 0x000fe20000010007 */
[----:B------:R-:W-:Y:S02]  /*1970*/  FMUL.FTZ R9, R53, R53 ;  /* 0x0000003535097220 */ /* 0x000fe40000410000 */
        /* <DEDUP_REMOVED lines=27> */
[C---:B------:R-:W-:Y:S02]  /*1b30*/  ISETP.GT.AND P3, PT, R76.reuse, 0xf, PT ;  /* 0x0000000f4c00780c */ /* 0x040fe40003f64270 */
[----:B------:R-:W-:Y:S02]  /*1b40*/  ISETP.NE.AND P5, PT, R76, RZ, PT ;  /* 0x000000ff4c00720c */ /* 0x000fe40003fa5270 */
[----:B------:R-:W-:Y:S01]  /*1b50*/  ISETP.NE.AND P4, PT, R0, RZ, PT ;  /* 0x000000ff0000720c */ /* 0x000fe20003f85270 */
[----:B------:R-:W-:Y:S08]  /*1b60*/  BSSY B0, `(.L_x_4944) ;  /* 0x000002c000007945 */ /* 0x000ff00003800000 */
[----:B0-----:R-:W-:Y:S01]  /*1b70*/  @!P3 FADD.FTZ R4, R4, R5 ;  /* 0x000000050404b221 */ /* 0x001fe20000010000 */
[----:B-1----:R-:W-:-:S04]  /*1b80*/  @!P3 FADD.FTZ R6, R6, R7 ;  /* 0x000000070606b221 */ /* 0x002fc80000010000 */
        /* <DEDUP_REMOVED lines=15> */
[----:B------:R-:W-:-:S03]  /*1c80*/  FADD.FTZ R16, R16, R9 ;  /* 0x0000000910107221 */ /* 0x000fc60000010000 */
[----:B------:R-:W-:Y:S01]  /*1c90*/  FADD.FTZ R105, R105, R10 ;  /* 0x0000000a69697221 */ /* 0x000fe20000010000 */
[----:B------:R-:W-:Y:S02]  /*1ca0*/  FADD.FTZ R16, R16, R11 ;  /* 0x0000000b10107221 */ /* 0x000fe40000010000 */
[----:B------:R-:W1:Y:S01]  /*1cb0*/  LDS.128 R8, [UR5+0x50] ;  /* 0x00005005ff087984 */ /* 0x000e620008000c00 */
[----:B---3--:R-:W-:Y:S01]  /*1cc0*/  FADD.FTZ R105, R105, R12 ;  /* 0x0000000c69697221 */ /* 0x008fe20000010000 */
[----:B------:R-:W-:-:S03]  /*1cd0*/  FADD.FTZ R16, R16, R13 ;  /* 0x0000000d10107221 */ /* 0x000fc60000010000 */
[----:B------:R-:W-:Y:S01]  /*1ce0*/  FADD.FTZ R105, R105, R14 ;  /* 0x0000000e69697221 */ /* 0x000fe20000010000 */
[----:B------:R-:W-:Y:S02]  /*1cf0*/  FADD.FTZ R16, R16, R15 ;  /* 0x0000000f10107221 */ /* 0x000fe40000010000 */
[----:B------:R-:W2:Y:S01]  /*1d00*/  LDS.128 R12, [UR5+0x60] ;  /* 0x00006005ff0c7984 */ /* 0x000ea20008000c00 */
[----:B----4-:R-:W-:Y:S01]  /*1d10*/  FADD.FTZ R105, R105, R4 ;  /* 0x0000000469697221 */ /* 0x010fe20000010000 */
[----:B------:R-:W-:Y:S02]  /*1d20*/  FADD.FTZ R4, R16, R5 ;  /* 0x0000000510047221 */ /* 0x000fe40000010000 */
[----:B0-----:R-:W0:Y:S01]  /*1d30*/  LDS.128 R16, [UR5+0x70] ;  /* 0x00007005ff107984 */ /* 0x001e220008000c00 */
        /* <DEDUP_REMOVED lines=14> */
.L_x_4945:
[----:B------:R-:W-:Y:S05]  /*1e20*/  BSYNC B0 ;  /* 0x0000000000007941 */ /* 0x000fea0003800000 */
.L_x_4944:
        /* <DEDUP_REMOVED lines=8> */
[----:B------:R-:W3:Y:S08]  /*1eb0*/  LDC.64 R6, c[0x0][0x248] ;  /* 0x00009200ff067b82 */ /* 0x000ef00000000a00 */
[----:B------:R-:W4:Y:S01]  /*1ec0*/  LDC.64 R4, c[0x0][0x240] ;  /* 0x00009000ff047b82 */ /* 0x000f220000000a00 */
[----:B-1----:R-:W-:-:S04]  /*1ed0*/  IMAD R9, R8, R13, RZ ;  /* 0x0000000d08097224 */ /* 0x002fc800078e02ff */
[----:B------:R-:W-:-:S05]  /*1ee0*/  IMAD R8, R9, R10, RZ ;  /* 0x0000000a09087224 */ /* 0x000fca00078e02ff */
[----:B------:R-:W-:Y:S02]  /*1ef0*/  SHF.L.U32 R11, R8, 0x1, RZ ;  /* 0x00000001080b7819 */ /* 0x000fe400000006ff */
[----:B--2---:R-:W-:Y:S02]  /*1f00*/  IADD3 R9, R9, R12, RZ ;  /* 0x0000000c09097210 */ /* 0x004fe40007ffe0ff */
[----:B------:R-:W-:Y:S01]  /*1f10*/  MOV R8, 0xffffffff ;  /* 0xffffffff00087802 */ /* 0x000fe20000000f00 */
[----:B---3--:R-:W-:-:S04]  /*1f20*/  IMAD.WIDE R6, R11, 0x4, R6 ;  /* 0x000000040b067825 */ /* 0x008fc800078e0206 */
[----:B------:R-:W-:Y:S02]  /*1f30*/  IMAD R11, R13, UR7, R12 ;  /* 0x000000070d0b7c24 */ /* 0x000fe4000f8e020c */
[----:B----4-:R-:W-:Y:S01]  /*1f40*/  IMAD.WIDE.U32 R4, R9, 0x4, R4 ;  /* 0x0000000409047825 */ /* 0x010fe200078e0004 */
        /* <DEDUP_REMOVED lines=10> */
.L_x_4948:
[----:B-1----:R-:W2:Y:S04]  /*1ff0*/  LDG.E.STRONG.GPU R6, desc[UR8][R4.64] ;  /* 0x0000000804067981 */ /* 0x002ea8000c1ef900 */
[----:B--2---:R-:W-:Y:S01]  /*2000*/  CCTL.IVALL ;  /* 0x00000000ff00798f */ /* 0x004fe20002000000 */
[----:B------:R-:W-:Y:S05]  /*2010*/  YIELD ;  /* 0x0000000000007946 */ /* 0x000fea0003800000 */
[----:B------:R-:W-:-:S13]  /*2020*/  ISETP.NE.AND P3, PT, R6, R9, PT ;  /* 0x000000090600720c */ /* 0x000fda0003f65270 */
[----:B------:R-:W-:Y:S05]  /*2030*/  @P3 BRA `(.L_x_4948) ;  /* 0xfffffffc00ec3947 */ /* 0x000fea000383ffff */
.L_x_4947:
        /* <DEDUP_REMOVED lines=11> */
.L_x_4950:
[----:B------:R-:W-:-:S13]  /*20f0*/  ISETP.EQ.OR P5, PT, R11, UR7, P4 ;  /* 0x000000070b007c0c */ /* 0x000fda000a7a2670 */
[----:B------:R-:W1:Y:S01]  /*2100*/  @!P5 LDC R6, c[0x0][0x10] ;  /* 0x00000400ff06db82 */ /* 0x000e620000000800 */
[----:B------:R-:W2:Y:S01]  /*2110*/  @!P5 S2R R8, SR_CTAID.Y ;  /* 0x000000000008d919 */ /* 0x000ea20000002600 */
[----:B------:R-:W-:-:S06]  /*2120*/  @!P5 LOP3.LUT R7, R78, 0x1, RZ, 0xc0, !PT ;  /* 0x000000014e07d812 */ /* 0x000fcc00078ec0ff */
[----:B------:R-:W3:Y:S01]  /*2130*/  @!P5 LDC.64 R4, c[0x0][0x248] ;  /* 0x00009200ff04db82 */ /* 0x000ee20000000a00 */
[----:B-1----:R-:W-:-:S04]  /*2140*/  @!P5 IMAD R7, R7, R6, RZ ;  /* 0x000000060707d224 */ /* 0x002fc800078e02ff */
[----:B------:R-:W-:-:S05]  /*2150*/  @!P5 IMAD R7, R7, R10, RZ ;  /* 0x0000000a0707d224 */ /* 0x000fca00078e02ff */
[----:B------:R-:W-:-:S05]  /*2160*/  @!P5 SHF.L.U32 R7, R7, 0x1, RZ ;  /* 0x000000010707d819 */ /* 0x000fca00000006ff */
[----:B---3--:R-:W-:-:S04]  /*2170*/  @!P5 IMAD.WIDE R4, R7, 0x4, R4 ;  /* 0x000000040704d825 */ /* 0x008fc800078e0204 */
[----:B--2---:R-:W-:-:S04]  /*2180*/  @!P5 IMAD R7, R6, R11, R8 ;  /* 0x0000000b0607d224 */ /* 0x004fc800078e0208 */
[----:B------:R-:W-:-:S06]  /*2190*/  @!P5 IMAD.WIDE.U32 R4, R7, 0x8, R4 ;  /* 0x000000080704d825 */ /* 0x000fcc00078e0004 */
[----:B------:R-:W0:Y:S01]  /*21a0*/  @!P5 LDG.E.64 R4, desc[UR8][R4.64] ;  /* 0x000000080404d981 */ /* 0x000e22000c1e1b00 */
[C---:B------:R-:W-:Y:S02]  /*21b0*/  IADD3 R6, R11.reuse, 0x1, RZ ;  /* 0x000000010b067810 */ /* 0x040fe40007ffe0ff */
[C---:B------:R-:W-:Y:S02]  /*21c0*/  IADD3 R8, R11.reuse, 0x2, RZ ;  /* 0x000000020b087810 */ /* 0x040fe40007ffe0ff */
[----:B------:R-:W-:Y:S02]  /*21d0*/  ISETP.EQ.OR P3, PT, R6, UR7, P4 ;  /* 0x0000000706007c0c */ /* 0x000fe4000a762670 */
[----:B------:R-:W-:Y:S02]  /*21e0*/  ISETP.EQ.OR P6, PT, R8, UR7, P4 ;  /* 0x0000000708007c0c */ /* 0x000fe4000a7c2670 */
[----:B------:R-:W-:-:S09]  /*21f0*/  IADD3 R14, R11, 0x3, RZ ;  /* 0x000000030b0e7810 */ /* 0x000fd20007ffe0ff */
[----:B------:R-:W1:Y:S01]  /*2200*/  @!P3 S2R R9, SR_CTAID.Y ;  /* 0x000000000009b919 */ /* 0x000e620000002600 */
[----:B------:R-:W1:Y:S01]  /*2210*/  @!P3 LDC R7, c[0x0][0x10] ;  /* 0x00000400ff07bb82 */ /* 0x000e620000000800 */
[----:B------:R-:W-:Y:S01]  /*2220*/  @!P3 LOP3.LUT R16, R78, 0x1, RZ, 0xc0, !PT ;  /* 0x000000014e10b812 */ /* 0x000fe200078ec0ff */
[----:B------:R-:W2:Y:S06]  /*2230*/  @!P6 S2R R15, SR_CTAID.Y ;  /* 0x00000000000fe919 */ /* 0x000eac0000002600 */
[----:B------:R-:W2:Y:S01]  /*2240*/  @!P6 LDC R13, c[0x0][0x10] ;  /* 0x00000400ff0deb82 */ /* 0x000ea20000000800 */
[-C--:B-1----:R-:W-:Y:S01]  /*2250*/  @!P3 IMAD R9, R6, R7.reuse, R9 ;  /* 0x000000070609b224 */ /* 0x082fe200078e0209 */
[----:B------:R-:W-:Y:S01]  /*2260*/  @!P6 LOP3.LUT R6, R78, 0x1, RZ, 0xc0, !PT ;  /* 0x000000014e06e812 */ /* 0x000fe200078ec0ff */
[----:B------:R-:W-:-:S02]  /*2270*/  @!P3 IMAD R7, R16, R7, RZ ;  /* 0x000000071007b224 */ /* 0x000fc400078e02ff */
[-C--:B--2---:R-:W-:Y:S02]  /*2280*/  @!P6 IMAD R15, R8, R13.reuse, R15 ;  /* 0x0000000d080fe224 */ /* 0x084fe400078e020f */
[----:B------:R-:W-:Y:S02]  /*2290*/  @!P3 IMAD R7, R7, R10, RZ ;  /* 0x0000000a0707b224 */ /* 0x000fe400078e02ff */
[----:B------:R-:W-:-:S03]  /*22a0*/  @!P6 IMAD R13, R6, R13, RZ ;  /* 0x0000000d060de224 */ /* 0x000fc600078e02ff */
[----:B------:R-:W-:Y:S01]  /*22b0*/  @!P3 SHF.L.U32 R7, R7, 0x1, RZ ;  /* 0x000000010707b819 */ /* 0x000fe200000006ff */
[----:B------:R-:W-:-:S05]  /*22c0*/  @!P6 IMAD R13, R13, R10, RZ ;  /* 0x0000000a0d0de224 */ /* 0x000fca00078e02ff */
[----:B------:R-:W-:Y:S01]  /*22d0*/  @!P6 SHF.L.U32 R13, R13, 0x1, RZ ;  /* 0x000000010d0de819 */ /* 0x000fe200000006ff */
[----:B0-----:R-:W-:Y:S01]  /*22e0*/  @!P5 FADD.FTZ R18, R18, R4 ;  /* 0x000000041212d221 */ /* 0x001fe20000010000 */
[----:B------:R-:W-:Y:S01]  /*22f0*/  @!P5 FADD.FTZ R19, R19, R5 ;  /* 0x000000051313d221 */ /* 0x000fe20000010000 */
[----:B------:R-:W-:Y:S01]  /*2300*/  ISETP.EQ.OR P5, PT, R14, UR7, P4 ;  /* 0x000000070e007c0c */ /* 0x000fe2000a7a2670 */
[----:B------:R-:W0:-:S12]  /*2310*/  @!P3 LDC.64 R4, c[0x0][0x248] ;  /* 0x00009200ff04bb82 */ /* 0x000e180000000a00 */
[----:B------:R-:W1:Y:S01]  /*2320*/  @!P5 S2R R105, SR_CTAID.Y ;  /* 0x000000000069d919 */ /* 0x000e620000002600 */
[----:B------:R-:W1:Y:S01]  /*2330*/  @!P5 LDC R17, c[0x0][0x10] ;  /* 0x00000400ff11db82 */ /* 0x000e620000000800 */
[----:B------:R-:W-:Y:S01]  /*2340*/  @!P5 LOP3.LUT R6, R78, 0x1, RZ, 0xc0, !PT ;  /* 0x000000014e06d812 */ /* 0x000fe200078ec0ff */
[----:B0-----:R-:W-:-:S04]  /*2350*/  @!P3 IMAD.WIDE R4, R7, 0x4, R4 ;  /* 0x000000040704b825 */ /* 0x001fc800078e0204 */
[----:B------:R-:W-:Y:S02]  /*2360*/  @!P3 IMAD.WIDE.U32 R4, R9, 0x8, R4 ;  /* 0x000000080904b825 */ /* 0x000fe400078e0004 */
[----:B------:R-:W0:Y:S04]  /*2370*/  @!P6 LDC.64 R8, c[0x0][0x248] ;  /* 0x00009200ff08eb82 */ /* 0x000e280000000a00 */
[----:B------:R-:W2:Y:S01]  /*2380*/  @!P3 LDG.E.64 R4, desc[UR8][R4.64] ;  /* 0x000000080404b981 */ /* 0x000ea2000c1e1b00 */
[-C--:B-1----:R-:W-:Y:S02]  /*2390*/  @!P5 IMAD R105, R14, R17.reuse, R105 ;  /* 0x000000110e69d224 */ /* 0x082fe400078e0269 */
[----:B------:R-:W-:Y:S02]  /*23a0*/  @!P5 IMAD R17, R6, R17, RZ ;  /* 0x000000110611d224 */ /* 0x000fe400078e02ff */
[----:B------:R-:W1:Y:S02]  /*23b0*/  @!P5 LDC.64 R6, c[0x0][0x248] ;  /* 0x00009200ff06db82 */ /* 0x000e640000000a00 */
[----:B------:R-:W-:-:S05]  /*23c0*/  @!P5 IMAD R17, R17, R10, RZ ;  /* 0x0000000a1111d224 */ /* 0x000fca00078e02ff */
[----:B------:R-:W-:Y:S01]  /*23d0*/  @!P5 SHF.L.U32 R17, R17, 0x1, RZ ;  /* 0x000000011111d819 */ /* 0x000fe200000006ff */
[----:B0-----:R-:W-:-:S04]  /*23e0*/  @!P6 IMAD.WIDE R8, R13, 0x4, R8 ;  /* 0x000000040d08e825 */ /* 0x001fc800078e0208 */
[----:B------:R-:W-:-:S06]  /*23f0*/  @!P6 IMAD.WIDE.U32 R8, R15, 0x8, R8 ;  /* 0x000000080f08e825 */ /* 0x000fcc00078e0008 */
[----:B------:R-:W3:Y:S01]  /*2400*/  @!P6 LDG.E.64 R8, desc[UR8][R8.64] ;  /* 0x000000080808e981 */ /* 0x000ee2000c1e1b00 */
[----:B-1----:R-:W-:-:S04]  /*2410*/  @!P5 IMAD.WIDE R6, R17, 0x4, R6 ;  /* 0x000000041106d825 */ /* 0x002fc800078e0206 */
[----:B------:R-:W-:-:S06]  /*2420*/  @!P5 IMAD.WIDE.U32 R6, R105, 0x8, R6 ;  /* 0x000000086906d825 */ /* 0x000fcc00078e0006 */
[----:B------:R-:W4:Y:S01]  /*2430*/  @!P5 LDG.E.64 R6, desc[UR8][R6.64] ;  /* 0x000000080606d981 */ /* 0x000f22000c1e1b00 */
        /* <DEDUP_REMOVED lines=8> */
[----:B------:R-:W-:-:S06]  /*24c0*/  @!P5 FADD.FTZ R19, R19, R7 ;  /* 0x000000071313d221 */ /* 0x000fcc0000010000 */
[----:B------:R-:W-:Y:S05]  /*24d0*/  @P3 BRA `(.L_x_4950) ;  /* 0xfffffffc00043947 */ /* 0x000fea000383ffff */
.L_x_4949:
[----:B------:R-:W-:-:S13]  /*24e0*/  LOP3.LUT P3, R8, R10, 0x3, RZ, 0xc0, !PT ;  /* 0x000000030a087812 */ /* 0x000fda000786c0ff */
[----:B------:R-:W-:Y:S05]  /*24f0*/  @!P3 BRA `(.L_x_4946) ;  /* 0x0000000000c8b947 */ /* 0x000fea0003800000 */
[----:B------:R-:W-:Y:S01]  /*2500*/  ISETP.EQ.OR P3, PT, R11, UR7, P4 ;  /* 0x000000070b007c0c */ /* 0x000fe2000a762670 */
[----:B------:R-:W-:Y:S01]  /*2510*/  BSSY B0, `(.L_x_4951) ;  /* 0x0000010000007945 */ /* 0x000fe20003800000 */
[----:B------:R-:W-:-:S11]  /*2520*/  ISETP.NE.AND P5, PT, R8, 0x1, PT ;  /* 0x000000010800780c */ /* 0x000fd60003fa5270 */
[----:B------:R-:W-:Y:S05]  /*2530*/  @P3 BRA `(.L_x_4952) ;  /* 0x0000000000343947 */ /* 0x000fea0003800000 */
        /* <DEDUP_REMOVED lines=13> */
.L_x_4952:
[----:B------:R-:W-:Y:S05]  /*2610*/  BSYNC B0 ;  /* 0x0000000000007941 */ /* 0x000fea0003800000 */
.L_x_4951:
[----:B------:R-:W-:Y:S05]  /*2620*/  @!P5 BRA `(.L_x_4946) ;  /* 0x00000000007cd947 */ /* 0x000fea0003800000 */
[C---:B------:R-:W-:Y:S02]  /*2630*/  IADD3 R4, R11.reuse, 0x1, RZ ;  /* 0x000000010b047810 */ /* 0x040fe40007ffe0ff */
[----:B------:R-:W-:Y:S02]  /*2640*/  IADD3 R15, R11, 0x2, RZ ;  /* 0x000000020b0f7810 */ /* 0x000fe40007ffe0ff */
[----:B------:R-:W-:Y:S02]  /*2650*/  ISETP.EQ.OR P5, PT, R4, UR7, P4 ;  /* 0x0000000704007c0c */ /* 0x000fe4000a7a2670 */
[----:B------:R-:W-:-:S04]  /*2660*/  ISETP.EQ.OR P3, PT, R15, UR7, P4 ;  /* 0x000000070f007c0c */ /* 0x000fc8000a762670 */
[----:B------:R-:W-:-:S07]  /*2670*/  ISETP.EQ.OR P3, PT, R8, 0x2, P3 ;  /* 0x000000020800780c */ /* 0x000fce0001f62670 */
[----:B------:R-:W1:Y:S01]  /*2680*/  @!P5 S2R R5, SR_CTAID.Y ;  /* 0x000000000005d919 */ /* 0x000e620000002600 */
[----:B------:R-:W1:Y:S05]  /*2690*/  @!P5 LDC R9, c[0x0][0x10] ;  /* 0x00000400ff09db82 */ /* 0x000e6a0000000800 */
[----:B------:R-:W2:Y:S01]  /*26a0*/  @!P3 S2R R12, SR_CTAID.Y ;  /* 0x00000000000cb919 */ /* 0x000ea20000002600 */
[----:B------:R-:W-:Y:S02]  /*26b0*/  @!P3 LOP3.LUT R13, R78, 0x1, RZ, 0xc0, !PT ;  /* 0x000000014e0db812 */ /* 0x000fe400078ec0ff */
[----:B------:R-:W3:Y:S08]  /*26c0*/  @!P3 LDC R8, c[0x0][0x10] ;  /* 0x00000400ff08bb82 */ /* 0x000ef00000000800 */
[----:B------:R-:W4:Y:S01]  /*26d0*/  @!P5 LDC.64 R6, c[0x0][0x248] ;  /* 0x00009200ff06db82 */ /* 0x000f220000000a00 */
[----:B-1----:R-:W-:Y:S01]  /*26e0*/  @!P5 IMAD R11, R4, R9, R5 ;  /* 0x00000009040bd224 */ /* 0x002fe200078e0205 */
[----:B------:R-:W-:Y:S01]  /*26f0*/  @!P5 LOP3.LUT R4, R78, 0x1, RZ, 0xc0, !PT ;  /* 0x000000014e04d812 */ /* 0x000fe200078ec0ff */
[----:B---3--:R-:W-:-:S04]  /*2700*/  @!P3 IMAD R13, R13, R8, RZ ;  /* 0x000000080d0db224 */ /* 0x008fc800078e02ff */
[----:B------:R-:W-:Y:S02]  /*2710*/  @!P5 IMAD R9, R4, R9, RZ ;  /* 0x000000090409d224 */ /* 0x000fe400078e02ff */
[----:B------:R-:W1:Y:S01]  /*2720*/  @!P3 LDC.64 R4, c[0x0][0x248] ;  /* 0x00009200ff04bb82 */ /* 0x000e620000000a00 */
[-C--:B------:R-:W-:Y:S02]  /*2730*/  @!P3 IMAD R13, R13, R10.reuse, RZ ;  /* 0x0000000a0d0db224 */ /* 0x080fe400078e02ff */
[----:B------:R-:W-:-:S03]  /*2740*/  @!P5 IMAD R9, R9, R10, RZ ;  /* 0x0000000a0909d224 */ /* 0x000fc600078e02ff */
[----:B------:R-:W-:Y:S02]  /*2750*/  @!P3 SHF.L.U32 R13, R13, 0x1, RZ ;  /* 0x000000010d0db819 */ /* 0x000fe400000006ff */
[----:B------:R-:W-:-:S05]  /*2760*/  @!P5 SHF.L.U32 R9, R9, 0x1, RZ ;  /* 0x000000010909d819 */ /* 0x000fca00000006ff */
[----:B----4-:R-:W-:-:S04]  /*2770*/  @!P5 IMAD.WIDE R6, R9, 0x4, R6 ;  /* 0x000000040906d825 */ /* 0x010fc800078e0206 */
[----:B--2---:R-:W-:Y:S02]  /*2780*/  @!P3 IMAD R9, R15, R8, R12 ;  /* 0x000000080f09b224 */ /* 0x004fe400078e020c */
[----:B------:R-:W-:-:S04]  /*2790*/  @!P5 IMAD.WIDE.U32 R6, R11, 0x8, R6 ;  /* 0x000000080b06d825 */ /* 0x000fc800078e0006 */
[----:B-1----:R-:W-:Y:S02]  /*27a0*/  @!P3 IMAD.WIDE R4, R13, 0x4, R4 ;  /* 0x000000040d04b825 */ /* 0x002fe400078e0204 */
[----:B------:R-:W0:Y:S02]  /*27b0*/  @!P5 LDG.E.64 R6, desc[UR8][R6.64] ;  /* 0x000000080606d981 */ /* 0x000e24000c1e1b00 */
[----:B------:R-:W-:-:S06]  /*27c0*/  @!P3 IMAD.WIDE.U32 R4, R9, 0x8, R4 ;  /* 0x000000080904b825 */ /* 0x000fcc00078e0004 */
[----:B------:R-:W2:Y:S01]  /*27d0*/  @!P3 LDG.E.64 R4, desc[UR8][R4.64] ;  /* 0x000000080404b981 */ /* 0x000ea2000c1e1b00 */
[----:B0-----:R-:W-:Y:S01]  /*27e0*/  @!P5 FADD.FTZ R18, R18, R6 ;  /* 0x000000061212d221 */ /* 0x001fe20000010000 */
[----:B------:R-:W-:-:S03]  /*27f0*/  @!P5 FADD.FTZ R19, R19, R7 ;  /* 0x000000071313d221 */ /* 0x000fc60000010000 */
[----:B--2---:R-:W-:Y:S01]  /*2800*/  @!P3 FADD.FTZ R18, R18, R4 ;  /* 0x000000041212b221 */ /* 0x004fe20000010000 */
[----:B------:R-:W-:-:S07]  /*2810*/  @!P3 FADD.FTZ R19, R19, R5 ;  /* 0x000000051313b221 */ /* 0x000fce0000010000 */
.L_x_4946:
[----:B------:R-:W-:Y:S01]  /*2820*/  ULDC.64 UR12, c[0x0][0x218] ;  /* 0x00008600000c7ab9 */ /* 0x000fe20000000a00 */
[----:B------:R-:W-:Y:S01]  /*2830*/  LOP3.LUT P3, RZ, R0, UR7, RZ, 0xfc, !PT ;  /* 0x0000000700ff7c12 */ /* 0x000fe2000f86fcff */
[----:B------:R-:W2:Y:S01]  /*2840*/  S2UR UR6, SR_CgaCtaId ;  /* 0x00000000000679c3 */ /* 0x000ea20000008800 */
[----:B------:R-:W-:Y:S01]  /*2850*/  ISETP.EQ.U32.AND P5, PT, RZ, UR12, PT ;  /* 0x0000000cff007c0c */ /* 0x000fe2000bfa2070 */
[----:B------:R-:W-:Y:S01]  /*2860*/  UMOV UR5, 0x400 ;  /* 0x0000040000057882 */ /* 0x000fe20000000000 */
[----:B------:R-:W-:Y:S02]  /*2870*/  IADD3 R79, R60, R79, RZ ;  /* 0x0000004f3c4f7210 */ /* 0x000fe40007ffe0ff */
[----:B------:R-:W-:Y:S01]  /*2880*/  ISETP.EQ.OR.EX P3, PT, RZ, UR13, P3, P5 ;  /* 0x0000000dff007c0c */ /* 0x000fe20009f62750 */
[----:B------:R-:W-:Y:S02]  /*2890*/  ULDC.64 UR12, c[0x0][0x278] ;  /* 0x00009e00000c7ab9 */ /* 0x000fe40000000a00 */
        /* <DEDUP_REMOVED lines=12> */
[----:B------:R-:W-:Y:S06]  /*2960*/  BAR.SYNC.DEFER_BLOCKING 0x0 ;  /* 0x0000000000007b1d */ /* 0x000fec0000010000 */
[----:B------:R-:W2:Y:S04]  /*2970*/  LDG.E.64 R4, desc[UR8][R4.64] ;  /* 0x0000000804047981 */ /* 0x000ea8000c1e1b00 */
[----:B------:R-:W2:Y:S01]  /*2980*/  LDG.E.64 R6, desc[UR8][R6.64] ;  /* 0x0000000806067981 */ /* 0x000ea2000c1e1b00 */
[----:B-1----:R-:W-:-:S02]  /*2990*/  MOV R10, 0x3f800000 ;  /* 0x3f800000000a7802 */ /* 0x002fc40000000f00 */
[----:B------:R-:W-:Y:S01]  /*29a0*/  ISETP.NE.AND P6, PT, RZ, UR10, PT ;  /* 0x0000000aff007c0c */ /* 0x000fe2000bfc5270 */
[----:B------:R-:W1:Y:S01]  /*29b0*/  LDS.64 R12, [UR5+0x88] ;  /* 0x00008805ff0c7984 */ /* 0x000e620008000a00 */
[----:B------:R-:W-:Y:S01]  /*29c0*/  ISETP.GE.U32.AND P5, PT, R63, UR12, PT ;  /* 0x0000000c3f007c0c */ /* 0x000fe2000bfa6070 */
[----:B-1----:R-:W-:-:S04]  /*29d0*/  FMUL.FTZ R12, R12, UR6 ;  /* 0x000000060c0c7c20 */ /* 0x002fc80008410000 */
[C---:B------:R-:W-:Y:S01]  /*29e0*/  FMUL.FTZ R14, R12.reuse, R12 ;  /* 0x0000000c0c0e7220 */ /* 0x040fe20000410000 */
[C---:B------:R-:W-:Y:S01]  /*29f0*/  FADD.FTZ R9, -R12.reuse, R36 ;  /* 0x000000240c097221 */ /* 0x040fe20000010100 */
[C---:B------:R-:W-:Y:S01]  /*2a00*/  FADD.FTZ R37, -R12.reuse, R37 ;  /* 0x000000250c257221 */ /* 0x040fe20000010100 */
[----:B0-----:R-:W-:Y:S01]  /*2a10*/  FADD.FTZ R19, -R12, R38 ;  /* 0x000000260c137221 */ /* 0x001fe20000010100 */
[----:B------:R-:W-:-:S05]  /*2a20*/  FFMA.FTZ R13, R13, UR6, -R14 ;  /* 0x000000060d0d7c23 */ /* 0x000fca000801080e */
[----:B------:R-:W-:-:S13]  /*2a30*/  FSETP.GTU.FTZ.AND P3, PT, R13, RZ, PT ;  /* 0x000000ff0d00720b */ /* 0x000fda0003f7c000 */
[----:B------:R-:W0:Y:S02]  /*2a40*/  @P3 LDC R14, c[0x0][0x238] ;  /* 0x00008e00ff0e3b82 */ /* 0x000e240000000800 */
[----:B0-----:R-:W-:-:S04]  /*2a50*/  @P3 FADD.FTZ R13, R13, R14 ;  /* 0x0000000e0d0d3221 */ /* 0x001fc80000010000 */
        /* <DEDUP_REMOVED lines=16> */
.L_x_4953:
        /* <DEDUP_REMOVED lines=13> */
.L_x_4955:
[----:B------:R-:W-:Y:S05]  /*2c30*/  BSYNC B0 ;  /* 0x0000000000007941 */ /* 0x000fea0003800000 */
.L_x_4954:
[C---:B------:R-:W-:Y:S01]  /*2c40*/  FADD.FTZ R39, -R12.reuse, R39 ;  /* 0x000000270c277221 */ /* 0x040fe20000010100 */
[C---:B0-----:R-:W-:Y:S01]  /*2c50*/  FADD.FTZ R9, -R12.reuse, R44 ;  /* 0x0000002c0c097221 */ /* 0x041fe20000010100 */
[----:B------:R-:W-:Y:S01]  /*2c60*/  FADD.FTZ R45, -R12, R45 ;  /* 0x0000002d0c2d7221 */ /* 0x000fe20000010100 */
[-C--:B------:R-:W-:Y:S01]  /*2c70*/  FMUL.FTZ R19, R19, R10.reuse ;  /* 0x0000000a13137220 */ /* 0x080fe20000410000 */
[-C--:B------:R-:W-:Y:S01]  /*2c80*/  FMUL.FTZ R14, R39, R10.reuse ;  /* 0x0000000a270e7220 */ /* 0x080fe20000410000 */
[-C--:B------:R-:W-:Y:S01]  /*2c90*/  FMUL.FTZ R37, R9, R10.reuse ;  /* 0x0000000a09257220 */ /* 0x080fe20000410000 */
[----:B------:R-:W-:Y:S01]  /*2ca0*/  ISETP.GE.AND.EX P5, PT, R77, UR13, PT, P5 ;  /* 0x0000000d4d007c0c */ /* 0x000fe2000bfa6350 */
[----:B------:R-:W-:Y:S01]  /*2cb0*/  FMUL.FTZ R18, R45, R10 ;  /* 0x0000000a2d127220 */ /* 0x000fe20000410000 */
        /* <DEDUP_REMOVED lines=13> */
.L_x_4956:
        /* <DEDUP_REMOVED lines=13> */
.L_x_4958:
[----:B------:R-:W-:Y:S05]  /*2e60*/  BSYNC B0 ;  /* 0x0000000000007941 */ /* 0x000fea0003800000 */
.L_x_4957:
        /* <DEDUP_REMOVED lines=14> */
.L_x_4959:
        /* <DEDUP_REMOVED lines=13> */
.L_x_4961:
[----:B------:R-:W-:Y:S05]  /*3020*/  BSYNC B0 ;  /* 0x0000000000007941 */ /* 0x000fea0003800000 */
.L_x_4960:
[----:B------:R-:W-:Y:S01]  /*3030*/  FADD.FTZ R21, -R12, R21 ;  /* 0x000000150c157221 */ /* 0x000fe20000010100 */
[-C--:B------:R-:W-:Y:S01]  /*3040*/  FMUL.FTZ R19, R19, R10.reuse ;  /* 0x0000000a13137220 */ /* 0x080fe20000410000 */
[----:B------:R-:W-:Y:S02]  /*3050*/  ISETP.GE.U32.AND P3, PT, R64, UR12, PT ;  /* 0x0000000c40007c0c */ /* 0x000fe4000bf66070 */
[----:B------:R-:W-:Y:S01]  /*3060*/  FMUL.FTZ R14, R21, R10 ;  /* 0x0000000a150e7220 */ /* 0x000fe20000410000 */
[----:B------:R-:W-:Y:S01]  /*3070*/  ISETP.GE.U32.AND P4, PT, R65, UR12, PT ;  /* 0x0000000c41007c0c */ /* 0x000fe2000bf86070 */
[----:B0-----:R-:W-:Y:S01]  /*3080*/  FFMA.FTZ R8, R4, R19, R6 ;  /* 0x0000001304087223 */ /* 0x001fe20000010006 */
[----:B------:R-:W-:Y:S01]  /*3090*/  ISETP.GT.U32.OR P5, PT, R0, 0x1bf, P5 ;  /* 0x000001bf0000780c */ /* 0x000fe20002fa4470 */
        /* <DEDUP_REMOVED lines=12> */
.L_x_4962:
[----:B------:R-:W-:Y:S04]  /*3160*/  BSSY B0, `(.L_x_4963) ;  /* 0x000000d000007945 */ /* 0x000fe80003800000 */
[----:B------:R-:W-:Y:S05]  /*3170*/  @P5 BRA `(.L_x_4964) ;  /* 0x00000000002c5947 */ /* 0x000fea0003800000 */
        /* <DEDUP_REMOVED lines=11> */
.L_x_4964:
[----:B------:R-:W-:Y:S05]  /*3230*/  BSYNC B0 ;  /* 0x0000000000007941 */ /* 0x000fea0003800000 */
.L_x_4963:
[C---:B0-----:R-:W-:Y:S01]  /*3240*/  FADD.FTZ R9, -R12.reuse, R2 ;  /* 0x000000020c097221 */ /* 0x041fe20000010100 */
[----:B------:R-:W-:Y:S01]  /*3250*/  FADD.FTZ R3, -R12, R3 ;  /* 0x000000030c037221 */ /* 0x000fe20000010100 */
[----:B------:R-:W-:Y:S01]  /*3260*/  ISETP.GE.U32.AND P5, PT, R66, UR12, PT ;  /* 0x0000000c42007c0c */ /* 0x000fe2000bfa6070 */
[C---:B------:R-:W-:Y:S01]  /*3270*/  FADD.FTZ R11, -R12.reuse, R26 ;  /* 0x0000001a0c0b7221 */ /* 0x040fe20000010100 */
[----:B------:R-:W-:Y:S01]  /*3280*/  ISETP.GE.AND.EX P3, PT, R81, UR13, PT, P3 ;  /* 0x0000000d51007c0c */ /* 0x000fe2000bf66330 */
[----:B------:R-:W-:Y:S01]  /*3290*/  FADD.FTZ R27, -R12, R27 ;  /* 0x0000001b0c1b7221 */ /* 0x000fe20000010100 */
[----:B------:R-:W-:Y:S01]  /*32a0*/  ISETP.GE.AND.EX P4, PT, R83, UR13, PT, P4 ;  /* 0x0000000d53007c0c */ /* 0x000fe2000bf86340 */
[-C--:B------:R-:W-:Y:S01]  /*32b0*/  FMUL.FTZ R9, R9, R10.reuse ;  /* 0x0000000a09097220 */ /* 0x080fe20000410000 */
[-C--:B------:R-:W-:Y:S01]  /*32c0*/  FMUL.FTZ R8, R3, R10.reuse ;  /* 0x0000000a03087220 */ /* 0x080fe20000410000 */
[----:B------:R-:W-:Y:S01]  /*32d0*/  ISETP.GE.AND.EX P5, PT, R85, UR13, PT, P5 ;  /* 0x0000000d55007c0c */ /* 0x000fe2000bfa6350 */
[-C--:B------:R-:W-:Y:S01]  /*32e0*/  FMUL.FTZ R17, R11, R10.reuse ;  /* 0x0000000a0b117220 */ /* 0x080fe20000410000 */
[C---:B------:R-:W-:Y:S01]  /*32f0*/  ISETP.GT.U32.OR P3, PT, R0.reuse, 0x1bf, P3 ;  /* 0x000001bf0000780c */ /* 0x040fe20001f64470 */
[----:B------:R-:W-:Y:S01]  /*3300*/  FMUL.FTZ R16, R27, R10 ;  /* 0x0000000a1b107220 */ /* 0x000fe20000410000 */
[----:B------:R-:W-:Y:S01]  /*3310*/  ISETP.GT.U32.OR P4, PT, R0, 0x1bf, P4 ;  /* 0x000001bf0000780c */ /* 0x000fe20002784470 */
        /* <DEDUP_REMOVED lines=13> */
.L_x_4965:
        /* <DEDUP_REMOVED lines=13> */
.L_x_4967:
[----:B------:R-:W-:Y:S05]  /*34c0*/  BSYNC B0 ;  /* 0x0000000000007941 */ /* 0x000fea0003800000 */
.L_x_4966:
        /* <DEDUP_REMOVED lines=14> */
.L_x_4968:
[----:B------:R-:W-:Y:S04]  /*35b0*/  BSSY B0, `(.L_x_4969) ;  /* 0x000000d000007945 */ /* 0x000fe80003800000 */
[----:B------:R-:W-:Y:S05]  /*35c0*/  @P4 BRA `(.L_x_4970) ;  /* 0x00000000002c4947 */ /* 0x000fea0003800000 */
        /* <DEDUP_REMOVED lines=11> */
.L_x_4970:
[----:B------:R-:W-:Y:S05]  /*3680*/  BSYNC B0 ;  /* 0x0000000000007941 */ /* 0x000fea0003800000 */
.L_x_4969:
[----:B------:R-:W-:Y:S01]  /*3690*/  FADD.FTZ R29, -R12, R29 ;  /* 0x0000001d0c1d7221 */ /* 0x000fe20000010100 */
[-C--:B------:R-:W-:Y:S01]  /*36a0*/  FMUL.FTZ R19, R19, R10.reuse ;  /* 0x0000000a13137220 */ /* 0x080fe20000410000 */
[----:B------:R-:W-:Y:S02]  /*36b0*/  ISETP.GE.U32.AND P3, PT, R67, UR12, PT ;  /* 0x0000000c43007c0c */ /* 0x000fe4000bf66070 */
[----:B0-----:R-:W-:Y:S01]  /*36c0*/  FMUL.FTZ R8, R29, R10 ;  /* 0x0000000a1d087220 */ /* 0x001fe20000410000 */
[----:B------:R-:W-:Y:S01]  /*36d0*/  ISETP.GE.U32.AND P4, PT, R68, UR12, PT ;  /* 0x0000000c44007c0c */ /* 0x000fe2000bf86070 */
[----:B------:R-:W-:Y:S01]  /*36e0*/  FFMA.FTZ R2, R4, R19, R6 ;  /* 0x0000001304027223 */ /* 0x000fe20000010006 */
        /* <DEDUP_REMOVED lines=13> */
.L_x_4971:
        /* <DEDUP_REMOVED lines=13> */
.L_x_4973:
[----:B------:R-:W-:Y:S05]  /*3890*/  BSYNC B0 ;  /* 0x0000000000007941 */ /* 0x000fea0003800000 */
.L_x_4972:
[C---:B0-----:R-:W-:Y:S01]  /*38a0*/  FADD.FTZ R3, -R12.reuse, R30 ;  /* 0x0000001e0c037221 */ /* 0x041fe20000010100 */
[C---:B------:R-:W-:Y:S01]  /*38b0*/  FADD.FTZ R31, -R12.reuse, R31 ;  /* 0x0000001f0c1f7221 */ /* 0x040fe20000010100 */
[----:B------:R-:W-:Y:S01]  /*38c0*/  ISETP.GE.U32.AND P5, PT, R69, UR12, PT ;  /* 0x0000000c45007c0c */ /* 0x000fe2000bfa6070 */
[C---:B------:R-:W-:Y:S01]  /*38d0*/  FADD.FTZ R9, -R12.reuse, R32 ;  /* 0x000000200c097221 */ /* 0x040fe20000010100 */
[-C--:B------:R-:W-:Y:S01]  /*38e0*/  FMUL.FTZ R3, R3, R10.reuse ;  /* 0x0000000a03037220 */ /* 0x080fe20000410000 */
[----:B------:R-:W-:Y:S01]  /*38f0*/  ISETP.GE.AND.EX P3, PT, R87, UR13, PT, P3 ;  /* 0x0000000d57007c0c */ /* 0x000fe2000bf66330 */
[----:B------:R-:W-:Y:S01]  /*3900*/  FADD.FTZ R33, -R12, R33 ;  /* 0x000000210c217221 */ /* 0x000fe20000010100 */
[----:B------:R-:W-:Y:S01]  /*3910*/  ISETP.GE.AND.EX P4, PT, R89, UR13, PT, P4 ;  /* 0x0000000d59007c0c */ /* 0x000fe2000bf86340 */
[-C--:B------:R-:W-:Y:S01]  /*3920*/  FMUL.FTZ R8, R31, R10.reuse ;  /* 0x0000000a1f087220 */ /* 0x080fe20000410000 */
[----:B------:R-:W-:Y:S01]  /*3930*/  FFMA.FTZ R2, R4, R3, R6 ;  /* 0x0000000304027223 */ /* 0x000fe20000010006 */
[----:B------:R-:W-:Y:S01]  /*3940*/  ISETP.GE.AND.EX P5, PT, R91, UR13, PT, P5 ;  /* 0x0000000d5b007c0c */ /* 0x000fe2000bfa6350 */
[-C--:B------:R-:W-:Y:S01]  /*3950*/  FMUL.FTZ R17, R9, R10.reuse ;  /* 0x0000000a09117220 */ /* 0x080fe20000410000 */
[C---:B------:R-:W-:Y:S01]  /*3960*/  ISETP.GT.U32.OR P3, PT, R0.reuse, 0x1bf, P3 ;  /* 0x000001bf0000780c */ /* 0x040fe20001f64470 */
[----:B------:R-:W-:Y:S01]  /*3970*/  FMUL.FTZ R16, R33, R10 ;  /* 0x0000000a21107220 */ /* 0x000fe20000410000 */
        /* <DEDUP_REMOVED lines=13> */
.L_x_4974:
        /* <DEDUP_REMOVED lines=13> */
.L_x_4976:
[----:B------:R-:W-:Y:S05]  /*3b20*/  BSYNC B0 ;  /* 0x0000000000007941 */ /* 0x000fea0003800000 */
.L_x_4975:
        /* <DEDUP_REMOVED lines=14> */
.L_x_4977:
        /* <DEDUP_REMOVED lines=13> */
.L_x_4979:
[----:B------:R-:W-:Y:S05]  /*3ce0*/  BSYNC B0 ;  /* 0x0000000000007941 */ /* 0x000fea0003800000 */
.L_x_4978:
        /* <DEDUP_REMOVED lines=19> */
.L_x_4980:
        /* <DEDUP_REMOVED lines=13> */
.L_x_4982:
[----:B------:R-:W-:Y:S05]  /*3ef0*/  BSYNC B0 ;  /* 0x0000000000007941 */ /* 0x000fea0003800000 */
.L_x_4981:
        /* <DEDUP_REMOVED lines=27> */
.L_x_4983:
        /* <DEDUP_REMOVED lines=13> */
.L_x_4985:
[----:B------:R-:W-:Y:S05]  /*4180*/  BSYNC B0 ;  /* 0x0000000000007941 */ /* 0x000fea0003800000 */
.L_x_4984:
        /* <DEDUP_REMOVED lines=14> */
.L_x_4986:
        /* <DEDUP_REMOVED lines=13> */
.L_x_4988:
[----:B------:R-:W-:Y:S05]  /*4340*/  BSYNC B0 ;  /* 0x0000000000007941 */ /* 0x000fea0003800000 */
.L_x_4987:
        /* <DEDUP_REMOVED lines=19> */
.L_x_4989:
        /* <DEDUP_REMOVED lines=13> */
.L_x_4991:
[----:B------:R-:W-:Y:S05]  /*4550*/  BSYNC B0 ;  /* 0x0000000000007941 */ /* 0x000fea0003800000 */
.L_x_4990:
[C---:B0-----:R-:W-:Y:S01]  /*4560*/  FADD.FTZ R3, -R12.reuse, R48 ;  /* 0x000000300c037221 */ /* 0x041fe20000010100 */
[C---:B------:R-:W-:Y:S01]  /*4570*/  FADD.FTZ R9, -R12.reuse, R50 ;  /* 0x000000320c097221 */ /* 0x040fe20000010100 */
[C---:B------:R-:W-:Y:S01]  /*4580*/  FADD.FTZ R11, -R12.reuse, R52 ;  /* 0x000000340c0b7221 */ /* 0x040fe20000010100 */
[----:B------:R-:W-:Y:S01]  /*4590*/  ISETP.GE.U32.AND P5, PT, R75, UR12, PT ;  /* 0x0000000c4b007c0c */ /* 0x000fe2000bfa6070 */
[C---:B------:R-:W-:Y:S01]  /*45a0*/  FADD.FTZ R49, -R12.reuse, R49 ;  /* 0x000000310c317221 */ /* 0x040fe20000010100 */
[C---:B------:R-:W-:Y:S01]  /*45b0*/  FADD.FTZ R51, -R12.reuse, R51 ;  /* 0x000000330c337221 */ /* 0x040fe20000010100 */
[----:B------:R-:W-:Y:S01]  /*45c0*/  FADD.FTZ R53, -R12, R53 ;  /* 0x000000350c357221 */ /* 0x000fe20000010100 */
[-C--:B------:R-:W-:Y:S01]  /*45d0*/  FMUL.FTZ R3, R3, R10.reuse ;  /* 0x0000000a03037220 */ /* 0x080fe20000410000 */
[-C--:B------:R-:W-:Y:S01]  /*45e0*/  FMUL.FTZ R9, R9, R10.reuse ;  /* 0x0000000a09097220 */ /* 0x080fe20000410000 */
[-C--:B------:R-:W-:Y:S01]  /*45f0*/  FMUL.FTZ R11, R11, R10.reuse ;  /* 0x0000000a0b0b7220 */ /* 0x080fe20000410000 */
[----:B------:R-:W-:Y:S01]  /*4600*/  ISETP.GE.AND.EX P4, PT, R99, UR13, PT, P4 ;  /* 0x0000000d63007c0c */ /* 0x000fe2000bf86340 */
[-C--:B------:R-:W-:Y:S01]  /*4610*/  FMUL.FTZ R12, R49, R10.reuse ;  /* 0x0000000a310c7220 */ /* 0x080fe20000410000 */
[----:B------:R-:W-:Y:S01]  /*4620*/  ISETP.GE.AND.EX P3, PT, R101, UR13, PT, P3 ;  /* 0x0000000d65007c0c */ /* 0x000fe2000bf66330 */
[-C--:B------:R-:W-:Y:S01]  /*4630*/  FMUL.FTZ R14, R51, R10.reuse ;  /* 0x0000000a330e7220 */ /* 0x080fe20000410000 */
[----:B------:R-:W-:Y:S01]  /*4640*/  ISETP.GE.AND.EX P5, PT, R103, UR13, PT, P5 ;  /* 0x0000000d67007c0c */ /* 0x000fe2000bfa6350 */
[----:B------:R-:W-:Y:S01]  /*4650*/  FMUL.FTZ R16, R53, R10 ;  /* 0x0000000a35107220 */ /* 0x000fe20000410000 */
[C-C-:B------:R-:W-:Y:S01]  /*4660*/  FFMA.FTZ R10, R4.reuse, R3, R6.reuse ;  /* 0x00000003040a7223 */ /* 0x140fe20000010006 */
[C-C-:B------:R-:W-:Y:S01]  /*4670*/  FFMA.FTZ R8, R4.reuse, R9, R6.reuse ;  /* 0x0000000904087223 */ /* 0x140fe20000010006 */
[----:B------:R-:W-:Y:S01]  /*4680*/  FFMA.FTZ R2, R4, R11, R6 ;  /* 0x0000000b04027223 */ /* 0x000fe20000010006 */
[C---:B------:R-:W-:Y:S01]  /*4690*/  ISETP.GT.U32.OR P4, PT, R0.reuse, 0x1bf, P4 ;  /* 0x000001bf0000780c */ /* 0x040fe20002784470 */
[C-C-:B------:R-:W-:Y:S01]  /*46a0*/  FFMA.FTZ R9, R5.reuse, R14, R7.reuse ;  /* 0x0000000e05097223 */ /* 0x140fe20000010007 */
[C---:B------:R-:W-:Y:S01]  /*46b0*/  ISETP.GT.U32.OR P3, PT, R0.reuse, 0x1bf, P3 ;  /* 0x000001bf0000780c */ /* 0x040fe20001f64470 */
[C-C-:B------:R-:W-:Y:S01]  /*46c0*/  FFMA.FTZ R3, R5.reuse, R16, R7.reuse ;  /* 0x0000001005037223 */ /* 0x140fe20000010007 */
        /* <DEDUP_REMOVED lines=13> */
.L_x_4992:
        /* <DEDUP_REMOVED lines=13> */
.L_x_4994:
[----:B------:R-:W-:Y:S05]  /*4870*/  BSYNC B0 ;  /* 0x0000000000007941 */ /* 0x000fea0003800000 */
.L_x_4993:
        /* <DEDUP_REMOVED lines=11> */
.L_x_4995:
[----:B------:R-:W-:Y:S04]  /*4930*/  BSSY B0, `(.L_x_4996) ;  /* 0x000000d000007945 */ /* 0x000fe80003800000 */
[----:B------:R-:W-:Y:S05]  /*4940*/  @P3 BRA `(.L_x_4997) ;  /* 0x00000000002c3947 */ /* 0x000fea0003800000 */
[----:B------:R-:W-:Y:S01]  /*4950*/  ULDC.64 UR12, c[0x0][0x270] ;  /* 0x00009c00000c7ab9 */ /* 0x000fe20000000a00 */
[----:B0-----:R-:W-:Y:S01]  /*4960*/  MOV R4, R24 ;  /* 0x0000001800047202 */ /* 0x001fe20000000f00 */
        /* <DEDUP_REMOVED lines=9> */
.L_x_4997:
[----:B------:R-:W-:Y:S05]  /*4a00*/  BSYNC B0 ;  /* 0x0000000000007941 */ /* 0x000fea0003800000 */
.L_x_4996:
[----:B------:R-:W-:Y:S05]  /*4a10*/  @!P6 BRA `(.L_x_4998) ;  /* 0x000000000028e947 */ /* 0x000fea0003800000 */
        /* <DEDUP_REMOVED lines=10> */
.L_x_4998:
[----:B------:R-:W-:Y:S04]  /*4ac0*/  BSSY B0, `(.L_x_4999) ;  /* 0x000000c000007945 */ /* 0x000fe80003800000 */
[----:B------:R-:W-:Y:S05]  /*4ad0*/  @P5 BRA `(.L_x_5000) ;  /* 0x0000000000285947 */ /* 0x000fea0003800000 */
[----:B------:R-:W-:Y:S01]  /*4ae0*/  ULDC.64 UR12, c[0x0][0x270] ;  /* 0x00009c00000c7ab9 */ /* 0x000fe20000000a00 */
[----:B------:R-:W-:Y:S01]  /*4af0*/  MOV R22, R24 ;  /* 0x0000001800167202 */ /* 0x000fe20000000f00 */
[----:B01----:R-:W-:-:S04]  /*4b00*/  IMAD R4, R103, UR12, RZ ;  /* 0x0000000c67047c24 */ /* 0x003fc8000f8e02ff */
[----:B------:R-:W-:-:S04]  /*4b10*/  IMAD.WIDE.U32 R22, R75, UR12, R22 ;  /* 0x0000000c4b167c25 */ /* 0x000fc8000f8e0016 */
[----:B------:R-:W-:Y:S01]  /*4b20*/  IMAD R5, R75, UR13, R4 ;  /* 0x0000000d4b057c24 */ /* 0x000fe2000f8e0204 */
[----:B------:R-:W-:Y:S02]  /*4b30*/  ULDC.64 UR12, c[0x0][0x210] ;  /* 0x00008400000c7ab9 */ /* 0x000fe40000000a00 */
[----:B------:R-:W-:Y:S02]  /*4b40*/  LEA R4, P3, R22, UR12, 0x2 ;  /* 0x0000000c16047c11 */ /* 0x000fe4000f8610ff */
[----:B------:R-:W-:-:S04]  /*4b50*/  IADD3 R5, R23, R5, RZ ;  /* 0x0000000517057210 */ /* 0x000fc80007ffe0ff */
[----:B------:R-:W-:-:S05]  /*4b60*/  LEA.HI.X R5, R22, UR13, R5, 0x2, P3 ;  /* 0x0000000d16057c11 */ /* 0x000fca00098f1405 */
[----:B------:R2:W-:Y:S02]  /*4b70*/  STG.E.64 desc[UR8][R4.64], R2 ;  /* 0x0000000204007986 */ /* 0x0005e4000c101b08 */
.L_x_5000:
[----:B------:R-:W-:Y:S05]  /*4b80*/  BSYNC B0 ;  /* 0x0000000000007941 */ /* 0x000fea0003800000 */
.L_x_4999:
[----:B--2---:R-:W2:Y:S01]  /*4b90*/  LDC R3, c[0x0][0x10] ;  /* 0x00000400ff037b82 */ /* 0x004ea20000000800 */
[----:B------:R-:W-:Y:S02]  /*4ba0*/  IADD3 R78, R78, 0x1, RZ ;  /* 0x000000014e4e7810 */ /* 0x000fe40007ffe0ff */
[----:B--2---:R-:W-:-:S04]  /*4bb0*/  IADD3 R58, R3, R58, RZ ;  /* 0x0000003a033a7210 */ /* 0x004fc80007ffe0ff */
[----:B------:R-:W-:-:S13]  /*4bc0*/  ISETP.GE.AND P3, PT, R58, UR4, PT ;  /* 0x000000043a007c0c */ /* 0x000fda000bf66270 */
[----:B------:R-:W-:Y:S05]  /*4bd0*/  @!P3 BRA `(.L_x_5001) ;  /* 0xffffffb400d8b947 */ /* 0x000fea000383ffff */
[----:B------:R-:W-:Y:S05]  /*4be0*/  EXIT ;  /* 0x000000000000794d */ /* 0x000fea0003800000 */
.L_x_5002:
        /* <DEDUP_REMOVED lines=9> */
.L_x_5655:


//--------------------- .text._Z35group_norm_nhwc_fwd_one_pass_kernelI11Fp32IOFp32WLi256ELi112ELi448EEv26Group_norm_nhwc_fwd_params --------------------------
	.section	.text._Z35group_norm_nhwc_fwd_one_pass_kernelI11Fp32IOFp32WLi256ELi112ELi448EEv26Group_norm_nhwc_fwd_params,"ax",@progbits
	.align	128
        .global         _Z35group_norm_nhwc_fwd_one_pass_kernelI11Fp32IOFp32WLi256ELi112ELi448EEv26Group_norm_nhwc_fwd_params
        .type           _Z35group_norm_nhwc_fwd_one_pass_kernelI11Fp32IOFp32WLi256ELi112ELi448EEv26Group_norm_nhwc_fwd_params,@function
        .size           _Z35group_norm_nhwc_fwd_one_pass_kernelI11Fp32IOFp32WLi256ELi112ELi448EEv26Group_norm_nhwc_fwd_params,(.L_x_5656 - _Z35group_norm_nhwc_fwd_one_pass_kernelI11Fp32IOFp32WLi256ELi112ELi448EEv26Group_norm_nhwc_fwd_params)
        .other          _Z35group_norm_nhwc_fwd_one_pass_kernelI11Fp32IOFp32WLi256ELi112ELi448EEv26Group_norm_nhwc_fwd_params,@"STO_CUDA_ENTRY STV_DEFAULT"
_Z35group_norm_nhwc_fwd_one_pass_kernelI11Fp32IOFp32WLi256ELi112ELi448EEv26Group_norm_nhwc_fwd_params:
.text._Z35group_norm_nhwc_fwd_one_pass_kernelI11Fp32IOFp32WLi256ELi112ELi448EEv26Group_norm_nhwc_fwd_params:
        /* <DEDUP_REMOVED lines=16> */
[----:B-1----:R-:W-:-:S05]  /*0100*/  IMAD R2, R3, UR7, R11 ;  /* 0x0000000703027c24 */ /* 0x002fca000f8e020b */
[C---:B------:R-:W-:Y:S02]  /*0110*/  ISETP.LT.U32.AND P2, PT, R2.reuse, UR8, PT ;  /* 0x0000000802007c0c */ /* 0x040fe4000bf41070 */
[----:B------:R-:W-:Y:S02]  /*0120*/  SHF.R.S32.HI R13, RZ, 0x1f, R2 ;  /* 0x0000001fff0d7819 */ /* 0x000fe40000011402 */
[----:B------:R-:W-:Y:S02]  /*0130*/  IADD3 R112, R2, 0x8, RZ ;  /* 0x0000000802707810 */ /* 0x000fe40007ffe0ff */
[----:B------:R-:W-:Y:S02]  /*0140*/  ISETP.LT.AND.EX P2, PT, R13, UR9, !P4, P2 ;  /* 0x000000090d007c0c */ /* 0x000fe4000e741320 */
[----:B------:R-:W-:Y:S02]  /*0150*/  ISETP.LT.U32.AND P5, PT, R112, UR8, PT ;  /* 0x0000000870007c0c */ /* 0x000fe4000bfa1070 */
[----:B------:R-:W-:-:S02]  /*0160*/  SHF.R.S32.HI R21, RZ, 0x1f, R112 ;  /* 0x0000001fff157819 */ /* 0x000fc40000011470 */
[----:B------:R-:W-:Y:S02]  /*0170*/  IADD3 R111, R2, 0x10, RZ ;  /* 0x00000010026f7810 */ /* 0x000fe40007ffe0ff */
[----:B------:R-:W-:Y:S02]  /*0180*/  ISETP.LT.AND.EX P6, PT, R21, UR9, !P4, P5 ;  /* 0x0000000915007c0c */ /* 0x000fe4000e7c1350 */
        /* <DEDUP_REMOVED lines=40> */
[----:B------:R-:W-:Y:S01]  /*0410*/  ISETP.LT.AND.EX P5, PT, R13, UR9, !P4, P2 ;  /* 0x000000090d007c0c */ /* 0x000fe2000e7a1320 */
[----:B------:R-:W-:Y:S01]  /*0420*/  IMAD R13, R11, -0x38, R0 ;  /* 0xffffffc80b0d7824 */ /* 0x000fe200078e0200 */
        /* <DEDUP_REMOVED lines=17> */
[----:B------:R-:W-:Y:S02]  /*0540*/  IADD3 R100, R2, 0x60, RZ ;  /* 0x0000006002647810 */ /* 0x000fe40007ffe0ff */
[----:B------:R-:W-:Y:S02]  /*0550*/  ISETP.LT.AND.EX P3, PT, R122, UR9, !P4, P2 ;  /* 0x000000097a007c0c */ /* 0x000fe4000e761320 */
[----:B------:R-:W-:Y:S02]  /*0560*/  LOP3.LUT R14, R14, 0xffff7fff, RZ, 0xc0, !PT ;  /* 0xffff7fff0e0e7812 */ /* 0x000fe400078ec0ff */
[----:B------:R-:W-:Y:S02]  /*0570*/  ISETP.LT.U32.AND P0, PT, R3, UR8, PT ;  /* 0x0000000803007c0c */ /* 0x000fe4000bf01070 */
[----:B------:R-:W-:Y:S02]  /*0580*/  SHF.R.S32.HI R3, RZ, 0x1f, R3 ;  /* 0x0000001fff037819 */ /* 0x000fe40000011403 */
[----:B------:R-:W-:-:S02]  /*0590*/  SHF.R.S32.HI R121, RZ, 0x1f, R100 ;  /* 0x0000001fff797819 */ /* 0x000fc40000011464 */
[----:B------:R-:W-:Y:S02]  /*05a0*/  ISETP.LT.U32.AND P2, PT, R100, UR8, PT ;  /* 0x0000000864007c0c */ /* 0x000fe4000bf41070 */
[----:B------:R-:W-:Y:S02]  /*05b0*/  @P5 LOP3.LUT R14, R14, 0x8000, RZ, 0xfc, !PT ;  /* 0x000080000e0e5812 */ /* 0x000fe400078efcff */
[C---:B------:R-:W-:Y:S02]  /*05c0*/  IADD3 R4, R2.reuse, 0xb0, RZ ;  /* 0x000000b002047810 */ /* 0x040fe40007ffe0ff */
[----:B------:R-:W-:Y:S02]  /*05d0*/  ISETP.LT.AND.EX P0, PT, R3, UR9, !P4, P0 ;  /* 0x0000000903007c0c */ /* 0x000fe4000e701300 */
[----:B------:R-:W-:Y:S02]  /*05e0*/  IADD3 R3, R2, 0x68, RZ ;  /* 0x0000006802037810 */ /* 0x000fe40007ffe0ff */
[----:B------:R-:W-:-:S02]  /*05f0*/  ISETP.LT.AND.EX P5, PT, R121, UR9, !P4, P2 ;  /* 0x0000000979007c0c */ /* 0x000fc4000e7a1320 */
[----:B------:R-:W-:Y:S02]  /*0600*/  LOP3.LUT R14, R14, 0xffffbfff, RZ, 0xc0, !PT ;  /* 0xffffbfff0e0e7812 */ /* 0x000fe400078ec0ff */
[----:B------:R-:W-:Y:S02]  /*0610*/  ISETP.LT.U32.AND P1, PT, R4, UR8, PT ;  /* 0x0000000804007c0c */ /* 0x000fe4000bf21070 */
[----:B------:R-:W-:Y:S02]  /*0620*/  SHF.R.S32.HI R4, RZ, 0x1f, R4 ;  /* 0x0000001fff047819 */ /* 0x000fe40000011404 */
[----:B------:R-:W-:Y:S02]  /*0630*/  SHF.R.S32.HI R120, RZ, 0x1f, R3 ;  /* 0x0000001fff787819 */ /* 0x000fe40000011403 */
[----:B------:R-:W-:Y:S02]  /*0640*/  ISETP.LT.U32.AND P2, PT, R3, UR8, PT ;  /* 0x0000000803007c0c */ /* 0x000fe4000bf41070 */
[----:B------:R-:W-:-:S02]  /*0650*/  @P3 LOP3.LUT R14, R14, 0x4000, RZ, 0xfc, !PT ;  /* 0x000040000e0e3812 */ /* 0x000fc400078efcff */
[----:B------:R-:W-:Y:S02]  /*0660*/  ISETP.LT.AND.EX P1, PT, R4, UR9, !P4, P1 ;  /* 0x0000000904007c0c */ /* 0x000fe4000e721310 */
[----:B------:R-:W-:Y:S02]  /*0670*/  IADD3 R4, R2, 0x70, RZ ;  /* 0x0000007002047810 */ /* 0x000fe40007ffe0ff */
[----:B------:R-:W-:Y:S02]  /*0680*/  ISETP.LT.AND.EX P3, PT, R120, UR9, !P4, P2 ;  /* 0x0000000978007c0c */ /* 0x000fe4000e761320 */
[----:B------:R-:W-:Y:S02]  /*0690*/  LOP3.LUT R14, R14, 0xffffdfff, RZ, 0xc0, !PT ;  /* 0xffffdfff0e0e7812 */ /* 0x000fe400078ec0ff */
[----:B------:R-:W-:Y:S02]  /*06a0*/  SHF.R.S32.HI R119, RZ, 0x1f, R4 ;  /* 0x0000001fff777819 */ /* 0x000fe40000011404 */
[----:B------:R-:W-:-:S02]  /*06b0*/  ISETP.LT.U32.AND P2, PT, R4, UR8, PT ;  /* 0x0000000804007c0c */ /* 0x000fc4000bf41070 */
[----:B------:R-:W-:Y:S02]  /*06c0*/  @P5 LOP3.LUT R14, R14, 0x2000, RZ, 0xfc, !PT ;  /* 0x000020000e0e5812 */ /* 0x000fe400078efcff */
        /* <DEDUP_REMOVED lines=18> */
[----:B------:R-:W-:Y:S02]  /*07f0*/  ISETP.LT.AND.EX P3, PT, R116, UR9, !P4, P2 ;  /* 0x0000000974007c0c */ /* 0x000fe4000e761320 */
[----:B------:R-:W-:Y:S02]  /*0800*/  LOP3.LUT R14, R14, 0xfffffdff, RZ, 0xc0, !PT ;  /* 0xfffffdff0e0e7812 */ /* 0x000fe400078ec0ff */
[----:B------:R-:W-:Y:S02]  /*0810*/  IADD3 R8, R2, 0x90, RZ ;  /* 0x0000009002087810 */ /* 0x000fe40007ffe0ff */
[----:B------:R-:W-:Y:S02]  /*0820*/  @P5 LOP3.LUT R14, R14, 0x200, RZ, 0xfc, !PT ;  /* 0x000002000e0e5812 */ /* 0x000fe400078efcff */
[----:B------:R-:W-:-:S02]  /*0830*/  IADD3 R9, R2, 0x98, RZ ;  /* 0x0000009802097810 */ /* 0x000fc40007ffe0ff */
[----:B------:R-:W-:Y:S02]  /*0840*/  LOP3.LUT R14, R14, 0xffffff7f, RZ, 0xc0, !PT ;  /* 0xffffff7f0e0e7812 */ /* 0x000fe400078ec0ff */
[----:B------:R-:W-:Y:S02]  /*0850*/  IADD3 R10, R2, 0xa0, RZ ;  /* 0x000000a0020a7810 */ /* 0x000fe40007ffe0ff */
[----:B------:R-:W-:Y:S02]  /*0860*/  @P3 LOP3.LUT R14, R14, 0x80, RZ, 0xfc, !PT ;  /* 0x000000800e0e3812 */ /* 0x000fe400078efcff */
[----:B------:R-:W-:Y:S02]  /*0870*/  SHF.R.S32.HI R115, RZ, 0x1f, R8 ;  /* 0x0000001fff737819 */ /* 0x000fe40000011408 */
[----:B------:R-:W-:Y:S02]  /*0880*/  SHF.R.S32.HI R114, RZ, 0x1f, R9 ;  /* 0x0000001fff727819 */ /* 0x000fe40000011409 */
[----:B------:R-:W-:-:S02]  /*0890*/  ISETP.LT.U32.AND P2, PT, R8, UR8, PT ;  /* 0x0000000808007c0c */ /* 0x000fc4000bf41070 */
[----:B------:R-:W-:Y:S02]  /*08a0*/  ISETP.LT.U32.AND P3, PT, R9, UR8, PT ;  /* 0x0000000809007c0c */ /* 0x000fe4000bf61070 */
[----:B------:R-:W-:Y:S01]  /*08b0*/  MOV R11, R12 ;  /* 0x0000000c000b7202 */ /* 0x000fe20000000f00 */
[----:B------:R-:W-:Y:S01]  /*08c0*/  HFMA2.MMA R12, -RZ, RZ, 0, 0 ;  /* 0x00000000ff0c7435 */ /* 0x000fe200000001ff */
[----:B------:R-:W-:Y:S02]  /*08d0*/  SHF.R.S32.HI R113, RZ, 0x1f, R10 ;  /* 0x0000001fff717819 */ /* 0x000fe4000001140a */
[----:B------:R-:W-:Y:S02]  /*08e0*/  ISETP.LT.U32.AND P5, PT, R10, UR8, PT ;  /* 0x000000080a007c0c */ /* 0x000fe4000bfa1070 */
[----:B------:R-:W-:Y:S02]  /*08f0*/  SHF.L.U32 R13, R13, 0x1, RZ ;  /* 0x000000010d0d7819 */ /* 0x000fe400000006ff */
[----:B------:R-:W-:-:S02]  /*0900*/  ISETP.LT.AND.EX P2, PT, R115, UR9, !P4, P2 ;  /* 0x0000000973007c0c */ /* 0x000fc4000e741320 */
[----:B------:R-:W-:Y:S02]  /*0910*/  ISETP.LT.AND.EX P3, PT, R114, UR9, !P4, P3 ;  /* 0x0000000972007c0c */ /* 0x000fe4000e761330 */
[----:B------:R-:W-:Y:S01]  /*0920*/  ISETP.LT.AND.EX P4, PT, R113, UR9, !P4, P5 ;  /* 0x0000000971007c0c */ /* 0x000fe2000e781350 */
[----:B------:R-:W-:-:S12]  /*0930*/  ULDC.64 UR8, c[0x0][0x208] ;  /* 0x0000820000087ab9 */ /* 0x000fd80000000a00 */
.L_x_5108:
[----:B------:R-:W0:Y:S01]  /*0940*/  LDC R20, c[0x0][0x288] ;  /* 0x0000a200ff147b82 */ /* 0x000e220000000800 */
[----:B------:R-:W-:Y:S01]  /*0950*/  IABS R21, R11 ;  /* 0x0000000b00157213 */ /* 0x000fe20000000000 */
[----:B------:R-:W-:Y:S01]  /*0960*/  ULDC.64 UR12, c[0x0][0x280] ;  /* 0x0000a000000c7ab9 */ /* 0x000fe20000000a00 */
[----:B------:R-:W-:Y:S02]  /*0970*/  P2R R25, PR, RZ, 0x1 ;  /* 0x00000001ff197803 */ /* 0x000fe40000000000 */
[C---:B------:R-:W-:Y:S02]  /*0980*/  LOP3.LUT P0, RZ, R14.reuse, 0x2000000, RZ, 0xc0, !PT ;  /* 0x020000000eff7812 */ /* 0x040fe4000780c0ff */
[----:B------:R-:W-:Y:S01]  /*0990*/  SHF.R.S32.HI R26, RZ, 0x1f, R2 ;  /* 0x0000001fff1a7819 */ /* 0x000fe20000011402 */
[----:B------:R-:W1:Y:S01]  /*09a0*/  @P2 LDC.64 R82, c[0x0][0x220] ;  /* 0x00008800ff522b82 */ /* 0x000e620000000a00 */
[----:B------:R-:W-:Y:S02]  /*09b0*/  P2R R24, PR, RZ, 0x2 ;  /* 0x00000002ff187803 */ /* 0x000fe40000000000 */
[----:B------:R-:W-:-:S02]  /*09c0*/  LOP3.LUT P1, RZ, R14, 0x1000000, RZ, 0xc0, !PT ;  /* 0x010000000eff7812 */ /* 0x000fc4000782c0ff */
[----:B------:R-:W-:Y:S02]  /*09d0*/  LOP3.LUT P6, RZ, R14, 0x800000, RZ, 0xc0, !PT ;  /* 0x008000000eff7812 */ /* 0x000fe400078cc0ff */
[C---:B------:R-:W-:Y:S01]  /*09e0*/  IADD3 R31, R2.reuse, 0xc0, RZ ;  /* 0x000000c0021f7810 */ /* 0x040fe20007ffe0ff */
[----:B------:R-:W2:Y:S01]  /*09f0*/  @P3 LDC.64 R84, c[0x0][0x220] ;  /* 0x00008800ff543b82 */ /* 0x000ea20000000a00 */
[C---:B------:R-:W-:Y:S02]  /*0a00*/  IADD3 R33, R2.reuse, 0xd0, RZ ;  /* 0x000000d002217810 */ /* 0x040fe40007ffe0ff */
[C---:B------:R-:W-:Y:S02]  /*0a10*/  IADD3 R35, R2.reuse, 0xd8, RZ ;  /* 0x000000d802237810 */ /* 0x040fe40007ffe0ff */
[----:B------:R-:W-:Y:S02]  /*0a20*/  IADD3 R37, R2, 0xe0, RZ ;  /* 0x000000e002257810 */ /* 0x000fe40007ffe0ff */
[----:B------:R-:W-:Y:S01]  /*0a30*/  SHF.R.S32.HI R90, RZ, 0x1f, R35 ;  /* 0x0000001fff5a7819 */ /* 0x000fe20000011423 */
[----:B------:R-:W3:Y:S01]  /*0a40*/  @P0 LDC.64 R22, c[0x0][0x270] ;  /* 0x00009c00ff160b82 */ /* 0x000ee20000000a00 */
[----:B0-----:R-:W-:-:S02]  /*0a50*/  IABS R18, R20 ;  /* 0x0000001400127213 */ /* 0x001fc40000000000 */
[----:B------:R-:W-:Y:S02]  /*0a60*/  SHF.R.S32.HI R91, RZ, 0x1f, R37 ;  /* 0x0000001fff5b7819 */ /* 0x000fe40000011425 */
[----:B------:R-:W0:Y:S01]  /*0a70*/  I2F.RP R15, R18 ;  /* 0x00000012000f7306 */ /* 0x000e220000209400 */
[----:B------:R-:W-:Y:S02]  /*0a80*/  LOP3.LUT R44, R44, 0xffffffdf, RZ, 0xc0, !PT ;  /* 0xffffffdf2c2c7812 */ /* 0x000fe400078ec0ff */
[----:B------:R-:W4:Y:S01]  /*0a90*/  @P0 LDC.64 R42, c[0x0][0x220] ;  /* 0x00008800ff2a0b82 */ /* 0x000f220000000a00 */
[C---:B------:R-:W-:Y:S02]  /*0aa0*/  IADD3 R39, R2.reuse, 0xe8, RZ ;  /* 0x000000e802277810 */ /* 0x040fe40007ffe0ff */
[----:B------:R-:W-:Y:S02]  /*0ab0*/  IADD3 R41, R2, 0xf0, RZ ;  /* 0x000000f002297810 */ /* 0x000fe40007ffe0ff */
[----:B------:R-:W-:-:S02]  /*0ac0*/  SHF.R.S32.HI R92, RZ, 0x1f, R39 ;  /* 0x0000001fff5c7819 */ /* 0x000fc40000011427 */
[----:B------:R-:W-:Y:S01]  /*0ad0*/  SHF.R.S32.HI R93, RZ, 0x1f, R41 ;  /* 0x0000001fff5d7819 */ /* 0x000fe20000011429 */
[----:B------:R-:W5:Y:S01]  /*0ae0*/  @P1 LDC.64 R48, c[0x0][0x220] ;  /* 0x00008800ff301b82 */ /* 0x000f620000000a00 */
[----:B------:R-:W-:Y:S01]  /*0af0*/  IADD3 R45, R2, 0xc8, RZ ;  /* 0x000000c8022d7810 */ /* 0x000fe20007ffe0ff */
[----:B0-----:R-:W0:Y:S03]  /*0b00*/  MUFU.RCP R15, R15 ;  /* 0x0000000f000f7308 */ /* 0x001e260000001000 */
[----:B------:R-:W-:-:S03]  /*0b10*/  SHF.R.S32.HI R94, RZ, 0x1f, R45 ;  /* 0x0000001fff5e7819 */ /* 0x000fc6000001142d */
[----:B------:R-:W1:Y:S08]  /*0b20*/  @P6 LDC.64 R50, c[0x0][0x220] ;  /* 0x00008800ff326b82 */ /* 0x000e700000000a00 */
[----:B------:R-:W2:Y:S01]  /*0b30*/  @P4 LDC.64 R86, c[0x0][0x220] ;  /* 0x00008800ff564b82 */ /* 0x000ea20000000a00 */
[----:B0-----:R-:W-:-:S04]  /*0b40*/  IADD3 R16, R15, 0xffffffe, RZ ;  /* 0x0ffffffe0f107810 */ /* 0x001fc80007ffe0ff */
[----:B------:R0:W3:Y:S02]  /*0b50*/  F2I.FTZ.U32.TRUNC.NTZ R17, R16 ;  /* 0x0000001000117305 */ /* 0x0000e4000021f000 */
[----:B0-----:R-:W-:Y:S02]  /*0b60*/  MOV R16, RZ ;  /* 0x000000ff00107202 */ /* 0x001fe40000000f00 */
[----:B---3--:R-:W-:-:S05]  /*0b70*/  IADD3 R19, RZ, -R17, RZ ;  /* 0x80000011ff137210 */ /* 0x008fca0007ffe0ff */
        /* <DEDUP_REMOVED lines=11> */
[----:B------:R-:W-:Y:S02]  /*0c30*/  @P5 IADD3 R17, R17, 0x1, RZ ;  /* 0x0000000111115810 */ /* 0x000fe40007ffe0ff */
[----:B------:R-:W-:-:S13]  /*0c40*/  ISETP.GE.AND P5, PT, R15, RZ, PT ;  /* 0x000000ff0f00720c */ /* 0x000fda0003fa6270 */
[----:B------:R-:W-:Y:S02]  /*0c50*/  @!P5 IADD3 R17, -R17, RZ, RZ ;  /* 0x000000ff1111d210 */ /* 0x000fe40007ffe1ff */
[----:B------:R-:W-:-:S13]  /*0c60*/  ISETP.NE.AND P5, PT, R20, RZ, PT ;  /* 0x000000ff1400720c */ /* 0x000fda0003fa5270 */
[----:B------:R-:W-:-:S04]  /*0c70*/  @!P5 LOP3.LUT R17, RZ, R20, RZ, 0x33, !PT ;  /* 0x00000014ff11d212 */ /* 0x000fc800078e33ff */
[----:B------:R-:W-:-:S05]  /*0c80*/  IADD3 R16, -R17, RZ, RZ ;  /* 0x000000ff11107210 */ /* 0x000fca0007ffe1ff */
[----:B------:R-:W-:Y:S01]  /*0c90*/  IMAD R15, R20, R16, R11 ;  /* 0x00000010140f7224 */ /* 0x000fe200078e020b */
[----:B------:R-:W-:-:S03]  /*0ca0*/  SHF.R.S32.HI R16, RZ, 0x1f, R13 ;  /* 0x0000001fff107819 */ /* 0x000fc6000001140d */
[----:B------:R-:W-:-:S05]  /*0cb0*/  IMAD R15, R15, 0x70, RZ ;  /* 0x000000700f0f7824 */ /* 0x000fca00078e02ff */
        /* <DEDUP_REMOVED lines=8> */
[-C--:B------:R-:W-:Y:S01]  /*0d40*/  @P0 IMAD R16, R26, R22.reuse, RZ ;  /* 0x000000161a100224 */ /* 0x080fe200078e02ff */
[----:B------:R-:W-:Y:S02]  /*0d50*/  SHF.R.S32.HI R26, RZ, 0x1f, R112 ;  /* 0x0000001fff1a7819 */ /* 0x000fe40000011470 */
[----:B------:R-:W-:Y:S01]  /*0d60*/  IADD3 R19, R21, R19, RZ ;  /* 0x0000001315137210 */ /* 0x000fe20007ffe0ff */
[C---:B------:R-:W-:Y:S02]  /*0d70*/  @P0 IMAD R23, R2.reuse, R23, R16 ;  /* 0x0000001702170224 */ /* 0x040fe400078e0210 */
[----:B------:R-:W-:-:S05]  /*0d80*/  @P0 IMAD.WIDE.U32 R16, R2, R22, R18 ;  /* 0x0000001602100225 */ /* 0x000fca00078e0012 */
[----:B------:R-:W-:Y:S02]  /*0d90*/  @P0 IADD3 R17, R17, R23, RZ ;  /* 0x0000001711110210 */ /* 0x000fe40007ffe0ff */
[----:B------:R-:W0:Y:S01]  /*0da0*/  @P1 LDC.64 R22, c[0x0][0x270] ;  /* 0x00009c00ff161b82 */ /* 0x000e220000000a00 */
[----:B----4-:R-:W-:-:S04]  /*0db0*/  @P0 LEA R42, P5, R16, R42, 0x2 ;  /* 0x0000002a102a0211 */ /* 0x010fc800078a10ff */
[----:B------:R-:W-:Y:S02]  /*0dc0*/  @P0 LEA.HI.X R43, R16, R43, R17, 0x2, P5 ;  /* 0x0000002b102b0211 */ /* 0x000fe400028f1411 */
[----:B------:R-:W-:Y:S02]  /*0dd0*/  @P1 MOV R17, R19 ;  /* 0x0000001300111202 */ /* 0x000fe40000000f00 */
[----:B------:R-:W-:-:S13]  /*0de0*/  LOP3.LUT P0, RZ, R14, 0x400000, RZ, 0xc0, !PT ;  /* 0x004000000eff7812 */ /* 0x000fda000780c0ff */
[----:B------:R-:W3:Y:S01]  /*0df0*/  @P0 LDC.64 R52, c[0x0][0x220] ;  /* 0x00008800ff340b82 */ /* 0x000ee20000000a00 */
[----:B0-----:R-:W-:Y:S01]  /*0e00*/  @P1 IMAD R16, R26, R22, RZ ;  /* 0x000000161a101224 */ /* 0x001fe200078e02ff */
[----:B------:R-:W-:-:S03]  /*0e10*/  SHF.R.S32.HI R26, RZ, 0x1f, R111 ;  /* 0x0000001fff1a7819 */ /* 0x000fc6000001146f */
[----:B------:R-:W-:Y:S01]  /*0e20*/  @P1 IMAD R23, R112, R23, R16 ;  /* 0x0000001770171224 */ /* 0x000fe200078e0210 */
[----:B------:R-:W-:-:S05]  /*0e30*/  @P1 MOV R16, R20 ;  /* 0x0000001400101202 */ /* 0x000fca0000000f00 */
[----:B------:R-:W-:-:S05]  /*0e40*/  @P1 IMAD.WIDE.U32 R16, R112, R22, R16 ;  /* 0x0000001670101225 */ /* 0x000fca00078e0010 */
[----:B------:R-:W-:Y:S02]  /*0e50*/  @P1 IADD3 R17, R17, R23, RZ ;  /* 0x0000001711111210 */ /* 0x000fe40007ffe0ff */
[----:B------:R-:W0:Y:S01]  /*0e60*/  @P6 LDC.64 R22, c[0x0][0x270] ;  /* 0x00009c00ff166b82 */ /* 0x000e220000000a00 */
[----:B-----5:R-:W-:-:S04]  /*0e70*/  @P1 LEA R48, P5, R16, R48, 0x2 ;  /* 0x0000003010301211 */ /* 0x020fc800078a10ff */
[----:B------:R-:W-:Y:S02]  /*0e80*/  @P1 LEA.HI.X R49, R16, R49, R17, 0x2, P5 ;  /* 0x0000003110311211 */ /* 0x000fe400028f1411 */
[----:B------:R-:W-:Y:S02]  /*0e90*/  @P6 MOV R17, R19 ;  /* 0x0000001300116202 */ /* 0x000fe40000000f00 */
[----:B------:R-:W-:-:S13]  /*0ea0*/  LOP3.LUT P1, RZ, R14, 0x200000, RZ, 0xc0, !PT ;  /* 0x002000000eff7812 */ /* 0x000fda000782c0ff */
[----:B------:R-:W4:Y:S01]  /*0eb0*/  @P1 LDC.64 R54, c[0x0][0x220] ;  /* 0x00008800ff361b82 */ /* 0x000f220000000a00 */
[----:B0-----:R-:W-:Y:S01]  /*0ec0*/  @P6 IMAD R16, R26, R22, RZ ;  /* 0x000000161a106224 */ /* 0x001fe200078e02ff */
[----:B------:R-:W-:-:S03]  /*0ed0*/  SHF.R.S32.HI R26, RZ, 0x1f, R110 ;  /* 0x0000001fff1a7819 */ /* 0x000fc6000001146e */
[----:B------:R-:W-:Y:S01]  /*0ee0*/  @P6 IMAD R23, R111, R23, R16 ;  /* 0x000000176f176224 */ /* 0x000fe200078e0210 */
[----:B------:R-:W-:-:S05]  /*0ef0*/  @P6 MOV R16, R20 ;  /* 0x0000001400106202 */ /* 0x000fca0000000f00 */
[----:B------:R-:W-:-:S05]  /*0f00*/  @P6 IMAD.WIDE.U32 R16, R111, R22, R16 ;  /* 0x000000166f106225 */ /* 0x000fca00078e0010 */
[----:B------:R-:W-:Y:S02]  /*0f10*/  @P6 IADD3 R17, R17, R23, RZ ;  /* 0x0000001711116210 */ /* 0x000fe40007ffe0ff */
[----:B------:R-:W0:Y:S01]  /*0f20*/  @P0 LDC.64 R22, c[0x0][0x270] ;  /* 0x00009c00ff160b82 */ /* 0x000e220000000a00 */
[----:B-1----:R-:W-:-:S04]  /*0f30*/  @P6 LEA R50, P5, R16, R50, 0x2 ;  /* 0x0000003210326211 */ /* 0x002fc800078a10ff */
[----:B------:R-:W-:Y:S02]  /*0f40*/  @P6 LEA.HI.X R51, R16, R51, R17, 0x2, P5 ;  /* 0x0000003310336211 */ /* 0x000fe400028f1411 */
[----:B------:R-:W-:Y:S02]  /*0f50*/  @P0 MOV R17, R19 ;  /* 0x0000001300110202 */ /* 0x000fe40000000f00 */
        /* <DEDUP_REMOVED lines=8> */
[----:B------:R-:W0:Y:S01]  /*0fe0*/  @P1 LDC.64 R22, c[0x0][0x270] ;  /* 0x00009c00ff161b82 */ /* 0x000e220000000a00 */
[----:B---3--:R-:W-:-:S04]  /*0ff0*/  @P0 LEA R52, P5, R16, R52, 0x2 ;  /* 0x0000003410340211 */ /* 0x008fc800078a10ff */
        /* <DEDUP_REMOVED lines=16> */
[----:B0-----:R-:W-:Y:S01]  /*1100*/  @P6 IMAD R22, R26, R16, RZ ;  /* 0x000000101a166224 */ /* 0x001fe200078e02ff */
[----:B------:R-:W-:-:S03]  /*1110*/  SHF.R.S32.HI R26, RZ, 0x1f, R107 ;  /* 0x0000001fff1a7819 */ /* 0x000fc6000001146b */
[----:B------:R-:W-:Y:S01]  /*1120*/  @P6 IMAD R27, R108, R17, R22 ;  /* 0x000000116c1b6224 */ /* 0x000fe200078e0216 */
[----:B------:R-:W-:-:S05]  /*1130*/  @P6 MOV R22, R20 ;  /* 0x0000001400166202 */ /* 0x000fca0000000f00 */
[----:B------:R-:W-:Y:S01]  /*1140*/  @P6 IMAD.WIDE.U32 R16, R108, R16, R22 ;  /* 0x000000106c106225 */ /* 0x000fe200078e0016 */
[----:B------:R-:W-:-:S04]  /*1150*/  @P0 MOV R23, R19 ;  /* 0x0000001300170202 */ /* 0x000fc80000000f00 */
[----:B------:R-:W-:Y:S02]  /*1160*/  @P6 IADD3 R17, R17, R27, RZ ;  /* 0x0000001b11116210 */ /* 0x000fe40007ffe0ff */
[----:B-1----:R-:W-:-:S04]  /*1170*/  @P6 LEA R56, P5, R16, R56, 0x2 ;  /* 0x0000003810386211 */ /* 0x002fc800078a10ff */
        /* <DEDUP_REMOVED lines=8> */
[----:B------:R-:W-:Y:S01]  /*1200*/  @P0 IMAD.WIDE.U32 R16, R107, R16, R22 ;  /* 0x000000106b100225 */ /* 0x000fe200078e0016 */
[----:B------:R-:W-:-:S04]  /*1210*/  @P1 MOV R23, R19 ;  /* 0x0000001300171202 */ /* 0x000fc80000000f00 */
[----:B------:R-:W-:Y:S02]  /*1220*/  @P0 IADD3 R17, R17, R27, RZ ;  /* 0x0000001b11110210 */ /* 0x000fe40007ffe0ff */
[----:B---3--:R-:W-:Y:S02]  /*1230*/  @P0 LEA R58, P5, R16, R58, 0x2 ;  /* 0x0000003a103a0211 */ /* 0x008fe400078a10ff */
[----:B------:R-:W-:Y:S02]  /*1240*/  IADD3 R27, R2, 0xb8, RZ ;  /* 0x000000b8021b7810 */ /* 0x000fe40007ffe0ff */
[----:B------:R-:W-:Y:S02]  /*1250*/  @P0 LEA.HI.X R59, R16, R59, R17, 0x2, P5 ;  /* 0x0000003b103b0211 */ /* 0x000fe400028f1411 */
[----:B------:R-:W0:Y:S01]  /*1260*/  @P1 LDC.64 R16, c[0x0][0x270] ;  /* 0x00009c00ff101b82 */ /* 0x000e220000000a00 */
        /* <DEDUP_REMOVED lines=30> */
[C---:B---3--:R-:W-:Y:S02]  /*1450*/  @P0 LEA R64, P5, R22.reuse, R64, 0x2 ;  /* 0x0000004016400211 */ /* 0x048fe400078a10ff */
[----:B------:R-:W-:Y:S02]  /*1460*/  @P1 MOV R23, R19 ;  /* 0x0000001300171202 */ /* 0x000fe40000000f00 */
[----:B------:R-:W-:Y:S02]  /*1470*/  @P0 LEA.HI.X R65, R22, R65, R16, 0x2, P5 ;  /* 0x0000004116410211 */ /* 0x000fe400028f1410 */
[----:B------:R-:W0:Y:S01]  /*1480*/  @P1 LDC.64 R16, c[0x0][0x270] ;  /* 0x00009c00ff101b82 */ /* 0x000e220000000a00 */
[----:B------:R-:W-:-:S13]  /*1490*/  LOP3.LUT P0, RZ, R14, 0x2000, RZ, 0xc0, !PT ;  /* 0x000020000eff7812 */ /* 0x000fda000780c0ff */
[----:B------:R-:W3:Y:S01]  /*14a0*/  @P0 LDC.64 R70, c[0x0][0x220] ;  /* 0x00008800ff460b82 */ /* 0x000ee20000000a00 */
        /* <DEDUP_REMOVED lines=53> */
[C---:B------:R-:W-:Y:S02]  /*1800*/  LOP3.LUT P6, RZ, R14.reuse, 0x80, RZ, 0xc0, !PT ;  /* 0x000000800eff7812 */ /* 0x040fe400078cc0ff */
[----:B------:R-:W-:-:S04]  /*1810*/  LOP3.LUT R14, R14, 0xfbffffff, RZ, 0xc0, !PT ;  /* 0xfbffffff0e0e7812 */ /* 0x000fc800078ec0ff */
[----:B------:R-:W-:-:S04]  /*1820*/  @P2 LOP3.LUT R14, R14, 0x4000000, RZ, 0xfc, !PT ;  /* 0x040000000e0e2812 */ /* 0x000fc800078efcff */
[----:B------:R-:W-:-:S03]  /*1830*/  LOP3.LUT R14, R14, 0xf7ffffff, RZ, 0xc0, !PT ;  /* 0xf7ffffff0e0e7812 */ /* 0x000fc600078ec0ff */
[----:B------:R-:W1:Y:S01]  /*1840*/  @P6 LDC.64 R80, c[0x0][0x220] ;  /* 0x00008800ff506b82 */ /* 0x000e620000000a00 */
[----:B------:R-:W-:-:S04]  /*1850*/  @P3 LOP3.LUT R14, R14, 0x8000000, RZ, 0xfc, !PT ;  /* 0x080000000e0e3812 */ /* 0x000fc800078efcff */
[----:B------:R-:W-:-:S04]  /*1860*/  LOP3.LUT R14, R14, 0xefffffff, RZ, 0xc0, !PT ;  /* 0xefffffff0e0e7812 */ /* 0x000fc800078ec0ff */
[----:B------:R-:W-:Y:S01]  /*1870*/  @P4 LOP3.LUT R14, R14, 0x10000000, RZ, 0xfc, !PT ;  /* 0x100000000e0e4812 */ /* 0x000fe200078efcff */
[----:B0-----:R-:W-:-:S03]  /*1880*/  @P0 IMAD R22, R118, R16, RZ ;  /* 0x0000001076160224 */ /* 0x001fc600078e02ff */
[----:B------:R-:W-:Y:S01]  /*1890*/  LOP3.LUT R14, R14, 0xdfffffff, RZ, 0xc0, !PT ;  /* 0xdfffffff0e0e7812 */ /* 0x000fe200078ec0ff */
        /* <DEDUP_REMOVED lines=8> */
[----:B------:R-:W-:Y:S02]  /*1920*/  ISETP.NE.AND P0, PT, R25, RZ, PT ;  /* 0x000000ff1900720c */ /* 0x000fe40003f05270 */
[----:B------:R-:W-:-:S11]  /*1930*/  IADD3 R25, R2, 0xa8, RZ ;  /* 0x000000a802197810 */ /* 0x000fd60007ffe0ff */
[----:B------:R-:W3:Y:S01]  /*1940*/  @P0 LDC.64 R88, c[0x0][0x220] ;  /* 0x00008800ff580b82 */ /* 0x000ee20000000a00 */
[----:B------:R-:W-:-:S04]  /*1950*/  @P0 LOP3.LUT R14, R14, 0x20000000, RZ, 0xfc, !PT ;  /* 0x200000000e0e0812 */ /* 0x000fc800078efcff */
[----:B------:R-:W-:Y:S01]  /*1960*/  LOP3.LUT R14, R14, 0xbfffffff, RZ, 0xc0, !PT ;  /* 0xbfffffff0e0e7812 */ /* 0x000fe200078ec0ff */
        /* <DEDUP_REMOVED lines=9> */
[----:B------:R-:W-:-:S13]  /*1a00*/  ISETP.NE.AND P1, PT, R24, RZ, PT ;  /* 0x000000ff1800720c */ /* 0x000fda0003f25270 */
[----:B------:R-:W4:Y:S01]  /*1a10*/  @P1 LDC.64 R46, c[0x0][0x220] ;  /* 0x00008800ff2e1b82 */ /* 0x000f220000000a00 */
[----:B------:R-:W-:-:S04]  /*1a20*/  @P1 LOP3.LUT R14, R14, 0x40000000, RZ, 0xfc, !PT ;  /* 0x400000000e0e1812 */ /* 0x000fc800078efcff */
[----:B------:R-:W-:Y:S01]  /*1a30*/  LOP3.LUT R14, R14, 0xfffffffb, RZ, 0xc0, !PT ;  /* 0xfffffffb0e0e7812 */ /* 0x000fe200078ec0ff */
        /* <DEDUP_REMOVED lines=8> */
[----:B------:R-:W0:Y:S02]  /*1ac0*/  @P2 LDC.64 R16, c[0x0][0x270] ;  /* 0x00009c00ff102b82 */ /* 0x000e240000000a00 */
[----:B0-----:R-:W-:-:S04]  /*1ad0*/  @P2 IMAD R22, R115, R16, RZ ;  /* 0x0000001073162224 */ /* 0x001fc800078e02ff */
[----:B------:R-:W-:Y:S01]  /*1ae0*/  @P2 IMAD R17, R8, R17, R22 ;  /* 0x0000001108112224 */ /* 0x000fe200078e0216 */
[----:B------:R-:W-:-:S05]  /*1af0*/  @P2 MOV R22, R20 ;  /* 0x0000001400162202 */ /* 0x000fca0000000f00 */
[----:B------:R-:W-:-:S05]  /*1b00*/  @P2 IMAD.WIDE.U32 R22, R8, R16, R22 ;  /* 0x0000001008162225 */ /* 0x000fca00078e0016 */
[----:B------:R-:W-:Y:S02]  /*1b10*/  @P2 IADD3 R16, R23, R17, RZ ;  /* 0x0000001117102210 */ /* 0x000fe40007ffe0ff */
[C---:B------:R-:W-:Y:S02]  /*1b20*/  @P2 LEA R82, P5, R22.reuse, R82, 0x2 ;  /* 0x0000005216522211 */ /* 0x040fe400078a10ff */
        /* <DEDUP_REMOVED lines=18> */
[----:B------:R-:W-:Y:S02]  /*1c50*/  SHF.R.S32.HI R23, RZ, 0x1f, R25 ;  /* 0x0000001fff177819 */ /* 0x000fe40000011419 */
[----:B------:R-:W-:Y:S02]  /*1c60*/  @P4 LEA.HI.X R87, R22, R87, R16, 0x2, P5 ;  /* 0x0000005716574211 */ /* 0x000fe400028f1410 */
        /* <DEDUP_REMOVED lines=8> */
[C---:B---3--:R-:W-:Y:S02]  /*1cf0*/  @P0 LEA R88, P5, R22.reuse, R88, 0x2 ;  /* 0x0000005816580211 */ /* 0x048fe400078a10ff */
[----:B------:R-:W-:Y:S02]  /*1d00*/  SHF.R.S32.HI R23, RZ, 0x1f, R25 ;  /* 0x0000001fff177819 */ /* 0x000fe40000011419 */
[----:B------:R-:W-:Y:S02]  /*1d10*/  @P0 LEA.HI.X R89, R22, R89, R16, 0x2, P5 ;  /* 0x0000005916590211 */ /* 0x000fe400028f1410 */
[----:B------:R-:W0:Y:S02]  /*1d20*/  @P1 LDC.64 R16, c[0x0][0x270] ;  /* 0x00009c00ff101b82 */ /* 0x000e240000000a00 */
[----:B0-----:R-:W-:Y:S01]  /*1d30*/  @P1 IMAD R22, R23, R16, RZ ;  /* 0x0000001017161224 */ /* 0x001fe200078e02ff */
[----:B------:R-:W-:-:S03]  /*1d40*/  @P1 MOV R23, R19 ;  /* 0x0000001300171202 */ /* 0x000fc60000000f00 */
[----:B------:R-:W-:Y:S01]  /*1d50*/  @P1 IMAD R17, R25, R17, R22 ;  /* 0x0000001119111224 */ /* 0x000fe200078e0216 */
[----:B------:R-:W-:-:S05]  /*1d60*/  @P1 MOV R22, R20 ;  /* 0x0000001400161202 */ /* 0x000fca0000000f00 */
[----:B------:R-:W-:-:S05]  /*1d70*/  @P1 IMAD.WIDE.U32 R22, R25, R16, R22 ;  /* 0x0000001019161225 */ /* 0x000fca00078e0016 */
[----:B------:R-:W-:Y:S02]  /*1d80*/  @P1 IADD3 R16, R23, R17, RZ ;  /* 0x0000001117101210 */ /* 0x000fe40007ffe0ff */
[C---:B----4-:R-:W-:Y:S02]  /*1d90*/  @P1 LEA R46, P5, R22.reuse, R46, 0x2 ;  /* 0x0000002e162e1211 */ /* 0x050fe400078a10ff */
[----:B------:R-:W-:Y:S02]  /*1da0*/  SHF.R.S32.HI R23, RZ, 0x1f, R27 ;  /* 0x0000001fff177819 */ /* 0x000fe4000001141b */
[----:B------:R-:W-:Y:S02]  /*1db0*/  @P1 LEA.HI.X R47, R22, R47, R16, 0x2, P5 ;  /* 0x0000002f162f1211 */ /* 0x000fe400028f1410 */
[----:B------:R-:W-:-:S04]  /*1dc0*/  ISETP.GE.U32.AND P5, PT, R27, UR12, PT ;  /* 0x0000000c1b007c0c */ /* 0x000fc8000bfa6070 */
[----:B------:R-:W-:-:S04]  /*1dd0*/  ISETP.GE.AND.EX P5, PT, R23, UR13, PT, P5 ;  /* 0x0000000d17007c0c */ /* 0x000fc8000bfa6350 */
[----:B------:R-:W-:-:S13]  /*1de0*/  ISETP.LT.U32.AND P2, PT, R0, 0x1c0, !P5 ;  /* 0x000001c00000780c */ /* 0x000fda0006f41070 */
[----:B------:R-:W0:Y:S01]  /*1df0*/  @P2 LDC.64 R16, c[0x0][0x270] ;  /* 0x00009c00ff102b82 */ /* 0x000e220000000a00 */
[----:B------:R-:W-:-:S04]  /*1e00*/  @P2 LOP3.LUT R44, R44, 0x20, RZ, 0xfc, !PT ;  /* 0x000000202c2c2812 */ /* 0x000fc800078efcff */
[----:B------:R-:W-:-:S03]  /*1e10*/  LOP3.LUT R44, R44, 0xfffffff7, RZ, 0xc0, !PT ;  /* 0xfffffff72c2c7812 */ /* 0x000fc600078ec0ff */
[----:B------:R-:W1:Y:S01]  /*1e20*/  @P2 LDC.64 R24, c[0x0][0x220] ;  /* 0x00008800ff182b82 */ /* 0x000e620000000a00 */
        /* <DEDUP_REMOVED lines=9> */
[----:B------:R-:W-:-:S04]  /*1ec0*/  ISETP.GE.U32.AND P5, PT, R31, UR12, PT ;  /* 0x0000000c1f007c0c */ /* 0x000fc8000bfa6070 */
[----:B------:R-:W-:-:S04]  /*1ed0*/  ISETP.GE.AND.EX P5, PT, R16, UR13, PT, P5 ;  /* 0x0000000d10007c0c */ /* 0x000fc8000bfa6350 */
[----:B------:R-:W-:-:S13]  /*1ee0*/  ISETP.GT.U32.OR P1, PT, R0, 0x1bf, P5 ;  /* 0x000001bf0000780c */ /* 0x000fda0002f24470 */
[----:B------:R-:W0:Y:S01]  /*1ef0*/  @!P1 LDC.64 R22, c[0x0][0x270] ;  /* 0x00009c00ff169b82 */ /* 0x000e220000000a00 */
[----:B------:R-:W-:-:S07]  /*1f00*/  @!P1 MOV R29, R19 ;  /* 0x00000013001d9202 */ /* 0x000fce0000000f00 */
[----:B------:R-:W1:Y:S01]  /*1f10*/  @!P1 LDC.64 R26, c[0x0][0x220] ;  /* 0x00008800ff1a9b82 */ /* 0x000e620000000a00 */
[----:B0-----:R-:W-:-:S04]  /*1f20*/  @!P1 IMAD R28, R16, R22, RZ ;  /* 0x00000016101c9224 */ /* 0x001fc800078e02ff */
[----:B------:R-:W-:Y:S01]  /*1f30*/  @!P1 IMAD R17, R31, R23, R28 ;  /* 0x000000171f119224 */ /* 0x000fe200078e021c */
[----:B------:R-:W-:-:S05]  /*1f40*/  @!P1 MOV R28, R20 ;  /* 0x00000014001c9202 */ /* 0x000fca0000000f00 */
[----:B------:R-:W-:-:S05]  /*1f50*/  @!P1 IMAD.WIDE.U32 R28, R31, R22, R28 ;  /* 0x000000161f1c9225 */ /* 0x000fca00078e001c */
[----:B------:R-:W-:Y:S02]  /*1f60*/  @!P1 IADD3 R17, R29, R17, RZ ;  /* 0x000000111d119210 */ /* 0x000fe40007ffe0ff */
[----:B-1----:R-:W-:-:S04]  /*1f70*/  @!P1 LEA R26, P5, R28, R26, 0x2 ;  /* 0x0000001a1c1a9211 */ /* 0x002fc800078a10ff */
[----:B------:R-:W-:Y:S02]  /*1f80*/  @!P1 LEA.HI.X R27, R28, R27, R17, 0x2, P5 ;  /* 0x0000001b1c1b9211 */ /* 0x000fe400028f1411 */
        /* <DEDUP_REMOVED lines=14> */
[----:B------:R-:W-:-:S04]  /*2070*/  ISETP.GE.U32.AND P5, PT, R35, UR12, PT ;  /* 0x0000000c23007c0c */ /* 0x000fc8000bfa6070 */
[----:B------:R-:W-:-:S04]  /*2080*/  ISETP.GE.AND.EX P5, PT, R90, UR13, PT, P5 ;  /* 0x0000000d5a007c0c */ /* 0x000fc8000bfa6350 */
[----:B------:R-:W-:-:S13]  /*2090*/  ISETP.GT.U32.OR P6, PT, R0, 0x1bf, P5 ;  /* 0x000001bf0000780c */ /* 0x000fda0002fc4470 */
[----:B------:R-:W0:Y:S01]  /*20a0*/  @!P6 LDC.64 R22, c[0x0][0x270] ;  /* 0x00009c00ff16eb82 */ /* 0x000e220000000a00 */
[----:B------:R-:W-:Y:S02]  /*20b0*/  @!P6 MOV R33, R19 ;  /* 0x000000130021e202 */ /* 0x000fe40000000f00 */
[----:B------:R-:W-:-:S04]  /*20c0*/  @P6 LOP3.LUT R14, R14, 0x4, RZ, 0xfc, !PT ;  /* 0x000000040e0e6812 */ /* 0x000fc800078efcff */
[----:B------:R-:W-:Y:S01]  /*20d0*/  LOP3.LUT R14, R14, 0xfffffffd, RZ, 0xc0, !PT ;  /* 0xfffffffd0e0e7812 */ /* 0x000fe200078ec0ff */
        /* <DEDUP_REMOVED lines=13> */
[----:B------:R-:W-:-:S05]  /*21b0*/  @P2 LOP3.LUT R14, R14, 0x2, RZ, 0xfc, !PT ;  /* 0x000000020e0e2812 */ /* 0x000fca00078efcff */
        /* <DEDUP_REMOVED lines=23> */
[----:B------:R-:W-:Y:S02]  /*2330*/  ISETP.GE.U32.AND P5, PT, R41, UR12, PT ;  /* 0x0000000c29007c0c */ /* 0x000fe4000bfa6070 */
[----:B------:R-:W-:Y:S02]  /*2340*/  LOP3.LUT P4, RZ, R14, 0x2, RZ, 0xc0, !PT ;  /* 0x000000020eff7812 */ /* 0x000fe4000788c0ff */
[----:B------:R-:W-:-:S04]  /*2350*/  ISETP.GE.AND.EX P5, PT, R93, UR13, PT, P5 ;  /* 0x0000000d5d007c0c */ /* 0x000fc8000bfa6350 */
[----:B------:R-:W-:-:S07]  /*2360*/  ISETP.GT.U32.OR P5, PT, R0, 0x1bf, P5 ;  /* 0x000001bf0000780c */ /* 0x000fce0002fa4470 */
[----:B------:R-:W-:Y:S02]  /*2370*/  @P4 LOP3.LUT R44, R44, 0x10, RZ, 0xfc, !PT ;  /* 0x000000102c2c4812 */ /* 0x000fe400078efcff */
[----:B------:R-:W-:-:S04]  /*2380*/  LOP3.LUT P4, RZ, R14, 0x4, RZ, 0xc0, !PT ;  /* 0x000000040eff7812 */ /* 0x000fc8000788c0ff */
        /* <DEDUP_REMOVED lines=19> */
[----:B------:R-:W-:Y:S01]  /*24c0*/  @!P3 IMAD.WIDE.U32 R40, R45, R22, R40 ;  /* 0x000000162d28b225 */ /* 0x000fe200078e0028 */
[----:B------:R-:W-:-:S04]  /*24d0*/  IADD3 R45, R2, 0xf8, RZ ;  /* 0x000000f8022d7810 */ /* 0x000fc80007ffe0ff */
[----:B------:R-:W-:Y:S02]  /*24e0*/  @!P3 IADD3 R23, R41, R23, RZ ;  /* 0x000000172917b210 */ /* 0x000fe40007ffe0ff */
[C---:B-1----:R-:W-:Y:S02]  /*24f0*/  @!P3 LEA R38, P6, R40.reuse, R38, 0x2 ;  /* 0x000000262826b211 */ /* 0x042fe400078c10ff */
[----:B------:R-:W-:Y:S02]  /*2500*/  SHF.R.S32.HI R95, RZ, 0x1f, R45 ;  /* 0x0000001fff5f7819 */ /* 0x000fe4000001142d */
        /* <DEDUP_REMOVED lines=14> */
[----:B------:R-:W-:Y:S02]  /*25f0*/  CS2R R22, SRZ ;  /* 0x0000000000167805 */ /* 0x000fe4000001ff00 */
[----:B------:R-:W-:-:S13]  /*2600*/  LOP3.LUT P2, RZ, R44, 0x20, RZ, 0xc0, !PT ;  /* 0x000000202cff7812 */ /* 0x000fda000784c0ff */
[----:B------:R0:W2:Y:S01]  /*2610*/  @P2 LDG.E.64 R22, desc[UR8][R24.64] ;  /* 0x0000000818162981 */ /* 0x0000a2000c1e1b00 */
[----:B------:R-:W-:Y:S02]  /*2620*/  LOP3.LUT P2, RZ, R14, 0x2000000, RZ, 0xc0, !PT ;  /* 0x020000000eff7812 */ /* 0x000fe4000784c0ff */
[----:B0-----:R-:W-:-:S06]  /*2630*/  CS2R R24, SRZ ;  /* 0x0000000000187805 */ /* 0x001fcc000001ff00 */
[----:B------:R0:W3:Y:S01]  /*2640*/  @!P1 LDG.E.64 R24, desc[UR8][R26.64] ;  /* 0x000000081a189981 */ /* 0x0000e2000c1e1b00 */
[----:B------:R-:W-:Y:S02]  /*2650*/  LOP3.LUT P1, RZ, R14, 0x1000000, RZ, 0xc0, !PT ;  /* 0x010000000eff7812 */ /* 0x000fe4000782c0ff */
[----:B0-----:R-:W-:-:S06]  /*2660*/  CS2R R26, SRZ ;  /* 0x00000000001a7805 */ /* 0x001fcc000001ff00 */
[----:B------:R0:W4:Y:S01]  /*2670*/  @!P0 LDG.E.64 R26, desc[UR8][R28.64] ;  /* 0x000000081c1a8981 */ /* 0x000122000c1e1b00 */
[----:B------:R-:W-:Y:S02]  /*2680*/  LOP3.LUT P0, RZ, R14, 0x800000, RZ, 0xc0, !PT ;  /* 0x008000000eff7812 */ /* 0x000fe4000780c0ff */
[----:B0-----:R-:W-:-:S06]  /*2690*/  CS2R R28, SRZ ;  /* 0x00000000001c7805 */ /* 0x001fcc000001ff00 */
[----:B------:R0:W5:Y:S01]  /*26a0*/  @!P4 LDG.E.64 R28, desc[UR8][R30.64] ;  /* 0x000000081e1cc981 */ /* 0x000162000c1e1b00 */
[----:B------:R-:W-:Y:S02]  /*26b0*/  LOP3.LUT P4, RZ, R44, 0x10, RZ, 0xc0, !PT ;  /* 0x000000102cff7812 */ /* 0x000fe4000788c0ff */
[----:B0-----:R-:W-:-:S11]  /*26c0*/  CS2R R30, SRZ ;  /* 0x00000000001e7805 */ /* 0x001fd6000001ff00 */
[----:B------:R0:W5:Y:S01]  /*26d0*/  @!P4 LDG.E.64 R30, desc[UR8][R32.64] ;  /* 0x00000008201ec981 */ /* 0x000162000c1e1b00 */
[----:B------:R-:W-:Y:S02]  /*26e0*/  LOP3.LUT P4, RZ, R44, 0x8, RZ, 0xc0, !PT ;  /* 0x000000082cff7812 */ /* 0x000fe4000788c0ff */
[----:B0-----:R-:W-:-:S11]  /*26f0*/  CS2R R32, SRZ ;  /* 0x0000000000207805 */ /* 0x001fd6000001ff00 */
[----:B------:R0:W5:Y:S02]  /*2700*/  @!P4 LDG.E.64 R32, desc[UR8][R34.64] ;  /* 0x000000082220c981 */ /* 0x000164000c1e1b00 */
[----:B0-----:R-:W-:-:S06]  /*2710*/  CS2R R34, SRZ ;  /* 0x0000000000227805 */ /* 0x001fcc000001ff00 */
[----:B------:R0:W5:Y:S02]  /*2720*/  @!P5 LDG.E.64 R34, desc[UR8][R36.64] ;  /* 0x000000082422d981 */ /* 0x000164000c1e1b00 */
[----:B0-----:R-:W-:-:S06]  /*2730*/  CS2R R36, SRZ ;  /* 0x0000000000247805 */ /* 0x001fcc000001ff00 */
[----:B------:R0:W4:Y:S01]  /*2740*/  @!P3 LDG.E.64 R36, desc[UR8][R38.64] ;  /* 0x000000082624b981 */ /* 0x000122000c1e1b00 */
[C---:B------:R-:W-:Y:S02]  /*2750*/  LOP3.LUT P4, RZ, R14.reuse, 0x400000, RZ, 0xc0, !PT ;  /* 0x004000000eff7812 */ /* 0x040fe4000788c0ff */
[----:B------:R-:W-:Y:S02]  /*2760*/  LOP3.LUT P3, RZ, R14, 0x200000, RZ, 0xc0, !PT ;  /* 0x002000000eff7812 */ /* 0x000fe4000786c0ff */
[----:B0-----:R-:W-:-:S06]  /*2770*/  CS2R R38, SRZ ;  /* 0x0000000000267805 */ /* 0x001fcc000001ff00 */
[----:B------:R0:W5:Y:S02]  /*2780*/  @!P6 LDG.E.64 R38, desc[UR8][R40.64] ;  /* 0x000000082826e981 */ /* 0x000164000c1e1b00 */
[----:B0-----:R-:W-:-:S06]  /*2790*/  CS2R R40, SRZ ;  /* 0x0000000000287805 */ /* 0x001fcc000001ff00 */
[----:B------:R0:W2:Y:S01]  /*27a0*/  @P2 LDG.E.64 R40, desc[UR8][R42.64] ;  /* 0x000000082a282981 */ /* 0x0000a2000c1e1b00 */
[----:B------:R-:W-:Y:S02]  /*27b0*/  LOP3.LUT P2, RZ, R14, 0x100000, RZ, 0xc0, !PT ;  /* 0x001000000eff7812 */ /* 0x000fe4000784c0ff */
[----:B0-----:R-:W-:-:S06]  /*27c0*/  CS2R R42, SRZ ;  /* 0x00000000002a7805 */ /* 0x001fcc000001ff00 */
[----:B------:R0:W3:Y:S01]  /*27d0*/  @P1 LDG.E.64 R42, desc[UR8][R48.64] ;  /* 0x00000008302a1981 */ /* 0x0000e2000c1e1b00 */
[C---:B------:R-:W-:Y:S02]  /*27e0*/  LOP3.LUT P1, RZ, R14.reuse, 0x4000, RZ, 0xc0, !PT ;  /* 0x000040000eff7812 */ /* 0x040fe4000782c0ff */
[C---:B------:R-:W-:Y:S02]  /*27f0*/  LOP3.LUT P5, RZ, R14.reuse, 0x80000, RZ, 0xc0, !PT ;  /* 0x000800000eff7812 */ /* 0x040fe400078ac0ff */
[----:B------:R-:W-:Y:S02]  /*2800*/  LOP3.LUT R14, R14, 0x7fffffff, RZ, 0xc0, !PT ;  /* 0x7fffffff0e0e7812 */ /* 0x000fe400078ec0ff */
[----:B------:R-:W-:Y:S02]  /*2810*/  LOP3.LUT R44, R44, 0xfffffffe, RZ, 0xc0, !PT ;  /* 0xfffffffe2c2c7812 */ /* 0x000fe400078ec0ff */
[----:B0-----:R-:W-:-:S05]  /*2820*/  CS2R R48, SRZ ;  /* 0x0000000000307805 */ /* 0x001fca000001ff00 */
[----:B------:R-:W-:Y:S01]  /*2830*/  @P1 LOP3.LUT R14, R14, 0x80000000, RZ, 0xfc, !PT ;  /* 0x800000000e0e1812 */ /* 0x000fe200078efcff */
[----:B------:R0:W4:Y:S03]  /*2840*/  @P0 LDG.E.64 R48, desc[UR8][R50.64] ;  /* 0x0000000832300981 */ /* 0x000126000c1e1b00 */
[----:B------:R-:W-:Y:S02]  /*2850*/  LOP3.LUT P1, RZ, R14, 0x8000, RZ, 0xc0, !PT ;  /* 0x000080000eff7812 */ /* 0x000fe4000782c0ff */
[----:B0-----:R-:W-:-:S11]  /*2860*/  CS2R R50, SRZ ;  /* 0x0000000000327805 */ /* 0x001fd6000001ff00 */
[----:B------:R-:W-:Y:S01]  /*2870*/  @P1 LOP3.LUT R44, R44, 0x1, RZ, 0xfc, !PT ;  /* 0x000000012c2c1812 */ /* 0x000fe200078efcff */
[----:B------:R0:W5:Y:S01]  /*2880*/  @P4 LDG.E.64 R50, desc[UR8][R52.64] ;  /* 0x0000000834324981 */ /* 0x000162000c1e1b00 */
[----:B------:R-:W-:Y:S02]  /*2890*/  LOP3.LUT P1, RZ, R14, 0x10000, RZ, 0xc0, !PT ;  /* 0x000100000eff7812 */ /* 0x000fe4000782c0ff */
[----:B------:R-:W-:Y:S02]  /*28a0*/  LOP3.LUT R44, R44, 0xfffffffd, RZ, 0xc0, !PT ;  /* 0xfffffffd2c2c7812 */ /* 0x000fe400078ec0ff */
[----:B0-----:R-:W-:-:S09]  /*28b0*/  CS2R R52, SRZ ;  /* 0x0000000000347805 */ /* 0x001fd2000001ff00 */
[----:B------:R-:W-:Y:S02]  /*28c0*/  @P1 LOP3.LUT R44, R44, 0x2, RZ, 0xfc, !PT ;  /* 0x000000022c2c1812 */ /* 0x000fe400078efcff */
[----:B------:R-:W-:Y:S01]  /*28d0*/  LOP3.LUT P1, RZ, R14, 0x20000, RZ, 0xc0, !PT ;  /* 0x000200000eff7812 */ /* 0x000fe2000782c0ff */
[----:B------:R0:W5:Y:S01]  /*28e0*/  @P3 LDG.E.64 R52, desc[UR8][R54.64] ;  /* 0x0000000836343981 */ /* 0x000162000c1e1b00 */
[----:B------:R-:W-:Y:S02]  /*28f0*/  LOP3.LUT R44, R44, 0xfffffffb, RZ, 0xc0, !PT ;  /* 0xfffffffb2c2c7812 */ /* 0x000fe400078ec0ff */
[----:B0-----:R-:W-:-:S09]  /*2900*/  CS2R R54, SRZ ;  /* 0x0000000000367805 */ /* 0x001fd2000001ff00 */
[----:B------:R-:W-:Y:S02]  /*2910*/  @P1 LOP3.LUT R44, R44, 0x4, RZ, 0xfc, !PT ;  /* 0x000000042c2c1812 */ /* 0x000fe400078efcff */
[----:B------:R-:W-:Y:S01]  /*2920*/  LOP3.LUT P1, RZ, R14, 0x40000, RZ, 0xc0, !PT ;  /* 0x000400000eff7812 */ /* 0x000fe2000782c0ff */
[----:B------:R0:W5:Y:S02]  /*2930*/  @P2 LDG.E.64 R54, desc[UR8][R56.64] ;  /* 0x0000000838362981 */ /* 0x000164000c1e1b00 */
[----:B0-----:R-:W-:-:S06]  /*2940*/  CS2R R56, SRZ ;  /* 0x0000000000387805 */ /* 0x001fcc000001ff00 */
[----:B------:R0:W5:Y:S02]  /*2950*/  @P5 LDG.E.64 R56, desc[UR8][R58.64] ;  /* 0x000000083a385981 */ /* 0x000164000c1e1b00 */
[----:B0-----:R-:W-:-:S06]  /*2960*/  CS2R R58, SRZ ;  /* 0x00000000003a7805 */ /* 0x001fcc000001ff00 */
[----:B------:R0:W5:Y:S01]  /*2970*/  @P1 LDG.E.64 R58, desc[UR8][R60.64] ;  /* 0x000000083c3a1981 */ /* 0x000162000c1e1b00 */
[----:B------:R-:W-:Y:S02]  /*2980*/  LOP3.LUT P1, RZ, R44, 0x4, RZ, 0xc0, !PT ;  /* 0x000000042cff7812 */ /* 0x000fe4000782c0ff */
[----:B0-----:R-:W-:-:S11]  /*2990*/  CS2R R60, SRZ ;  /* 0x00000000003c7805 */ /* 0x001fd6000001ff00 */
[----:B------:R0:W5:Y:S01]  /*29a0*/  @P1 LDG.E.64 R60, desc[UR8][R62.64] ;  /* 0x000000083e3c1981 */ /* 0x000162000c1e1b00 */
[----:B------:R-:W-:Y:S02]  /*29b0*/  LOP3.LUT P1, RZ, R44, 0x2, RZ, 0xc0, !PT ;  /* 0x000000022cff7812 */ /* 0x000fe4000782c0ff */
[----:B0-----:R-:W-:-:S11]  /*29c0*/  CS2R R62, SRZ ;  /* 0x00000000003e7805 */ /* 0x001fd6000001ff00 */
[----:B------:R0:W5:Y:S01]  /*29d0*/  @P1 LDG.E.64 R62, desc[UR8][R64.64] ;  /* 0x00000008403e1981 */ /* 0x000162000c1e1b00 */
[----:B------:R-:W-:Y:S02]  /*29e0*/  LOP3.LUT P1, RZ, R44, 0x1, RZ, 0xc0, !PT ;  /* 0x000000012cff7812 */ /* 0x000fe4000782c0ff */
[----:B0-----:R-:W-:-:S11]  /*29f0*/  CS2R R64, SRZ ;  /* 0x0000000000407805 */ /* 0x001fd6000001ff00 */
[----:B------:R0:W5:Y:S01]  /*2a00*/  @P1 LDG.E.64 R64, desc[UR8][R66.64] ;  /* 0x0000000842401981 */ /* 0x000162000c1e1b00 */
[C---:B------:R-:W-:Y:S02]  /*2a10*/  LOP3.LUT P1, RZ, R14.reuse, 0x80000000, RZ, 0xc0, !PT ;  /* 0x800000000eff7812 */ /* 0x040fe4000782c0ff */
[C---:B------:R-:W-:Y:S02]  /*2a20*/  LOP3.LUT P0, RZ, R14.reuse, 0x2000, RZ, 0xc0, !PT ;  /* 0x000020000eff7812 */ /* 0x040fe4000780c0ff */
[----:B0-----:R-:W-:Y:S02]  /*2a30*/  CS2R R66, SRZ ;  /* 0x0000000000427805 */ /* 0x001fe4000001ff00 */
[----:B------:R-:W-:-:S07]  /*2a40*/  LOP3.LUT P4, RZ, R14, 0x1000, RZ, 0xc0, !PT ;  /* 0x000010000eff7812 */ /* 0x000fce000788c0ff */
[----:B------:R0:W5:Y:S01]  /*2a50*/  @P1 LDG.E.64 R66, desc[UR8][R68.64] ;  /* 0x0000000844421981 */ /* 0x000162000c1e1b00 */
[----:B------:R-:W-:Y:S02]  /*2a60*/  LOP3.LUT P3, RZ, R14, 0x800, RZ, 0xc0, !PT ;  /* 0x000008000eff7812 */ /* 0x000fe4000786c0ff */
[----:B0-----:R-:W-:-:S06]  /*2a70*/  CS2R R68, SRZ ;  /* 0x0000000000447805 */ /* 0x001fcc000001ff00 */
        /* <DEDUP_REMOVED lines=24> */
[----:B------:R0:W5:Y:S02]  /*2c00*/  @P4 LDG.E.64 R84, desc[UR8][R86.64] ;  /* 0x0000000856544981 */ /* 0x000164000c1e1b00 */
[----:B0-----:R-:W-:-:S06]  /*2c10*/  CS2R R86, SRZ ;  /* 0x0000000000567805 */ /* 0x001fcc000001ff00 */
[----:B------:R0:W5:Y:S02]  /*2c20*/  @P0 LDG.E.64 R86, desc[UR8][R88.64] ;  /* 0x0000000858560981 */ /* 0x000164000c1e1b00 */
[----:B0-----:R-:W-:-:S06]  /*2c30*/  CS2R R88, SRZ ;  /* 0x0000000000587805 */ /* 0x001fcc000001ff00 */
[----:B------:R2:W5:Y:S01]  /*2c40*/  @P1 LDG.E.64 R88, desc[UR8][R46.64] ;  /* 0x000000082e581981 */ /* 0x000562000c1e1b00 */
[----:B---3--:R-:W-:Y:S01]  /*2c50*/  FMUL.FTZ R45, R43, R43 ;  /* 0x0000002b2b2d7220 */ /* 0x008fe20000410000 */
[----:B--2---:R-:W-:-:S04]  /*2c60*/  FMUL.FTZ R46, R41, R41 ;  /* 0x00000029292e7220 */ /* 0x004fc80000410000 */
[----:B------:R-:W-:Y:S01]  /*2c70*/  FFMA.FTZ R46, R40, R40, R46 ;  /* 0x00000028282e7223 */ /* 0x000fe2000001002e */
[----:B------:R-:W-:Y:S01]  /*2c80*/  FFMA.FTZ R45, R42, R42, R45 ;  /* 0x0000002a2a2d7223 */ /* 0x000fe2000001002d */
[----:B----4-:R-:W-:Y:S02]  /*2c90*/  FMUL.FTZ R44, R49, R49 ;  /* 0x00000031312c7220 */ /* 0x010fe40000410000 */
[----:B------:R-:W-:-:S04]  /*2ca0*/  FADD.FTZ R46, RZ, R46 ;  /* 0x0000002eff2e7221 */ /* 0x000fc80000010000 */
[----:B------:R-:W-:Y:S01]  /*2cb0*/  FADD.FTZ R45, R46, R45 ;  /* 0x0000002d2e2d7221 */ /* 0x000fe20000010000 */
[----:B------:R-:W-:Y:S01]  /*2cc0*/  FFMA.FTZ R46, R48, R48, R44 ;  /* 0x00000030302e7223 */ /* 0x000fe2000001002c */
[----:B-----5:R-:W-:-:S03]  /*2cd0*/  FMUL.FTZ R44, R51, R51 ;  /* 0x00000033332c7220 */ /* 0x020fc60000410000 */
[----:B------:R-:W-:Y:S01]  /*2ce0*/  FADD.FTZ R45, R45, R46 ;  /* 0x0000002e2d2d7221 */ /* 0x000fe20000010000 */
[----:B------:R-:W-:Y:S01]  /*2cf0*/  FFMA.FTZ R46, R50, R50, R44 ;  /* 0x00000032322e7223 */ /* 0x000fe2000001002c */
[----:B------:R-:W-:-:S03]  /*2d00*/  FMUL.FTZ R44, R53, R53 ;  /* 0x00000035352c7220 */ /* 0x000fc60000410000 */
[----:B------:R-:W-:Y:S01]  /*2d10*/  FADD.FTZ R45, R45, R46 ;  /* 0x0000002e2d2d7221 */ /* 0x000fe20000010000 */
[----:B------:R-:W-:Y:S01]  /*2d20*/  FFMA.FTZ R46, R52, R52, R44 ;  /* 0x00000034342e7223 */ /* 0x000fe2000001002c */
[----:B------:R-:W-:-:S03]  /*2d30*/  FMUL.FTZ R44, R55, R55 ;  /* 0x00000037372c7220 */ /* 0x000fc60000410000 */
[----:B------:R-:W-:Y:S01]  /*2d40*/  FADD.FTZ R45, R45, R46 ;  /* 0x0000002e2d2d7221 */ /* 0x000fe20000010000 */
[----:B------:R-:W-:Y:S01]  /*2d50*/  FFMA.FTZ R46, R54, R54, R44 ;  /* 0x00000036362e7223 */ /* 0x000fe2000001002c */
[----:B------:R-:W-:-:S03]  /*2d60*/  FMUL.FTZ R44, R57, R57 ;  /* 0x00000039392c7220 */ /* 0x000fc60000410000 */
[----:B------:R-:W-:Y:S01]  /*2d70*/  FADD.FTZ R45, R45, R46 ;  /* 0x0000002e2d2d7221 */ /* 0x000fe20000010000 */
[----:B------:R-:W-:-:S04]  /*2d80*/  FFMA.FTZ R46, R56, R56, R44 ;  /* 0x00000038382e7223 */ /* 0x000fc8000001002c */
[----:B------:R-:W-:Y:S01]  /*2d90*/  FADD.FTZ R45, R45, R46 ;  /* 0x0000002e2d2d7221 */ /* 0x000fe20000010000 */
[----:B------:R-:W-:-:S04]  /*2da0*/  FMUL.FTZ R44, R59, R59 ;  /* 0x0000003b3b2c7220 */ /* 0x000fc80000410000 */
        /* <DEDUP_REMOVED lines=70> */
[----:B------:R-:W-:-:S03]  /*3210*/  FADD.FTZ R44, R40, R41 ;  /* 0x00000029282c7221 */ /* 0x000fc60000010000 */
[----:B------:R-:W-:Y:S01]  /*3220*/  FADD.FTZ R45, R45, R46 ;  /* 0x0000002e2d2d7221 */ /* 0x000fe20000010000 */
[----:B------:R-:W-:Y:S01]  /*3230*/  FADD.FTZ R44, RZ, R44 ;  /* 0x0000002cff2c7221 */ /* 0x000fe20000010000 */
[----:B------:R-:W-:-:S04]  /*3240*/  FADD.FTZ R46, R42, R43 ;  /* 0x0000002b2a2e7221 */ /* 0x000fc80000010000 */
[----:B------:R-:W-:Y:S01]  /*3250*/  FADD.FTZ R44, R44, R46 ;  /* 0x0000002e2c2c7221 */ /* 0x000fe20000010000 */
        /* <DEDUP_REMOVED lines=52> */
[----:B------:R-:W-:Y:S01]  /*35a0*/  FADD.FTZ R46, R30, R31 ;  /* 0x0000001f1e2e7221 */ /* 0x000fe20000010000 */
[----:B------:R-:W-:-:S03]  /*35b0*/  FADD.FTZ R96, R32, R33 ;  /* 0x0000002120607221 */ /* 0x000fc60000010000 */
[----:B------:R-:W-:-:S04]  /*35c0*/  FADD.FTZ R44, R44, R46 ;  /* 0x0000002e2c2c7221 */ /* 0x000fc80000010000 */
[----:B------:R-:W-:Y:S02]  /*35d0*/  FADD.FTZ R96, R44, R96 ;  /* 0x000000602c607221 */ /* 0x000fe40000010000 */
[----:B------:R-:W0:Y:S01]  /*35e0*/  S2R R44, SR_LANEID ;  /* 0x00000000002c7919 */ /* 0x000e220000000000 */
[----:B------:R-:W-:Y:S01]  /*35f0*/  FADD.FTZ R46, R34, R35 ;  /* 0x00000023222e7221 */ /* 0x000fe20000010000 */
[----:B------:R-:W-:-:S03]  /*3600*/  FMUL.FTZ R97, R39, R39 ;  /* 0x0000002727617220 */ /* 0x000fc60000410000 */
[----:B------:R-:W-:Y:S01]  /*3610*/  FADD.FTZ R96, R96, R46 ;  /* 0x0000002e60607221 */ /* 0x000fe20000010000 */
[C---:B------:R-:W-:Y:S01]  /*3620*/  FADD.FTZ R46, R38.reuse, R39 ;  /* 0x00000027262e7221 */ /* 0x040fe20000010000 */
[----:B------:R-:W-:-:S03]  /*3630*/  FFMA.FTZ R97, R38, R38, R97 ;  /* 0x0000002626617223 */ /* 0x000fc60000010061 */
[----:B------:R-:W-:Y:S01]  /*3640*/  FADD.FTZ R96, R96, R46 ;  /* 0x0000002e60607221 */ /* 0x000fe20000010000 */
[----:B------:R-:W-:-:S04]  /*3650*/  FADD.FTZ R97, R45, R97 ;  /* 0x000000612d617221 */ /* 0x000fc80000010000 */
        /* <DEDUP_REMOVED lines=74> */
.L_x_5004:
[----:B------:R-:W-:Y:S05]  /*3b00*/  BSYNC B0 ;  /* 0x0000000000007941 */ /* 0x000fea0003800000 */
.L_x_5003:
[----:B------:R-:W0:Y:S02]  /*3b10*/  LDC R44, c[0x0][0xc] ;  /* 0x00000300ff2c7b82 */ /* 0x000e240000000800 */
[----:B0-----:R-:W-:-:S13]  /*3b20*/  ISETP.GE.U32.AND P6, PT, R44, 0x2, PT ;  /* 0x000000022c00780c */ /* 0x001fda0003fc6070 */
[----:B------:R-:W-:Y:S05]  /*3b30*/  @!P6 BRA `(.L_x_5005) ;  /* 0x000000080070e947 */ /* 0x000fea0003800000 */
[----:B------:R-:W-:Y:S05]  /*3b40*/  @P5 BRA `(.L_x_5006) ;  /* 0x0000000000745947 */ /* 0x000fea0003800000 */
[----:B------:R-:W0:Y:S01]  /*3b50*/  S2R R45, SR_CTAID.Y ;  /* 0x00000000002d7919 */ /* 0x000e220000002600 */
[----:B------:R-:W1:Y:S01]  /*3b60*/  LDC R98, c[0x0][0x10] ;  /* 0x00000400ff627b82 */ /* 0x000e620000000800 */
[C---:B------:R-:W-:Y:S02]  /*3b70*/  LOP3.LUT R99, R12.reuse, 0x1, RZ, 0xc0, !PT ;  /* 0x000000010c637812 */ /* 0x040fe400078ec0ff */
[----:B------:R-:W-:-:S05]  /*3b80*/  LOP3.LUT P6, RZ, R12, 0x2, RZ, 0xc0, !PT ;  /* 0x000000020cff7812 */ /* 0x000fca00078cc0ff */
[----:B------:R-:W2:Y:S01]  /*3b90*/  LDC.64 R46, c[0x0][0x248] ;  /* 0x00009200ff2e7b82 */ /* 0x000ea20000000a00 */
[----:B-1----:R-:W-:Y:S02]  /*3ba0*/  IMAD R99, R99, R98, RZ ;  /* 0x0000006263637224 */ /* 0x002fe400078e02ff */
[----:B0-----:R-:W-:-:S03]  /*3bb0*/  IMAD R98, R98, UR7, R45 ;  /* 0x0000000762627c24 */ /* 0x001fc6000f8e022d */
[C---:B------:R-:W-:Y:S01]  /*3bc0*/  IADD3 R45, R99.reuse, R45, RZ ;  /* 0x0000002d632d7210 */ /* 0x040fe20007ffe0ff */
[----:B------:R-:W-:-:S05]  /*3bd0*/  IMAD R99, R99, R44, RZ ;  /* 0x0000002c63637224 */ /* 0x000fca00078e02ff */
[----:B------:R-:W-:-:S05]  /*3be0*/  SHF.L.U32 R99, R99, 0x1, RZ ;  /* 0x0000000163637819 */ /* 0x000fca00000006ff */
[----:B--2---:R-:W-:-:S04]  /*3bf0*/  IMAD.WIDE R46, R99, 0x4, R46 ;  /* 0x00000004632e7825 */ /* 0x004fc800078e022e */
[----:B------:R-:W-:Y:S01]  /*3c00*/  IMAD.WIDE.U32 R46, R98, 0x8, R46 ;  /* 0x00000008622e7825 */ /* 0x000fe200078e002e */
[----:B------:R-:W-:-:S04]  /*3c10*/  MOV R98, 0xffffffff ;  /* 0xffffffff00627802 */ /* 0x000fc80000000f00 */
[----:B------:R0:W-:Y:S01]  /*3c20*/  STG.E.64 desc[UR8][R46.64], R96 ;  /* 0x000000602e007986 */ /* 0x0001e2000c101b08 */
[----:B------:R-:W-:Y:S01]  /*3c30*/  SEL R98, R98, 0x1, P6 ;  /* 0x0000000162627807 */ /* 0x000fe20003000000 */
[----:B0-----:R-:W0:Y:S02]  /*3c40*/  LDC.64 R46, c[0x0][0x240] ;  /* 0x00009000ff2e7b82 */ /* 0x001e240000000a00 */
[----:B0-----:R-:W-:Y:S01]  /*3c50*/  IMAD.WIDE.U32 R46, R45, 0x4, R46 ;  /* 0x000000042d2e7825 */ /* 0x001fe200078e002e */
[----:B------:R-:W-:-:S04]  /*3c60*/  SEL R45, R44, RZ, !P6 ;  /* 0x000000ff2c2d7207 */ /* 0x000fc80007000000 */
[----:B------:R-:W-:Y:S01]  /*3c70*/  ISETP.NE.AND P6, PT, R45, -0x1, PT ;  /* 0xffffffff2d00780c */ /* 0x000fe20003fc5270 */
[----:B------:R-:W-:Y:S06]  /*3c80*/  MEMBAR.ALL.GPU ;  /* 0x0000000000007992 */ /* 0x000fec000000a000 */
[----:B------:R-:W-:-:S00]  /*3c90*/  ERRBAR ;  /* 0x00000000000079ab */ /* 0x000fc00000000000 */
[----:B------:R-:W-:Y:S06]  /*3ca0*/  CGAERRBAR ;  /* 0x00000000000075ab */ /* 0x000fec0000000000 */
[----:B------:R0:W-:Y:S01]  /*3cb0*/  REDG.E.ADD.S32.STRONG.GPU desc[UR8][R46.64], R98 ;  /* 0x000000622e00798e */ /* 0x0001e2000c10e388 */
[----:B------:R-:W-:Y:S05]  /*3cc0*/  @!P6 BRA `(.L_x_5006) ;  /* 0x000000000014e947 */ /* 0x000fea0003800000 */
.L_x_5007:
[----:B0-----:R-:W2:Y:S04]  /*3cd0*/  LDG.E.STRONG.GPU R98, desc[UR8][R46.64] ;  /* 0x000000082e627981 */ /* 0x001ea8000c1ef900 */
[----:B--2---:R-:W-:Y:S01]  /*3ce0*/  CCTL.IVALL ;  /* 0x00000000ff00798f */ /* 0x004fe20002000000 */
[----:B------:R-:W-:Y:S05]  /*3cf0*/  YIELD ;  /* 0x0000000000007946 */ /* 0x000fea0003800000 */
[----:B------:R-:W-:-:S13]  /*3d00*/  ISETP.NE.AND P6, PT, R98, R45, PT ;  /* 0x0000002d6200720c */ /* 0x000fda0003fc5270 */
[----:B------:R-:W-:Y:S05]  /*3d10*/  @P6 BRA `(.L_x_5007) ;  /* 0xfffffffc00ec6947 */ /* 0x000fea000383ffff */
.L_x_5006:
[----:B------:R-:W-:Y:S01]  /*3d20*/  ISETP.NE.AND P6, PT, R44, RZ, PT ;  /* 0x000000ff2c00720c */ /* 0x000fe20003fc5270 */
[----:B------:R-:W-:Y:S05]  /*3d30*/  WARPSYNC.ALL ;  /* 0x0000000000007948 */ /* 0x000fea0003800000 */
[----:B------:R-:W-:Y:S07]  /*3d40*/  BAR.SYNC.DEFER_BLOCKING 0x0 ;  /* 0x0000000000007b1d */ /* 0x000fee0000010000 */
[----:B------:R-:W-:Y:S05]  /*3d50*/  @!P6 BRA `(.L_x_5005) ;  /* 0x0000000400e8e947 */ /* 0x000fea0003800000 */
[----:B------:R-:W-:-:S04]  /*3d60*/  IADD3 R45, R44, -0x1, RZ ;  /* 0xffffffff2c2d7810 */ /* 0x000fc80007ffe0ff */
[----:B------:R-:W-:Y:S01]  /*3d70*/  ISETP.GE.U32.AND P6, PT, R45, 0x3, PT ;  /* 0x000000032d00780c */ /* 0x000fe20003fc6070 */
[----:B------:R-:W-:-:S12]  /*3d80*/  HFMA2.MMA R45, -RZ, RZ, 0, 0 ;  /* 0x00000000ff2d7435 */ /* 0x000fd800000001ff */
[----:B------:R-:W-:Y:S05]  /*3d90*/  @!P6 BRA `(.L_x_5008) ;  /* 0x000000040008e947 */ /* 0x000fea0003800000 */
[----:B0-----:R-:W-:Y:S02]  /*3da0*/  LOP3.LUT R46, R44, 0x3, RZ, 0xc0, !PT ;  /* 0x000000032c2e7812 */ /* 0x001fe400078ec0ff */
[----:B------:R-:W-:Y:S02]  /*3db0*/  MOV R45, RZ ;  /* 0x000000ff002d7202 */ /* 0x000fe40000000f00 */
[----:B------:R-:W-:-:S07]  /*3dc0*/  IADD3 R46, -R46, R44, RZ ;  /* 0x0000002c2e2e7210 */ /* 0x000fce0007ffe1ff */
.L_x_5009:
        /* <DEDUP_REMOVED lines=63> */
.L_x_5008:
[----:B0-----:R-:W-:-:S13]  /*41c0*/  LOP3.LUT P6, R98, R44, 0x3, RZ, 0xc0, !PT ;  /* 0x000000032c627812 */ /* 0x001fda00078cc0ff */
[----:B------:R-:W-:Y:S05]  /*41d0*/  @!P6 BRA `(.L_x_5005) ;  /* 0x0000000000c8e947 */ /* 0x000fea0003800000 */
[----:B------:R-:W-:Y:S01]  /*41e0*/  ISETP.EQ.OR P6, PT, R45, UR7, P5 ;  /* 0x000000072d007c0c */ /* 0x000fe2000afc2670 */
[----:B------:R-:W-:-:S12]  /*41f0*/  BSSY B0, `(.L_x_5010) ;  /* 0x000000f000007945 */ /* 0x000fd80003800000 */
[----:B------:R-:W-:Y:S05]  /*4200*/  @P6 BRA `(.L_x_5011) ;  /* 0x0000000000346947 */ /* 0x000fea0003800000 */
[----:B------:R-:W0:Y:S01]  /*4210*/  LDC.64 R46, c[0x0][0x248] ;  /* 0x00009200ff2e7b82 */ /* 0x000e220000000a00 */
[----:B------:R-:W-:Y:S01]  /*4220*/  LOP3.LUT R99, R12, 0x1, RZ, 0xc0, !PT ;  /* 0x000000010c637812 */ /* 0x000fe200078ec0ff */
[----:B------:R-:W-:-:S04]  /*4230*/  ULDC UR5, c[0x0][0x10] ;  /* 0x0000040000057ab9 */ /* 0x000fc80000000800 */
[----:B------:R-:W-:-:S04]  /*4240*/  IMAD R99, R99, UR5, RZ ;  /* 0x0000000563637c24 */ /* 0x000fc8000f8e02ff */
[----:B------:R-:W-:-:S05]  /*4250*/  IMAD R99, R99, R44, RZ ;  /* 0x0000002c63637224 */ /* 0x000fca00078e02ff */
[----:B------:R-:W-:-:S05]  /*4260*/  SHF.L.U32 R99, R99, 0x1, RZ ;  /* 0x0000000163637819 */ /* 0x000fca00000006ff */
[----:B0-----:R-:W-:Y:S02]  /*4270*/  IMAD.WIDE R46, R99, 0x4, R46 ;  /* 0x00000004632e7825 */ /* 0x001fe400078e022e */
[----:B------:R-:W0:Y:S02]  /*4280*/  S2R R99, SR_CTAID.Y ;  /* 0x0000000000637919 */ /* 0x000e240000002600 */
[----:B0-----:R-:W-:-:S04]  /*4290*/  IMAD R99, R45, UR5, R99 ;  /* 0x000000052d637c24 */ /* 0x001fc8000f8e0263 */
[----:B------:R-:W-:-:S06]  /*42a0*/  IMAD.WIDE.U32 R46, R99, 0x8, R46 ;  /* 0x00000008632e7825 */ /* 0x000fcc00078e002e */
[----:B------:R-:W2:Y:S02]  /*42b0*/  LDG.E.64 R46, desc[UR8][R46.64] ;  /* 0x000000082e2e7981 */ /* 0x000ea4000c1e1b00 */
[----:B--2---:R-:W-:Y:S01]  /*42c0*/  FADD.FTZ R96, R96, R46 ;  /* 0x0000002e60607221 */ /* 0x004fe20000010000 */
[----:B------:R-:W-:-:S07]  /*42d0*/  FADD.FTZ R97, R97, R47 ;  /* 0x0000002f61617221 */ /* 0x000fce0000010000 */
.L_x_5011:
[----:B------:R-:W-:Y:S05]  /*42e0*/  BSYNC B0 ;  /* 0x0000000000007941 */ /* 0x000fea0003800000 */
.L_x_5010:
        /* <DEDUP_REMOVED lines=21> */
[----:B------:R-:W-:-:S05]  /*4440*/  @!P6 LOP3.LUT R47, R12, 0x1, RZ, 0xc0, !PT ;  /* 0x000000010c2fe812 */ /* 0x000fca00078ec0ff */
[----:B0-----:R-:W-:-:S04]  /*4450*/  @!P6 IMAD R47, R47, R46, RZ ;  /* 0x0000002e2f2fe224 */ /* 0x001fc800078e02ff */
[----:B------:R-:W-:Y:S02]  /*4460*/  @!P6 IMAD R47, R47, R44, RZ ;  /* 0x0000002c2f2fe224 */ /* 0x000fe400078e02ff */
[----:B------:R-:W0:Y:S03]  /*4470*/  @!P6 S2R R44, SR_CTAID.Y ;  /* 0x00000000002ce919 */ /* 0x000e260000002600 */
[----:B------:R-:W-:Y:S01]  /*4480*/  @!P6 SHF.L.U32 R47, R47, 0x1, RZ ;  /* 0x000000012f2fe819 */ /* 0x000fe200000006ff */
[----:B0-----:R-:W-:Y:S02]  /*4490*/  @!P6 IMAD R46, R45, R46, R44 ;  /* 0x0000002e2d2ee224 */ /* 0x001fe400078e022c */
[----:B------:R-:W0:Y:S02]  /*44a0*/  @!P6 LDC.64 R44, c[0x0][0x248] ;  /* 0x00009200ff2ceb82 */ /* 0x000e240000000a00 */
[----:B0-----:R-:W-:-:S04]  /*44b0*/  @!P6 IMAD.WIDE R44, R47, 0x4, R44 ;  /* 0x000000042f2ce825 */ /* 0x001fc800078e022c */
[----:B------:R-:W-:-:S06]  /*44c0*/  @!P6 IMAD.WIDE.U32 R44, R46, 0x8, R44 ;  /* 0x000000082e2ce825 */ /* 0x000fcc00078e002c */
[----:B------:R-:W2:Y:S02]  /*44d0*/  @!P6 LDG.E.64 R44, desc[UR8][R44.64] ;  /* 0x000000082c2ce981 */ /* 0x000ea4000c1e1b00 */
[----:B--2---:R-:W-:Y:S01]  /*44e0*/  @!P6 FADD.FTZ R96, R96, R44 ;  /* 0x0000002c6060e221 */ /* 0x004fe20000010000 */
[----:B------:R-:W-:-:S07]  /*44f0*/  @!P6 FADD.FTZ R97, R97, R45 ;  /* 0x0000002d6161e221 */ /* 0x000fce0000010000 */
.L_x_5005:
[----:B------:R-:W-:Y:S01]  /*4500*/  LOP3.LUT R14, R14, 0xfbffffff, RZ, 0xc0, !PT ;  /* 0xfbffffff0e0e7812 */ /* 0x000fe200078ec0ff */
[----:B------:R-:W-:Y:S01]  /*4510*/  ULDC.64 UR12, c[0x0][0x218] ;  /* 0x00008600000c7ab9 */ /* 0x000fe20000000a00 */
[----:B------:R-:W1:Y:S01]  /*4520*/  S2UR UR6, SR_CgaCtaId ;  /* 0x00000000000679c3 */ /* 0x000e620000008800 */
[----:B------:R-:W-:Y:S01]  /*4530*/  ISETP.EQ.U32.AND P6, PT, RZ, UR12, PT ;  /* 0x0000000cff007c0c */ /* 0x000fe2000bfc2070 */
[----:B------:R-:W-:Y:S01]  /*4540*/  UMOV UR5, 0x400 ;  /* 0x0000040000057882 */ /* 0x000fe20000000000 */
[----:B------:R-:W-:Y:S02]  /*4550*/  @P0 LOP3.LUT R14, R14, 0x4000000, RZ, 0xfc, !PT ;  /* 0x040000000e0e0812 */ /* 0x000fe400078efcff */
[----:B------:R-:W-:Y:S02]  /*4560*/  LOP3.LUT P0, RZ, R0, UR7, RZ, 0xfc, !PT ;  /* 0x0000000700ff7c12 */ /* 0x000fe4000f80fcff */
[----:B------:R-:W-:Y:S01]  /*4570*/  IADD3 R15, R13, R15, RZ ;  /* 0x0000000f0d0f7210 */ /* 0x000fe20007ffe0ff */
[----:B0-----:R-:W0:Y:S01]  /*4580*/  LDC.64 R46, c[0x0][0x230] ;  /* 0x00008c00ff2e7b82 */ /* 0x001e220000000a00 */
[----:B------:R-:W-:-:S02]  /*4590*/  ISETP.EQ.OR.EX P6, PT, RZ, UR13, P0, P6 ;  /* 0x0000000dff007c0c */ /* 0x000fc400087c2760 */
[----:B------:R-:W-:Y:S02]  /*45a0*/  MOV R103, 0x3f800000 ;  /* 0x3f80000000677802 */ /* 0x000fe40000000f00 */
[----:B------:R-:W-:-:S09]  /*45b0*/  LOP3.LUT P0, RZ, R14, 0x4000000, RZ, 0xc0, !PT ;  /* 0x040000000eff7812 */ /* 0x000fd2000780c0ff */
[----:B------:R-:W2:Y:S01]  /*45c0*/  @!P6 LDC.64 R44, c[0x0][0x218] ;  /* 0x00008600ff2ceb82 */ /* 0x000ea20000000a00 */
[----:B-1----:R-:W-:-:S03]  /*45d0*/  ULEA UR5, UR6, UR5, 0x18 ;  /* 0x0000000506057291 */ /* 0x002fc6000f8ec03f */
[----:B------:R-:W-:Y:S01]  /*45e0*/  ULDC UR6, c[0x0][0x2a4] ;  /* 0x0000a90000067ab9 */ /* 0x000fe20000000800 */
[----:B0-----:R-:W-:-:S05]  /*45f0*/  IMAD.WIDE R46, R15, 0x4, R46 ;  /* 0x000000040f2e7825 */ /* 0x001fca00078e022e */
[----:B------:R0:W-:Y:S02]  /*4600*/  @!P5 STS.64 [UR5+0x88], R96 ;  /* 0x00008860ff00d988 */ /* 0x0001e40008000a05 */
[----:B0-----:R-:W-:Y:S01]  /*4610*/  @!P6 FMUL.FTZ R97, R97, UR6 ;  /* 0x000000066161ec20 */ /* 0x001fe20008410000 */
[----:B------:R-:W-:Y:S01]  /*4620*/  @!P6 FMUL.FTZ R96, R96, UR6 ;  /* 0x000000066060ec20 */ /* 0x000fe20008410000 */
[----:B--2---:R-:W-:-:S05]  /*4630*/  @!P6 IMAD.WIDE R44, R11, 0x8, R44 ;  /* 0x000000080b2ce825 */ /* 0x004fca00078e022c */
[----:B------:R0:W-:Y:S01]  /*4640*/  @!P6 STG.E.64 desc[UR8][R44.64], R96 ;  /* 0x000000602c00e986 */ /* 0x0001e2000c101b08 */
[----:B------:R-:W-:Y:S08]  /*4650*/  BAR.SYNC.DEFER_BLOCKING 0x0 ;  /* 0x0000000000007b1d */ /* 0x000ff00000010000 */
[----:B0-----:R-:W0:Y:S01]  /*4660*/  LDC.64 R44, c[0x0][0x228] ;  /* 0x00008a00ff2c7b82 */ /* 0x001e220000000a00 */
[----:B------:R-:W2:Y:S04]  /*4670*/  LDG.E.64 R46, desc[UR8][R46.64] ;  /* 0x000000082e2e7981 */ /* 0x000ea8000c1e1b00 */
[----:B------:R-:W1:Y:S01]  /*4680*/  LDS.64 R96, [UR5+0x88] ;  /* 0x00008805ff607984 */ /* 0x000e620008000a00 */
[----:B0-----:R-:W-:-:S06]  /*4690*/  IMAD.WIDE R44, R15, 0x4, R44 ;  /* 0x000000040f2c7825 */ /* 0x001fcc00078e022c */
[----:B------:R-:W2:Y:S01]  /*46a0*/  LDG.E.64 R44, desc[UR8][R44.64] ;  /* 0x000000082c2c7981 */ /* 0x000ea2000c1e1b00 */
[----:B-1----:R-:W-:-:S04]  /*46b0*/  FMUL.FTZ R15, R96, UR6 ;  /* 0x00000006600f7c20 */ /* 0x002fc80008410000 */
[----:B------:R-:W-:-:S04]  /*46c0*/  FMUL.FTZ R96, R15, R15 ;  /* 0x0000000f0f607220 */ /* 0x000fc80000410000 */
[----:B------:R-:W-:-:S05]  /*46d0*/  FFMA.FTZ R96, R97, UR6, -R96 ;  /* 0x0000000661607c23 */ /* 0x000fca0008010860 */
[----:B------:R-:W-:-:S13]  /*46e0*/  FSETP.GTU.FTZ.AND P5, PT, R96, RZ, PT ;  /* 0x000000ff6000720b */ /* 0x000fda0003fbc000 */
[----:B------:R-:W0:Y:S01]  /*46f0*/  @P5 LDC R97, c[0x0][0x238] ;  /* 0x00008e00ff615b82 */ /* 0x000e220000000800 */
[----:B------:R-:W-:Y:S01]  /*4700*/  ISETP.NE.AND P6, PT, RZ, UR10, PT ;  /* 0x0000000aff007c0c */ /* 0x000fe2000bfc5270 */
[C---:B------:R-:W-:Y:S01]  /*4710*/  FADD.FTZ R40, -R15.reuse, R40 ;  /* 0x000000280f287221 */ /* 0x040fe20000010100 */
[----:B------:R-:W-:Y:S01]  /*4720*/  FADD.FTZ R41, -R15, R41 ;  /* 0x000000290f297221 */ /* 0x000fe20000010100 */
[----:B0-----:R-:W-:-:S04]  /*4730*/  @P5 FADD.FTZ R97, R96, R97 ;  /* 0x0000006160615221 */ /* 0x001fc80000010000 */
[----:B------:R-:W0:Y:S02]  /*4740*/  @P5 MUFU.RSQ R103, R97 ;  /* 0x0000006100675308 */ /* 0x000e240000001400 */
[-C--:B0-----:R-:W-:Y:S01]  /*4750*/  FMUL.FTZ R40, R40, R103.reuse ;  /* 0x0000006728287220 */ /* 0x081fe20000410000 */
[----:B------:R-:W-:-:S03]  /*4760*/  FMUL.FTZ R41, R41, R103 ;  /* 0x0000006729297220 */ /* 0x000fc60000410000 */
[----:B--2---:R-:W-:Y:S01]  /*4770*/  FFMA.FTZ R40, R44, R40, R46 ;  /* 0x000000282c287223 */ /* 0x004fe2000001002e */
[----:B------:R-:W-:Y:S01]  /*4780*/  FFMA.FTZ R41, R45, R41, R47 ;  /* 0x000000292d297223 */ /* 0x000fe2000001002f */
[----:B------:R-:W-:Y:S06]  /*4790*/  @!P6 BRA `(.L_x_5012) ;  /* 0x000000000028e947 */ /* 0x000fec0003800000 */
[----:B------:R-:W-:-:S06]  /*47a0*/  FMUL.FTZ R96, R40, -1.4426950216293334961 ;  /* 0xbfb8aa3b28607820 */ /* 0x000fcc0000410000 */
[----:B------:R-:W0:Y:S02]  /*47b0*/  MUFU.EX2 R96, R96 ;  /* 0x0000006000607308 */ /* 0x000e240000000800 */
[----:B0-----:R-:W-:-:S06]  /*47c0*/  FADD.FTZ R96, R96, 1 ;  /* 0x3f80000060607421 */ /* 0x001fcc0000010000 */
[----:B------:R-:W0:Y:S02]  /*47d0*/  MUFU.RCP R96, R96 ;  /* 0x0000006000607308 */ /* 0x000e240000001000 */
[----:B0-----:R-:W-:Y:S01]  /*47e0*/  FMUL.FTZ R40, R40, R96 ;  /* 0x0000006028287220 */ /* 0x001fe20000410000 */
[----:B------:R-:W-:-:S06]  /*47f0*/  FMUL.FTZ R96, R41, -1.4426950216293334961 ;  /* 0xbfb8aa3b29607820 */ /* 0x000fcc0000410000 */
[----:B------:R-:W0:Y:S02]  /*4800*/  MUFU.EX2 R96, R96 ;  /* 0x0000006000607308 */ /* 0x000e240000000800 */
[----:B0-----:R-:W-:-:S06]  /*4810*/  FADD.FTZ R96, R96, 1 ;  /* 0x3f80000060607421 */ /* 0x001fcc0000010000 */
[----:B------:R-:W0:Y:S02]  /*4820*/  MUFU.RCP R96, R96 ;  /* 0x0000006000607308 */ /* 0x000e240000001000 */
[----:B0-----:R-:W-:-:S07]  /*4830*/  FMUL.FTZ R41, R41, R96 ;  /* 0x0000006029297220 */ /* 0x001fce0000410000 */
.L_x_5012:
        /* <DEDUP_REMOVED lines=15> */
.L_x_5014:
[----:B------:R-:W-:Y:S05]  /*4930*/  BSYNC B0 ;  /* 0x0000000000007941 */ /* 0x000fea0003800000 */
.L_x_5013:
[C---:B------:R-:W-:Y:S01]  /*4940*/  FADD.FTZ R42, -R15.reuse, R42 ;  /* 0x0000002a0f2a7221 */ /* 0x040fe20000010100 */
[----:B------:R-:W-:-:S03]  /*4950*/  FADD.FTZ R43, -R15, R43 ;  /* 0x0000002b0f2b7221 */ /* 0x000fc60000010100 */
[-C--:B------:R-:W-:Y:S01]  /*4960*/  FMUL.FTZ R42, R42, R103.reuse ;  /* 0x000000672a2a7220 */ /* 0x080fe20000410000 */
[----:B------:R-:W-:-:S03]  /*4970*/  FMUL.FTZ R43, R43, R103 ;  /* 0x000000672b2b7220 */ /* 0x000fc60000410000 */
[----:B0-----:R-:W-:Y:S01]  /*4980*/  FFMA.FTZ R40, R44, R42, R46 ;  /* 0x0000002a2c287223 */ /* 0x001fe2000001002e */
        /* <DEDUP_REMOVED lines=12> */
.L_x_5015:
        /* <DEDUP_REMOVED lines=15> */
.L_x_5017:
[----:B------:R-:W-:Y:S05]  /*4b40*/  BSYNC B0 ;  /* 0x0000000000007941 */ /* 0x000fea0003800000 */
.L_x_5016:
        /* <DEDUP_REMOVED lines=17> */
.L_x_5018:
        /* <DEDUP_REMOVED lines=15> */
.L_x_5020:
[----:B------:R-:W-:Y:S05]  /*4d50*/  BSYNC B0 ;  /* 0x0000000000007941 */ /* 0x000fea0003800000 */
.L_x_5019:
[C---:B------:R-:W-:Y:S01]  /*4d60*/  FADD.FTZ R50, -R15.reuse, R50 ;  /* 0x000000320f327221 */ /* 0x040fe20000010100 */
[----:B0-----:R-:W-:-:S03]  /*4d70*/  FADD.FTZ R40, -R15, R51 ;  /* 0x000000330f287221 */ /* 0x001fc60000010100 */
        /* <DEDUP_REMOVED lines=15> */
.L_x_5021:
        /* <DEDUP_REMOVED lines=15> */
.L_x_5023:
[----:B------:R-:W-:Y:S05]  /*4f60*/  BSYNC B0 ;  /* 0x0000000000007941 */ /* 0x000fea0003800000 */
.L_x_5022:
        /* <DEDUP_REMOVED lines=17> */
.L_x_5024:
        /* <DEDUP_REMOVED lines=15> */
.L_x_5026:
[----:B------:R-:W-:Y:S05]  /*5170*/  BSYNC B0 ;  /* 0x0000000000007941 */ /* 0x000fea0003800000 */
.L_x_5025:
[C---:B------:R-:W-:Y:S01]  /*5180*/  FADD.FTZ R54, -R15.reuse, R54 ;  /* 0x000000360f367221 */ /* 0x040fe20000010100 */
[C---:B0-----:R-:W-:Y:S01]  /*5190*/  FADD.FTZ R40, -R15.reuse, R55 ;  /* 0x000000370f287221 */ /* 0x041fe20000010100 */
[C---:B------:R-:W-:Y:S01]  /*51a0*/  FADD.FTZ R56, -R15.reuse, R56 ;  /* 0x000000380f387221 */ /* 0x040fe20000010100 */
        /* <DEDUP_REMOVED lines=18> */
.L_x_5027:
        /* <DEDUP_REMOVED lines=15> */
.L_x_5029:
[----:B------:R-:W-:Y:S05]  /*53c0*/  BSYNC B0 ;  /* 0x0000000000007941 */ /* 0x000fea0003800000 */
.L_x_5028:
[C---:B------:R-:W-:Y:S01]  /*53d0*/  FADD.FTZ R58, -R15.reuse, R58 ;  /* 0x0000003a0f3a7221 */ /* 0x040fe20000010100 */
        /* <DEDUP_REMOVED lines=14> */
.L_x_5030:
        /* <DEDUP_REMOVED lines=15> */
.L_x_5032:
[----:B------:R-:W-:Y:S05]  /*55b0*/  BSYNC B0 ;  /* 0x0000000000007941 */ /* 0x000fea0003800000 */
.L_x_5031:
[-C--:B0-----:R-:W-:Y:S01]  /*55c0*/  FMUL.FTZ R41, R58, R103.reuse ;  /* 0x000000673a297220 */ /* 0x081fe20000410000 */
[C---:B------:R-:W-:Y:S01]  /*55d0*/  FADD.FTZ R60, -R15.reuse, R60 ;  /* 0x0000003c0f3c7221 */ /* 0x040fe20000010100 */
[----:B------:R-:W-:Y:S01]  /*55e0*/  FADD.FTZ R50, -R15, R61 ;  /* 0x0000003d0f327221 */ /* 0x000fe20000010100 */
[----:B------:R-:W-:Y:S01]  /*55f0*/  FMUL.FTZ R52, R52, R103 ;  /* 0x0000006734347220 */ /* 0x000fe20000410000 */
[----:B------:R-:W-:Y:S01]  /*5600*/  FFMA.FTZ R40, R44, R41, R46 ;  /* 0x000000292c287223 */ /* 0x000fe2000001002e */
[-C--:B------:R-:W-:Y:S01]  /*5610*/  FMUL.FTZ R51, R60, R103.reuse ;  /* 0x000000673c337220 */ /* 0x080fe20000410000 */
        /* <DEDUP_REMOVED lines=13> */
.L_x_5033:
        /* <DEDUP_REMOVED lines=15> */
.L_x_5035:
[----:B------:R-:W-:Y:S05]  /*57e0*/  BSYNC B0 ;  /* 0x0000000000007941 */ /* 0x000fea0003800000 */
.L_x_5034:
        /* <DEDUP_REMOVED lines=15> */
.L_x_5036:
        /* <DEDUP_REMOVED lines=15> */
.L_x_5038:
[----:B------:R-:W-:Y:S05]  /*59d0*/  BSYNC B0 ;  /* 0x0000000000007941 */ /* 0x000fea0003800000 */
.L_x_5037:
        /* <DEDUP_REMOVED lines=19> */
.L_x_5039:
        /* <DEDUP_REMOVED lines=14> */
.L_x_5041:
[----:B------:R-:W-:Y:S05]  /*5bf0*/  BSYNC B0 ;  /* 0x0000000000007941 */ /* 0x000fea0003800000 */
.L_x_5040:
        /* <DEDUP_REMOVED lines=15> */
.L_x_5042:
        /* <DEDUP_REMOVED lines=14> */
.L_x_5044:
[----:B------:R-:W-:Y:S05]  /*5dd0*/  BSYNC B0 ;  /* 0x0000000000007941 */ /* 0x000fea0003800000 */
.L_x_5043:
        /* <DEDUP_REMOVED lines=19> */
.L_x_5045:
        /* <DEDUP_REMOVED lines=14> */
.L_x_5047:
[----:B------:R-:W-:Y:S05]  /*5ff0*/  BSYNC B0 ;  /* 0x0000000000007941 */ /* 0x000fea0003800000 */
.L_x_5046:
        /* <DEDUP_REMOVED lines=15> */
.L_x_5048:
        /* <DEDUP_REMOVED lines=14> */
.L_x_5050:
[----:B------:R-:W-:Y:S05]  /*61d0*/  BSYNC B0 ;  /* 0x0000000000007941 */ /* 0x000fea0003800000 */
.L_x_5049:
[C---:B0-----:R-:W-:Y:S01]  /*61e0*/  FADD.FTZ R40, -R15.reuse, R73 ;  /* 0x000000490f287221 */ /* 0x041fe20000010100 */
[-C--:B------:R-:W-:Y:S01]  /*61f0*/  FMUL.FTZ R41, R70, R103.reuse ;  /* 0x0000006746297220 */ /* 0x080fe20000410000 */
[----:B------:R-:W-:Y:S01]  /*6200*/  FADD.FTZ R72, -R15, R72 ;  /* 0x000000480f487221 */ /* 0x000fe20000010100 */
        /* <DEDUP_REMOVED lines=16> */
.L_x_5051:
        /* <DEDUP_REMOVED lines=14> */
.L_x_5053:
[----:B------:R-:W-:Y:S05]  /*63f0*/  BSYNC B0 ;  /* 0x0000000000007941 */ /* 0x000fea0003800000 */
.L_x_5052:
        /* <DEDUP_REMOVED lines=15> */
.L_x_5054:
        /* <DEDUP_REMOVED lines=14> */
.L_x_5056:
[----:B------:R-:W-:Y:S05]  /*65d0*/  BSYNC B0 ;  /* 0x0000000000007941 */ /* 0x000fea0003800000 */
.L_x_5055:
        /* <DEDUP_REMOVED lines=19> */
.L_x_5057:
        /* <DEDUP_REMOVED lines=14> */
.L_x_5059:
[----:B------:R-:W-:Y:S05]  /*67f0*/  BSYNC B0 ;  /* 0x0000000000007941 */ /* 0x000fea0003800000 */
.L_x_5058:
        /* <DEDUP_REMOVED lines=15> */
.L_x_5060:
        /* <DEDUP_REMOVED lines=14> */
.L_x_5062:
[----:B------:R-:W-:Y:S05]  /*69d0*/  BSYNC B0 ;  /* 0x0000000000007941 */ /* 0x000fea0003800000 */
.L_x_5061:
        /* <DEDUP_REMOVED lines=19> */
.L_x_5063:
        /* <DEDUP_REMOVED lines=14> */
.L_x_5065:
[----:B------:R-:W-:Y:S05]  /*6bf0*/  BSYNC B0 ;  /* 0x0000000000007941 */ /* 0x000fea0003800000 */
.L_x_5064:
        /* <DEDUP_REMOVED lines=15> */
.L_x_5066:
        /* <DEDUP_REMOVED lines=13> */
.L_x_5068:
[----:B------:R-:W-:Y:S05]  /*6dc0*/  BSYNC B0 ;  /* 0x0000000000007941 */ /* 0x000fea0003800000 */
.L_x_5067:
        /* <DEDUP_REMOVED lines=19> */
.L_x_5069:
        /* <DEDUP_REMOVED lines=13> */
.L_x_5071:
[----:B------:R-:W-:Y:S05]  /*6fd0*/  BSYNC B0 ;  /* 0x0000000000007941 */ /* 0x000fea0003800000 */
.L_x_5070:
        /* <DEDUP_REMOVED lines=15> */
.L_x_5072:
        /* <DEDUP_REMOVED lines=13> */
.L_x_5074:
[----:B------:R-:W-:Y:S05]  /*71a0*/  BSYNC B0 ;  /* 0x0000000000007941 */ /* 0x000fea0003800000 */
.L_x_5073:
        /* <DEDUP_REMOVED lines=19> */
.L_x_5075:
        /* <DEDUP_REMOVED lines=15> */
.L_x_5077:
[----:B------:R-:W-:Y:S05]  /*73d0*/  BSYNC B0 ;  /* 0x0000000000007941 */ /* 0x000fea0003800000 */
.L_x_5076:
[C---:B------:R-:W-:Y:S01]  /*73e0*/  FADD.FTZ R50, -R15.reuse, R22 ;  /* 0x000000160f327221 */ /* 0x040fe20000010100 */
[----:B------:R-:W-:Y:S01]  /*73f0*/  FADD.FTZ R52, -R15, R23 ;  /* 0x000000170f347221 */ /* 0x000fe20000010100 */
        /* <DEDUP_REMOVED lines=13> */
.L_x_5078:
[----:B------:R-:W-:Y:S04]  /*74d0*/  BSSY B0, `(.L_x_5079) ;  /* 0x000000f000007945 */ /* 0x000fe80003800000 */
[----:B------:R-:W-:Y:S05]  /*74e0*/  @!P1 BRA `(.L_x_5080) ;  /* 0x0000000000349947 */ /* 0x000fea0003800000 */
[----:B------:R-:W-:Y:S01]  /*74f0*/  IADD3 R43, R2, 0xb0, RZ ;  /* 0x000000b0022b7810 */ /* 0x000fe20007ffe0ff */
[----:B------:R-:W-:Y:S01]  /*7500*/  ULDC.64 UR12, c[0x0][0x270] ;  /* 0x00009c00000c7ab9 */ /* 0x000fe20000000a00 */
[----:B0-----:R-:W-:Y:S02]  /*7510*/  MOV R40, R20 ;  /* 0x0000001400287202 */ /* 0x001fe40000000f00 */
        /* <DEDUP_REMOVED lines=10> */
.L_x_5080:
[----:B------:R-:W-:Y:S05]  /*75c0*/  BSYNC B0 ;  /* 0x0000000000007941 */ /* 0x000fea0003800000 */
.L_x_5079:
[-C--:B-1----:R-:W-:Y:S01]  /*75d0*/  FMUL.FTZ R23, R50, R103.reuse ;  /* 0x0000006732177220 */ /* 0x082fe20000410000 */
[----:B0-----:R-:W-:Y:S01]  /*75e0*/  IADD3 R49, R2, 0xb8, RZ ;  /* 0x000000b802317810 */ /* 0x001fe20007ffe0ff */
[----:B------:R-:W-:Y:S01]  /*75f0*/  FMUL.FTZ R52, R52, R103 ;  /* 0x0000006734347220 */ /* 0x000fe20000410000 */
[----:B------:R-:W-:Y:S01]  /*7600*/  ULDC.64 UR12, c[0x0][0x278] ;  /* 0x00009e00000c7ab9 */ /* 0x000fe20000000a00 */
[----:B------:R-:W-:Y:S01]  /*7610*/  FFMA.FTZ R22, R44, R23, R46 ;  /* 0x000000172c167223 */ /* 0x000fe2000001002e */
[----:B------:R-:W-:Y:S01]  /*7620*/  SHF.R.S32.HI R50, RZ, 0x1f, R49 ;  /* 0x0000001fff327819 */ /* 0x000fe20000011431 */
        /* <DEDUP_REMOVED lines=12> */
.L_x_5081:
[----:B------:R-:W-:Y:S01]  /*76f0*/  ISETP.GE.U32.AND P5, PT, R49, UR12, PT ;  /* 0x0000000c31007c0c */ /* 0x000fe2000bfa6070 */
[C---:B------:R-:W-:Y:S01]  /*7700*/  FADD.FTZ R24, -R15.reuse, R24 ;  /* 0x000000180f187221 */ /* 0x040fe20000010100 */
[----:B------:R-:W-:Y:S01]  /*7710*/  FADD.FTZ R40, -R15, R25 ;  /* 0x000000190f287221 */ /* 0x000fe20000010100 */
[----:B------:R-:W-:Y:S01]  /*7720*/  BSSY B0, `(.L_x_5082) ;  /* 0x0000011000007945 */ /* 0x000fe20003800000 */
[----:B------:R-:W-:Y:S01]  /*7730*/  ISETP.GE.AND.EX P5, PT, R50, UR13, PT, P5 ;  /* 0x0000000d32007c0c */ /* 0x000fe2000bfa6350 */
[-C--:B------:R-:W-:Y:S01]  /*7740*/  FMUL.FTZ R43, R24, R103.reuse ;  /* 0x00000067182b7220 */ /* 0x080fe20000410000 */
[----:B------:R-:W-:Y:S02]  /*7750*/  FMUL.FTZ R42, R40, R103 ;  /* 0x00000067282a7220 */ /* 0x000fe40000410000 */
        /* <DEDUP_REMOVED lines=13> */
.L_x_5083:
[----:B------:R-:W-:Y:S05]  /*7830*/  BSYNC B0 ;  /* 0x0000000000007941 */ /* 0x000fea0003800000 */
.L_x_5082:
[----:B------:R-:W-:Y:S01]  /*7840*/  IADD3 R49, R2, 0xc0, RZ ;  /* 0x000000c002317810 */ /* 0x000fe20007ffe0ff */
        /* <DEDUP_REMOVED lines=13> */
.L_x_5084:
[----:B------:R-:W-:Y:S01]  /*7920*/  ISETP.GE.U32.AND P5, PT, R49, UR12, PT ;  /* 0x0000000c31007c0c */ /* 0x000fe2000bfa6070 */
[C---:B------:R-:W-:Y:S01]  /*7930*/  FADD.FTZ R36, -R15.reuse, R36 ;  /* 0x000000240f247221 */ /* 0x040fe20000010100 */
[----:B------:R-:W-:Y:S01]  /*7940*/  FADD.FTZ R24, -R15, R37 ;  /* 0x000000250f187221 */ /* 0x000fe20000010100 */
[----:B------:R-:W-:Y:S01]  /*7950*/  BSSY B0, `(.L_x_5085) ;  /* 0x0000011000007945 */ /* 0x000fe20003800000 */
[----:B------:R-:W-:Y:S01]  /*7960*/  ISETP.GE.AND.EX P5, PT, R16, UR13, PT, P5 ;  /* 0x0000000d10007c0c */ /* 0x000fe2000bfa6350 */
[-C--:B------:R-:W-:Y:S01]  /*7970*/  FMUL.FTZ R41, R36, R103.reuse ;  /* 0x0000006724297220 */ /* 0x080fe20000410000 */
[----:B------:R-:W-:Y:S02]  /*7980*/  FMUL.FTZ R40, R24, R103 ;  /* 0x0000006718287220 */ /* 0x000fe40000410000 */
[----:B------:R-:W-:-:S13]  /*7990*/  ISETP.GT.U32.OR P5, PT, R0, 0x1bf, P5 ;  /* 0x000001bf0000780c */ /* 0x000fda0002fa4470 */
[----:B------:R-:W-:Y:S05]  /*79a0*/  @P5 BRA `(.L_x_5086) ;  /* 0x00000000002c5947 */ /* 0x000fea0003800000 */
        /* <DEDUP_REMOVED lines=11> */
.L_x_5086:
[----:B------:R-:W-:Y:S05]  /*7a60*/  BSYNC B0 ;  /* 0x0000000000007941 */ /* 0x000fea0003800000 */
.L_x_5085:
        /* <DEDUP_REMOVED lines=14> */
.L_x_5087:
        /* <DEDUP_REMOVED lines=20> */
.L_x_5089:
[----:B------:R-:W-:Y:S05]  /*7c90*/  BSYNC B0 ;  /* 0x0000000000007941 */ /* 0x000fea0003800000 */
.L_x_5088:
        /* <DEDUP_REMOVED lines=14> */
.L_x_5090:
        /* <DEDUP_REMOVED lines=20> */
.L_x_5092:
[----:B------:R-:W-:Y:S05]  /*7ec0*/  BSYNC B0 ;  /* 0x0000000000007941 */ /* 0x000fea0003800000 */
.L_x_5091:
        /* <DEDUP_REMOVED lines=14> */
.L_x_5093:
[----:B------:R-:W-:Y:S01]  /*7fb0*/  ISETP.GE.U32.AND P5, PT, R29, UR12, PT ;  /* 0x0000000c1d007c0c */ /* 0x000fe2000bfa6070 */
[C---:B------:R-:W-:Y:S01]  /*7fc0*/  FADD.FTZ R30, -R15.reuse, R30 ;  /* 0x0000001e0f1e7221 */ /* 0x040fe20000010100 */
[----:B0-----:R-:W-:Y:S01]  /*7fd0*/  FADD.FTZ R22, -R15, R31 ;  /* 0x0000001f0f167221 */ /* 0x001fe20000010100 */
        /* <DEDUP_REMOVED lines=17> */
.L_x_5095:
[----:B------:R-:W-:Y:S05]  /*80f0*/  BSYNC B0 ;  /* 0x0000000000007941 */ /* 0x000fea0003800000 */
.L_x_5094:
        /* <DEDUP_REMOVED lines=14> */
.L_x_5096:
        /* <DEDUP_REMOVED lines=20> */
.L_x_5098:
[----:B------:R-:W-:Y:S05]  /*8320*/  BSYNC B0 ;  /* 0x0000000000007941 */ /* 0x000fea0003800000 */
.L_x_5097:
        /* <DEDUP_REMOVED lines=14> */
.L_x_5099:
        /* <DEDUP_REMOVED lines=20> */
.L_x_5101:
[----:B------:R-:W-:Y:S05]  /*8550*/  BSYNC B0 ;  /* 0x0000000000007941 */ /* 0x000fea0003800000 */
.L_x_5100:
        /* <DEDUP_REMOVED lines=14> */
.L_x_5102:
[----:B------:R-:W-:Y:S01]  /*8640*/  ISETP.GE.U32.AND P5, PT, R28, UR12, PT ;  /* 0x0000000c1c007c0c */ /* 0x000fe2000bfa6070 */
[C---:B------:R-:W-:Y:S01]  /*8650*/  FADD.FTZ R38, -R15.reuse, R38 ;  /* 0x000000260f267221 */ /* 0x040fe20000010100 */
[----:B------:R-:W-:Y:S01]  /*8660*/  FADD.FTZ R22, -R15, R39 ;  /* 0x000000270f167221 */ /* 0x000fe20000010100 */
[----:B------:R-:W-:Y:S01]  /*8670*/  BSSY B0, `(.L_x_5103) ;  /* 0x0000014000007945 */ /* 0x000fe20003800000 */
[----:B------:R-:W-:Y:S01]  /*8680*/  ISETP.GE.AND.EX P5, PT, R93, UR13, PT, P5 ;  /* 0x0000000d5d007c0c */ /* 0x000fe2000bfa6350 */
[-C--:B------:R-:W-:Y:S01]  /*8690*/  FMUL.FTZ R15, R38, R103.reuse ;  /* 0x00000067260f7220 */ /* 0x080fe20000410000 */
[----:B------:R-:W-:Y:S01]  /*86a0*/  FMUL.FTZ R22, R22, R103 ;  /* 0x0000006716167220 */ /* 0x000fe20000410000 */
[----:B------:R-:W-:Y:S02]  /*86b0*/  IADD3 R26, R2, 0xf8, RZ ;  /* 0x000000f8021a7810 */ /* 0x000fe40007ffe0ff */
[----:B------:R-:W-:Y:S01]  /*86c0*/  ISETP.GT.U32.OR P5, PT, R0, 0x1bf, P5 ;  /* 0x000001bf0000780c */ /* 0x000fe20002fa4470 */
[----:B------:R-:W-:Y:S01]  /*86d0*/  FFMA.FTZ R44, R44, R15, R46 ;  /* 0x0000000f2c2c7223 */ /* 0x000fe2000001002e */
[----:B------:R-:W-:-:S11]  /*86e0*/  FFMA.FTZ R45, R45, R22, R47 ;  /* 0x000000162d2d7223 */ /* 0x000fd6000001002f */
        /* <DEDUP_REMOVED lines=12> */
.L_x_5104:
[----:B------:R-:W-:Y:S05]  /*87b0*/  BSYNC B0 ;  /* 0x0000000000007941 */ /* 0x000fea0003800000 */
.L_x_5103:
        /* <DEDUP_REMOVED lines=11> */
.L_x_5105:
[----:B------:R-:W-:Y:S01]  /*8870*/  ISETP.GE.U32.AND P5, PT, R26, UR12, PT ;  /* 0x0000000c1a007c0c */ /* 0x000fe2000bfa6070 */
[----:B------:R-:W-:Y:S03]  /*8880*/  BSSY B0, `(.L_x_5106) ;  /* 0x000000e000007945 */ /* 0x000fe60003800000 */
[----:B------:R-:W-:-:S04]  /*8890*/  ISETP.GE.AND.EX P5, PT, R95, UR13, PT, P5 ;  /* 0x0000000d5f007c0c */ /* 0x000fc8000bfa6350 */
[----:B------:R-:W-:-:S13]  /*88a0*/  ISETP.GT.U32.OR P5, PT, R0, 0x1bf, P5 ;  /* 0x000001bf0000780c */ /* 0x000fda0002fa4470 */
[----:B------:R-:W-:Y:S05]  /*88b0*/  @P5 BRA `(.L_x_5107) ;  /* 0x0000000000285947 */ /* 0x000fea0003800000 */
[----:B------:R-:W-:Y:S01]  /*88c0*/  ULDC.64 UR12, c[0x0][0x270] ;  /* 0x00009c00000c7ab9 */ /* 0x000fe20000000a00 */
[----:B------:R-:W-:Y:S01]  /*88d0*/  MOV R18, R20 ;  /* 0x0000001400127202 */ /* 0x000fe20000000f00 */
[----:B------:R-:W-:-:S04]  /*88e0*/  IMAD R95, R95, UR12, RZ ;  /* 0x0000000c5f5f7c24 */ /* 0x000fc8000f8e02ff */
[----:B------:R-:W-:-:S04]  /*88f0*/  IMAD.WIDE.U32 R18, R26, UR12, R18 ;  /* 0x0000000c1a127c25 */ /* 0x000fc8000f8e0012 */
[----:B------:R-:W-:Y:S01]  /*8900*/  IMAD R95, R26, UR13, R95 ;  /* 0x0000000d1a5f7c24 */ /* 0x000fe2000f8e025f */
[----:B------:R-:W-:Y:S02]  /*8910*/  ULDC.64 UR12, c[0x0][0x210] ;  /* 0x00008400000c7ab9 */ /* 0x000fe40000000a00 */
[----:B0-----:R-:W-:Y:S02]  /*8920*/  LEA R16, P5, R18, UR12, 0x2 ;  /* 0x0000000c12107c11 */ /* 0x001fe4000f8a10ff */
[----:B------:R-:W-:-:S04]  /*8930*/  IADD3 R95, R19, R95, RZ ;  /* 0x0000005f135f7210 */ /* 0x000fc80007ffe0ff */
[----:B------:R-:W-:-:S05]  /*8940*/  LEA.HI.X R17, R18, UR13, R95, 0x2, P5 ;  /* 0x0000000d12117c11 */ /* 0x000fca000a8f145f */
[----:B------:R1:W-:Y:S02]  /*8950*/  STG.E.64 desc[UR8][R16.64], R44 ;  /* 0x0000002c10007986 */ /* 0x0003e4000c101b08 */
.L_x_5107:
[----:B------:R-:W-:Y:S05]  /*8960*/  BSYNC B0 ;  /* 0x0000000000007941 */ /* 0x000fea0003800000 */
.L_x_5106:
[----:B01----:R-:W0:Y:S01]  /*8970*/  LDC R16, c[0x0][0x10] ;  /* 0x00000400ff107b82 */ /* 0x003e220000000800 */
[----:B------:R-:W-:Y:S02]  /*8980*/  IADD3 R12, R12, 0x1, RZ ;  /* 0x000000010c0c7810 */ /* 0x000fe40007ffe0ff */
[----:B0-----:R-:W-:-:S04]  /*8990*/  IADD3 R11, R16, R11, RZ ;  /* 0x0000000b100b7210 */ /* 0x001fc80007ffe0ff */
[----:B------:R-:W-:-:S13]  /*89a0*/  ISETP.GE.AND P5, PT, R11, UR4, PT ;  /* 0x000000040b007c0c */ /* 0x000fda000bfa6270 */
[----:B------:R-:W-:Y:S05]  /*89b0*/  @!P5 BRA `(.L_x_5108) ;  /* 0xffffff7c00e0d947 */ /* 0x000fea000383ffff */
[----:B------:R-:W-:Y:S05]  /*89c0*/  EXIT ;  /* 0x000000000000794d */ /* 0x000fea0003800000 */
.L_x_5109:
        /* <DEDUP_REMOVED lines=11> */
.L_x_5656:


//--------------------- .text._Z35group_norm_nhwc_fwd_one_pass_kernelI11Fp32IOFp32WLi512ELi112ELi448EEv26Group_norm_nhwc_fwd_params --------------------------
	.section	.text._Z35group_norm_nhwc_fwd_one_pass_kernelI11Fp32IOFp32WLi512ELi112ELi448EEv26Group_norm_nhwc_fwd_params,"ax",@progbits
	.align	128
        .global         _Z35group_norm_nhwc_fwd_one_pass_kernelI11Fp32IOFp32WLi512ELi112ELi448EEv26Group_norm_nhwc_fwd_params
        .type           _Z35group_norm_nhwc_fwd_one_pass_kernelI11Fp32IOFp32WLi512ELi112ELi448EEv26Group_norm_nhwc_fwd_params,@function
        .size           _Z35group_norm_nhwc_fwd_one_pass_kernelI11Fp32IOFp32WLi512ELi112ELi448EEv26Group_norm_nhwc_fwd_params,(.L_x_5657 - _Z35group_norm_nhwc_fwd_one_pass_kernelI11Fp32IOFp32WLi512ELi112ELi448EEv26Group_norm_nhwc_fwd_params)
        .other          _Z35group_norm_nhwc_fwd_one_pass_kernelI11Fp32IOFp32WLi512ELi112ELi448EEv26Group_norm_nhwc_fwd_params,@"STO_CUDA_ENTRY STV_DEFAULT"
_Z35group_norm_nhwc_fwd_one_pass_kernelI11Fp32IOFp32WLi512ELi112ELi448EEv26Group_norm_nhwc_fwd_params:
.text._Z35group_norm_nhwc_fwd_one_pass_kernelI11Fp32IOFp32WLi512ELi112ELi448EEv26Group_norm_nhwc_fwd_params:
[----:B------:R-:W0:Y:S08]  /*0000*/  LDC R1, c[0x0][0x28] ;  /* 0x00000a00ff017b82 */ /* 0x000e300000000800 */
[----:B------:R-:W1:Y:S01]  /*0010*/  S2UR UR8, SR_CTAID.Y ;  /* 0x00000000000879c3 */ /* 0x000e620000002600 */
[----:B------:R-:W-:Y:S01]  /*0020*/  ULDC UR9, c[0x0][0x288] ;  /* 0x0000a20000097ab9 */ /* 0x000fe20000000800 */
[----:B------:R-:W-:Y:S01]  /*0030*/  ULDC UR4, c[0x0][0x258] ;  /* 0x0000960000047ab9 */ /* 0x000fe20000000800 */
[----:B0-----:R-:W-:Y:S01]  /*0040*/  VIADD R1, R1, 0xfffffaa0 ;  /* 0xfffffaa001017836 */ /* 0x001fe20000000000 */
[----:B------:R-:W-:-:S04]  /*0050*/  UIMAD UR9, UR9, UR4, URZ ;  /* 0x00000004090972a4 */ /* 0x000fc8000f8e023f */
[----:B-1----:R-:W-:-:S06]  /*0060*/  UISETP.GE.AND UP0, UPT, UR8, UR9, UPT ;  /* 0x000000090800728c */ /* 0x002fcc000bf06270 */
[----:B------:R-:W-:-:S13]  /*0070*/  PLOP3.LUT P0, PT, PT, PT, UP0, 0x80, 0x0 ;  /* 0x000000000000781c */ /* 0x000fda0003f0f008 */
[----:B------:R-:W-:Y:S05]  /*0080*/  @P0 EXIT ;  /* 0x000000000000094d */ /* 0x000fea0003800000 */
[----:B------:R-:W0:Y:S01]  /*0090*/  S2R R4, SR_TID.X ;  /* 0x0000000000047919 */ /* 0x000e220000002100 */
[----:B------:R-:W1:Y:S01]  /*00a0*/  S2UR UR16, SR_CTAID.X ;  /* 0x00000000001079c3 */ /* 0x000e620000002500 */
[----:B------:R-:W-:Y:S01]  /*00b0*/  ULDC.64 UR6, c[0x0][0x278] ;  /* 0x00009e0000067ab9 */ /* 0x000fe20000000a00 */
[----:B------:R-:W-:Y:S01]  /*00c0*/  LOP3.LUT R59, R59, 0xefffffff, RZ, 0xc0, !PT ;  /* 0xefffffff3b3b7812 */ /* 0x000fe200078ec0ff */
[----:B------:R-:W-:Y:S01]  /*00d0*/  ULDC.64 UR4, c[0x0][0x218] ;  /* 0x0000860000047ab9 */ /* 0x000fe20000000a00 */
[----:B------:R-:W-:Y:S01]  /*00e0*/  LOP3.LUT R66, R66, 0x7fffffff, RZ, 0xc0, !PT ;  /* 0x7fffffff42427812 */ /* 0x000fe200078ec0ff */
[----:B------:R-:W-:Y:S01]  /*00f0*/  ULDC UR17, c[0x0][0x10] ;  /* 0x0000040000117ab9 */ /* 0x000fe20000000800 */
[----:B------:R-:W-:Y:S01]  /*0100*/  ISETP.NE.U32.AND P1, PT, RZ, UR4, PT ;  /* 0x00000004ff007c0c */ /* 0x000fe2000bf25070 */
[----:B------:R-:W-:Y:S01]  /*0110*/  UMOV UR4, 0x400 ;  /* 0x0000040000047882 */ /* 0x000fe20000000000 */
[----:B------:R-:W2:Y:S01]  /*0120*/  LDC R5, c[0x0][0x294] ;  /* 0x0000a500ff057b82 */ /* 0x000ea20000000800 */
[----:B------:R-:W-:Y:S01]  /*0130*/  ULDC.U8 UR18, c[0x0][0x28c] ;  /* 0x0000a30000127ab9 */ /* 0x000fe20000000000 */
[----:B------:R-:W-:Y:S01]  /*0140*/  UMOV UR10, UR8 ;  /* 0x00000008000a7c82 */ /* 0x000fe20008000000 */
[----:B------:R-:W-:Y:S01]  /*0150*/  ULDC.64 UR14, c[0x0][0x208] ;  /* 0x00008200000e7ab9 */ /* 0x000fe20000000a00 */
[----:B------:R-:W-:Y:S01]  /*0160*/  ULDC UR19, c[0x0][0xc] ;  /* 0x0000030000137ab9 */ /* 0x000fe20000000800 */
[----:B0-----:R-:W-:-:S02]  /*0170*/  SHF.R.U32.HI R2, RZ, 0x3, R4 ;  /* 0x00000003ff027819 */ /* 0x001fc40000011604 */
[C---:B------:R-:W-:Y:S02]  /*0180*/  ISETP.GE.U32.AND P2, PT, R4.reuse, 0x1c0, PT ;  /* 0x000001c00400780c */ /* 0x040fe40003f46070 */
[----:B-1----:R-:W-:Y:S01]  /*0190*/  LOP3.LUT P0, RZ, R4, UR16, RZ, 0xfc, !PT ;  /* 0x0000001004ff7c12 */ /* 0x002fe2000f80fcff */
[----:B------:R-:W-:-:S03]  /*01a0*/  IMAD.WIDE.U32 R2, R2, 0x24924925, RZ ;  /* 0x2492492502027825 */ /* 0x000fc600078e00ff */
[----:B------:R-:W-:Y:S01]  /*01b0*/  ISETP.NE.AND.EX P0, PT, RZ, UR5, !P0, P1 ;  /* 0x00000005ff007c0c */ /* 0x000fe2000c705310 */
[----:B--2---:R-:W-:Y:S01]  /*01c0*/  IMAD R58, R5, UR16, R3 ;  /* 0x00000010053a7c24 */ /* 0x004fe2000f8e0203 */
[----:B------:R-:W0:Y:S03]  /*01d0*/  S2UR UR5, SR_CgaCtaId ;  /* 0x00000000000579c3 */ /* 0x000e260000008800 */
[C---:B------:R-:W-:Y:S01]  /*01e0*/  VIADD R0, R58.reuse, 0x8 ;  /* 0x000000083a007836 */ /* 0x040fe20000000000 */
[C---:B------:R-:W-:Y:S01]  /*01f0*/  ISETP.LT.U32.AND P3, PT, R58.reuse, UR6, PT ;  /* 0x000000063a007c0c */ /* 0x040fe2000bf61070 */
[C---:B------:R-:W-:Y:S01]  /*0200*/  VIADD R3, R58.reuse, 0x20 ;  /* 0x000000203a037836 */ /* 0x040fe20000000000 */
[----:B------:R-:W-:Y:S01]  /*0210*/  SHF.R.S32.HI R2, RZ, 0x1f, R58 ;  /* 0x0000001fff027819 */ /* 0x000fe2000001143a */
[----:B------:R-:W-:Y:S01]  /*0220*/  VIADD R31, R58, 0x198 ;  /* 0x000001983a1f7836 */ /* 0x000fe20000000000 */
[----:B------:R-:W-:Y:S01]  /*0230*/  ISETP.LT.U32.AND P4, PT, R0, UR6, PT ;  /* 0x0000000600007c0c */ /* 0x000fe2000bf81070 */
[----:B------:R-:W-:Y:S01]  /*0240*/  VIADD R29, R58, 0x1a0 ;  /* 0x000001a03a1d7836 */ /* 0x000fe20000000000 */
[----:B------:R-:W-:Y:S01]  /*0250*/  ISETP.LT.AND.EX P5, PT, R2, UR7, !P2, P3 ;  /* 0x0000000702007c0c */ /* 0x000fe2000d7a1330 */
[C---:B------:R-:W-:Y:S01]  /*0260*/  VIADD R2, R58.reuse, 0x18 ;  /* 0x000000183a027836 */ /* 0x040fe20000000000 */
[----:B------:R-:W-:Y:S01]  /*0270*/  SHF.R.S32.HI R0, RZ, 0x1f, R0 ;  /* 0x0000001fff007819 */ /* 0x000fe20000011400 */
[C---:B------:R-:W-:Y:S01]  /*0280*/  VIADD R25, R58.reuse, 0x1b0 ;  /* 0x000001b03a197836 */ /* 0x040fe20000000000 */
[----:B------:R-:W-:Y:S01]  /*0290*/  SHF.R.S32.HI R30, RZ, 0x1f, R31 ;  /* 0x0000001fff1e7819 */ /* 0x000fe2000001141f */
[----:B------:R-:W-:Y:S01]  /*02a0*/  VIADD R23, R58, 0x1b8 ;  /* 0x000001b83a177836 */ /* 0x000fe20000000000 */
[----:B------:R-:W-:Y:S01]  /*02b0*/  ISETP.LT.AND.EX P3, PT, R0, UR7, !P2, P4 ;  /* 0x0000000700007c0c */ /* 0x000fe2000d761340 */
[C---:B------:R-:W-:Y:S01]  /*02c0*/  VIADD R19, R58.reuse, 0x1c8 ;  /* 0x000001c83a137836 */ /* 0x040fe20000000000 */
[C---:B------:R-:W-:Y:S01]  /*02d0*/  IADD3 R0, R58.reuse, 0x10, RZ ;  /* 0x000000103a007810 */ /* 0x040fe20007ffe0ff */
[----:B------:R-:W-:Y:S01]  /*02e0*/  VIADD R17, R58, 0x1d0 ;  /* 0x000001d03a117836 */ /* 0x000fe20000000000 */
[----:B------:R-:W-:Y:S01]  /*02f0*/  ISETP.LT.U32.AND P1, PT, R2, UR6, PT ;  /* 0x0000000602007c0c */ /* 0x000fe2000bf21070 */
[C---:B------:R-:W-:Y:S01]  /*0300*/  VIADD R13, R58.reuse, 0x1e0 ;  /* 0x000001e03a0d7836 */ /* 0x040fe20000000000 */
[----:B------:R-:W-:Y:S01]  /*0310*/  SHF.R.S32.HI R2, RZ, 0x1f, R2 ;  /* 0x0000001fff027819 */ /* 0x000fe20000011402 */
[----:B------:R-:W-:Y:S01]  /*0320*/  VIADD R11, R58, 0x1e8 ;  /* 0x000001e83a0b7836 */ /* 0x000fe20000000000 */
[----:B------:R-:W-:Y:S01]  /*0330*/  @P5 LOP3.LUT R59, R59, 0x10000000, RZ, 0xfc, !PT ;  /* 0x100000003b3b5812 */ /* 0x000fe200078efcff */
[----:B0-----:R-:W-:Y:S01]  /*0340*/  ULEA UR5, UR5, UR4, 0x18 ;  /* 0x0000000405057291 */ /* 0x001fe2000f8ec03f */
[----:B------:R-:W-:Y:S01]  /*0350*/  ISETP.LT.AND.EX P1, PT, R2, UR7, !P2, P1 ;  /* 0x0000000702007c0c */ /* 0x000fe2000d721310 */
[C---:B------:R-:W-:Y:S01]  /*0360*/  VIADD R2, R58.reuse, 0x30 ;  /* 0x000000303a027836 */ /* 0x040fe20000000000 */
[----:B------:R-:W-:Y:S01]  /*0370*/  LOP3.LUT R59, R59, 0xf7ffffff, RZ, 0xc0, !PT ;  /* 0xf7ffffff3b3b7812 */ /* 0x000fe200078ec0ff */
[----:B------:R-:W-:Y:S01]  /*0380*/  VIADD R7, R58, 0x1f8 ;  /* 0x000001f83a077836 */ /* 0x000fe20000000000 */
[----:B------:R-:W-:Y:S01]  /*0390*/  SHF.R.S32.HI R28, RZ, 0x1f, R29 ;  /* 0x0000001fff1c7819 */ /* 0x000fe2000001141d */
[----:B------:R0:W-:Y:S01]  /*03a0*/  STL [R1+0x348], R11 ;  /* 0x0003480b01007387 */ /* 0x0001e20000100800 */
[----:B------:R-:W-:Y:S01]  /*03b0*/  @P3 LOP3.LUT R59, R59, 0x8000000, RZ, 0xfc, !PT ;  /* 0x080000003b3b3812 */ /* 0x000fe200078efcff */
[----:B------:R-:W-:Y:S01]  /*03c0*/  UMOV UR4, URZ ;  /* 0x0000003f00047c82 */ /* 0x000fe20008000000 */
[----:B------:R-:W-:Y:S01]  /*03d0*/  ISETP.LT.U32.AND P3, PT, R0, UR6, PT ;  /* 0x0000000600007c0c */ /* 0x000fe2000bf61070 */
[----:B------:R0:W-:Y:S01]  /*03e0*/  STL [R1+0x37c], R30 ;  /* 0x00037c1e01007387 */ /* 0x0001e20000100800 */
[----:B------:R-:W-:-:S02]  /*03f0*/  SHF.R.S32.HI R0, RZ, 0x1f, R0 ;  /* 0x0000001fff007819 */ /* 0x000fc40000011400 */
[----:B------:R-:W-:Y:S01]  /*0400*/  LOP3.LUT R59, R59, 0xdfffffff, RZ, 0xc0, !PT ;  /* 0xdfffffff3b3b7812 */ /* 0x000fe200078ec0ff */
[----:B------:R0:W-:Y:S01]  /*0410*/  STL [R1+0x340], R7 ;  /* 0x0003400701007387 */ /* 0x0001e20000100800 */
[----:B------:R-:W-:Y:S02]  /*0420*/  ISETP.LT.AND.EX P3, PT, R0, UR7, !P2, P3 ;  /* 0x0000000700007c0c */ /* 0x000fe4000d761330 */
[----:B------:R-:W-:Y:S01]  /*0430*/  @P0 LOP3.LUT R59, R59, 0x20000000, RZ, 0xfc, !PT ;  /* 0x200000003b3b0812 */ /* 0x000fe200078efcff */
[----:B------:R0:W-:Y:S01]  /*0440*/  STL [R1+0x378], R28 ;  /* 0x0003781c01007387 */ /* 0x0001e20000100800 */
[----:B------:R-:W-:Y:S02]  /*0450*/  ISETP.LT.U32.AND P0, PT, R3, UR6, PT ;  /* 0x0000000603007c0c */ /* 0x000fe4000bf01070 */
[----:B------:R-:W-:Y:S02]  /*0460*/  LOP3.LUT R59, R59, 0xfbffffff, RZ, 0xc0, !PT ;  /* 0xfbffffff3b3b7812 */ /* 0x000fe400078ec0ff */
[----:B------:R-:W-:-:S02]  /*0470*/  SHF.R.S32.HI R3, RZ, 0x1f, R3 ;  /* 0x0000001fff037819 */ /* 0x000fc40000011403 */
[C---:B------:R-:W-:Y:S02]  /*0480*/  IADD3 R0, R58.reuse, 0x28, RZ ;  /* 0x000000283a007810 */ /* 0x040fe40007ffe0ff */
[----:B------:R-:W-:Y:S02]  /*0490*/  ISETP.LT.AND.EX P0, PT, R3, UR7, !P2, P0 ;  /* 0x0000000703007c0c */ /* 0x000fe4000d701300 */
[----:B------:R-:W-:Y:S02]  /*04a0*/  @P3 LOP3.LUT R59, R59, 0x4000000, RZ, 0xfc, !PT ;  /* 0x040000003b3b3812 */ /* 0x000fe400078efcff */
[----:B------:R-:W-:Y:S02]  /*04b0*/  SHF.R.S32.HI R3, RZ, 0x1f, R0 ;  /* 0x0000001fff037819 */ /* 0x000fe40000011400 */
[----:B------:R-:W-:Y:S02]  /*04c0*/  LOP3.LUT R59, R59, 0xfdffffff, RZ, 0xc0, !PT ;  /* 0xfdffffff3b3b7812 */ /* 0x000fe400078ec0ff */
[----:B------:R-:W-:-:S02]  /*04d0*/  IADD3 R27, R58, 0x1a8, RZ ;  /* 0x000001a83a1b7810 */ /* 0x000fc40007ffe0ff */
[----:B------:R-:W-:Y:S02]  /*04e0*/  @P1 LOP3.LUT R59, R59, 0x2000000, RZ, 0xfc, !PT ;  /* 0x020000003b3b1812 */ /* 0x000fe400078efcff */
[----:B------:R-:W-:Y:S02]  /*04f0*/  SHF.R.S32.HI R26, RZ, 0x1f, R27 ;  /* 0x0000001fff1a7819 */ /* 0x000fe4000001141b */
[----:B------:R-:W-:Y:S02]  /*0500*/  LOP3.LUT R59, R59, 0xfeffffff, RZ, 0xc0, !PT ;  /* 0xfeffffff3b3b7812 */ /* 0x000fe400078ec0ff */
[----:B------:R-:W-:Y:S01]  /*0510*/  SHF.R.S32.HI R24, RZ, 0x1f, R25 ;  /* 0x0000001fff187819 */ /* 0x000fe20000011419 */
[----:B------:R0:W-:Y:S01]  /*0520*/  STL [R1+0x374], R26 ;  /* 0x0003741a01007387 */ /* 0x0001e20000100800 */
[----:B------:R-:W-:Y:S02]  /*0530*/  @P0 LOP3.LUT R59, R59, 0x1000000, RZ, 0xfc, !PT ;  /* 0x010000003b3b0812 */ /* 0x000fe400078efcff */
[----:B------:R-:W-:Y:S01]  /*0540*/  ISETP.LT.U32.AND P0, PT, R0, UR6, PT ;  /* 0x0000000600007c0c */ /* 0x000fe2000bf01070 */
[----:B------:R-:W-:Y:S01]  /*0550*/  VIADD R0, R58, 0x38 ;  /* 0x000000383a007836 */ /* 0x000fe20000000000 */
[----:B------:R-:W-:Y:S01]  /*0560*/  LOP3.LUT R59, R59, 0xff7fffff, RZ, 0xc0, !PT ;  /* 0xff7fffff3b3b7812 */ /* 0x000fe200078ec0ff */
[----:B------:R0:W-:Y:S01]  /*0570*/  STL [R1+0x370], R24 ;  /* 0x0003701801007387 */ /* 0x0001e20000100800 */
[----:B------:R-:W-:-:S02]  /*0580*/  ISETP.LT.AND.EX P0, PT, R3, UR7, !P2, P0 ;  /* 0x0000000703007c0c */ /* 0x000fc4000d701300 */
[----:B------:R-:W-:Y:S02]  /*0590*/  SHF.R.S32.HI R3, RZ, 0x1f, R2 ;  /* 0x0000001fff037819 */ /* 0x000fe40000011402 */
[----:B------:R-:W-:Y:S02]  /*05a0*/  SHF.R.S32.HI R22, RZ, 0x1f, R23 ;  /* 0x0000001fff167819 */ /* 0x000fe40000011417 */
[----:B------:R-:W-:Y:S02]  /*05b0*/  IADD3 R21, R58, 0x1c0, RZ ;  /* 0x000001c03a157810 */ /* 0x000fe40007ffe0ff */
[----:B------:R-:W-:Y:S01]  /*05c0*/  SHF.R.S32.HI R18, RZ, 0x1f, R19 ;  /* 0x0000001fff127819 */ /* 0x000fe20000011413 */
[----:B------:R0:W-:Y:S01]  /*05d0*/  STL [R1+0x36c], R22 ;  /* 0x00036c1601007387 */ /* 0x0001e20000100800 */
[----:B------:R-:W-:Y:S02]  /*05e0*/  SHF.R.S32.HI R20, RZ, 0x1f, R21 ;  /* 0x0000001fff147819 */ /* 0x000fe40000011415 */
[----:B------:R-:W-:Y:S01]  /*05f0*/  SHF.R.S32.HI R16, RZ, 0x1f, R17 ;  /* 0x0000001fff107819 */ /* 0x000fe20000011411 */
[----:B------:R0:W-:Y:S01]  /*0600*/  STL [R1+0x364], R18 ;  /* 0x0003641201007387 */ /* 0x0001e20000100800 */
[----:B------:R-:W-:-:S02]  /*0610*/  @P0 LOP3.LUT R59, R59, 0x800000, RZ, 0xfc, !PT ;  /* 0x008000003b3b0812 */ /* 0x000fc400078efcff */
[----:B------:R-:W-:Y:S01]  /*0620*/  ISETP.LT.U32.AND P0, PT, R2, UR6, PT ;  /* 0x0000000602007c0c */ /* 0x000fe2000bf01070 */
[----:B------:R0:W-:Y:S01]  /*0630*/  STL [R1+0x368], R20 ;  /* 0x0003681401007387 */ /* 0x0001e20000100800 */
[----:B------:R-:W-:Y:S02]  /*0640*/  LOP3.LUT R59, R59, 0xffbfffff, RZ, 0xc0, !PT ;  /* 0xffbfffff3b3b7812 */ /* 0x000fe400078ec0ff */
[----:B------:R-:W-:Y:S01]  /*0650*/  ISETP.LT.AND.EX P0, PT, R3, UR7, !P2, P0 ;  /* 0x0000000703007c0c */ /* 0x000fe2000d701300 */
[----:B------:R0:W-:Y:S01]  /*0660*/  STL [R1+0x360], R16 ;  /* 0x0003601001007387 */ /* 0x0001e20000100800 */
[----:B------:R-:W-:Y:S02]  /*0670*/  SHF.R.S32.HI R3, RZ, 0x1f, R0 ;  /* 0x0000001fff037819 */ /* 0x000fe40000011400 */
[C---:B------:R-:W-:Y:S02]  /*0680*/  IADD3 R2, R58.reuse, 0x40, RZ ;  /* 0x000000403a027810 */ /* 0x040fe40007ffe0ff */
[----:B------:R-:W-:-:S02]  /*0690*/  IADD3 R15, R58, 0x1d8, RZ ;  /* 0x000001d83a0f7810 */ /* 0x000fc40007ffe0ff */
[----:B------:R-:W-:Y:S02]  /*06a0*/  IADD3 R9, R58, 0x1f0, RZ ;  /* 0x000001f03a097810 */ /* 0x000fe40007ffe0ff */
[----:B------:R-:W-:Y:S02]  /*06b0*/  SHF.R.S32.HI R14, RZ, 0x1f, R15 ;  /* 0x0000001fff0e7819 */ /* 0x000fe4000001140f */
        /* <DEDUP_REMOVED lines=8> */
[----:B------:R-:W-:Y:S01]  /*0740*/  SHF.R.S32.HI R3, RZ, 0x1f, R2 ;  /* 0x0000001fff037819 */ /* 0x000fe20000011402 */
[----:B------:R0:W-:Y:S01]  /*0750*/  STL [R1+0x358], R12 ;  /* 0x0003580c01007387 */ /* 0x0001e20000100800 */
[----:B------:R-:W-:Y:S02]  /*0760*/  SHF.R.S32.HI R10, RZ, 0x1f, R11 ;  /* 0x0000001fff0a7819 */ /* 0x000fe4000001140b */
[----:B------:R-:W-:Y:S02]  /*0770*/  SHF.R.S32.HI R8, RZ, 0x1f, R9 ;  /* 0x0000001fff087819 */ /* 0x000fe40000011409 */
[----:B------:R-:W-:Y:S01]  /*0780*/  SHF.R.S32.HI R6, RZ, 0x1f, R7 ;  /* 0x0000001fff067819 */ /* 0x000fe20000011407 */
[----:B------:R0:W-:Y:S04]  /*0790*/  STL [R1+0x354], R10 ;  /* 0x0003540a01007387 */ /* 0x0001e80000100800 */
[----:B------:R-:W-:Y:S01]  /*07a0*/  @P0 LOP3.LUT R59, R59, 0x200000, RZ, 0xfc, !PT ;  /* 0x002000003b3b0812 */ /* 0x000fe200078efcff */
[----:B------:R0:W-:Y:S01]  /*07b0*/  STL [R1+0x350], R8 ;  /* 0x0003500801007387 */ /* 0x0001e20000100800 */
[----:B------:R-:W-:Y:S01]  /*07c0*/  ISETP.LT.U32.AND P0, PT, R2, UR6, PT ;  /* 0x0000000602007c0c */ /* 0x000fe2000bf01070 */
[----:B------:R-:W-:Y:S01]  /*07d0*/  VIADD R2, R58, 0x50 ;  /* 0x000000503a027836 */ /* 0x000fe20000000000 */
[----:B------:R-:W-:Y:S01]  /*07e0*/  LOP3.LUT R59, R59, 0xffefffff, RZ, 0xc0, !PT ;  /* 0xffefffff3b3b7812 */ /* 0x000fe200078ec0ff */
[----:B------:R0:W-:Y:S01]  /*07f0*/  STL [R1+0x34c], R6 ;  /* 0x00034c0601007387 */ /* 0x0001e20000100800 */
[----:B------:R-:W-:-:S02]  /*0800*/  ISETP.LT.AND.EX P0, PT, R3, UR7, !P2, P0 ;  /* 0x0000000703007c0c */ /* 0x000fc4000d701300 */
[----:B------:R-:W-:-:S11]  /*0810*/  SHF.R.S32.HI R3, RZ, 0x1f, R0 ;  /* 0x0000001fff037819 */ /* 0x000fd60000011400 */
[----:B------:R-:W-:Y:S02]  /*0820*/  @P0 LOP3.LUT R59, R59, 0x100000, RZ, 0xfc, !PT ;  /* 0x001000003b3b0812 */ /* 0x000fe400078efcff */
[----:B------:R-:W-:Y:S02]  /*0830*/  ISETP.LT.U32.AND P0, PT, R0, UR6, PT ;  /* 0x0000000600007c0c */ /* 0x000fe4000bf01070 */
[----:B------:R-:W-:Y:S02]  /*0840*/  LOP3.LUT R59, R59, 0xfff7ffff, RZ, 0xc0, !PT ;  /* 0xfff7ffff3b3b7812 */ /* 0x000fe400078ec0ff */
[----:B------:R-:W-:Y:S02]  /*0850*/  ISETP.LT.AND.EX P0, PT, R3, UR7, !P2, P0 ;  /* 0x0000000703007c0c */ /* 0x000fe4000d701300 */
[----:B------:R-:W-:Y:S02]  /*0860*/  SHF.R.S32.HI R3, RZ, 0x1f, R2 ;  /* 0x0000001fff037819 */ /* 0x000fe40000011402 */
[----:B------:R-:W-:-:S09]  /*0870*/  IADD3 R0, R58, 0x58, RZ ;  /* 0x000000583a007810 */ /* 0x000fd20007ffe0ff */
[----:B------:R-:W-:Y:S02]  /*0880*/  @P0 LOP3.LUT R59, R59, 0x80000, RZ, 0xfc, !PT ;  /* 0x000800003b3b0812 */ /* 0x000fe400078efcff */
[----:B------:R-:W-:Y:S01]  /*0890*/  ISETP.LT.U32.AND P0, PT, R2, UR6, PT ;  /* 0x0000000602007c0c */ /* 0x000fe2000bf01070 */
[----:B------:R-:W-:Y:S01]  /*08a0*/  VIADD R2, R58, 0x60 ;  /* 0x000000603a027836 */ /* 0x000fe20000000000 */
[----:B------:R-:W-:Y:S02]  /*08b0*/  LOP3.LUT R59, R59, 0xfffbffff, RZ, 0xc0, !PT ;  /* 0xfffbffff3b3b7812 */ /* 0x000fe400078ec0ff */
[----:B------:R-:W-:Y:S02]  /*08c0*/  ISETP.LT.AND.EX P0, PT, R3, UR7, !P2, P0 ;  /* 0x0000000703007c0c */ /* 0x000fe4000d701300 */
[----:B------:R-:W-:-:S11]  /*08d0*/  SHF.R.S32.HI R3, RZ, 0x1f, R0 ;  /* 0x0000001fff037819 */ /* 0x000fd60000011400 */
[----:B------:R-:W-:Y:S02]  /*08e0*/  @P0 LOP3.LUT R59, R59, 0x40000, RZ, 0xfc, !PT ;  /* 0x000400003b3b0812 */ /* 0x000fe400078efcff */
[----:B------:R-:W-:Y:S01]  /*08f0*/  ISETP.LT.U32.AND P0, PT, R0, UR6, PT ;  /* 0x0000000600007c0c */ /* 0x000fe2000bf01070 */
[----:B------:R-:W-:Y:S01]  /*0900*/  VIADD R0, R58, 0x68 ;  /* 0x000000683a007836 */ /* 0x000fe20000000000 */
[----:B------:R-:W-:Y:S02]  /*0910*/  LOP3.LUT R59, R59, 0xfffdffff, RZ, 0xc0, !PT ;  /* 0xfffdffff3b3b7812 */ /* 0x000fe400078ec0ff */
[----:B------:R-:W-:Y:S02]  /*0920*/  ISETP.LT.AND.EX P0, PT, R3, UR7, !P2, P0 ;  /* 0x0000000703007c0c */ /* 0x000fe4000d701300 */
        /* <DEDUP_REMOVED lines=105> */
[----:B------:R-:W-:-:S03]  /*0fc0*/  VIADD R0, R58, 0xf8 ;  /* 0x000000f83a007836 */ /* 0x000fc60000000000 */
        /* <DEDUP_REMOVED lines=117> */
[----:B------:R-:W-:Y:S02]  /*1720*/  ISETP.LT.U32.AND P0, PT, R0, UR6, PT ;  /* 0x0000000600007c0c */ /* 0x000fe4000bf01070 */
[----:B------:R-:W-:Y:S02]  /*1730*/  SHF.R.S32.HI R0, RZ, 0x1f, R2 ;  /* 0x0000001fff007819 */ /* 0x000fe40000011402 */
[----:B------:R-:W-:Y:S02]  /*1740*/  ISETP.LT.AND.EX P1, PT, R3, UR7, !P2, P0 ;  /* 0x0000000703007c0c */ /* 0x000fe4000d721300 */
[----:B------:R-:W-:Y:S02]  /*1750*/  ISETP.LT.U32.AND P0, PT, R2, UR6, PT ;  /* 0x0000000602007c0c */ /* 0x000fe4000bf01070 */
[----:B------:R-:W-:-:S02]  /*1760*/  LOP3.LUT R66, R66, 0xfffff7ff, RZ, 0xc0, !PT ;  /* 0xfffff7ff42427812 */ /* 0x000fc400078ec0ff */
[----:B------:R-:W-:Y:S02]  /*1770*/  ISETP.LT.AND.EX P0, PT, R0, UR7, !P2, P0 ;  /* 0x0000000700007c0c */ /* 0x000fe4000d701300 */
[----:B------:R-:W-:-:S04]  /*1780*/  SHF.R.S32.HI R0, RZ, 0x1f, R4 ;  /* 0x0000001fff007819 */ /* 0x000fc80000011404 */
[----:B------:R-:W-:Y:S02]  /*1790*/  LEA.HI R0, R0, R4, RZ, 0x5 ;  /* 0x0000000400007211 */ /* 0x000fe400078f28ff */
[----:B------:R-:W-:Y:S02]  /*17a0*/  @P1 LOP3.LUT R66, R66, 0x800, RZ, 0xfc, !PT ;  /* 0x0000080042421812 */ /* 0x000fe400078efcff */
[----:B------:R-:W-:Y:S02]  /*17b0*/  SHF.R.S32.HI R0, RZ, 0x5, R0 ;  /* 0x00000005ff007819 */ /* 0x000fe40000011400 */
[----:B------:R-:W-:Y:S02]  /*17c0*/  LOP3.LUT R66, R66, 0xfffffbff, RZ, 0xc0, !PT ;  /* 0xfffffbff42427812 */ /* 0x000fe400078ec0ff */
[----:B------:R-:W-:Y:S02]  /*17d0*/  LEA R0, R0, UR5, 0x3 ;  /* 0x0000000500007c11 */ /* 0x000fe4000f8e18ff */
[----:B------:R-:W-:-:S02]  /*17e0*/  @P0 LOP3.LUT R66, R66, 0x400, RZ, 0xfc, !PT ;  /* 0x0000040042420812 */ /* 0x000fc400078efcff */
[----:B------:R-:W-:Y:S01]  /*17f0*/  ISETP.LT.U32.AND P0, PT, R31, UR6, PT ;  /* 0x000000061f007c0c */ /* 0x000fe2000bf01070 */
[----:B------:R0:W-:Y:S01]  /*1800*/  STL [R1+0x33c], R0 ;  /* 0x00033c0001007387 */ /* 0x0001e20000100800 */
[----:B------:R-:W-:Y:S02]  /*1810*/  LOP3.LUT R66, R66, 0xfffffdff, RZ, 0xc0, !PT ;  /* 0xfffffdff42427812 */ /* 0x000fe400078ec0ff */
[----:B------:R-:W-:Y:S02]  /*1820*/  ISETP.LT.AND.EX P3, PT, R30, UR7, !P2, P0 ;  /* 0x000000071e007c0c */ /* 0x000fe4000d761300 */
[----:B------:R-:W-:-:S04]  /*1830*/  ISETP.LT.U32.AND P0, PT, R29, UR6, PT ;  /* 0x000000061d007c0c */ /* 0x000fc8000bf01070 */
[----:B------:R-:W-:Y:S02]  /*1840*/  ISETP.LT.AND.EX P1, PT, R28, UR7, !P2, P0 ;  /* 0x000000071c007c0c */ /* 0x000fe4000d721300 */
[----:B------:R-:W-:-:S05]  /*1850*/  ISETP.LT.U32.AND P0, PT, R27, UR6, PT ;  /* 0x000000061b007c0c */ /* 0x000fca000bf01070 */
[----:B------:R-:W-:Y:S02]  /*1860*/  @P3 LOP3.LUT R66, R66, 0x200, RZ, 0xfc, !PT ;  /* 0x0000020042423812 */ /* 0x000fe400078efcff */
[----:B------:R-:W-:Y:S02]  /*1870*/  ISETP.LT.AND.EX P3, PT, R26, UR7, !P2, P0 ;  /* 0x000000071a007c0c */ /* 0x000fe4000d761300 */
[----:B------:R-:W-:Y:S02]  /*1880*/  LOP3.LUT R66, R66, 0xfffffeff, RZ, 0xc0, !PT ;  /* 0xfffffeff42427812 */ /* 0x000fe400078ec0ff */
[----:B------:R-:W-:Y:S02]  /*1890*/  ISETP.LT.U32.AND P0, PT, R25, UR6, PT ;  /* 0x0000000619007c0c */ /* 0x000fe4000bf01070 */
[----:B------:R-:W-:Y:S02]  /*18a0*/  @P1 LOP3.LUT R66, R66, 0x100, RZ, 0xfc, !PT ;  /* 0x0000010042421812 */ /* 0x000fe400078efcff */
[----:B------:R-:W-:-:S02]  /*18b0*/  ISETP.LT.AND.EX P1, PT, R24, UR7, !P2, P0 ;  /* 0x0000000718007c0c */ /* 0x000fc4000d721300 */
[----:B------:R-:W-:Y:S02]  /*18c0*/  LOP3.LUT R66, R66, 0xffffff7f, RZ, 0xc0, !PT ;  /* 0xffffff7f42427812 */ /* 0x000fe400078ec0ff */
[----:B------:R-:W-:Y:S02]  /*18d0*/  ISETP.LT.U32.AND P0, PT, R23, UR6, PT ;  /* 0x0000000617007c0c */ /* 0x000fe4000bf01070 */
[----:B------:R-:W-:Y:S02]  /*18e0*/  @P3 LOP3.LUT R66, R66, 0x80, RZ, 0xfc, !PT ;  /* 0x0000008042423812 */ /* 0x000fe400078efcff */
[----:B------:R-:W-:Y:S02]  /*18f0*/  ISETP.LT.AND.EX P3, PT, R22, UR7, !P2, P0 ;  /* 0x0000000716007c0c */ /* 0x000fe4000d761300 */
[----:B------:R-:W-:Y:S02]  /*1900*/  LOP3.LUT R66, R66, 0xffffffbf, RZ, 0xc0, !PT ;  /* 0xffffffbf42427812 */ /* 0x000fe400078ec0ff */
[----:B------:R-:W-:-:S02]  /*1910*/  ISETP.LT.U32.AND P0, PT, R21, UR6, PT ;  /* 0x0000000615007c0c */ /* 0x000fc4000bf01070 */
        /* <DEDUP_REMOVED lines=21> */
[----:B------:R-:W-:Y:S02]  /*1a70*/  ISETP.LT.U32.AND P3, PT, R7, UR6, PT ;  /* 0x0000000607007c0c */ /* 0x000fe4000bf61070 */
[----:B------:R-:W-:Y:S02]  /*1a80*/  LOP3.LUT R66, R66, 0xfffffffe, RZ, 0xc0, !PT ;  /* 0xfffffffe42427812 */ /* 0x000fe400078ec0ff */
[----:B------:R-:W-:-:S02]  /*1a90*/  ISETP.LT.AND.EX P0, PT, R10, UR7, !P2, P0 ;  /* 0x000000070a007c0c */ /* 0x000fc4000d701300 */
[----:B------:R-:W-:Y:S02]  /*1aa0*/  @P1 LOP3.LUT R66, R66, 0x1, RZ, 0xfc, !PT ;  /* 0x0000000142421812 */ /* 0x000fe400078efcff */
[----:B------:R-:W-:-:S04]  /*1ab0*/  ISETP.LT.U32.AND P1, PT, R9, UR6, PT ;  /* 0x0000000609007c0c */ /* 0x000fc8000bf21070 */
[----:B------:R-:W-:Y:S02]  /*1ac0*/  ISETP.LT.AND.EX P1, PT, R8, UR7, !P2, P1 ;  /* 0x0000000708007c0c */ /* 0x000fe4000d721310 */
[----:B0-----:R-:W-:-:S13]  /*1ad0*/  ISETP.LT.AND.EX P2, PT, R6, UR7, !P2, P3 ;  /* 0x0000000706007c0c */ /* 0x001fda000d741330 */
.L_x_5133:
[----:B------:R-:W-:Y:S01]  /*1ae0*/  ULDC UR12, c[0x0][0x288] ;  /* 0x0000a200000c7ab9 */ /* 0x000fe20000000800 */
[----:B0-----:R-:W-:Y:S01]  /*1af0*/  IABS R4, UR10 ;  /* 0x0000000a00047c13 */ /* 0x001fe20008000000 */
[----:B------:R-:W-:Y:S01]  /*1b00*/  IMAD.U32 R2, RZ, RZ, UR12 ;  /* 0x0000000cff027e24 */ /* 0x000fe2000f8e00ff */
[----:B------:R-:W-:Y:S01]  /*1b10*/  UMOV UR6, URZ ;  /* 0x0000003f00067c82 */ /* 0x000fe20008000000 */
[----:B------:R-:W0:Y:S01]  /*1b20*/  S2R R68, SR_TID.X ;  /* 0x0000000000447919 */ /* 0x000e220000002100 */
[----:B------:R-:W-:Y:S01]  /*1b30*/  R2UR UR11, R4 ;  /* 0x00000000040b72ca */ /* 0x000fe200000e0000 */
[C---:B------:R-:W-:Y:S01]  /*1b40*/  VIADD R11, R58.reuse, 0x8 ;  /* 0x000000083a0b7836 */ /* 0x040fe20000000000 */
[----:B------:R-:W-:Y:S01]  /*1b50*/  IABS R2, R2 ;  /* 0x0000000200027213 */ /* 0x000fe20000000000 */
[----:B------:R-:W-:Y:S01]  /*1b60*/  VIADD R13, R58, 0x10 ;  /* 0x000000103a0d7836 */ /* 0x000fe20000000000 */
[----:B------:R-:W-:Y:S01]  /*1b70*/  LOP3.LUT R0, R0, 0xffdfffff, RZ, 0xc0, !PT ;  /* 0xffdfffff00007812 */ /* 0x000fe200078ec0ff */
[----:B------:R-:W-:Y:S01]  /*1b80*/  VIADD R14, R58, 0x68 ;  /* 0x000000683a0e7836 */ /* 0x000fe20000000000 */
[----:B------:R-:W-:Y:S01]  /*1b90*/  R2UR UR13, R2 ;  /* 0x00000000020d72ca */ /* 0x000fe200000e0000 */
[----:B------:R-:W-:Y:S01]  /*1ba0*/  VIADD R20, R58, 0x80 ;  /* 0x000000803a147836 */ /* 0x000fe20000000000 */
[----:B------:R-:W-:Y:S01]  /*1bb0*/  @P0 LOP3.LUT R0, R0, 0x200000, RZ, 0xfc, !PT ;  /* 0x0020000000000812 */ /* 0x000fe200078efcff */
[C---:B------:R-:W-:Y:S01]  /*1bc0*/  VIADD R26, R58.reuse, 0x88 ;  /* 0x000000883a1a7836 */ /* 0x040fe20000000000 */
[----:B------:R-:W-:Y:S01]  /*1bd0*/  SHF.R.S32.HI R7, RZ, 0x1f, R58 ;  /* 0x0000001fff077819 */ /* 0x000fe2000001143a */
[----:B------:R-:W-:Y:S01]  /*1be0*/  VIADD R52, R58, 0xb0 ;  /* 0x000000b03a347836 */ /* 0x000fe20000000000 */
[----:B------:R-:W-:Y:S01]  /*1bf0*/  LOP3.LUT R0, R0, 0xffefffff, RZ, 0xc0, !PT ;  /* 0xffefffff00007812 */ /* 0x000fe200078ec0ff */
[C---:B------:R-:W-:Y:S01]  /*1c00*/  VIADD R54, R58.reuse, 0xb8 ;  /* 0x000000b83a367836 */ /* 0x040fe20000000000 */
[----:B------:R-:W-:Y:S01]  /*1c10*/  LOP3.LUT P0, RZ, R59, 0x8000000, RZ, 0xc0, !PT ;  /* 0x080000003bff7812 */ /* 0x000fe2000780c0ff */
[----:B------:R-:W-:Y:S01]  /*1c20*/  VIADD R64, R58, 0xc8 ;  /* 0x000000c83a407836 */ /* 0x000fe20000000000 */
[----:B------:R-:W-:-:S02]  /*1c30*/  @P1 LOP3.LUT R0, R0, 0x100000, RZ, 0xfc, !PT ;  /* 0x0010000000001812 */ /* 0x000fc400078efcff */
[----:B------:R-:W-:Y:S01]  /*1c40*/  IADD3 R15, R58, 0x18, RZ ;  /* 0x000000183a0f7810 */ /* 0x000fe20007ffe0ff */
[----:B------:R-:W1:Y:S01]  /*1c50*/  I2F.RP R2, UR13 ;  /* 0x0000000d00027d06 */ /* 0x000e620008209400 */
[----:B------:R-:W-:Y:S02]  /*1c60*/  LOP3.LUT R0, R0, 0xfff7ffff, RZ, 0xc0, !PT ;  /* 0xfff7ffff00007812 */ /* 0x000fe400078ec0ff */
[C---:B------:R-:W-:Y:S02]  /*1c70*/  IADD3 R32, R58.reuse, 0x90, RZ ;  /* 0x000000903a207810 */ /* 0x040fe40007ffe0ff */
[----:B------:R-:W-:Y:S01]  /*1c80*/  IADD3 R56, R58, 0xc0, RZ ;  /* 0x000000c03a387810 */ /* 0x000fe20007ffe0ff */
[----:B------:R-:W2:Y:S01]  /*1c90*/  S2R R65, SR_TID.X ;  /* 0x0000000000417919 */ /* 0x000ea20000002100 */
[----:B------:R-:W-:Y:S02]  /*1ca0*/  @P2 LOP3.LUT R0, R0, 0x80000, RZ, 0xfc, !PT ;  /* 0x0008000000002812 */ /* 0x000fe400078efcff */
[C---:B------:R-:W-:Y:S01]  /*1cb0*/  LOP3.LUT P2, RZ, R59.reuse, 0x10000000, RZ, 0xc0, !PT ;  /* 0x100000003bff7812 */ /* 0x040fe2000784c0ff */
[----:B------:R-:W-:Y:S01]  /*1cc0*/  STL [R1+0x470], R58 ;  /* 0x0004703a01007387 */ /* 0x000fe20000100800 */
[----:B------:R-:W-:-:S02]  /*1cd0*/  LOP3.LUT P1, RZ, R59, 0x4000000, RZ, 0xc0, !PT ;  /* 0x040000003bff7812 */ /* 0x000fc4000782c0ff */
[C---:B------:R-:W-:Y:S01]  /*1ce0*/  LOP3.LUT P6, RZ, R66.reuse, 0x4, RZ, 0xc0, !PT ;  /* 0x0000000442ff7812 */ /* 0x040fe200078cc0ff */
[----:B0-----:R-:W-:Y:S01]  /*1cf0*/  STL [R1+0x548], R68 ;  /* 0x0005484401007387 */ /* 0x001fe20000100800 */
[----:B-1----:R-:W0:Y:S01]  /*1d00*/  MUFU.RCP R2, R2 ;  /* 0x0000000200027308 */ /* 0x002e220000001000 */
[C---:B------:R-:W-:Y:S02]  /*1d10*/  LOP3.LUT P5, RZ, R66.reuse, 0x2, RZ, 0xc0, !PT ;  /* 0x0000000242ff7812 */ /* 0x040fe400078ac0ff */
[----:B------:R-:W3:Y:S01]  /*1d20*/  LDL R67, [R1+0x360] ;  /* 0x0003600001437983 */ /* 0x000ee20000100800 */
[----:B------:R-:W-:-:S03]  /*1d30*/  LOP3.LUT P4, RZ, R66, 0x1, RZ, 0xc0, !PT ;  /* 0x0000000142ff7812 */ /* 0x000fc6000788c0ff */
[----:B------:R-:W1:Y:S01]  /*1d40*/  @P2 LDC.64 R4, c[0x0][0x220] ;  /* 0x00008800ff042b82 */ /* 0x000e620000000a00 */
[----:B0-----:R-:W-:Y:S02]  /*1d50*/  IADD3 R3, R2, 0xffffffe, RZ ;  /* 0x0ffffffe02037810 */ /* 0x001fe40007ffe0ff */
[----:B------:R-:W-:-:S04]  /*1d60*/  SHF.R.U32.HI R2, RZ, 0x3, R68 ;  /* 0x00000003ff027819 */ /* 0x000fc80000011644 */
[----:B------:R-:W0:Y:S02]  /*1d70*/  F2I.FTZ.U32.TRUNC.NTZ R3, R3 ;  /* 0x0000000300037305 */ /* 0x000e24000021f000 */
[----:B0-----:R-:W-:Y:S01]  /*1d80*/  R2UR UR7, R3 ;  /* 0x00000000030772ca */ /* 0x001fe200000e0000 */
[----:B------:R-:W-:-:S04]  /*1d90*/  IMAD.WIDE.U32 R2, R2, 0x24924925, RZ ;  /* 0x2492492502027825 */ /* 0x000fc800078e00ff */
[----:B------:R-:W-:-:S04]  /*1da0*/  IMAD R2, R3, -0x38, R68 ;  /* 0xffffffc803027824 */ /* 0x000fc800078e0244 */
[----:B------:R-:W-:-:S04]  /*1db0*/  IMAD.SHL.U32 R60, R2, 0x2, RZ ;  /* 0x00000002023c7824 */ /* 0x000fc800078e00ff */
[----:B------:R-:W-:Y:S01]  /*1dc0*/  UIADD3 UR5, URZ, -UR7, URZ ;  /* 0x800000073f057290 */ /* 0x000fe2000fffe03f */
[----:B------:R-:W-:-:S03]  /*1dd0*/  SHF.R.S32.HI R2, RZ, 0x1f, R60 ;  /* 0x0000001fff027819 */ /* 0x000fc6000001143c */
[----:B------:R-:W-:-:S04]  /*1de0*/  UIMAD UR5, UR5, UR13, URZ ;  /* 0x0000000d050572a4 */ /* 0x000fc8000f8e023f */
[----:B------:R-:W-:-:S04]  /*1df0*/  UIMAD.WIDE.U32 UR6, UR7, UR5, UR6 ;  /* 0x00000005070672a5 */ /* 0x000fc8000f8e0006 */
[----:B------:R-:W-:-:S04]  /*1e00*/  UIMAD.WIDE.U32 UR6, UR7, UR11, URZ ;  /* 0x0000000b070672a5 */ /* 0x000fc8000f8e003f */
[----:B------:R-:W-:-:S04]  /*1e10*/  UIADD3 UR5, -UR7, URZ, URZ ;  /* 0x0000003f07057290 */ /* 0x000fc8000fffe13f */
[----:B------:R-:W-:-:S04]  /*1e20*/  UIMAD UR5, UR13, UR5, UR11 ;  /* 0x000000050d0572a4 */ /* 0x000fc8000f8e020b */
[----:B------:R-:W-:-:S11]  /*1e30*/  UISETP.GT.U32.AND UP0, UPT, UR13, UR5, UPT ;  /* 0x000000050d00728c */ /* 0x000fd6000bf04070 */
[----:B------:R-:W-:Y:S02]  /*1e40*/  @!UP0 UIADD3 UR5, UR5, -UR13, URZ ;  /* 0x8000000d05058290 */ /* 0x000fe4000fffe03f */
[----:B------:R-:W-:Y:S02]  /*1e50*/  @!UP0 UIADD3 UR7, UR7, 0x1, URZ ;  /* 0x0000000107078890 */ /* 0x000fe4000fffe03f */
[----:B------:R-:W-:Y:S02]  /*1e60*/  UISETP.GE.U32.AND UP1, UPT, UR5, UR13, UPT ;  /* 0x0000000d0500728c */ /* 0x000fe4000bf26070 */
[----:B------:R-:W-:-:S04]  /*1e70*/  ULOP3.LUT UR5, UR10, UR12, URZ, 0x3c, !UPT ;  /* 0x0000000c0a057292 */ /* 0x000fc8000f8e3c3f */
[----:B------:R-:W-:-:S05]  /*1e80*/  UISETP.GE.AND UP0, UPT, UR5, URZ, UPT ;  /* 0x0000003f0500728c */ /* 0x000fca000bf06270 */
[----:B------:R-:W-:Y:S02]  /*1e90*/  @UP1 UIADD3 UR7, UR7, 0x1, URZ ;  /* 0x0000000107071890 */ /* 0x000fe4000fffe03f */
[----:B------:R-:W-:-:S05]  /*1ea0*/  UISETP.NE.AND UP1, UPT, UR12, URZ, UPT ;  /* 0x0000003f0c00728c */ /* 0x000fca000bf25270 */
[----:B------:R-:W-:Y:S01]  /*1eb0*/  UMOV UR11, UR7 ;  /* 0x00000007000b7c82 */ /* 0x000fe20008000000 */
[----:B------:R-:W-:Y:S01]  /*1ec0*/  ULDC.64 UR6, c[0x0][0x280] ;  /* 0x0000a00000067ab9 */ /* 0x000fe20000000a00 */
[----:B------:R-:W-:Y:S01]  /*1ed0*/  @!UP0 UIADD3 UR11, -UR11, URZ, URZ ;  /* 0x0000003f0b0b8290 */ /* 0x000fe2000fffe13f */
[----:B------:R-:W-:-:S03]  /*1ee0*/  MOV R9, UR6 ;  /* 0x0000000600097c02 */ /* 0x000fc60008000f00 */
[----:B------:R-:W-:-:S04]  /*1ef0*/  @!UP1 ULOP3.LUT UR11, URZ, UR12, URZ, 0x33, !UPT ;  /* 0x0000000c3f0b9292 */ /* 0x000fc8000f8e333f */
[----:B------:R-:W-:-:S04]  /*1f00*/  UIADD3 UR5, -UR11, URZ, URZ ;  /* 0x0000003f0b057290 */ /* 0x000fc8000fffe13f */
[----:B------:R-:W-:-:S04]  /*1f10*/  UIMAD UR5, UR12, UR5, UR10 ;  /* 0x000000050c0572a4 */ /* 0x000fc8000f8e020a */
[----:B------:R-:W-:-:S06]  /*1f20*/  UIMAD UR5, UR5, 0x70, URZ ;  /* 0x00000070050578a4 */ /* 0x000fcc000f8e023f */
[----:B------:R-:W-:Y:S01]  /*1f30*/  IMAD.U32 R3, RZ, RZ, UR5 ;  /* 0x00000005ff037e24 */ /* 0x000fe2000f8e00ff */
[----:B------:R-:W-:Y:S01]  /*1f40*/  IADD3 R60, P3, R60, UR5, RZ ;  /* 0x000000053c3c7c10 */ /* 0x000fe2000ff7e0ff */
[----:B------:R-:W-:-:S03]  /*1f50*/  USHF.R.S32.HI UR5, URZ, 0x1f, UR11 ;  /* 0x0000001f3f057899 */ /* 0x000fc6000801140b */
[----:B------:R-:W-:Y:S01]  /*1f60*/  LEA.HI.X.SX32 R61, R3, R2, 0x1, P3 ;  /* 0x00000002033d7211 */ /* 0x000fe200018f0eff */
[----:B------:R-:W-:Y:S01]  /*1f70*/  UIMAD UR5, UR5, UR6, URZ ;  /* 0x00000006050572a4 */ /* 0x000fe2000f8e023f */
[----:B------:R-:W0:Y:S03]  /*1f80*/  @P2 LDC.64 R2, c[0x0][0x270] ;  /* 0x00009c00ff022b82 */ /* 0x000e260000000a00 */
[----:B------:R-:W-:Y:S02]  /*1f90*/  UIMAD UR5, UR11, UR7, UR5 ;  /* 0x000000070b0572a4 */ /* 0x000fe4000f8e0205 */
[----:B------:R-:W-:-:S04]  /*1fa0*/  IMAD.WIDE.U32 R60, R9, UR11, R60 ;  /* 0x0000000b093c7c25 */ /* 0x000fc8000f8e003c */
[----:B------:R-:W-:Y:S01]  /*1fb0*/  @P2 IMAD.MOV.U32 R62, RZ, RZ, R60 ;  /* 0x000000ffff3e2224 */ /* 0x000fe200078e003c */
[----:B------:R-:W4:Y:S01]  /*1fc0*/  @P0 LDC.64 R8, c[0x0][0x220] ;  /* 0x00008800ff080b82 */ /* 0x000f220000000a00 */
[----:B------:R-:W-:Y:S02]  /*1fd0*/  VIADD R63, R61, UR5 ;  /* 0x000000053d3f7c36 */ /* 0x000fe40008000000 */
[----:B0-----:R-:W-:-:S04]  /*1fe0*/  @P2 IMAD R6, R7, R2, RZ ;  /* 0x0000000207062224 */ /* 0x001fc800078e02ff */
[C---:B------:R-:W-:Y:S02]  /*1ff0*/  @P2 IMAD R7, R58.reuse, R3, R6 ;  /* 0x000000033a072224 */ /* 0x040fe400078e0206 */
[----:B------:R-:W-:-:S05]  /*2000*/  @P2 IMAD.WIDE.U32 R2, R58, R2, R62 ;  /* 0x000000023a022225 */ /* 0x000fca00078e003e */
[----:B------:R-:W-:Y:S02]  /*2010*/  @P2 IADD3 R3, R3, R7, RZ ;  /* 0x0000000703032210 */ /* 0x000fe40007ffe0ff */
[C---:B-1----:R-:W-:Y:S02]  /*2020*/  @P2 LEA R4, P3, R2.reuse, R4, 0x2 ;  /* 0x0000000402042211 */ /* 0x042fe400078610ff */
[----:B------:R-:W-:Y:S02]  /*2030*/  SHF.R.S32.HI R7, RZ, 0x1f, R11 ;  /* 0x0000001fff077819 */ /* 0x000fe4000001140b */
[----:B------:R-:W-:Y:S02]  /*2040*/  @P2 LEA.HI.X R5, R2, R5, R3, 0x2, P3 ;  /* 0x0000000502052211 */ /* 0x000fe400018f1403 */
[----:B------:R-:W0:Y:S01]  /*2050*/  @P0 LDC.64 R2, c[0x0][0x270] ;  /* 0x00009c00ff020b82 */ /* 0x000e220000000a00 */
[----:B------:R-:W-:Y:S02]  /*2060*/  LOP3.LUT P2, RZ, R59, 0x2000000, RZ, 0xc0, !PT ;  /* 0x020000003bff7812 */ /* 0x000fe4000784c0ff */
[----:B------:R1:W-:Y:S04]  /*2070*/  STL.64 [R1+0x528], R4 ;  /* 0x0005280401007387 */ /* 0x0003e80000100a00 */
[----:B-1----:R-:W3:Y:S01]  /*2080*/  LDL R5, [R1+0x378] ;  /* 0x0003780001057983 */ /* 0x002ee20000100800 */
[----:B------:R-:W1:Y:S01]  /*2090*/  LDC R4, c[0x0][0x294] ;  /* 0x0000a500ff047b82 */ /* 0x000e620000000800 */
[----:B0-----:R-:W-:Y:S01]  /*20a0*/  @P0 IMAD R6, R7, R2, RZ ;  /* 0x0000000207060224 */ /* 0x001fe200078e02ff */
[----:B------:R-:W-:-:S03]  /*20b0*/  @P0 MOV R7, R63 ;  /* 0x0000003f00070202 */ /* 0x000fc60000000f00 */
[----:B------:R-:W-:Y:S02]  /*20c0*/  @P0 IMAD R3, R11, R3, R6 ;  /* 0x000000030b030224 */ /* 0x000fe400078e0206 */
[----:B------:R-:W-:-:S04]  /*20d0*/  @P0 IMAD.MOV.U32 R6, RZ, RZ, R60 ;  /* 0x000000ffff060224 */ /* 0x000fc800078e003c */
[----:B------:R-:W-:Y:S01]  /*20e0*/  @P0 IMAD.WIDE.U32 R6, R11, R2, R6 ;  /* 0x000000020b060225 */ /* 0x000fe200078e0006 */
[----:B------:R-:W-:-:S03]  /*20f0*/  SHF.R.S32.HI R11, RZ, 0x1f, R13 ;  /* 0x0000001fff0b7819 */ /* 0x000fc6000001140d */
[----:B------:R-:W-:Y:S01]  /*2100*/  @P0 IMAD.IADD R2, R7, 0x1, R3 ;  /* 0x0000000107020824 */ /* 0x000fe200078e0203 */
[----:B----4-:R-:W-:-:S04]  /*2110*/  @P0 LEA R8, P3, R6, R8, 0x2 ;  /* 0x0000000806080211 */ /* 0x010fc800078610ff */
[----:B------:R-:W-:Y:S02]  /*2120*/  @P0 LEA.HI.X R9, R6, R9, R2, 0x2, P3 ;  /* 0x0000000906090211 */ /* 0x000fe400018f1402 */
[----:B------:R-:W0:Y:S01]  /*2130*/  @P1 LDC.64 R2, c[0x0][0x270] ;  /* 0x00009c00ff021b82 */ /* 0x000e220000000a00 */
[----:B------:R-:W-:Y:S02]  /*2140*/  LOP3.LUT P0, RZ, R59, 0x1000000, RZ, 0xc0, !PT ;  /* 0x010000003bff7812 */ /* 0x000fe4000780c0ff */
[----:B------:R2:W-:Y:S05]  /*2150*/  STL.64 [R1+0x530], R8 ;  /* 0x0005300801007387 */ /* 0x0005ea0000100a00 */
[----:B------:R-:W4:Y:S08]  /*2160*/  @P1 LDC.64 R6, c[0x0][0x220] ;  /* 0x00008800ff061b82 */ /* 0x000f300000000a00 */
[----:B------:R-:W1:Y:S01]  /*2170*/  @P0 LDC.64 R16, c[0x0][0x220] ;  /* 0x00008800ff100b82 */ /* 0x000e620000000a00 */
[----:B0-----:R-:W-:-:S02]  /*2180*/  @P1 IMAD R10, R11, R2, RZ ;  /* 0x000000020b0a1224 */ /* 0x001fc400078e02ff */
[----:B------:R-:W-:Y:S02]  /*2190*/  @P1 IMAD.MOV.U32 R11, RZ, RZ, R63 ;  /* 0x000000ffff0b1224 */ /* 0x000fe400078e003f */
[----:B------:R-:W-:Y:S01]  /*21a0*/  @P1 IMAD R3, R13, R3, R10 ;  /* 0x000000030d031224 */ /* 0x000fe200078e020a */
[----:B------:R-:W-:-:S05]  /*21b0*/  @P1 MOV R10, R60 ;  /* 0x0000003c000a1202 */ /* 0x000fca0000000f00 */
[----:B------:R-:W-:Y:S01]  /*21c0*/  @P1 IMAD.WIDE.U32 R10, R13, R2, R10 ;  /* 0x000000020d0a1225 */ /* 0x000fe200078e000a */
[----:B------:R-:W-:-:S03]  /*21d0*/  SHF.R.S32.HI R13, RZ, 0x1f, R15 ;  /* 0x0000001fff0d7819 */ /* 0x000fc6000001140f */
[----:B------:R-:W-:Y:S01]  /*21e0*/  @P1 IMAD.IADD R2, R11, 0x1, R3 ;  /* 0x000000010b021824 */ /* 0x000fe200078e0203 */
[----:B----4-:R-:W-:-:S04]  /*21f0*/  @P1 LEA R6, P3, R10, R6, 0x2 ;  /* 0x000000060a061211 */ /* 0x010fc800078610ff */
[----:B------:R-:W-:Y:S02]  /*2200*/  @P1 LEA.HI.X R7, R10, R7, R2, 0x2, P3 ;  /* 0x000000070a071211 */ /* 0x000fe400018f1402 */
[----:B------:R-:W0:Y:S01]  /*2210*/  @P2 LDC.64 R10, c[0x0][0x270] ;  /* 0x00009c00ff0a2b82 */ /* 0x000e220000000a00 */
[----:B------:R-:W-:Y:S02]  /*2220*/  LOP3.LUT P1, RZ, R59, 0x800000, RZ, 0xc0, !PT ;  /* 0x008000003bff7812 */ /* 0x000fe4000782c0ff */
[----:B------:R-:W-:Y:S05]  /*2230*/  STL.64 [R1+0x520], R6 ;  /* 0x0005200601007387 */ /* 0x000fea0000100a00 */
[----:B------:R-:W4:Y:S08]  /*2240*/  @P2 LDC.64 R2, c[0x0][0x220] ;  /* 0x00008800ff022b82 */ /* 0x000f300000000a00 */
[----:B------:R-:W2:Y:S01]  /*2250*/  @P1 LDC.64 R18, c[0x0][0x220] ;  /* 0x00008800ff121b82 */ /* 0x000ea20000000a00 */
[----:B0-----:R-:W-:-:S02]  /*2260*/  @P2 IMAD R12, R13, R10, RZ ;  /* 0x0000000a0d0c2224 */ /* 0x001fc400078e02ff */
[----:B------:R-:W-:Y:S02]  /*2270*/  @P2 IMAD.MOV.U32 R13, RZ, RZ, R63 ;  /* 0x000000ffff0d2224 */ /* 0x000fe400078e003f */
[----:B------:R-:W-:Y:S02]  /*2280*/  @P2 IMAD R11, R15, R11, R12 ;  /* 0x0000000b0f0b2224 */ /* 0x000fe400078e020c */
[----:B------:R-:W-:-:S04]  /*2290*/  @P2 IMAD.MOV.U32 R12, RZ, RZ, R60 ;  /* 0x000000ffff0c2224 */ /* 0x000fc800078e003c */
[----:B------:R-:W-:-:S04]  /*22a0*/  @P2 IMAD.WIDE.U32 R12, R15, R10, R12 ;  /* 0x0000000a0f0c2225 */ /* 0x000fc800078e000c */
[----:B------:R-:W-:Y:S01]  /*22b0*/  VIADD R15, R58, 0x20 ;  /* 0x000000203a0f7836 */ /* 0x000fe20000000000 */
[----:B------:R-:W-:Y:S02]  /*22c0*/  @P2 IADD3 R10, R13, R11, RZ ;  /* 0x0000000b0d0a2210 */ /* 0x000fe40007ffe0ff */
[C---:B----4-:R-:W-:Y:S02]  /*22d0*/  @P2 LEA R2, P3, R12.reuse, R2, 0x2 ;  /* 0x000000020c022211 */ /* 0x050fe400078610ff */
[----:B------:R-:W-:Y:S02]  /*22e0*/  SHF.R.S32.HI R13, RZ, 0x1f, R15 ;  /* 0x0000001fff0d7819 */ /* 0x000fe4000001140f */
[----:B------:R-:W-:Y:S02]  /*22f0*/  @P2 LEA.HI.X R3, R12, R3, R10, 0x2, P3 ;  /* 0x000000030c032211 */ /* 0x000fe400018f140a */
[----:B------:R-:W0:Y:S01]  /*2300*/  @P0 LDC.64 R10, c[0x0][0x270] ;  /* 0x00009c00ff0a0b82 */ /* 0x000e220000000a00 */
[----:B------:R-:W-:-:S02]  /*2310*/  LOP3.LUT P2, RZ, R59, 0x400000, RZ, 0xc0, !PT ;  /* 0x004000003bff7812 */ /* 0x000fc4000784c0ff */
[----:B------:R-:W-:Y:S11]  /*2320*/  STL.64 [R1+0x518], R2 ;  /* 0x0005180201007387 */ /* 0x000ff60000100a00 */
[----:B------:R-:W4:Y:S01]  /*2330*/  @P2 LDC.64 R22, c[0x0][0x220] ;  /* 0x00008800ff162b82 */ /* 0x000f220000000a00 */
[----:B0-----:R-:W-:Y:S01]  /*2340*/  @P0 IMAD R12, R13, R10, RZ ;  /* 0x0000000a0d0c0224 */ /* 0x001fe200078e02ff */
[----:B------:R-:W-:-:S03]  /*2350*/  @P0 MOV R13, R63 ;  /* 0x0000003f000d0202 */ /* 0x000fc60000000f00 */
[----:B------:R-:W-:Y:S02]  /*2360*/  @P0 IMAD R11, R15, R11, R12 ;  /* 0x0000000b0f0b0224 */ /* 0x000fe400078e020c */
[----:B------:R-:W-:-:S04]  /*2370*/  @P0 IMAD.MOV.U32 R12, RZ, RZ, R60 ;  /* 0x000000ffff0c0224 */ /* 0x000fc800078e003c */
[----:B------:R-:W-:-:S04]  /*2380*/  @P0 IMAD.WIDE.U32 R12, R15, R10, R12 ;  /* 0x0000000a0f0c0225 */ /* 0x000fc800078e000c */
[----:B------:R-:W-:Y:S01]  /*2390*/  @P0 IMAD.IADD R10, R13, 0x1, R11 ;  /* 0x000000010d0a0824 */ /* 0x000fe200078e020b */
[----:B-1----:R-:W-:Y:S01]  /*23a0*/  @P0 LEA R16, P3, R12, R16, 0x2 ;  /* 0x000000100c100211 */ /* 0x002fe200078610ff */
[----:B------:R-:W-:-:S03]  /*23b0*/  VIADD R15, R58, 0x28 ;  /* 0x000000283a0f7836 */ /* 0x000fc60000000000 */
[----:B------:R-:W-:Y:S02]  /*23c0*/  @P0 LEA.HI.X R17, R12, R17, R10, 0x2, P3 ;  /* 0x000000110c110211 */ /* 0x000fe400018f140a */
[----:B------:R-:W0:Y:S01]  /*23d0*/  @P1 LDC.64 R10, c[0x0][0x270] ;  /* 0x00009c00ff0a1b82 */ /* 0x000e220000000a00 */
[----:B------:R-:W-:Y:S02]  /*23e0*/  SHF.R.S32.HI R13, RZ, 0x1f, R15 ;  /* 0x0000001fff0d7819 */ /* 0x000fe4000001140f */
[----:B------:R-:W-:Y:S01]  /*23f0*/  LOP3.LUT P0, RZ, R59, 0x200000, RZ, 0xc0, !PT ;  /* 0x002000003bff7812 */ /* 0x000fe2000780c0ff */
[----:B------:R-:W-:-:S12]  /*2400*/  STL.64 [R1+0x510], R16 ;  /* 0x0005101001007387 */ /* 0x000fd80000100a00 */
[----:B------:R-:W1:Y:S01]  /*2410*/  @P0 LDC.64 R24, c[0x0][0x220] ;  /* 0x00008800ff180b82 */ /* 0x000e620000000a00 */
[----:B0-----:R-:W-:Y:S02]  /*2420*/  @P1 IMAD R12, R13, R10, RZ ;  /* 0x0000000a0d0c1224 */ /* 0x001fe400078e02ff */
[----:B------:R-:W-:Y:S02]  /*2430*/  @P1 IMAD.MOV.U32 R13, RZ, RZ, R63 ;  /* 0x000000ffff0d1224 */ /* 0x000fe400078e003f */
        /* <DEDUP_REMOVED lines=9> */
[----:B------:R-:W-:Y:S02]  /*24d0*/  LOP3.LUT P1, RZ, R59, 0x100000, RZ, 0xc0, !PT ;  /* 0x001000003bff7812 */ /* 0x000fe4000782c0ff */
[----:B------:R-:W-:Y:S11]  /*24e0*/  STL.64 [R1+0x508], R18 ;  /* 0x0005081201007387 */ /* 0x000ff60000100a00 */
        /* <DEDUP_REMOVED lines=55> */
[----:B------:R-:W-:Y:S01]  /*2860*/  SHF.R.U32.HI R8, RZ, 0x3, R65 ;  /* 0x00000003ff087819 */ /* 0x000fe20000011641 */
[----:B------:R4:W-:Y:S10]  /*2870*/  STL.64 [R1+0x4e8], R30 ;  /* 0x0004e81e01007387 */ /* 0x0009f40000100a00 */
[----:B------:R-:W3:Y:S01]  /*2880*/  @P2 LDC.64 R40, c[0x0][0x220] ;  /* 0x00008800ff282b82 */ /* 0x000ee20000000a00 */
        /* <DEDUP_REMOVED lines=12> */
[----:B------:R-:W-:Y:S01]  /*2950*/  IMAD.WIDE.U32 R8, R8, 0x24924925, RZ ;  /* 0x2492492508087825 */ /* 0x000fe200078e00ff */
[----:B----4-:R-:W-:Y:S01]  /*2960*/  SHF.R.U32.HI R30, RZ, 0x3, R65 ;  /* 0x00000003ff1e7819 */ /* 0x010fe20000011641 */
[----:B------:R-:W-:Y:S10]  /*2970*/  STL.64 [R1+0x4e0], R34 ;  /* 0x0004e02201007387 */ /* 0x000ff40000100a00 */
[----:B------:R-:W1:Y:S01]  /*2980*/  @P0 LDC.64 R42, c[0x0][0x220] ;  /* 0x00008800ff2a0b82 */ /* 0x000e620000000a00 */
[----:B0-----:R-:W-:-:S07]  /*2990*/  @P1 IMAD R12, R13, R10, RZ ;  /* 0x0000000a0d0c1224 */ /* 0x001fce00078e02ff */
[----:B------:R-:W0:Y:S01]  /*29a0*/  LDC R8, c[0x0][0x294] ;  /* 0x0000a500ff087b82 */ /* 0x000e220000000800 */
        /* <DEDUP_REMOVED lines=9> */
[----:B------:R-:W2:Y:S01]  /*2a40*/  @P2 LDC.64 R10, c[0x0][0x270] ;  /* 0x00009c00ff0a2b82 */ /* 0x000ea20000000a00 */
[----:B------:R-:W-:Y:S02]  /*2a50*/  LOP3.LUT P1, RZ, R59, 0x4000, RZ, 0xc0, !PT ;  /* 0x000040003bff7812 */ /* 0x000fe4000782c0ff */
[----:B------:R-:W-:Y:S11]  /*2a60*/  STL.64 [R1+0x4d8], R36 ;  /* 0x0004d82401007387 */ /* 0x000ff60000100a00 */
[----:B------:R-:W4:Y:S01]  /*2a70*/  @P1 LDC.64 R46, c[0x0][0x220] ;  /* 0x00008800ff2e1b82 */ /* 0x000f220000000a00 */
[----:B--2---:R-:W-:-:S02]  /*2a80*/  @P2 IMAD R12, R13, R10, RZ ;  /* 0x0000000a0d0c2224 */ /* 0x004fc400078e02ff */
[----:B------:R-:W-:Y:S02]  /*2a90*/  @P2 IMAD.MOV.U32 R13, RZ, RZ, R63 ;  /* 0x000000ffff0d2224 */ /* 0x000fe400078e003f */
[----:B------:R-:W-:Y:S02]  /*2aa0*/  @P2 IMAD R11, R15, R11, R12 ;  /* 0x0000000b0f0b2224 */ /* 0x000fe400078e020c */
[----:B------:R-:W-:-:S04]  /*2ab0*/  @P2 IMAD.MOV.U32 R12, RZ, RZ, R60 ;  /* 0x000000ffff0c2224 */ /* 0x000fc800078e003c */
[----:B------:R-:W-:-:S05]  /*2ac0*/  @P2 IMAD.WIDE.U32 R12, R15, R10, R12 ;  /* 0x0000000a0f0c2225 */ /* 0x000fca00078e000c */
[----:B------:R-:W-:Y:S02]  /*2ad0*/  @P2 IADD3 R10, R13, R11, RZ ;  /* 0x0000000b0d0a2210 */ /* 0x000fe40007ffe0ff */
[C---:B---3--:R-:W-:Y:S02]  /*2ae0*/  @P2 LEA R40, P3, R12.reuse, R40, 0x2 ;  /* 0x000000280c282211 */ /* 0x048fe400078610ff */
[----:B------:R-:W-:Y:S02]  /*2af0*/  SHF.R.S32.HI R13, RZ, 0x1f, R14 ;  /* 0x0000001fff0d7819 */ /* 0x000fe4000001140e */
[----:B------:R-:W-:Y:S02]  /*2b00*/  @P2 LEA.HI.X R41, R12, R41, R10, 0x2, P3 ;  /* 0x000000290c292211 */ /* 0x000fe400018f140a */
[----:B------:R-:W2:Y:S01]  /*2b10*/  @P0 LDC.64 R10, c[0x0][0x270] ;  /* 0x00009c00ff0a0b82 */ /* 0x000ea20000000a00 */
[----:B------:R-:W-:Y:S02]  /*2b20*/  LOP3.LUT P2, RZ, R59, 0x2000, RZ, 0xc0, !PT ;  /* 0x000020003bff7812 */ /* 0x000fe4000784c0ff */
[----:B------:R-:W-:Y:S11]  /*2b30*/  STL.64 [R1+0x4d0], R40 ;  /* 0x0004d02801007387 */ /* 0x000ff60000100a00 */
[----:B------:R-:W3:Y:S01]  /*2b40*/  @P2 LDC.64 R48, c[0x0][0x220] ;  /* 0x00008800ff302b82 */ /* 0x000ee20000000a00 */
[----:B--2---:R-:W-:Y:S01]  /*2b50*/  @P0 IMAD R12, R13, R10, RZ ;  /* 0x0000000a0d0c0224 */ /* 0x004fe200078e02ff */
[----:B------:R-:W-:-:S03]  /*2b60*/  @P0 MOV R13, R63 ;  /* 0x0000003f000d0202 */ /* 0x000fc60000000f00 */
[----:B------:R-:W-:Y:S02]  /*2b70*/  @P0 IMAD R11, R14, R11, R12 ;  /* 0x0000000b0e0b0224 */ /* 0x000fe400078e020c */
[----:B------:R-:W-:-:S04]  /*2b80*/  @P0 IMAD.MOV.U32 R12, RZ, RZ, R60 ;  /* 0x000000ffff0c0224 */ /* 0x000fc800078e003c */
[----:B------:R-:W-:-:S04]  /*2b90*/  @P0 IMAD.WIDE.U32 R12, R14, R10, R12 ;  /* 0x0000000a0e0c0225 */ /* 0x000fc800078e000c */
[----:B------:R-:W-:Y:S01]  /*2ba0*/  @P0 IMAD.IADD R11, R13, 0x1, R11 ;  /* 0x000000010d0b0824 */ /* 0x000fe200078e020b */
[----:B-1----:R-:W-:Y:S01]  /*2bb0*/  @P0 LEA R42, P3, R12, R42, 0x2 ;  /* 0x0000002a0c2a0211 */ /* 0x002fe200078610ff */
[----:B------:R-:W-:Y:S02]  /*2bc0*/  VIADD R14, R58, 0x70 ;  /* 0x000000703a0e7836 */ /* 0x000fe40000000000 */
[----:B------:R-:W-:Y:S01]  /*2bd0*/  @P1 IMAD.MOV.U32 R13, RZ, RZ, R63 ;  /* 0x000000ffff0d1224 */ /* 0x000fe200078e003f */
[----:B------:R-:W-:Y:S02]  /*2be0*/  @P0 LEA.HI.X R43, R12, R43, R11, 0x2, P3 ;  /* 0x0000002b0c2b0211 */ /* 0x000fe400018f140b */
[----:B------:R-:W1:Y:S01]  /*2bf0*/  @P1 LDC.64 R10, c[0x0][0x270] ;  /* 0x00009c00ff0a1b82 */ /* 0x000e620000000a00 */
[----:B------:R-:W-:Y:S02]  /*2c00*/  SHF.R.S32.HI R12, RZ, 0x1f, R14 ;  /* 0x0000001fff0c7819 */ /* 0x000fe4000001140e */
[----:B------:R-:W-:Y:S01]  /*2c10*/  LOP3.LUT P0, RZ, R59, 0x1000, RZ, 0xc0, !PT ;  /* 0x000010003bff7812 */ /* 0x000fe2000780c0ff */
[----:B------:R-:W-:-:S12]  /*2c20*/  STL.64 [R1+0x4c8], R42 ;  /* 0x0004c82a01007387 */ /* 0x000fd80000100a00 */
[----:B------:R-:W-:Y:S01]  /*2c30*/  @P0 MOV R15, R63 ;  /* 0x0000003f000f0202 */ /* 0x000fe20000000f00 */
[----:B-1----:R-:W-:-:S04]  /*2c40*/  @P1 IMAD R12, R12, R10, RZ ;  /* 0x0000000a0c0c1224 */ /* 0x002fc800078e02ff */
[----:B------:R-:W-:Y:S01]  /*2c50*/  @P1 IMAD R11, R14, R11, R12 ;  /* 0x0000000b0e0b1224 */ /* 0x000fe200078e020c */
[----:B------:R-:W-:-:S05]  /*2c60*/  @P1 MOV R12, R60 ;  /* 0x0000003c000c1202 */ /* 0x000fca0000000f00 */
[----:B------:R-:W-:Y:S01]  /*2c70*/  @P1 IMAD.WIDE.U32 R12, R14, R10, R12 ;  /* 0x0000000a0e0c1225 */ /* 0x000fe200078e000c */
[----:B------:R-:W-:-:S03]  /*2c80*/  IADD3 R14, R58, 0x78, RZ ;  /* 0x000000783a0e7810 */ /* 0x000fc60007ffe0ff */
[----:B------:R-:W-:Y:S01]  /*2c90*/  @P1 IMAD.IADD R11, R13, 0x1, R11 ;  /* 0x000000010d0b1824 */ /* 0x000fe200078e020b */
[----:B----4-:R-:W-:Y:S01]  /*2ca0*/  @P1 LEA R46, P3, R12, R46, 0x2 ;  /* 0x0000002e0c2e1211 */ /* 0x010fe200078610ff */
[----:B------:R-:W-:-:S03]  /*2cb0*/  @P2 IMAD.MOV.U32 R13, RZ, RZ, R63 ;  /* 0x000000ffff0d2224 */ /* 0x000fc600078e003f */
[----:B------:R-:W-:Y:S02]  /*2cc0*/  @P1 LEA.HI.X R47, R12, R47, R11, 0x2, P3 ;  /* 0x0000002f0c2f1211 */ /* 0x000fe400018f140b */
[----:B------:R-:W1:Y:S01]  /*2cd0*/  @P2 LDC.64 R10, c[0x0][0x270] ;  /* 0x00009c00ff0a2b82 */ /* 0x000e620000000a00 */
[----:B------:R-:W-:Y:S02]  /*2ce0*/  SHF.R.S32.HI R12, RZ, 0x1f, R14 ;  /* 0x0000001fff0c7819 */ /* 0x000fe4000001140e */
[----:B------:R-:W-:Y:S01]  /*2cf0*/  LOP3.LUT P1, RZ, R59, 0x800, RZ, 0xc0, !PT ;  /* 0x000008003bff7812 */ /* 0x000fe2000782c0ff */
[----:B------:R-:W-:-:S12]  /*2d00*/  STL.64 [R1+0x4c0], R46 ;  /* 0x0004c02e01007387 */ /* 0x000fd80000100a00 */
[----:B------:R-:W-:Y:S02]  /*2d10*/  @P1 IMAD.MOV.U32 R21, RZ, RZ, R63 ;  /* 0x000000ffff151224 */ /* 0x000fe400078e003f */
[----:B-1----:R-:W-:-:S04]  /*2d20*/  @P2 IMAD R12, R12, R10, RZ ;  /* 0x0000000a0c0c2224 */ /* 0x002fc800078e02ff */
[----:B------:R-:W-:Y:S02]  /*2d30*/  @P2 IMAD R11, R14, R11, R12 ;  /* 0x0000000b0e0b2224 */ /* 0x000fe400078e020c */
[----:B------:R-:W-:-:S04]  /*2d40*/  @P2 IMAD.MOV.U32 R12, RZ, RZ, R60 ;  /* 0x000000ffff0c2224 */ /* 0x000fc800078e003c */
[----:B------:R-:W-:Y:S01]  /*2d50*/  @P2 IMAD.WIDE.U32 R12, R14, R10, R12 ;  /* 0x0000000a0e0c2225 */ /* 0x000fe200078e000c */
[----:B------:R-:W-:-:S04]  /*2d60*/  SHF.R.S32.HI R14, RZ, 0x1f, R20 ;  /* 0x0000001fff0e7819 */ /* 0x000fc80000011414 */
[----:B------:R-:W-:Y:S02]  /*2d70*/  @P2 IADD3 R11, R13, R11, RZ ;  /* 0x0000000b0d0b2210 */ /* 0x000fe40007ffe0ff */
[----:B---3--:R-:W-:-:S04]  /*2d80*/  @P2 LEA R48, P3, R12, R48, 0x2 ;  /* 0x000000300c302211 */ /* 0x008fc800078610ff */
[----:B------:R-:W-:Y:S02]  /*2d90*/  @P2 LEA.HI.X R49, R12, R49, R11, 0x2, P3 ;  /* 0x000000310c312211 */ /* 0x000fe400018f140b */
[----:B------:R-:W1:Y:S01]  /*2da0*/  @P0 LDC.64 R10, c[0x0][0x270] ;  /* 0x00009c00ff0a0b82 */ /* 0x000e620000000a00 */
[----:B------:R-:W-:Y:S02]  /*2db0*/  LOP3.LUT P2, RZ, R59, 0x400, RZ, 0xc0, !PT ;  /* 0x000004003bff7812 */ /* 0x000fe4000784c0ff */
[----:B------:R-:W-:Y:S05]  /*2dc0*/  STL.64 [R1+0x4b8], R48 ;  /* 0x0004b83001007387 */ /* 0x000fea0000100a00 */
[----:B------:R-:W2:Y:S01]  /*2dd0*/  @P0 LDC.64 R12, c[0x0][0x220] ;  /* 0x00008800ff0c0b82 */ /* 0x000ea20000000a00 */
[----:B-1----:R-:W-:-:S04]  /*2de0*/  @P0 IMAD R14, R14, R10, RZ ;  /* 0x0000000a0e0e0224 */ /* 0x002fc800078e02ff */
[----:B------:R-:W-:Y:S02]  /*2df0*/  @P0 IMAD R11, R20, R11, R14 ;  /* 0x0000000b140b0224 */ /* 0x000fe400078e020e */
[----:B------:R-:W-:-:S04]  /*2e00*/  @P0 IMAD.MOV.U32 R14, RZ, RZ, R60 ;  /* 0x000000ffff0e0224 */ /* 0x000fc800078e003c */
[----:B------:R-:W-:Y:S01]  /*2e10*/  @P0 IMAD.WIDE.U32 R14, R20, R10, R14 ;  /* 0x0000000a140e0225 */ /* 0x000fe200078e000e */
[----:B------:R-:W-:-:S03]  /*2e20*/  SHF.R.S32.HI R20, RZ, 0x1f, R26 ;  /* 0x0000001fff147819 */ /* 0x000fc6000001141a */
[----:B------:R-:W-:Y:S01]  /*2e30*/  @P0 IMAD.IADD R11, R15, 0x1, R11 ;  /* 0x000000010f0b0824 */ /* 0x000fe200078e020b */
[----:B--2---:R-:W-:-:S04]  /*2e40*/  @P0 LEA R12, P3, R14, R12, 0x2 ;  /* 0x0000000c0e0c0211 */ /* 0x004fc800078610ff */
[----:B------:R-:W-:Y:S02]  /*2e50*/  @P0 LEA.HI.X R13, R14, R13, R11, 0x2, P3 ;  /* 0x0000000d0e0d0211 */ /* 0x000fe400018f140b */
[----:B------:R-:W1:Y:S01]  /*2e60*/  @P1 LDC.64 R10, c[0x0][0x270] ;  /* 0x00009c00ff0a1b82 */ /* 0x000e620000000a00 */
[----:B------:R-:W-:Y:S02]  /*2e70*/  LOP3.LUT P0, RZ, R59, 0x200, RZ, 0xc0, !PT ;  /* 0x000002003bff7812 */ /* 0x000fe4000780c0ff */
[----:B------:R-:W-:Y:S05]  /*2e80*/  STL.64 [R1+0x4b0], R12 ;  /* 0x0004b00c01007387 */ /* 0x000fea0000100a00 */
[----:B------:R-:W2:Y:S08]  /*2e90*/  @P1 LDC.64 R14, c[0x0][0x220] ;  /* 0x00008800ff0e1b82 */ /* 0x000eb00000000a00 */
[----:B------:R-:W3:Y:S01]  /*2ea0*/  @P0 LDC.64 R38, c[0x0][0x220] ;  /* 0x00008800ff260b82 */ /* 0x000ee20000000a00 */
[----:B-1----:R-:W-:-:S04]  /*2eb0*/  @P1 IMAD R20, R20, R10, RZ ;  /* 0x0000000a14141224 */ /* 0x002fc800078e02ff */
[----:B------:R-:W-:Y:S01]  /*2ec0*/  @P1 IMAD R11, R26, R11, R20 ;  /* 0x0000000b1a0b1224 */ /* 0x000fe200078e0214 */
[----:B------:R-:W-:-:S05]  /*2ed0*/  @P1 MOV R20, R60 ;  /* 0x0000003c00141202 */ /* 0x000fca0000000f00 */
[----:B------:R-:W-:Y:S02]  /*2ee0*/  @P1 IMAD.WIDE.U32 R20, R26, R10, R20 ;  /* 0x0000000a1a141225 */ /* 0x000fe400078e0014 */
[----:B------:R-:W1:Y:S02]  /*2ef0*/  @P2 LDC.64 R26, c[0x0][0x220] ;  /* 0x00008800ff1a2b82 */ /* 0x000e640000000a00 */
[----:B------:R-:W-:Y:S01]  /*2f00*/  @P1 IMAD.IADD R11, R21, 0x1, R11 ;  /* 0x00000001150b1824 */ /* 0x000fe200078e020b */
[----:B--2---:R-:W-:Y:S01]  /*2f10*/  @P1 LEA R14, P3, R20, R14, 0x2 ;  /* 0x0000000e140e1211 */ /* 0x004fe200078610ff */
[----:B------:R-:W-:-:S03]  /*2f20*/  @P2 IMAD.MOV.U32 R21, RZ, RZ, R63 ;  /* 0x000000ffff152224 */ /* 0x000fc600078e003f */
[----:B------:R-:W-:Y:S02]  /*2f30*/  @P1 LEA.HI.X R15, R20, R15, R11, 0x2, P3 ;  /* 0x0000000f140f1211 */ /* 0x000fe400018f140b */
[----:B------:R-:W2:Y:S01]  /*2f40*/  @P2 LDC.64 R10, c[0x0][0x270] ;  /* 0x00009c00ff0a2b82 */ /* 0x000ea20000000a00 */
[----:B------:R-:W-:Y:S02]  /*2f50*/  SHF.R.S32.HI R20, RZ, 0x1f, R32 ;  /* 0x0000001fff147819 */ /* 0x000fe40000011420 */
[----:B------:R-:W-:Y:S01]  /*2f60*/  LOP3.LUT P1, RZ, R59, 0x100, RZ, 0xc0, !PT ;  /* 0x000001003bff7812 */ /* 0x000fe2000782c0ff */
[----:B------:R-:W-:-:S12]  /*2f70*/  STL.64 [R1+0x4a8], R14 ;  /* 0x0004a80e01007387 */ /* 0x000fd80000100a00 */
[----:B------:R-:W4:Y:S01]  /*2f80*/  @P1 LDC.64 R50, c[0x0][0x220] ;  /* 0x00008800ff321b82 */ /* 0x000f220000000a00 */
[----:B--2---:R-:W-:-:S04]  /*2f90*/  @P2 IMAD R20, R20, R10, RZ ;  /* 0x0000000a14142224 */ /* 0x004fc800078e02ff */
[----:B------:R-:W-:Y:S02]  /*2fa0*/  @P2 IMAD R11, R32, R11, R20 ;  /* 0x0000000b200b2224 */ /* 0x000fe400078e0214 */
[----:B------:R-:W-:-:S04]  /*2fb0*/  @P2 IMAD.MOV.U32 R20, RZ, RZ, R60 ;  /* 0x000000ffff142224 */ /* 0x000fc800078e003c */
[----:B------:R-:W-:-:S04]  /*2fc0*/  @P2 IMAD.WIDE.U32 R20, R32, R10, R20 ;  /* 0x0000000a20142225 */ /* 0x000fc800078e0014 */
[----:B------:R-:W-:Y:S01]  /*2fd0*/  VIADD R32, R58, 0x98 ;  /* 0x000000983a207836 */ /* 0x000fe20000000000 */
[----:B------:R-:W-:Y:S02]  /*2fe0*/  @P2 IADD3 R11, R21, R11, RZ ;  /* 0x0000000b150b2210 */ /* 0x000fe40007ffe0ff */
[C---:B-1----:R-:W-:Y:S02]  /*2ff0*/  @P2 LEA R26, P3, R20.reuse, R26, 0x2 ;  /* 0x0000001a141a2211 */ /* 0x042fe400078610ff */
[----:B------:R-:W-:Y:S02]  /*3000*/  @P0 MOV R21, R63 ;  /* 0x0000003f00150202 */ /* 0x000fe40000000f00 */
[----:B------:R-:W-:Y:S02]  /*3010*/  @P2 LEA.HI.X R27, R20, R27, R11, 0x2, P3 ;  /* 0x0000001b141b2211 */ /* 0x000fe400018f140b */
[----:B------:R-:W1:Y:S01]  /*3020*/  @P0 LDC.64 R10, c[0x0][0x270] ;  /* 0x00009c00ff0a0b82 */ /* 0x000e620000000a00 */
[----:B------:R-:W-:-:S02]  /*3030*/  SHF.R.S32.HI R20, RZ, 0x1f, R32 ;  /* 0x0000001fff147819 */ /* 0x000fc40000011420 */
[----:B------:R-:W-:Y:S01]  /*3040*/  LOP3.LUT P2, RZ, R59, 0x80, RZ, 0xc0, !PT ;  /* 0x000000803bff7812 */ /* 0x000fe2000784c0ff */
[----:B------:R-:W-:-:S12]  /*3050*/  STL.64 [R1+0x4a0], R26 ;  /* 0x0004a01a01007387 */ /* 0x000fd80000100a00 */
[----:B------:R-:W2:Y:S01]  /*3060*/  @P2 LDC.64 R44, c[0x0][0x220] ;  /* 0x00008800ff2c2b82 */ /* 0x000ea20000000a00 */
[----:B-1----:R-:W-:-:S04]  /*3070*/  @P0 IMAD R20, R20, R10, RZ ;  /* 0x0000000a14140224 */ /* 0x002fc800078e02ff */
[----:B------:R-:W-:Y:S02]  /*3080*/  @P0 IMAD R11, R32, R11, R20 ;  /* 0x0000000b200b0224 */ /* 0x000fe400078e0214 */
[----:B------:R-:W-:-:S04]  /*3090*/  @P0 IMAD.MOV.U32 R20, RZ, RZ, R60 ;  /* 0x000000ffff140224 */ /* 0x000fc800078e003c */
[----:B------:R-:W-:-:S04]  /*30a0*/  @P0 IMAD.WIDE.U32 R20, R32, R10, R20 ;  /* 0x0000000a20140225 */ /* 0x000fc800078e0014 */
[----:B------:R-:W-:Y:S01]  /*30b0*/  @P0 IMAD.IADD R11, R21, 0x1, R11 ;  /* 0x00000001150b0824 */ /* 0x000fe200078e020b */
[----:B---3--:R-:W-:Y:S01]  /*30c0*/  @P0 LEA R38, P3, R20, R38, 0x2 ;  /* 0x0000002614260211 */ /* 0x008fe200078610ff */
        /* <DEDUP_REMOVED lines=28> */
[----:B--2---:R-:W-:-:S04]  /*3290*/  @P2 LEA R44, P3, R20, R44, 0x2 ;  /* 0x0000002c142c2211 */ /* 0x004fc800078610ff */
[----:B------:R-:W-:Y:S02]  /*32a0*/  @P2 LEA.HI.X R45, R20, R45, R11, 0x2, P3 ;  /* 0x0000002d142d2211 */ /* 0x000fe400018f140b */
[----:B------:R-:W1:Y:S01]  /*32b0*/  @P0 LDC.64 R10, c[0x0][0x270] ;  /* 0x00009c00ff0a0b82 */ /* 0x000e620000000a00 */
[----:B------:R-:W-:Y:S02]  /*32c0*/  LOP3.LUT P2, RZ, R59, 0x10, RZ, 0xc0, !PT ;  /* 0x000000103bff7812 */ /* 0x000fe4000784c0ff */
[----:B------:R-:W-:Y:S05]  /*32d0*/  STL.64 [R1+0x538], R44 ;  /* 0x0005382c01007387 */ /* 0x000fea0000100a00 */
[----:B------:R-:W2:Y:S06]  /*32e0*/  @P0 LDC.64 R20, c[0x0][0x220] ;  /* 0x00008800ff140b82 */ /* 0x000eac0000000a00 */
[----:B------:R-:W-:-:S02]  /*32f0*/  @P2 IMAD.MOV.U32 R55, RZ, RZ, R63 ;  /* 0x000000ffff372224 */ /* 0x000fc400078e003f */
        /* <DEDUP_REMOVED lines=11> */
[----:B------:R-:W2:Y:S06]  /*33b0*/  @P1 LDC.64 R32, c[0x0][0x220] ;  /* 0x00008800ff201b82 */ /* 0x000eac0000000a00 */
[----:B------:R-:W-:Y:S01]  /*33c0*/  @P0 MOV R57, R63 ;  /* 0x0000003f00390202 */ /* 0x000fe20000000f00 */
[----:B-1----:R-:W-:-:S04]  /*33d0*/  @P1 IMAD R52, R52, R10, RZ ;  /* 0x0000000a34341224 */ /* 0x002fc800078e02ff */
[----:B------:R-:W-:Y:S01]  /*33e0*/  @P1 IMAD R11, R54, R11, R52 ;  /* 0x0000000b360b1224 */ /* 0x000fe200078e0234 */
[----:B------:R-:W-:-:S05]  /*33f0*/  @P1 MOV R52, R60 ;  /* 0x0000003c00341202 */ /* 0x000fca0000000f00 */
[----:B------:R-:W-:Y:S01]  /*3400*/  @P1 IMAD.WIDE.U32 R52, R54, R10, R52 ;  /* 0x0000000a36341225 */ /* 0x000fe200078e0034 */
[----:B------:R-:W-:-:S03]  /*3410*/  SHF.R.S32.HI R54, RZ, 0x1f, R56 ;  /* 0x0000001fff367819 */ /* 0x000fc60000011438 */
[----:B------:R-:W-:Y:S01]  /*3420*/  @P1 IMAD.IADD R11, R53, 0x1, R11 ;  /* 0x00000001350b1824 */ /* 0x000fe200078e020b */
[----:B--2---:R-:W-:-:S04]  /*3430*/  @P1 LEA R32, P3, R52, R32, 0x2 ;  /* 0x0000002034201211 */ /* 0x004fc800078610ff */
[----:B------:R-:W-:Y:S02]  /*3440*/  @P1 LEA.HI.X R33, R52, R33, R11, 0x2, P3 ;  /* 0x0000002134211211 */ /* 0x000fe400018f140b */
[----:B------:R-:W1:Y:S01]  /*3450*/  @P2 LDC.64 R52, c[0x0][0x270] ;  /* 0x00009c00ff342b82 */ /* 0x000e620000000a00 */
[----:B------:R-:W-:Y:S02]  /*3460*/  LOP3.LUT P1, RZ, R59, 0x4, RZ, 0xc0, !PT ;  /* 0x000000043bff7812 */ /* 0x000fe4000782c0ff */
[----:B------:R2:W-:Y:S05]  /*3470*/  STL.64 [R1+0x550], R32 ;  /* 0x0005502001007387 */ /* 0x0005ea0000100a00 */
[----:B------:R-:W3:Y:S01]  /*3480*/  @P2 LDC.64 R10, c[0x0][0x220] ;  /* 0x00008800ff0a2b82 */ /* 0x000ee20000000a00 */
[----:B--2---:R-:W2:Y:S01]  /*3490*/  LDL R32, [R1+0x374] ;  /* 0x0003740001207983 */ /* 0x004ea20000100800 */
        /* <DEDUP_REMOVED lines=9> */
[----:B------:R-:W-:-:S07]  /*3530*/  LOP3.LUT P2, RZ, R59, 0x2, RZ, 0xc0, !PT ;  /* 0x000000023bff7812 */ /* 0x000fce000784c0ff */
[----:B------:R-:W3:Y:S01]  /*3540*/  @P0 LDC.64 R52, c[0x0][0x220] ;  /* 0x00008800ff340b82 */ /* 0x000ee20000000a00 */
        /* <DEDUP_REMOVED lines=11> */
[----:B------:R3:W-:Y:S01]  /*3600*/  @P0 STL.64 [R1+0x268], R68 ;  /* 0x0002684401000387 */ /* 0x0007e20000100a00 */
[----:B------:R-:W-:-:S04]  /*3610*/  LOP3.LUT P0, RZ, R59, 0x1, RZ, 0xc0, !PT ;  /* 0x000000013bff7812 */ /* 0x000fc8000780c0ff */
[----:B------:R-:W4:Y:S01]  /*3620*/  @P1 LDC.64 R52, c[0x0][0x220] ;  /* 0x00008800ff341b82 */ /* 0x000f220000000a00 */
[----:B------:R-:W-:-:S04]  /*3630*/  IMAD.WIDE.U32 R30, R30, 0x24924925, RZ ;  /* 0x249249251e1e7825 */ /* 0x000fc800078e00ff */
[----:B-1----:R-:W-:Y:S01]  /*3640*/  @P1 IMAD R56, R56, R54, RZ ;  /* 0x0000003638381224 */ /* 0x002fe200078e02ff */
[----:B---3--:R-:W3:Y:S03]  /*3650*/  LDL R68, [R1+0x364] ;  /* 0x0003640001447983 */ /* 0x008ee60000100800 */
        /* <DEDUP_REMOVED lines=10> */
[----:B------:R4:W-:Y:S01]  /*3700*/  @P1 STL.64 [R1+0x260], R2 ;  /* 0x0002600201001387 */ /* 0x0009e20000100a00 */
[----:B------:R-:W-:-:S04]  /*3710*/  LOP3.LUT P1, RZ, R66, 0x80000000, RZ, 0xc0, !PT ;  /* 0x8000000042ff7812 */ /* 0x000fc8000782c0ff */
[----:B------:R-:W4:Y:S01]  /*3720*/  @P2 LDC.64 R52, c[0x0][0x220] ;  /* 0x00008800ff342b82 */ /* 0x000f220000000a00 */
[----:B-1----:R-:W-:-:S04]  /*3730*/  @P2 IMAD R56, R56, R54, RZ ;  /* 0x0000003638382224 */ /* 0x002fc800078e02ff */
[----:B------:R-:W-:Y:S02]  /*3740*/  @P2 IMAD R55, R64, R55, R56 ;  /* 0x0000003740372224 */ /* 0x000fe400078e0238 */
[----:B------:R-:W-:-:S04]  /*3750*/  @P2 IMAD.MOV.U32 R56, RZ, RZ, R60 ;  /* 0x000000ffff382224 */ /* 0x000fc800078e003c */
[----:B------:R-:W-:-:S04]  /*3760*/  @P2 IMAD.WIDE.U32 R56, R64, R54, R56 ;  /* 0x0000003640382225 */ /* 0x000fc800078e0038 */
[----:B------:R-:W-:Y:S01]  /*3770*/  VIADD R64, R58, 0xe0 ;  /* 0x000000e03a407836 */ /* 0x000fe20000000000 */
[----:B------:R-:W-:Y:S02]  /*3780*/  @P2 IADD3 R55, R57, R55, RZ ;  /* 0x0000003739372210 */ /* 0x000fe40007ffe0ff */
[C---:B----4-:R-:W-:Y:S02]  /*3790*/  @P2 LEA R2, P3, R56.reuse, R52, 0x2 ;  /* 0x0000003438022211 */ /* 0x050fe400078610ff */
[----:B------:R-:W-:Y:S02]  /*37a0*/  @P0 MOV R57, R63 ;  /* 0x0000003f00390202 */ /* 0x000fe40000000f00 */
[----:B------:R-:W-:Y:S02]  /*37b0*/  @P2 LEA.HI.X R3, R56, R53, R55, 0x2, P3 ;  /* 0x0000003538032211 */ /* 0x000fe400018f1437 */
[----:B------:R-:W1:Y:S01]  /*37c0*/  @P0 LDC.64 R54, c[0x0][0x270] ;  /* 0x00009c00ff360b82 */ /* 0x000e620000000a00 */
[----:B------:R-:W-:-:S02]  /*37d0*/  SHF.R.S32.HI R56, RZ, 0x1f, R64 ;  /* 0x0000001fff387819 */ /* 0x000fc40000011440 */
[----:B------:R4:W-:Y:S01]  /*37e0*/  @P2 STL.64 [R1+0x258], R2 ;  /* 0x0002580201002387 */ /* 0x0009e20000100a00 */
[----:B------:R-:W-:-:S04]  /*37f0*/  LOP3.LUT P2, RZ, R66, 0x40000000, RZ, 0xc0, !PT ;  /* 0x4000000042ff7812 */ /* 0x000fc8000784c0ff */
[----:B------:R-:W4:Y:S01]  /*3800*/  @P0 LDC.64 R52, c[0x0][0x220] ;  /* 0x00008800ff340b82 */ /* 0x000f220000000a00 */
[----:B-1----:R-:W-:-:S04]  /*3810*/  @P0 IMAD R56, R56, R54, RZ ;  /* 0x0000003638380224 */ /* 0x002fc800078e02ff */
[----:B------:R-:W-:Y:S02]  /*3820*/  @P0 IMAD R55, R64, R55, R56 ;  /* 0x0000003740370224 */ /* 0x000fe400078e0238 */
[----:B------:R-:W-:-:S04]  /*3830*/  @P0 IMAD.MOV.U32 R56, RZ, RZ, R60 ;  /* 0x000000ffff380224 */ /* 0x000fc800078e003c */
[----:B------:R-:W-:-:S04]  /*3840*/  @P0 IMAD.WIDE.U32 R56, R64, R54, R56 ;  /* 0x0000003640380225 */ /* 0x000fc800078e0038 */
[----:B------:R-:W-:Y:S01]  /*3850*/  @P0 IMAD.IADD R55, R57, 0x1, R55 ;  /* 0x0000000139370824 */ /* 0x000fe200078e0237 */
[----:B----4-:R-:W-:Y:S01]  /*3860*/  @P0 LEA R2, P3, R56, R52, 0x2 ;  /* 0x0000003438020211 */ /* 0x010fe200078610ff */
        /* <DEDUP_REMOVED lines=53> */
[----:B------:R-:W-:-:S04]  /*3bc0*/  @P1 IMAD.WIDE.U32 R56, R64, R54, R56 ;  /* 0x0000003640381225 */ /* 0x000fc800078e0038 */
[----:B------:R-:W-:Y:S01]  /*3bd0*/  @P1 IMAD.IADD R55, R57, 0x1, R55 ;  /* 0x0000000139371824 */ /* 0x000fe200078e0237 */
[----:B----4-:R-:W-:-:S04]  /*3be0*/  @P1 LEA R2, P3, R56, R52, 0x2 ;  /* 0x0000003438021211 */ /* 0x010fc800078610ff */
[----:B------:R-:W-:Y:S02]  /*3bf0*/  @P1 LEA.HI.X R3, R56, R53, R55, 0x2, P3 ;  /* 0x0000003538031211 */ /* 0x000fe400018f1437 */
[----:B------:R-:W1:Y:S01]  /*3c00*/  @P2 LDC.64 R54, c[0x0][0x270] ;  /* 0x00009c00ff362b82 */ /* 0x000e620000000a00 */
[----:B------:R-:W-:Y:S01]  /*3c10*/  IADD3 R64, R58, 0x108, RZ ;  /* 0x000001083a407810 */ /* 0x000fe20007ffe0ff */
[----:B------:R-:W-:Y:S01]  /*3c20*/  @P2 IMAD.MOV.U32 R57, RZ, RZ, R63 ;  /* 0x000000ffff392224 */ /* 0x000fe200078e003f */
[----:B------:R4:W-:Y:S05]  /*3c30*/  @P1 STL.64 [R1+0x230], R2 ;  /* 0x0002300201001387 */ /* 0x0009ea0000100a00 */
[----:B------:R-:W0:Y:S01]  /*3c40*/  @P2 LDC.64 R52, c[0x0][0x220] ;  /* 0x00008800ff342b82 */ /* 0x000e220000000a00 */
[----:B------:R-:W-:Y:S01]  /*3c50*/  SHF.R.S32.HI R56, RZ, 0x1f, R64 ;  /* 0x0000001fff387819 */ /* 0x000fe20000011440 */
[----:B----4-:R-:W4:Y:S06]  /*3c60*/  LDL R3, [R1+0x37c] ;  /* 0x00037c0001037983 */ /* 0x010f2c0000100800 */
[----:B------:R-:W2:Y:S01]  /*3c70*/  LDC R2, c[0x0][0x294] ;  /* 0x0000a500ff027b82 */ /* 0x000ea20000000800 */
[----:B-1----:R-:W-:-:S04]  /*3c80*/  @P2 IMAD R56, R56, R54, RZ ;  /* 0x0000003638382224 */ /* 0x002fc800078e02ff */
[----:B------:R-:W-:Y:S02]  /*3c90*/  @P2 IMAD R55, R64, R55, R56 ;  /* 0x0000003740372224 */ /* 0x000fe400078e0238 */
[----:B------:R-:W-:-:S04]  /*3ca0*/  @P2 IMAD.MOV.U32 R56, RZ, RZ, R60 ;  /* 0x000000ffff382224 */ /* 0x000fc800078e003c */
[----:B------:R-:W-:-:S05]  /*3cb0*/  @P2 IMAD.WIDE.U32 R56, R64, R54, R56 ;  /* 0x0000003640382225 */ /* 0x000fca00078e0038 */
[----:B------:R-:W-:Y:S02]  /*3cc0*/  @P2 IADD3 R55, R57, R55, RZ ;  /* 0x0000003739372210 */ /* 0x000fe40007ffe0ff */
[----:B0-----:R-:W-:-:S04]  /*3cd0*/  @P2 LEA R38, P3, R56, R52, 0x2 ;  /* 0x0000003438262211 */ /* 0x001fc800078610ff */
[----:B------:R-:W-:Y:S02]  /*3ce0*/  @P2 LEA.HI.X R39, R56, R53, R55, 0x2, P3 ;  /* 0x0000003538272211 */ /* 0x000fe400018f1437 */
[----:B------:R-:W0:Y:S01]  /*3cf0*/  @P0 LDC.64 R54, c[0x0][0x270] ;  /* 0x00009c00ff360b82 */ /* 0x000e220000000a00 */
[----:B------:R-:W-:-:S07]  /*3d00*/  VIADD R64, R58, 0x110 ;  /* 0x000001103a407836 */ /* 0x000fce0000000000 */
[----:B------:R-:W1:Y:S01]  /*3d10*/  @P0 LDC.64 R52, c[0x0][0x220] ;  /* 0x00008800ff340b82 */ /* 0x000e620000000a00 */
[----:B------:R-:W-:Y:S02]  /*3d20*/  SHF.R.S32.HI R56, RZ, 0x1f, R64 ;  /* 0x0000001fff387819 */ /* 0x000fe40000011440 */
[----:B------:R-:W-:Y:S02]  /*3d30*/  @P0 MOV R57, R63 ;  /* 0x0000003f00390202 */ /* 0x000fe40000000f00 */
[----:B------:R-:W-:Y:S01]  /*3d40*/  LOP3.LUT P1, RZ, R66, 0x2000000, RZ, 0xc0, !PT ;  /* 0x0200000042ff7812 */ /* 0x000fe2000782c0ff */
[----:B0-----:R-:W-:-:S04]  /*3d50*/  @P0 IMAD R56, R56, R54, RZ ;  /* 0x0000003638380224 */ /* 0x001fc800078e02ff */
[----:B------:R-:W-:Y:S02]  /*3d60*/  @P0 IMAD R55, R64, R55, R56 ;  /* 0x0000003740370224 */ /* 0x000fe400078e0238 */
[----:B------:R-:W-:-:S04]  /*3d70*/  @P0 IMAD.MOV.U32 R56, RZ, RZ, R60 ;  /* 0x000000ffff380224 */ /* 0x000fc800078e003c */
[----:B------:R-:W-:-:S04]  /*3d80*/  @P0 IMAD.WIDE.U32 R56, R64, R54, R56 ;  /* 0x0000003640380225 */ /* 0x000fc800078e0038 */
[----:B------:R-:W-:Y:S01]  /*3d90*/  @P0 IMAD.IADD R55, R57, 0x1, R55 ;  /* 0x0000000139370824 */ /* 0x000fe200078e0237 */
[----:B-1----:R-:W-:-:S04]  /*3da0*/  @P0 LEA R22, P3, R56, R52, 0x2 ;  /* 0x0000003438160211 */ /* 0x002fc800078610ff */
[----:B------:R-:W-:Y:S02]  /*3db0*/  @P0 LEA.HI.X R23, R56, R53, R55, 0x2, P3 ;  /* 0x0000003538170211 */ /* 0x000fe400018f1437 */
[----:B------:R-:W0:Y:S01]  /*3dc0*/  @P1 LDC.64 R54, c[0x0][0x270] ;  /* 0x00009c00ff361b82 */ /* 0x000e220000000a00 */
[----:B------:R-:W-:-:S07]  /*3dd0*/  VIADD R64, R58, 0x118 ;  /* 0x000001183a407836 */ /* 0x000fce0000000000 */
[----:B------:R-:W1:Y:S01]  /*3de0*/  @P1 LDC.64 R52, c[0x0][0x220] ;  /* 0x00008800ff341b82 */ /* 0x000e620000000a00 */
[----:B------:R-:W-:Y:S01]  /*3df0*/  SHF.R.S32.HI R56, RZ, 0x1f, R64 ;  /* 0x0000001fff387819 */ /* 0x000fe20000011440 */
[----:B------:R-:W-:Y:S01]  /*3e00*/  @P1 IMAD.MOV.U32 R57, RZ, RZ, R63 ;  /* 0x000000ffff391224 */ /* 0x000fe200078e003f */
[----:B------:R-:W-:-:S03]  /*3e10*/  LOP3.LUT P2, RZ, R66, 0x1000000, RZ, 0xc0, !PT ;  /* 0x0100000042ff7812 */ /* 0x000fc6000784c0ff */
        /* <DEDUP_REMOVED lines=8> */
[----:B------:R-:W-:-:S07]  /*3ea0*/  IADD3 R64, R58, 0x120, RZ ;  /* 0x000001203a407810 */ /* 0x000fce0007ffe0ff */
[----:B------:R-:W1:Y:S01]  /*3eb0*/  @P2 LDC.64 R52, c[0x0][0x220] ;  /* 0x00008800ff342b82 */ /* 0x000e620000000a00 */
[----:B------:R-:W-:Y:S01]  /*3ec0*/  SHF.R.S32.HI R56, RZ, 0x1f, R64 ;  /* 0x0000001fff387819 */ /* 0x000fe20000011440 */
[----:B------:R-:W-:Y:S01]  /*3ed0*/  @P2 IMAD.MOV.U32 R57, RZ, RZ, R63 ;  /* 0x000000ffff392224 */ /* 0x000fe200078e003f */
[----:B------:R-:W-:-:S03]  /*3ee0*/  LOP3.LUT P0, RZ, R66, 0x800000, RZ, 0xc0, !PT ;  /* 0x0080000042ff7812 */ /* 0x000fc6000780c0ff */
[----:B0-----:R-:W-:-:S04]  /*3ef0*/  @P2 IMAD R56, R56, R54, RZ ;  /* 0x0000003638382224 */ /* 0x001fc800078e02ff */
[----:B------:R-:W-:Y:S02]  /*3f00*/  @P2 IMAD R55, R64, R55, R56 ;  /* 0x0000003740372224 */ /* 0x000fe400078e0238 */
[----:B------:R-:W-:-:S04]  /*3f10*/  @P2 IMAD.MOV.U32 R56, RZ, RZ, R60 ;  /* 0x000000ffff382224 */ /* 0x000fc800078e003c */
[----:B------:R-:W-:-:S05]  /*3f20*/  @P2 IMAD.WIDE.U32 R56, R64, R54, R56 ;  /* 0x0000003640382225 */ /* 0x000fca00078e0038 */
[----:B------:R-:W-:Y:S02]  /*3f30*/  @P2 IADD3 R55, R57, R55, RZ ;  /* 0x0000003739372210 */ /* 0x000fe40007ffe0ff */
[----:B-1----:R-:W-:-:S04]  /*3f40*/  @P2 LEA R26, P3, R56, R52, 0x2 ;  /* 0x00000034381a2211 */ /* 0x002fc800078610ff */
        /* <DEDUP_REMOVED lines=175> */
[----:B------:R-:W-:Y:S01]  /*4a40*/  LOP3.LUT P2, RZ, R66, 0x200, RZ, 0xc0, !PT ;  /* 0x0000020042ff7812 */ /* 0x000fe2000784c0ff */
[----:B--2---:R-:W-:Y:S01]  /*4a50*/  IMAD R2, R2, UR16, R9 ;  /* 0x0000001002027c24 */ /* 0x004fe2000f8e0209 */
[----:B------:R-:W-:Y:S01]  /*4a60*/  LOP3.LUT P0, RZ, R66, 0x100, RZ, 0xc0, !PT ;  /* 0x0000010042ff7812 */ /* 0x000fe2000780c0ff */
[----:B------:R-:W2:Y:S01]  /*4a70*/  LDL R9, [R1+0x370] ;  /* 0x0003700001097983 */ /* 0x000ea20000100800 */
[----:B------:R-:W-:Y:S01]  /*4a80*/  IMAD R4, R4, UR16, R31 ;  /* 0x0000001004047c24 */ /* 0x000fe2000f8e021f */
[----:B------:R-:W-:Y:S02]  /*4a90*/  SHF.R.U32.HI R30, RZ, 0x3, R65 ;  /* 0x00000003ff1e7819 */ /* 0x000fe40000011641 */
[----:B------:R-:W3:Y:S01]  /*4aa0*/  LDL R58, [R1+0x36c] ;  /* 0x00036c00013a7983 */ /* 0x000ee20000100800 */
[----:B0-----:R-:W-:-:S04]  /*4ab0*/  @P1 IMAD R56, R56, R54, RZ ;  /* 0x0000003638381224 */ /* 0x001fc800078e02ff */
[----:B------:R-:W-:Y:S01]  /*4ac0*/  @P1 IMAD R55, R64, R55, R56 ;  /* 0x0000003740371224 */ /* 0x000fe200078e0238 */
[----:B------:R-:W-:-:S05]  /*4ad0*/  @P1 MOV R56, R60 ;  /* 0x0000003c00381202 */ /* 0x000fca0000000f00 */
[----:B------:R-:W-:-:S04]  /*4ae0*/  @P1 IMAD.WIDE.U32 R56, R64, R54, R56 ;  /* 0x0000003640381225 */ /* 0x000fc800078e0038 */
[----:B------:R-:W-:Y:S01]  /*4af0*/  @P1 IMAD.IADD R55, R57, 0x1, R55 ;  /* 0x0000000139371824 */ /* 0x000fe200078e0237 */
[----:B-1----:R-:W-:-:S04]  /*4b00*/  @P1 LEA R18, P3, R56, R52, 0x2 ;  /* 0x0000003438121211 */ /* 0x002fc800078610ff */
[----:B------:R-:W-:Y:S02]  /*4b10*/  @P1 LEA.HI.X R19, R56, R53, R55, 0x2, P3 ;  /* 0x0000003538131211 */ /* 0x000fe400018f1437 */
[----:B------:R-:W4:Y:S08]  /*4b20*/  @P2 LDC.64 R54, c[0x0][0x270] ;  /* 0x00009c00ff362b82 */ /* 0x000f300000000a00 */
[----:B------:R-:W0:Y:S01]  /*4b30*/  @P2 LDC.64 R52, c[0x0][0x220] ;  /* 0x00008800ff342b82 */ /* 0x000e220000000a00 */
[----:B------:R-:W-:Y:S01]  /*4b40*/  IADD3 R2, R2, 0x198, RZ ;  /* 0x0000019802027810 */ /* 0x000fe20007ffe0ff */
[----:B------:R-:W-:-:S02]  /*4b50*/  @P2 IMAD.MOV.U32 R57, RZ, RZ, R63 ;  /* 0x000000ffff392224 */ /* 0x000fc400078e003f */
[----:B----4-:R-:W-:-:S04]  /*4b60*/  @P2 IMAD R56, R3, R54, RZ ;  /* 0x0000003603382224 */ /* 0x010fc800078e02ff */
[----:B------:R-:W-:Y:S02]  /*4b70*/  @P2 IMAD R55, R2, R55, R56 ;  /* 0x0000003702372224 */ /* 0x000fe400078e0238 */
[----:B------:R-:W-:-:S04]  /*4b80*/  @P2 IMAD.MOV.U32 R56, RZ, RZ, R60 ;  /* 0x000000ffff382224 */ /* 0x000fc800078e003c */
[----:B------:R-:W-:-:S05]  /*4b90*/  @P2 IMAD.WIDE.U32 R56, R2, R54, R56 ;  /* 0x0000003602382225 */ /* 0x000fca00078e0038 */
[----:B------:R-:W-:Y:S02]  /*4ba0*/  @P2 IADD3 R55, R57, R55, RZ ;  /* 0x0000003739372210 */ /* 0x000fe40007ffe0ff */
[----:B0-----:R-:W-:-:S04]  /*4bb0*/  @P2 LEA R2, P3, R56, R52, 0x2 ;  /* 0x0000003438022211 */ /* 0x001fc800078610ff */
[----:B------:R-:W-:Y:S02]  /*4bc0*/  @P2 LEA.HI.X R3, R56, R53, R55, 0x2, P3 ;  /* 0x0000003538032211 */ /* 0x000fe400018f1437 */
[----:B------:R-:W0:Y:S08]  /*4bd0*/  @P0 LDC.64 R54, c[0x0][0x270] ;  /* 0x00009c00ff360b82 */ /* 0x000e300000000a00 */
[----:B------:R-:W1:Y:S01]  /*4be0*/  @P0 LDC.64 R52, c[0x0][0x220] ;  /* 0x00008800ff340b82 */ /* 0x000e620000000a00 */
[----:B------:R-:W-:Y:S01]  /*4bf0*/  VIADD R4, R4, 0x1a0 ;  /* 0x000001a004047836 */ /* 0x000fe20000000000 */
[----:B------:R-:W-:-:S02]  /*4c00*/  @P0 MOV R57, R63 ;  /* 0x0000003f00390202 */ /* 0x000fc40000000f00 */
        /* <DEDUP_REMOVED lines=9> */
[----:B------:R-:W-:-:S04]  /*4ca0*/  IMAD.WIDE.U32 R30, R30, 0x24924925, RZ ;  /* 0x249249251e1e7825 */ /* 0x000fc800078e00ff */
[----:B------:R-:W-:Y:S02]  /*4cb0*/  IMAD R8, R8, UR16, R31 ;  /* 0x0000001008087c24 */ /* 0x000fe4000f8e021f */
[----:B------:R-:W-:Y:S01]  /*4cc0*/  @P1 IMAD.MOV.U32 R57, RZ, RZ, R63 ;  /* 0x000000ffff391224 */ /* 0x000fe200078e003f */
[----:B------:R-:W1:Y:S01]  /*4cd0*/  @P1 LDC.64 R52, c[0x0][0x220] ;  /* 0x00008800ff341b82 */ /* 0x000e620000000a00 */
[----:B------:R-:W-:Y:S02]  /*4ce0*/  VIADD R8, R8, 0x1a8 ;  /* 0x000001a808087836 */ /* 0x000fe40000000000 */
[----:B0-----:R-:W-:-:S04]  /*4cf0*/  @P1 IMAD R56, R32, R54, RZ ;  /* 0x0000003620381224 */ /* 0x001fc800078e02ff */
[----:B------:R-:W-:Y:S01]  /*4d00*/  @P1 IMAD R55, R8, R55, R56 ;  /* 0x0000003708371224 */ /* 0x000fe200078e0238 */
[----:B------:R-:W-:-:S05]  /*4d10*/  @P1 MOV R56, R60 ;  /* 0x0000003c00381202 */ /* 0x000fca0000000f00 */
[----:B------:R-:W-:Y:S02]  /*4d20*/  @P1 IMAD.WIDE.U32 R56, R8, R54, R56 ;  /* 0x0000003608381225 */ /* 0x000fe400078e0038 */
[----:B------:R-:W0:Y:S01]  /*4d30*/  LDC R8, c[0x0][0x294] ;  /* 0x0000a500ff087b82 */ /* 0x000e220000000800 */
[----:B------:R-:W-:-:S05]  /*4d40*/  SHF.R.U32.HI R32, RZ, 0x3, R65 ;  /* 0x00000003ff207819 */ /* 0x000fca0000011641 */
[----:B------:R-:W-:Y:S01]  /*4d50*/  IMAD.WIDE.U32 R32, R32, 0x24924925, RZ ;  /* 0x2492492520207825 */ /* 0x000fe200078e00ff */
[----:B------:R-:W-:Y:S02]  /*4d60*/  LOP3.LUT P2, RZ, R66, 0x40, RZ, 0xc0, !PT ;  /* 0x0000004042ff7812 */ /* 0x000fe4000784c0ff */
[----:B-1----:R-:W-:Y:S01]  /*4d70*/  @P1 LEA R30, P3, R56, R52, 0x2 ;  /* 0x00000034381e1211 */ /* 0x002fe200078610ff */
[----:B------:R-:W-:Y:S01]  /*4d80*/  @P1 IMAD.IADD R55, R57, 0x1, R55 ;  /* 0x0000000139371824 */ /* 0x000fe200078e0237 */
[----:B------:R-:W-:Y:S01]  /*4d90*/  LOP3.LUT P0, RZ, R66, 0x20, RZ, 0xc0, !PT ;  /* 0x0000002042ff7812 */ /* 0x000fe2000780c0ff */
[----:B------:R-:W1:Y:S01]  /*4da0*/  LDC R32, c[0x0][0x294] ;  /* 0x0000a500ff207b82 */ /* 0x000e620000000800 */
[----:B0-----:R-:W-:Y:S02]  /*4db0*/  IMAD R8, R8, UR16, R33 ;  /* 0x0000001008087c24 */ /* 0x001fe4000f8e0221 */
[----:B------:R-:W4:Y:S01]  /*4dc0*/  LDL R33, [R1+0x368] ;  /* 0x0003680001217983 */ /* 0x000f220000100800 */
[----:B------:R-:W-:-:S04]  /*4dd0*/  @P1 LEA.HI.X R31, R56, R53, R55, 0x2, P3 ;  /* 0x00000035381f1211 */ /* 0x000fc800018f1437 */
[----:B------:R-:W2:Y:S08]  /*4de0*/  @P2 LDC.64 R54, c[0x0][0x270] ;  /* 0x00009c00ff362b82 */ /* 0x000eb00000000a00 */
[----:B------:R-:W0:Y:S01]  /*4df0*/  @P2 LDC.64 R52, c[0x0][0x220] ;  /* 0x00008800ff342b82 */ /* 0x000e220000000a00 */
[----:B------:R-:W-:Y:S01]  /*4e00*/  IADD3 R8, R8, 0x1b0, RZ ;  /* 0x000001b008087810 */ /* 0x000fe20007ffe0ff */
[----:B------:R-:W-:Y:S01]  /*4e10*/  @P2 IMAD.MOV.U32 R57, RZ, RZ, R63 ;  /* 0x000000ffff392224 */ /* 0x000fe200078e003f */
[----:B------:R-:W-:-:S05]  /*4e20*/  SHF.R.U32.HI R34, RZ, 0x3, R65 ;  /* 0x00000003ff227819 */ /* 0x000fca0000011641 */
[----:B------:R-:W-:-:S04]  /*4e30*/  IMAD.WIDE.U32 R34, R34, 0x24924925, RZ ;  /* 0x2492492522227825 */ /* 0x000fc800078e00ff */
[----:B-1----:R-:W-:-:S04]  /*4e40*/  IMAD R32, R32, UR16, R35 ;  /* 0x0000001020207c24 */ /* 0x002fc8000f8e0223 */
[----:B------:R-:W-:Y:S01]  /*4e50*/  VIADD R32, R32, 0x1b8 ;  /* 0x000001b820207836 */ /* 0x000fe20000000000 */
[----:B------:R-:W-:Y:S02]  /*4e60*/  LOP3.LUT P1, RZ, R66, 0x10, RZ, 0xc0, !PT ;  /* 0x0000001042ff7812 */ /* 0x000fe4000782c0ff */
[----:B------:R-:W-:-:S05]  /*4e70*/  SHF.R.U32.HI R64, RZ, 0x3, R65 ;  /* 0x00000003ff407819 */ /* 0x000fca0000011641 */
[----:B------:R-:W-:-:S04]  /*4e80*/  IMAD.WIDE.U32 R64, R64, 0x24924925, RZ ;  /* 0x2492492540407825 */ /* 0x000fc800078e00ff */
[----:B--2---:R-:W-:-:S04]  /*4e90*/  @P2 IMAD R56, R9, R54, RZ ;  /* 0x0000003609382224 */ /* 0x004fc800078e02ff */
[----:B------:R-:W-:Y:S02]  /*4ea0*/  @P2 IMAD R55, R8, R55, R56 ;  /* 0x0000003708372224 */ /* 0x000fe400078e0238 */
[----:B------:R-:W-:-:S04]  /*4eb0*/  @P2 IMAD.MOV.U32 R56, RZ, RZ, R60 ;  /* 0x000000ffff382224 */ /* 0x000fc800078e003c */
[----:B------:R-:W-:-:S05]  /*4ec0*/  @P2 IMAD.WIDE.U32 R56, R8, R54, R56 ;  /* 0x0000003608382225 */ /* 0x000fca00078e0038 */
[----:B------:R-:W-:Y:S02]  /*4ed0*/  @P2 IADD3 R55, R57, R55, RZ ;  /* 0x0000003739372210 */ /* 0x000fe40007ffe0ff */
[----:B0-----:R-:W-:-:S04]  /*4ee0*/  @P2 LEA R8, P3, R56, R52, 0x2 ;  /* 0x0000003438082211 */ /* 0x001fc800078610ff */
[----:B------:R-:W-:Y:S02]  /*4ef0*/  @P2 LEA.HI.X R9, R56, R53, R55, 0x2, P3 ;  /* 0x0000003538092211 */ /* 0x000fe400018f1437 */
[----:B------:R-:W3:Y:S08]  /*4f00*/  @P0 LDC.64 R54, c[0x0][0x270] ;  /* 0x00009c00ff360b82 */ /* 0x000ef00000000a00 */
[----:B------:R-:W0:Y:S01]  /*4f10*/  @P0 LDC.64 R52, c[0x0][0x220] ;  /* 0x00008800ff340b82 */ /* 0x000e220000000a00 */
[----:B------:R-:W-:Y:S01]  /*4f20*/  @P0 MOV R57, R63 ;  /* 0x0000003f00390202 */ /* 0x000fe20000000f00 */
[----:B---3--:R-:W-:Y:S01]  /*4f30*/  @P0 IMAD R56, R58, R54, RZ ;  /* 0x000000363a380224 */ /* 0x008fe200078e02ff */
[----:B------:R-:W-:-:S05]  /*4f40*/  LOP3.LUT P2, RZ, R66, 0x8, RZ, 0xc0, !PT ;  /* 0x0000000842ff7812 */ /* 0x000fca000784c0ff */
[----:B------:R-:W1:Y:S01]  /*4f50*/  LDC R58, c[0x0][0x294] ;  /* 0x0000a500ff3a7b82 */ /* 0x000e620000000800 */
[----:B------:R-:W-:Y:S02]  /*4f60*/  @P0 IMAD R55, R32, R55, R56 ;  /* 0x0000003720370224 */ /* 0x000fe400078e0238 */
[----:B------:R-:W-:-:S04]  /*4f70*/  @P0 IMAD.MOV.U32 R56, RZ, RZ, R60 ;  /* 0x000000ffff380224 */ /* 0x000fc800078e003c */
[----:B------:R-:W-:Y:S02]  /*4f80*/  @P0 IMAD.WIDE.U32 R56, R32, R54, R56 ;  /* 0x0000003620380225 */ /* 0x000fe400078e0038 */
[----:B------:R-:W2:Y:S02]  /*4f90*/  LDC R32, c[0x0][0x294] ;  /* 0x0000a500ff207b82 */ /* 0x000ea40000000800 */
[----:B------:R-:W-:Y:S01]  /*4fa0*/  @P0 IMAD.IADD R55, R57, 0x1, R55 ;  /* 0x0000000139370824 */ /* 0x000fe200078e0237 */
[----:B0-----:R-:W-:-:S04]  /*4fb0*/  @P0 LEA R34, P3, R56, R52, 0x2 ;  /* 0x0000003438220211 */ /* 0x001fc800078610ff */
[----:B------:R-:W-:Y:S02]  /*4fc0*/  @P0 LEA.HI.X R35, R56, R53, R55, 0x2, P3 ;  /* 0x0000003538230211 */ /* 0x000fe400018f1437 */
[----:B------:R-:W4:Y:S08]  /*4fd0*/  @P1 LDC.64 R54, c[0x0][0x270] ;  /* 0x00009c00ff361b82 */ /* 0x000f300000000a00 */
[----:B------:R-:W0:Y:S01]  /*4fe0*/  @P1 LDC.64 R52, c[0x0][0x220] ;  /* 0x00008800ff341b82 */ /* 0x000e220000000a00 */
[----:B--2---:R-:W-:-:S02]  /*4ff0*/  IMAD R32, R32, UR16, R65 ;  /* 0x0000001020207c24 */ /* 0x004fc4000f8e0241 */
[----:B------:R-:W2:Y:S02]  /*5000*/  S2R R65, SR_TID.X ;  /* 0x0000000000417919 */ /* 0x000ea40000002100 */
[----:B------:R-:W-:Y:S02]  /*5010*/  VIADD R32, R32, 0x1c0 ;  /* 0x000001c020207836 */ /* 0x000fe40000000000 */
[----:B------:R-:W-:Y:S01]  /*5020*/  @P1 IMAD.MOV.U32 R57, RZ, RZ, R63 ;  /* 0x000000ffff391224 */ /* 0x000fe200078e003f */
[----:B--2---:R-:W-:-:S05]  /*5030*/  SHF.R.U32.HI R64, RZ, 0x3, R65 ;  /* 0x00000003ff407819 */ /* 0x004fca0000011641 */
[----:B------:R-:W-:-:S04]  /*5040*/  IMAD.WIDE.U32 R64, R64, 0x24924925, RZ ;  /* 0x2492492540407825 */ /* 0x000fc800078e00ff */
[----:B-1----:R-:W-:Y:S02]  /*5050*/  IMAD R58, R58, UR16, R65 ;  /* 0x000000103a3a7c24 */ /* 0x002fe4000f8e0241 */
[----:B------:R-:W1:Y:S03]  /*5060*/  S2R R65, SR_TID.X ;  /* 0x0000000000417919 */ /* 0x000e660000002100 */
[----:B------:R-:W-:Y:S01]  /*5070*/  IADD3 R58, R58, 0x1c8, RZ ;  /* 0x000001c83a3a7810 */ /* 0x000fe20007ffe0ff */
[----:B----4-:R-:W-:-:S04]  /*5080*/  @P1 IMAD R56, R33, R54, RZ ;  /* 0x0000003621381224 */ /* 0x010fc800078e02ff */
[----:B------:R-:W-:Y:S01]  /*5090*/  @P1 IMAD R55, R32, R55, R56 ;  /* 0x0000003720371224 */ /* 0x000fe200078e0238 */
[----:B------:R-:W-:-:S05]  /*50a0*/  @P1 MOV R56, R60 ;  /* 0x0000003c00381202 */ /* 0x000fca0000000f00 */
[----:B------:R-:W-:-:S04]  /*50b0*/  @P1 IMAD.WIDE.U32 R56, R32, R54, R56 ;  /* 0x0000003620381225 */ /* 0x000fc800078e0038 */
[----:B------:R-:W-:Y:S01]  /*50c0*/  @P1 IMAD.IADD R54, R57, 0x1, R55 ;  /* 0x0000000139361824 */ /* 0x000fe200078e0237 */
[----:B0-----:R-:W-:-:S04]  /*50d0*/  @P1 LEA R32, P3, R56, R52, 0x2 ;  /* 0x0000003438201211 */ /* 0x001fc800078610ff */
[----:B------:R-:W-:Y:S02]  /*50e0*/  @P1 LEA.HI.X R33, R56, R53, R54, 0x2, P3 ;  /* 0x0000003538211211 */ /* 0x000fe400018f1436 */
[----:B------:R-:W0:Y:S08]  /*50f0*/  @P2 LDC.64 R54, c[0x0][0x270] ;  /* 0x00009c00ff362b82 */ /* 0x000e300000000a00 */
[----:B------:R-:W2:Y:S01]  /*5100*/  @P2 LDC.64 R52, c[0x0][0x220] ;  /* 0x00008800ff342b82 */ /* 0x000ea20000000a00 */
[----:B------:R-:W-:-:S02]  /*5110*/  @P2 IMAD.MOV.U32 R57, RZ, RZ, R63 ;  /* 0x000000ffff392224 */ /* 0x000fc400078e003f */
[----:B0-----:R-:W-:-:S04]  /*5120*/  @P2 IMAD R56, R68, R54, RZ ;  /* 0x0000003644382224 */ /* 0x001fc800078e02ff */
[----:B------:R-:W-:Y:S02]  /*5130*/  @P2 IMAD R55, R58, R55, R56 ;  /* 0x000000373a372224 */ /* 0x000fe400078e0238 */
[----:B------:R-:W-:-:S04]  /*5140*/  @P2 IMAD.MOV.U32 R56, RZ, RZ, R60 ;  /* 0x000000ffff382224 */ /* 0x000fc800078e003c */
[----:B------:R-:W-:Y:S02]  /*5150*/  @P2 IMAD.WIDE.U32 R56, R58, R54, R56 ;  /* 0x000000363a382225 */ /* 0x000fe400078e0038 */
[----:B------:R-:W0:Y:S03]  /*5160*/  LDC R58, c[0x0][0x294] ;  /* 0x0000a500ff3a7b82 */ /* 0x000e260000000800 */
[----:B------:R-:W-:Y:S02]  /*5170*/  @P2 IADD3 R54, R57, R55, RZ ;  /* 0x0000003739362210 */ /* 0x000fe40007ffe0ff */
[----:B--2---:R-:W-:-:S04]  /*5180*/  @P2 LEA R68, P3, R56, R52, 0x2 ;  /* 0x0000003438442211 */ /* 0x004fc800078610ff */
[----:B------:R-:W-:Y:S02]  /*5190*/  @P2 LEA.HI.X R69, R56, R53, R54, 0x2, P3 ;  /* 0x0000003538452211 */ /* 0x000fe400018f1436 */
[----:B------:R-:W2:Y:S01]  /*51a0*/  @P6 LDC.64 R54, c[0x0][0x270] ;  /* 0x00009c00ff366b82 */ /* 0x000ea20000000a00 */
[----:B-1----:R-:W-:-:S05]  /*51b0*/  SHF.R.U32.HI R64, RZ, 0x3, R65 ;  /* 0x00000003ff407819 */ /* 0x002fca0000011641 */
[----:B------:R-:W-:Y:S02]  /*51c0*/  IMAD.WIDE.U32 R64, R64, 0x24924925, RZ ;  /* 0x2492492540407825 */ /* 0x000fe400078e00ff */
[----:B------:R-:W1:Y:S02]  /*51d0*/  @P6 LDC.64 R52, c[0x0][0x220] ;  /* 0x00008800ff346b82 */ /* 0x000e640000000a00 */
[----:B0-----:R-:W-:-:S04]  /*51e0*/  IMAD R58, R58, UR16, R65 ;  /* 0x000000103a3a7c24 */ /* 0x001fc8000f8e0241 */
[----:B------:R-:W-:Y:S01]  /*51f0*/  VIADD R58, R58, 0x1d0 ;  /* 0x000001d03a3a7836 */ /* 0x000fe20000000000 */
[----:B------:R-:W-:Y:S01]  /*5200*/  @P6 MOV R57, R63 ;  /* 0x0000003f00396202 */ /* 0x000fe20000000f00 */
[----:B--2---:R-:W-:Y:S01]  /*5210*/  @P6 IMAD R56, R67, R54, RZ ;  /* 0x0000003643386224 */ /* 0x004fe200078e02ff */
[----:B------:R-:W-:Y:S03]  /*5220*/  @P2 STL.64 [R1+0x218], R68 ;  /* 0x0002184401002387 */ /* 0x000fe60000100a00 */
[----:B------:R-:W-:Y:S01]  /*5230*/  @P6 IMAD R55, R58, R55, R56 ;  /* 0x000000373a376224 */ /* 0x000fe200078e0238 */
[----:B------:R-:W2:Y:S01]  /*5240*/  LDL R67, [R1+0x354] ;  /* 0x0003540001437983 */ /* 0x000ea20000100800 */
[----:B------:R-:W-:-:S04]  /*5250*/  @P6 IMAD.MOV.U32 R56, RZ, RZ, R60 ;  /* 0x000000ffff386224 */ /* 0x000fc800078e003c */
[----:B------:R-:W-:Y:S02]  /*5260*/  @P6 IMAD.WIDE.U32 R56, R58, R54, R56 ;  /* 0x000000363a386225 */ /* 0x000fe400078e0038 */
[----:B------:R-:W0:Y:S02]  /*5270*/  LDC R58, c[0x0][0x294] ;  /* 0x0000a500ff3a7b82 */ /* 0x000e240000000800 */
[----:B------:R-:W-:Y:S01]  /*5280*/  @P6 IMAD.IADD R54, R57, 0x1, R55 ;  /* 0x0000000139366824 */ /* 0x000fe200078e0237 */
[----:B-1----:R-:W-:-:S04]  /*5290*/  @P6 LEA R64, P3, R56, R52, 0x2 ;  /* 0x0000003438406211 */ /* 0x002fc800078610ff */
[----:B------:R-:W-:Y:S02]  /*52a0*/  @P6 LEA.HI.X R65, R56, R53, R54, 0x2, P3 ;  /* 0x0000003538416211 */ /* 0x000fe400018f1436 */
[----:B------:R-:W1:Y:S03]  /*52b0*/  @P5 LDC.64 R54, c[0x0][0x270] ;  /* 0x00009c00ff365b82 */ /* 0x000e660000000a00 */
[----:B------:R3:W-:Y:S05]  /*52c0*/  @P6 STL.64 [R1+0x210], R64 ;  /* 0x0002104001006387 */ /* 0x0007ea0000100a00 */
[----:B------:R-:W4:Y:S01]  /*52d0*/  @P5 LDC.64 R52, c[0x0][0x220] ;  /* 0x00008800ff345b82 */ /* 0x000f220000000a00 */
[----:B---3--:R-:W1:Y:S01]  /*52e0*/  LDL R64, [R1+0x35c] ;  /* 0x00035c0001407983 */ /* 0x008e620000100800 */
[----:B------:R-:W3:Y:S01]  /*52f0*/  S2R R65, SR_TID.X ;  /* 0x0000000000417919 */ /* 0x000ee20000002100 */
[----:B------:R-:W-:Y:S01]  /*5300*/  @P5 IMAD.MOV.U32 R57, RZ, RZ, R63 ;  /* 0x000000ffff395224 */ /* 0x000fe200078e003f */
[----:B---3--:R-:W-:-:S02]  /*5310*/  SHF.R.U32.HI R68, RZ, 0x3, R65 ;  /* 0x00000003ff447819 */ /* 0x008fc40000011641 */
[----:B------:R-:W3:Y:S03]  /*5320*/  LDL R65, [R1+0x358] ;  /* 0x0003580001417983 */ /* 0x000ee60000100800 */
[----:B------:R-:W-:-:S04]  /*5330*/  IMAD.WIDE.U32 R68, R68, 0x24924925, RZ ;  /* 0x2492492544447825 */ /* 0x000fc800078e00ff */
[----:B0-----:R-:W-:-:S04]  /*5340*/  IMAD R58, R58, UR16, R69 ;  /* 0x000000103a3a7c24 */ /* 0x001fc8000f8e0245 */
[----:B------:R-:W-:Y:S02]  /*5350*/  VIADD R58, R58, 0x1d8 ;  /* 0x000001d83a3a7836 */ /* 0x000fe40000000000 */
[----:B-1----:R-:W-:Y:S02]  /*5360*/  @P5 IMAD R56, R64, R54, RZ ;  /* 0x0000003640385224 */ /* 0x002fe400078e02ff */
[----:B------:R-:W0:Y:S02]  /*5370*/  LDC R64, c[0x0][0x294] ;  /* 0x0000a500ff407b82 */ /* 0x000e240000000800 */
[----:B------:R-:W-:Y:S01]  /*5380*/  @P5 IMAD R55, R58, R55, R56 ;  /* 0x000000373a375224 */ /* 0x000fe200078e0238 */
[----:B------:R-:W-:-:S05]  /*5390*/  @P5 MOV R56, R60 ;  /* 0x0000003c00385202 */ /* 0x000fca0000000f00 */
[----:B------:R-:W-:Y:S02]  /*53a0*/  @P5 IMAD.WIDE.U32 R56, R58, R54, R56 ;  /* 0x000000363a385225 */ /* 0x000fe400078e0038 */
[----:B------:R-:W2:Y:S02]  /*53b0*/  LDL R58, [R1+0x348] ;  /* 0x00034800013a7983 */ /* 0x000ea40000100800 */
[----:B------:R-:W-:Y:S01]  /*53c0*/  @P5 IMAD.IADD R54, R57, 0x1, R55 ;  /* 0x0000000139365824 */ /* 0x000fe200078e0237 */
[----:B----4-:R-:W-:-:S04]  /*53d0*/  @P5 LEA R68, P3, R56, R52, 0x2 ;  /* 0x0000003438445211 */ /* 0x010fc800078610ff */
[----:B------:R-:W-:Y:S02]  /*53e0*/  @P5 LEA.HI.X R69, R56, R53, R54, 0x2, P3 ;  /* 0x0000003538455211 */ /* 0x000fe400018f1436 */
[----:B------:R-:W3:Y:S03]  /*53f0*/  @P4 LDC.64 R54, c[0x0][0x270] ;  /* 0x00009c00ff364b82 */ /* 0x000ee60000000a00 */
[----:B------:R1:W-:Y:S05]  /*5400*/  @P5 STL.64 [R1+0x208], R68 ;  /* 0x0002084401005387 */ /* 0x0003ea0000100a00 */
[----:B------:R-:W4:Y:S01]  /*5410*/  @P4 LDC.64 R52, c[0x0][0x220] ;  /* 0x00008800ff344b82 */ /* 0x000f220000000a00 */
[----:B-1----:R-:W4:Y:S01]  /*5420*/  LDL.LU R68, [R1+0x548] ;  /* 0x0005480001447983 */ /* 0x002f220000300800 */
[----:B------:R-:W-:-:S02]  /*5430*/  @P4 IMAD.MOV.U32 R57, RZ, RZ, R63 ;  /* 0x000000ffff394224 */ /* 0x000fc400078e003f */
[----:B---3--:R-:W-:Y:S01]  /*5440*/  @P4 IMAD R56, R65, R54, RZ ;  /* 0x0000003641384224 */ /* 0x008fe200078e02ff */
[----:B------:R-:W-:Y:S02]  /*5450*/  LOP3.LUT P0, RZ, R0, 0x200000, RZ, 0xc0, !PT ;  /* 0x0020000000ff7812 */ /* 0x000fe4000780c0ff */
[----:B----4-:R-:W-:-:S05]  /*5460*/  SHF.R.U32.HI R68, RZ, 0x3, R68 ;  /* 0x00000003ff447819 */ /* 0x010fca0000011644 */
[----:B------:R-:W-:-:S04]  /*5470*/  IMAD.WIDE.U32 R68, R68, 0x24924925, RZ ;  /* 0x2492492544447825 */ /* 0x000fc800078e00ff */
[----:B0-----:R-:W-:Y:S02]  /*5480*/  IMAD R64, R64, UR16, R69 ;  /* 0x0000001040407c24 */ /* 0x001fe4000f8e0245 */
[----:B------:R-:W0:Y:S03]  /*5490*/  @P0 LDC.64 R68, c[0x0][0x220] ;  /* 0x00008800ff440b82 */ /* 0x000e260000000a00 */
[----:B------:R-:W-:-:S05]  /*54a0*/  IADD3 R64, R64, 0x1e0, RZ ;  /* 0x000001e040407810 */ /* 0x000fca0007ffe0ff */
[----:B------:R-:W-:Y:S02]  /*54b0*/  @P4 IMAD R55, R64, R55, R56 ;  /* 0x0000003740374224 */ /* 0x000fe400078e0238 */
[----:B------:R-:W-:-:S04]  /*54c0*/  @P4 IMAD.MOV.U32 R56, RZ, RZ, R60 ;  /* 0x000000ffff384224 */ /* 0x000fc800078e003c */
[----:B------:R-:W-:-:S05]  /*54d0*/  @P4 IMAD.WIDE.U32 R56, R64, R54, R56 ;  /* 0x0000003640384225 */ /* 0x000fca00078e0038 */
[----:B------:R-:W-:Y:S02]  /*54e0*/  @P4 IADD3 R54, R57, R55, RZ ;  /* 0x0000003739364210 */ /* 0x000fe40007ffe0ff */
[----:B------:R-:W-:-:S04]  /*54f0*/  @P4 LEA R64, P3, R56, R52, 0x2 ;  /* 0x0000003438404211 */ /* 0x000fc800078610ff */
[----:B------:R-:W-:Y:S02]  /*5500*/  @P4 LEA.HI.X R65, R56, R53, R54, 0x2, P3 ;  /* 0x0000003538414211 */ /* 0x000fe400018f1436 */
[----:B------:R-:W2:Y:S03]  /*5510*/  @P0 LDC.64 R52, c[0x0][0x270] ;  /* 0x00009c00ff340b82 */ /* 0x000ea60000000a00 */
[----:B------:R1:W-:Y:S04]  /*5520*/  @P4 STL.64 [R1+0x200], R64 ;  /* 0x0002004001004387 */ /* 0x0003e80000100a00 */
[----:B-1----:R-:W3:Y:S04]  /*5530*/  LDL R65, [R1+0x350] ;  /* 0x0003500001417983 */ /* 0x002ee80000100800 */
[----:B------:R-:W4:Y:S01]  /*5540*/  LDL R64, [R1+0x344] ;  /* 0x0003440001407983 */ /* 0x000f220000100800 */
[----:B--2---:R-:W-:-:S02]  /*5550*/  @P0 IMAD R54, R67, R52, RZ ;  /* 0x0000003443360224 */ /* 0x004fc400078e02ff */
[----:B------:R-:W-:Y:S01]  /*5560*/  @P0 IMAD.MOV.U32 R55, RZ, RZ, R63 ;  /* 0x000000ffff370224 */ /* 0x000fe200078e003f */
[----:B------:R-:W2:Y:S01]  /*5570*/  LDL R67, [R1+0x34c] ;  /* 0x00034c0001437983 */ /* 0x000ea20000100800 */
[----:B------:R-:W-:Y:S02]  /*5580*/  @P0 IMAD R53, R58, R53, R54 ;  /* 0x000000353a350224 */ /* 0x000fe400078e0236 */
[----:B------:R-:W-:-:S04]  /*5590*/  @P0 IMAD.MOV.U32 R54, RZ, RZ, R60 ;  /* 0x000000ffff360224 */ /* 0x000fc800078e003c */
[----:B------:R-:W-:Y:S02]  /*55a0*/  @P0 IMAD.WIDE.U32 R54, R58, R52, R54 ;  /* 0x000000343a360225 */ /* 0x000fe400078e0036 */
[----:B------:R-:W2:Y:S04]  /*55b0*/  LDL R58, [R1+0x340] ;  /* 0x00034000013a7983 */ /* 0x000ea80000100800 */
[----:B------:R1:W-:Y:S01]  /*55c0*/  @P1 STL.64 [R1+0x220], R32 ;  /* 0x0002202001001387 */ /* 0x0003e20000100a00 */
[----:B------:R-:W-:Y:S02]  /*55d0*/  LOP3.LUT P1, RZ, R0, 0x100000, RZ, 0xc0, !PT ;  /* 0x0010000000ff7812 */ /* 0x000fe4000782c0ff */
[----:B------:R-:W-:Y:S02]  /*55e0*/  @P0 IADD3 R52, R55, R53, RZ ;  /* 0x0000003537340210 */ /* 0x000fe40007ffe0ff */
[----:B0-----:R-:W-:-:S04]  /*55f0*/  @P0 LEA R68, P3, R54, R68, 0x2 ;  /* 0x0000004436440211 */ /* 0x001fc800078610ff */
[----:B------:R-:W-:Y:S02]  /*5600*/  @P0 LEA.HI.X R69, R54, R69, R52, 0x2, P3 ;  /* 0x0000004536450211 */ /* 0x000fe400018f1434 */
[----:B------:R-:W-:Y:S01]  /*5610*/  LOP3.LUT P2, RZ, R0, 0x80000, RZ, 0xc0, !PT ;  /* 0x0008000000ff7812 */ /* 0x000fe2000784c0ff */
[----:B------:R-:W-:Y:S02]  /*5620*/  STL.64 [R1+0x388], R60 ;  /* 0x0003883c01007387 */ /* 0x000fe40000100a00 */
[----:B------:R-:W3:Y:S02]  /*5630*/  @P1 LDC.64 R52, c[0x0][0x270] ;  /* 0x00009c00ff341b82 */ /* 0x000ee40000000a00 */
[----:B------:R-:W-:Y:S04]  /*5640*/  STL.64 [R1+0x380], R62 ;  /* 0x0003803e01007387 */ /* 0x000fe80000100a00 */
[----:B-1----:R-:W2:Y:S02]  /*5650*/  LDL.LU.64 R32, [R1+0x550] ;  /* 0x0005500001207983 */ /* 0x002ea40000300a00 */
[----:B------:R-:W0:Y:S01]  /*5660*/  @P1 LDC.64 R56, c[0x0][0x220] ;  /* 0x00008800ff381b82 */ /* 0x000e220000000a00 */
[----:B------:R-:W-:-:S02]  /*5670*/  @P1 IMAD.MOV.U32 R55, RZ, RZ, R63 ;  /* 0x000000ffff371224 */ /* 0x000fc400078e003f */
[----:B---3--:R-:W-:-:S04]  /*5680*/  @P1 IMAD R54, R65, R52, RZ ;  /* 0x0000003441361224 */ /* 0x008fc800078e02ff */
[----:B----4-:R-:W-:Y:S02]  /*5690*/  @P1 IMAD R53, R64, R53, R54 ;  /* 0x0000003540351224 */ /* 0x010fe400078e0236 */
[----:B------:R-:W-:-:S04]  /*56a0*/  @P1 IMAD.MOV.U32 R54, RZ, RZ, R60 ;  /* 0x000000ffff361224 */ /* 0x000fc800078e003c */
[----:B------:R-:W-:Y:S02]  /*56b0*/  @P1 IMAD.WIDE.U32 R54, R64, R52, R54 ;  /* 0x0000003440361225 */ /* 0x000fe400078e0036 */
[----:B------:R-:W1:Y:S03]  /*56c0*/  @P2 LDC.64 R64, c[0x0][0x220] ;  /* 0x00008800ff402b82 */ /* 0x000e660000000a00 */
[----:B------:R-:W-:Y:S02]  /*56d0*/  @P1 IADD3 R52, R55, R53, RZ ;  /* 0x0000003537341210 */ /* 0x000fe40007ffe0ff */
[----:B0-----:R-:W-:-:S04]  /*56e0*/  @P1 LEA R56, P3, R54, R56, 0x2 ;  /* 0x0000003836381211 */ /* 0x001fc800078610ff */
[----:B------:R-:W-:Y:S02]  /*56f0*/  @P1 LEA.HI.X R57, R54, R57, R52, 0x2, P3 ;  /* 0x0000003936391211 */ /* 0x000fe400018f1434 */
[----:B------:R-:W2:Y:S01]  /*5700*/  @P2 LDC.64 R52, c[0x0][0x270] ;  /* 0x00009c00ff342b82 */ /* 0x000ea20000000a00 */
[----:B------:R-:W-:Y:S02]  /*5710*/  @P2 IMAD.MOV.U32 R55, RZ, RZ, R63 ;  /* 0x000000ffff372224 */ /* 0x000fe400078e003f */
[----:B--2---:R-:W-:-:S04]  /*5720*/  @P2 IMAD R54, R67, R52, RZ ;  /* 0x0000003443362224 */ /* 0x004fc800078e02ff */
[----:B------:R-:W-:Y:S02]  /*5730*/  @P2 IMAD R53, R58, R53, R54 ;  /* 0x000000353a352224 */ /* 0x000fe400078e0236 */
[----:B------:R-:W-:-:S04]  /*5740*/  @P2 IMAD.MOV.U32 R54, RZ, RZ, R60 ;  /* 0x000000ffff362224 */ /* 0x000fc800078e003c */
[----:B------:R-:W-:-:S04]  /*5750*/  @P2 IMAD.WIDE.U32 R54, R58, R52, R54 ;  /* 0x000000343a362225 */ /* 0x000fc800078e0036 */
[----:B------:R-:W-:Y:S01]  /*5760*/  @P2 IMAD.IADD R52, R55, 0x1, R53 ;  /* 0x0000000137342824 */ /* 0x000fe200078e0235 */
[----:B-1----:R-:W-:Y:S01]  /*5770*/  @P2 LEA R64, P3, R54, R64, 0x2 ;  /* 0x0000004036402211 */ /* 0x002fe200078610ff */
[----:B------:R-:W-:-:S03]  /*5780*/  IMAD.MOV.U32 R55, RZ, RZ, R5 ;  /* 0x000000ffff377224 */ /* 0x000fc600078e0005 */
[----:B------:R-:W-:Y:S01]  /*5790*/  @P2 LEA.HI.X R65, R54, R65, R52, 0x2, P3 ;  /* 0x0000004136412211 */ /* 0x000fe200018f1434 */
[----:B------:R-:W-:Y:S02]  /*57a0*/  IMAD.MOV.U32 R54, RZ, RZ, R4 ;  /* 0x000000ffff367224 */ /* 0x000fe400078e0004 */
[----:B------:R-:W2:Y:S01]  /*57b0*/  LDL.LU.64 R4, [R1+0x528] ;  /* 0x0005280001047983 */ /* 0x000ea20000300a00 */
[----:B------:R-:W-:Y:S01]  /*57c0*/  IMAD.MOV.U32 R52, RZ, RZ, R8 ;  /* 0x000000ffff347224 */ /* 0x000fe200078e0008 */
[----:B------:R-:W-:Y:S02]  /*57d0*/  MOV R53, R9 ;  /* 0x0000000900357202 */ /* 0x000fe40000000f00 */
[----:B------:R-:W3:Y:S01]  /*57e0*/  LDL.LU.64 R8, [R1+0x530] ;  /* 0x0005300001087983 */ /* 0x000ee20000300a00 */
[----:B------:R-:W-:-:S04]  /*57f0*/  LOP3.LUT R0, R0, 0xfffffffb, RZ, 0xc0, !PT ;  /* 0xfffffffb00007812 */ /* 0x000fc800078ec0ff */
[----:B------:R-:W-:Y:S02]  /*5800*/  @P6 LOP3.LUT R0, R0, 0x4, RZ, 0xfc, !PT ;  /* 0x0000000400006812 */ /* 0x000fe400078efcff */
[----:B------:R-:W-:Y:S02]  /*5810*/  LOP3.LUT P6, RZ, R59, 0x100000, RZ, 0xc0, !PT ;  /* 0x001000003bff7812 */ /* 0x000fe400078cc0ff */
[----:B------:R-:W-:-:S11]  /*5820*/  LOP3.LUT R0, R0, 0xfffdffff, RZ, 0xc0, !PT ;  /* 0xfffdffff00007812 */ /* 0x000fd600078ec0ff */
[----:B------:R-:W-:Y:S02]  /*5830*/  @P6 LOP3.LUT R0, R0, 0x20000, RZ, 0xfc, !PT ;  /* 0x0002000000006812 */ /* 0x000fe400078efcff */
[----:B------:R-:W-:Y:S02]  /*5840*/  LOP3.LUT P6, RZ, R59, 0x1000000, RZ, 0xc0, !PT ;  /* 0x010000003bff7812 */ /* 0x000fe400078cc0ff */
[----:B------:R-:W-:-:S11]  /*5850*/  LOP3.LUT R0, R0, 0xfffbffff, RZ, 0xc0, !PT ;  /* 0xfffbffff00007812 */ /* 0x000fd600078ec0ff */
[----:B------:R-:W-:-:S04]  /*5860*/  @P6 LOP3.LUT R0, R0, 0x40000, RZ, 0xfc, !PT ;  /* 0x0004000000006812 */ /* 0x000fc800078efcff */
[----:B------:R-:W-:-:S04]  /*5870*/  LOP3.LUT R0, R0, 0xfffffff7, RZ, 0xc0, !PT ;  /* 0xfffffff700007812 */ /* 0x000fc800078ec0ff */
[----:B------:R-:W-:-:S04]  /*5880*/  @P5 LOP3.LUT R0, R0, 0x8, RZ, 0xfc, !PT ;  /* 0x0000000800005812 */ /* 0x000fc800078efcff */
[----:B------:R-:W-:-:S04]  /*5890*/  LOP3.LUT R0, R0, 0xffffffef, RZ, 0xc0, !PT ;  /* 0xffffffef00007812 */ /* 0x000fc800078ec0ff */
[----:B------:R-:W-:-:S04]  /*58a0*/  @P4 LOP3.LUT R0, R0, 0x10, RZ, 0xfc, !PT ;  /* 0x0000001000004812 */ /* 0x000fc800078efcff */
[----:B------:R-:W-:-:S04]  /*58b0*/  LOP3.LUT R0, R0, 0xffffffdf, RZ, 0xc0, !PT ;  /* 0xffffffdf00007812 */ /* 0x000fc800078ec0ff */
[----:B------:R-:W-:-:S04]  /*58c0*/  @P0 LOP3.LUT R0, R0, 0x20, RZ, 0xfc, !PT ;  /* 0x0000002000000812 */ /* 0x000fc800078efcff */
[----:B------:R-:W-:-:S04]  /*58d0*/  LOP3.LUT R0, R0, 0xffffffbf, RZ, 0xc0, !PT ;  /* 0xffffffbf00007812 */ /* 0x000fc800078ec0ff */
[----:B------:R-:W-:Y:S02]  /*58e0*/  @P1 LOP3.LUT R0, R0, 0x40, RZ, 0xfc, !PT ;  /* 0x0000004000001812 */ /* 0x000fe400078efcff */
[----:B------:R-:W-:Y:S02]  /*58f0*/  LOP3.LUT P3, RZ, R66, 0x8, RZ, 0xc0, !PT ;  /* 0x0000000842ff7812 */ /* 0x000fe4000786c0ff */
[----:B------:R-:W-:Y:S02]  /*5900*/  LOP3.LUT R0, R0, 0xffffff7f, RZ, 0xc0, !PT ;  /* 0xffffff7f00007812 */ /* 0x000fe400078ec0ff */
[----:B------:R-:W-:Y:S02]  /*5910*/  LOP3.LUT P1, RZ, R59, 0x10000000, RZ, 0xc0, !PT ;  /* 0x100000003bff7812 */ /* 0x000fe4000782c0ff */
[----:B------:R-:W-:Y:S01]  /*5920*/  @P2 LOP3.LUT R0, R0, 0x80, RZ, 0xfc, !PT ;  /* 0x0000008000002812 */ /* 0x000fe200078efcff */
[----:B------:R-:W-:Y:S03]  /*5930*/  STL [R1+0x48c], R64 ;  /* 0x00048c4001007387 */ /* 0x000fe60000100800 */
[----:B------:R-:W-:Y:S01]  /*5940*/  LOP3.LUT R0, R0, 0xfffffeff, RZ, 0xc0, !PT ;  /* 0xfffffeff00007812 */ /* 0x000fe200078ec0ff */
[----:B------:R0:W-:Y:S03]  /*5950*/  STL [R1+0x488], R65 ;  /* 0x0004884101007387 */ /* 0x0001e60000100800 */
[----:B------:R-:W-:-:S02]  /*5960*/  @P3 LOP3.LUT R0, R0, 0x100, RZ, 0xfc, !PT ;  /* 0x0000010000003812 */ /* 0x000fc400078efcff */
[----:B------:R-:W-:Y:S02]  /*5970*/  LOP3.LUT P3, RZ, R59, 0x8000000, RZ, 0xc0, !PT ;  /* 0x080000003bff7812 */ /* 0x000fe4000786c0ff */
[----:B0-----:R-:W-:-:S06]  /*5980*/  CS2R R64, SRZ ;  /* 0x0000000000407805 */ /* 0x001fcc000001ff00 */
[----:B--2---:R0:W2:Y:S02]  /*5990*/  @P1 LDG.E.64 R64, desc[UR14][R4.64] ;  /* 0x0000000e04401981 */ /* 0x0040a4000c1e1b00 */
[----:B0-----:R-:W-:Y:S01]  /*59a0*/  IMAD.MOV.U32 R4, RZ, RZ, R6 ;  /* 0x000000ffff047224 */ /* 0x001fe200078e0006 */
[----:B------:R-:W-:Y:S02]  /*59b0*/  MOV R5, R7 ;  /* 0x0000000700057202 */ /* 0x000fe40000000f00 */
[----:B------:R-:W-:-:S06]  /*59c0*/  CS2R R6, SRZ ;  /* 0x0000000000067805 */ /* 0x000fcc000001ff00 */
[----:B---3--:R-:W3:Y:S01]  /*59d0*/  @P3 LDG.E.64 R6, desc[UR14][R8.64] ;  /* 0x0000000e08063981 */ /* 0x008ee2000c1e1b00 */
[----:B--2---:R-:W-:-:S03]  /*59e0*/  MOV R67, R64 ;  /* 0x0000004000437202 */ /* 0x004fc60000000f00 */
[----:B------:R3:W-:Y:S01]  /*59f0*/  STL [R1+0x338], R64 ;  /* 0x0003384001007387 */ /* 0x0007e20000100800 */
[----:B------:R-:W-:Y:S02]  /*5a00*/  IMAD.MOV.U32 R58, RZ, RZ, R65 ;  /* 0x000000ffff3a7224 */ /* 0x000fe400078e0041 */
[----:B---3--:R-:W-:Y:S01]  /*5a10*/  IMAD.MOV.U32 R64, RZ, RZ, R7 ;  /* 0x000000ffff407224 */ /* 0x008fe200078e0007 */
[----:B------:R0:W-:Y:S01]  /*5a20*/  STL.64 [R1+0x330], R6 ;  /* 0x0003300601007387 */ /* 0x0001e20000100a00 */
[----:B------:R-:W-:-:S03]  /*5a30*/  IMAD.MOV.U32 R65, RZ, RZ, R6 ;  /* 0x000000ffff417224 */ /* 0x000fc600078e0006 */
[----:B0-----:R-:W2:Y:S01]  /*5a40*/  LDL.LU.64 R6, [R1+0x520] ;  /* 0x0005200001067983 */ /* 0x001ea20000300a00 */
[----:B------:R-:W-:Y:S01]  /*5a50*/  LOP3.LUT P2, RZ, R59, 0x4000000, RZ, 0xc0, !PT ;  /* 0x040000003bff7812 */ /* 0x000fe2000784c0ff */
[----:B------:R-:W-:Y:S01]  /*5a60*/  IMAD.MOV.U32 R9, RZ, RZ, R3 ;  /* 0x000000ffff097224 */ /* 0x000fe200078e0003 */
[----:B------:R-:W-:Y:S02]  /*5a70*/  MOV R8, R2 ;  /* 0x0000000200087202 */ /* 0x000fe40000000f00 */
[----:B------:R-:W-:-:S09]  /*5a80*/  CS2R R2, SRZ ;  /* 0x0000000000027805 */ /* 0x000fd2000001ff00 */
[----:B--2---:R-:W2:Y:S01]  /*5a90*/  @P2 LDG.E.64 R2, desc[UR14][R6.64] ;  /* 0x0000000e06022981 */ /* 0x004ea2000c1e1b00 */
[----:B------:R-:W-:-:S03]  /*5aa0*/  LOP3.LUT P6, RZ, R59, 0x2000000, RZ, 0xc0, !PT ;  /* 0x020000003bff7812 */ /* 0x000fc600078cc0ff */
[----:B--2---:R0:W-:Y:S04]  /*5ab0*/  STL.64 [R1+0x328], R2 ;  /* 0x0003280201007387 */ /* 0x0041e80000100a00 */
[----:B0-----:R-:W2:Y:S01]  /*5ac0*/  LDL.LU.64 R2, [R1+0x518] ;  /* 0x0005180001027983 */ /* 0x001ea20000300a00 */
[----:B------:R-:W-:Y:S01]  /*5ad0*/  IMAD.MOV.U32 R6, RZ, RZ, R16 ;  /* 0x000000ffff067224 */ /* 0x000fe200078e0010 */
[----:B------:R-:W-:Y:S02]  /*5ae0*/  MOV R7, R17 ;  /* 0x0000001100077202 */ /* 0x000fe40000000f00 */
[----:B------:R-:W-:-:S06]  /*5af0*/  CS2R R16, SRZ ;  /* 0x0000000000107805 */ /* 0x000fcc000001ff00 */
[----:B--2---:R-:W2:Y:S01]  /*5b00*/  @P6 LDG.E.64 R16, desc[UR14][R2.64] ;  /* 0x0000000e02106981 */ /* 0x004ea2000c1e1b00 */
[----:B------:R-:W-:-:S03]  /*5b10*/  LOP3.LUT P6, RZ, R0, 0x40000, RZ, 0xc0, !PT ;  /* 0x0004000000ff7812 */ /* 0x000fc600078cc0ff */
[----:B--2---:R0:W-:Y:S04]  /*5b20*/  STL.64 [R1+0x320], R16 ;  /* 0x0003201001007387 */ /* 0x0041e80000100a00 */
[----:B0-----:R-:W2:Y:S01]  /*5b30*/  LDL.LU.64 R16, [R1+0x510] ;  /* 0x0005100001107983 */ /* 0x001ea20000300a00 */
[----:B------:R-:W-:Y:S02]  /*5b40*/  IMAD.MOV.U32 R2, RZ, RZ, R18 ;  /* 0x000000ffff027224 */ /* 0x000fe400078e0012 */
[----:B------:R-:W-:Y:S01]  /*5b50*/  IMAD.MOV.U32 R3, RZ, RZ, R19 ;  /* 0x000000ffff037224 */ /* 0x000fe200078e0013 */
[----:B------:R-:W-:-:S06]  /*5b60*/  CS2R R18, SRZ ;  /* 0x0000000000127805 */ /* 0x000fcc000001ff00 */
[----:B--2---:R-:W2:Y:S01]  /*5b70*/  @P6 LDG.E.64 R18, desc[UR14][R16.64] ;  /* 0x0000000e10126981 */ /* 0x004ea2000c1e1b00 */
[----:B------:R-:W-:-:S03]  /*5b80*/  LOP3.LUT P0, RZ, R59, 0x800000, RZ, 0xc0, !PT ;  /* 0x008000003bff7812 */ /* 0x000fc6000780c0ff */
[----:B--2---:R0:W-:Y:S04]  /*5b90*/  STL.64 [R1+0x318], R18 ;  /* 0x0003181201007387 */ /* 0x0041e80000100a00 */
[----:B0-----:R-:W2:Y:S01]  /*5ba0*/  LDL.LU.64 R18, [R1+0x508] ;  /* 0x0005080001127983 */ /* 0x001ea20000300a00 */
[----:B------:R-:W-:Y:S01]  /*5bb0*/  MOV R16, R2 ;  /* 0x0000000200107202 */ /* 0x000fe20000000f00 */
[----:B------:R-:W-:Y:S01]  /*5bc0*/  IMAD.MOV.U32 R17, RZ, RZ, R3 ;  /* 0x000000ffff117224 */ /* 0x000fe200078e0003 */
[----:B------:R-:W-:Y:S01]  /*5bd0*/  MOV R3, R23 ;  /* 0x0000001700037202 */ /* 0x000fe20000000f00 */
[----:B------:R-:W-:Y:S01]  /*5be0*/  IMAD.MOV.U32 R2, RZ, RZ, R22 ;  /* 0x000000ffff027224 */ /* 0x000fe200078e0016 */
        /* <DEDUP_REMOVED lines=14> */
[----:B------:R-:W-:-:S06]  /*5cd0*/  CS2R R28, SRZ ;  /* 0x00000000001c7805 */ /* 0x000fcc000001ff00 */
        /* <DEDUP_REMOVED lines=21> */
[----:B------:R-:W-:Y:S02]  /*5e30*/  IMAD.MOV.U32 R22, RZ, RZ, R18 ;  /* 0x000000ffff167224 */ /* 0x000fe400078e0012 */
[----:B------:R-:W-:Y:S01]  /*5e40*/  IMAD.MOV.U32 R18, RZ, RZ, R16 ;  /* 0x000000ffff127224 */ /* 0x000fe200078e0010 */
[----:B------:R-:W-:Y:S01]  /*5e50*/  MOV R16, R36 ;  /* 0x0000002400107202 */ /* 0x000fe20000000f00 */
[----:B------:R-:W-:-:S02]  /*5e60*/  IMAD.MOV.U32 R19, RZ, RZ, R17 ;  /* 0x000000ffff137224 */ /* 0x000fc400078e0011 */
        /* <DEDUP_REMOVED lines=16> */
[----:B--2---:R0:W2:Y:S01]  /*5f70*/  @P0 LDG.E.64 R42, desc[UR14][R40.64] ;  /* 0x0000000e282a0981 */ /* 0x0040a2000c1e1b00 */
[C---:B------:R-:W-:Y:S01]  /*5f80*/  LOP3.LUT P4, RZ, R59.reuse, 0x8000, RZ, 0xc0, !PT ;  /* 0x000080003bff7812 */ /* 0x040fe2000788c0ff */
[----:B------:R-:W-:Y:S01]  /*5f90*/  IMAD.MOV.U32 R61, RZ, RZ, R21 ;  /* 0x000000ffff3d7224 */ /* 0x000fe200078e0015 */
[----:B------:R-:W-:Y:S02]  /*5fa0*/  MOV R60, R20 ;  /* 0x00000014003c7202 */ /* 0x000fe40000000f00 */
[----:B0-----:R-:W-:Y:S01]  /*5fb0*/  MOV R40, R36 ;  /* 0x0000002400287202 */ /* 0x001fe20000000f00 */
[----:B------:R-:W-:Y:S01]  /*5fc0*/  IMAD.MOV.U32 R41, RZ, RZ, R37 ;  /* 0x000000ffff297224 */ /* 0x000fe200078e0025 */
[----:B------:R-:W-:Y:S01]  /*5fd0*/  MOV R37, R31 ;  /* 0x0000001f00257202 */ /* 0x000fe20000000f00 */
[----:B--2---:R0:W-:Y:S01]  /*5fe0*/  STL.64 [R1+0x2d8], R42 ;  /* 0x0002d82a01007387 */ /* 0x0041e20000100a00 */
[C---:B------:R-:W-:Y:S02]  /*5ff0*/  LOP3.LUT P5, RZ, R59.reuse, 0x4000, RZ, 0xc0, !PT ;  /* 0x000040003bff7812 */ /* 0x040fe400078ac0ff */
[C---:B------:R-:W-:Y:S01]  /*6000*/  LOP3.LUT P6, RZ, R59.reuse, 0x2000, RZ, 0xc0, !PT ;  /* 0x000020003bff7812 */ /* 0x040fe200078cc0ff */
[----:B------:R-:W-:Y:S01]  /*6010*/  IMAD.MOV.U32 R62, RZ, RZ, R44 ;  /* 0x000000ffff3e7224 */ /* 0x000fe200078e002c */
[----:B------:R-:W-:Y:S01]  /*6020*/  LOP3.LUT P1, RZ, R59, 0x1000, RZ, 0xc0, !PT ;  /* 0x000010003bff7812 */ /* 0x000fe2000782c0ff */
[----:B------:R-:W2:Y:S04]  /*6030*/  LDL.LU.64 R20, [R1+0x540] ;  /* 0x0005400001147983 */ /* 0x000ea80000300a00 */
[----:B0-----:R-:W3:Y:S01]  /*6040*/  LDL.LU.64 R42, [R1+0x4c8] ;  /* 0x0004c800012a7983 */ /* 0x001ee20000300a00 */
[----:B------:R-:W-:-:S02]  /*6050*/  IMAD.MOV.U32 R36, RZ, RZ, R30 ;  /* 0x000000ffff247224 */ /* 0x000fc400078e001e */
[----:B------:R-:W-:Y:S01]  /*6060*/  IMAD.MOV.U32 R30, RZ, RZ, R22 ;  /* 0x000000ffff1e7224 */ /* 0x000fe200078e0016 */
[----:B------:R-:W-:Y:S01]  /*6070*/  MOV R22, R18 ;  /* 0x0000001200167202 */ /* 0x000fe20000000f00 */
[----:B------:R-:W-:Y:S02]  /*6080*/  IMAD.MOV.U32 R31, RZ, RZ, R23 ;  /* 0x000000ffff1f7224 */ /* 0x000fe400078e0017 */
[----:B------:R-:W-:Y:S01]  /*6090*/  IMAD.MOV.U32 R23, RZ, RZ, R19 ;  /* 0x000000ffff177224 */ /* 0x000fe200078e0013 */
[----:B------:R-:W-:Y:S01]  /*60a0*/  MOV R19, R7 ;  /* 0x0000000700137202 */ /* 0x000fe20000000f00 */
[----:B------:R-:W-:Y:S02]  /*60b0*/  IMAD.MOV.U32 R18, RZ, RZ, R6 ;  /* 0x000000ffff127224 */ /* 0x000fe400078e0006 */
[----:B------:R-:W-:Y:S01]  /*60c0*/  IMAD.MOV.U32 R6, RZ, RZ, R8 ;  /* 0x000000ffff067224 */ /* 0x000fe200078e0008 */
[----:B------:R-:W-:Y:S01]  /*60d0*/  MOV R8, R60 ;  /* 0x0000003c00087202 */ /* 0x000fe20000000f00 */
[----:B------:R-:W-:-:S02]  /*60e0*/  IMAD.MOV.U32 R7, RZ, RZ, R9 ;  /* 0x000000ffff077224 */ /* 0x000fc400078e0009 */
[----:B------:R-:W-:Y:S01]  /*60f0*/  IMAD.MOV.U32 R9, RZ, RZ, R61 ;  /* 0x000000ffff097224 */ /* 0x000fe200078e003d */
[----:B------:R-:W-:Y:S01]  /*6100*/  MOV R61, R47 ;  /* 0x0000002f003d7202 */ /* 0x000fe20000000f00 */
[----:B------:R-:W-:Y:S01]  /*6110*/  IMAD.MOV.U32 R60, RZ, RZ, R46 ;  /* 0x000000ffff3c7224 */ /* 0x000fe200078e002e */
[----:B------:R-:W-:-:S06]  /*6120*/  CS2R R46, SRZ ;  /* 0x00000000002e7805 */ /* 0x000fcc000001ff00 */
[----:B---3--:R-:W3:Y:S04]  /*6130*/  @P4 LDG.E.64 R46, desc[UR14][R42.64] ;  /* 0x0000000e2a2e4981 */ /* 0x008ee8000c1e1b00 */
[----:B---3--:R0:W-:Y:S04]  /*6140*/  STL.64 [R1+0x2d0], R46 ;  /* 0x0002d02e01007387 */ /* 0x0081e80000100a00 */
[----:B0-----:R-:W3:Y:S01]  /*6150*/  LDL.LU.64 R46, [R1+0x4c0] ;  /* 0x0004c000012e7983 */ /* 0x001ee20000300a00 */
[----:B------:R-:W-:Y:S02]  /*6160*/  IMAD.MOV.U32 R42, RZ, RZ, R48 ;  /* 0x000000ffff2a7224 */ /* 0x000fe400078e0030 */
[----:B------:R-:W-:Y:S01]  /*6170*/  IMAD.MOV.U32 R43, RZ, RZ, R49 ;  /* 0x000000ffff2b7224 */ /* 0x000fe200078e0031 */
[----:B------:R-:W-:-:S06]  /*6180*/  CS2R R48, SRZ ;  /* 0x0000000000307805 */ /* 0x000fcc000001ff00 */
[----:B---3--:R-:W3:Y:S04]  /*6190*/  @P5 LDG.E.64 R48, desc[UR14][R46.64] ;  /* 0x0000000e2e305981 */ /* 0x008ee8000c1e1b00 */
[----:B---3--:R0:W-:Y:S04]  /*61a0*/  STL.64 [R1+0x2c8], R48 ;  /* 0x0002c83001007387 */ /* 0x0081e80000100a00 */
[----:B0-----:R-:W3:Y:S01]  /*61b0*/  LDL.LU.64 R48, [R1+0x4b8] ;  /* 0x0004b80001307983 */ /* 0x001ee20000300a00 */
[----:B------:R-:W-:Y:S01]  /*61c0*/  MOV R46, R12 ;  /* 0x0000000c002e7202 */ /* 0x000fe20000000f00 */
[----:B------:R-:W-:Y:S01]  /*61d0*/  IMAD.MOV.U32 R47, RZ, RZ, R13 ;  /* 0x000000ffff2f7224 */ /* 0x000fe200078e000d */
[----:B------:R-:W-:-:S06]  /*61e0*/  CS2R R12, SRZ ;  /* 0x00000000000c7805 */ /* 0x000fcc000001ff00 */
[----:B---3--:R0:W3:Y:S02]  /*61f0*/  @P6 LDG.E.64 R12, desc[UR14][R48.64] ;  /* 0x0000000e300c6981 */ /* 0x0080e4000c1e1b00 */
[----:B0-----:R-:W-:Y:S02]  /*6200*/  IMAD.MOV.U32 R48, RZ, RZ, R36 ;  /* 0x000000ffff307224 */ /* 0x001fe400078e0024 */
[----:B---3--:R0:W-:Y:S04]  /*6210*/  STL.64 [R1+0x2c0], R12 ;  /* 0x0002c00c01007387 */ /* 0x0081e80000100a00 */
[----:B0-----:R-:W3:Y:S01]  /*6220*/  LDL.LU.64 R12, [R1+0x4b0] ;  /* 0x0004b000010c7983 */ /* 0x001ee20000300a00 */
[----:B------:R-:W-:Y:S01]  /*6230*/  MOV R49, R37 ;  /* 0x0000002500317202 */ /* 0x000fe20000000f00 */
[----:B------:R-:W-:Y:S01]  /*6240*/  IMAD.MOV.U32 R36, RZ, RZ, R30 ;  /* 0x000000ffff247224 */ /* 0x000fe200078e001e */
[----:B------:R-:W-:Y:S01]  /*6250*/  MOV R30, R8 ;  /* 0x00000008001e7202 */ /* 0x000fe20000000f00 */
[----:B------:R-:W-:-:S02]  /*6260*/  IMAD.MOV.U32 R37, RZ, RZ, R31 ;  /* 0x000000ffff257224 */ /* 0x000fc400078e001f */
[----:B------:R-:W-:Y:S01]  /*6270*/  IMAD.MOV.U32 R31, RZ, RZ, R9 ;  /* 0x000000ffff1f7224 */ /* 0x000fe200078e0009 */
[----:B------:R-:W-:Y:S01]  /*6280*/  MOV R9, R61 ;  /* 0x0000003d00097202 */ /* 0x000fe20000000f00 */
[----:B------:R-:W-:Y:S02]  /*6290*/  IMAD.MOV.U32 R8, RZ, RZ, R60 ;  /* 0x000000ffff087224 */ /* 0x000fe400078e003c */
[----:B------:R-:W-:Y:S02]  /*62a0*/  IMAD.MOV.U32 R60, RZ, RZ, R14 ;  /* 0x000000ffff3c7224 */ /* 0x000fe400078e000e */
[----:B------:R-:W-:Y:S01]  /*62b0*/  IMAD.MOV.U32 R61, RZ, RZ, R15 ;  /* 0x000000ffff3d7224 */ /* 0x000fe200078e000f */
[----:B------:R-:W-:-:S06]  /*62c0*/  CS2R R14, SRZ ;  /* 0x00000000000e7805 */ /* 0x000fcc000001ff00 */
[----:B---3--:R-:W3:Y:S01]  /*62d0*/  @P1 LDG.E.64 R14, desc[UR14][R12.64] ;  /* 0x0000000e0c0e1981 */ /* 0x008ee2000c1e1b00 */
[----:B------:R-:W-:-:S03]  /*62e0*/  LOP3.LUT P3, RZ, R59, 0x800, RZ, 0xc0, !PT ;  /* 0x000008003bff7812 */ /* 0x000fc6000786c0ff */
[----:B---3--:R0:W-:Y:S04]  /*62f0*/  STL.64 [R1+0x2b8], R14 ;  /* 0x0002b80e01007387 */ /* 0x0081e80000100a00 */
[----:B0-----:R-:W3:Y:S01]  /*6300*/  LDL.LU.64 R14, [R1+0x4a8] ;  /* 0x0004a800010e7983 */ /* 0x001ee20000300a00 */
[----:B------:R-:W-:Y:S01]  /*6310*/  MOV R12, R26 ;  /* 0x0000001a000c7202 */ /* 0x000fe20000000f00 */
[----:B------:R-:W-:Y:S01]  /*6320*/  IMAD.MOV.U32 R13, RZ, RZ, R27 ;  /* 0x000000ffff0d7224 */ /* 0x000fe200078e001b */
[----:B------:R-:W-:-:S06]  /*6330*/  CS2R R26, SRZ ;  /* 0x00000000001a7805 */ /* 0x000fcc000001ff00 */
[----:B---3--:R-:W3:Y:S01]  /*6340*/  @P3 LDG.E.64 R26, desc[UR14][R14.64] ;  /* 0x0000000e0e1a3981 */ /* 0x008ee2000c1e1b00 */
[----:B------:R-:W-:Y:S02]  /*6350*/  LOP3.LUT P2, RZ, R59, 0x100, RZ, 0xc0, !PT ;  /* 0x000001003bff7812 */ /* 0x000fe4000784c0ff */
[----:B------:R-:W-:-:S11]  /*6360*/  LOP3.LUT R0, R0, 0xffff7fff, RZ, 0xc0, !PT ;  /* 0xffff7fff00007812 */ /* 0x000fd600078ec0ff */
[----:B------:R-:W-:Y:S02]  /*6370*/  @P2 LOP3.LUT R0, R0, 0x8000, RZ, 0xfc, !PT ;  /* 0x0000800000002812 */ /* 0x000fe400078efcff */
[----:B------:R-:W-:Y:S01]  /*6380*/  LOP3.LUT P2, RZ, R59, 0x200, RZ, 0xc0, !PT ;  /* 0x000002003bff7812 */ /* 0x000fe2000784c0ff */
[----:B---3--:R0:W-:Y:S04]  /*6390*/  STL.64 [R1+0x2b0], R26 ;  /* 0x0002b01a01007387 */ /* 0x0081e80000100a00 */
[----:B0-----:R-:W3:Y:S01]  /*63a0*/  LDL.LU.64 R26, [R1+0x4a0] ;  /* 0x0004a000011a7983 */ /* 0x001ee20000300a00 */
[----:B------:R-:W-:-:S07]  /*63b0*/  LOP3.LUT R0, R0, 0xfffeffff, RZ, 0xc0, !PT ;  /* 0xfffeffff00007812 */ /* 0x000fce00078ec0ff */
[----:B------:R-:W-:Y:S02]  /*63c0*/  @P2 LOP3.LUT R0, R0, 0x10000, RZ, 0xfc, !PT ;  /* 0x0001000000002812 */ /* 0x000fe400078efcff */
[----:B------:R-:W-:Y:S01]  /*63d0*/  LOP3.LUT P2, RZ, R59, 0x400, RZ, 0xc0, !PT ;  /* 0x000004003bff7812 */ /* 0x000fe2000784c0ff */
[----:B------:R-:W-:Y:S01]  /*63e0*/  IMAD.MOV.U32 R14, RZ, RZ, R38 ;  /* 0x000000ffff0e7224 */ /* 0x000fe200078e0026 */
[----:B------:R-:W-:Y:S02]  /*63f0*/  MOV R15, R39 ;  /* 0x00000027000f7202 */ /* 0x000fe40000000f00 */
[----:B------:R-:W-:-:S09]  /*6400*/  CS2R R38, SRZ ;  /* 0x0000000000267805 */ /* 0x000fd2000001ff00 */
[----:B---3--:R-:W3:Y:S01]  /*6410*/  @P2 LDG.E.64 R38, desc[UR14][R26.64] ;  /* 0x0000000e1a262981 */ /* 0x008ee2000c1e1b00 */
[----:B------:R-:W-:-:S03]  /*6420*/  LOP3.LUT P2, RZ, R0, 0x10000, RZ, 0xc0, !PT ;  /* 0x0001000000ff7812 */ /* 0x000fc6000784c0ff */
[----:B---3--:R0:W-:Y:S04]  /*6430*/  STL.64 [R1+0x2a8], R38 ;  /* 0x0002a82601007387 */ /* 0x0081e80000100a00 */
[----:B0-----:R-:W3:Y:S01]  /*6440*/  LDL.LU.64 R38, [R1+0x498] ;  /* 0x0004980001267983 */ /* 0x001ee20000300a00 */
[----:B------:R-:W-:Y:S01]  /*6450*/  IMAD.MOV.U32 R26, RZ, RZ, R14 ;  /* 0x000000ffff1a7224 */ /* 0x000fe200078e000e */
[----:B------:R-:W-:Y:S01]  /*6460*/  MOV R14, R12 ;  /* 0x0000000c000e7202 */ /* 0x000fe20000000f00 */
[----:B------:R-:W-:Y:S02]  /*6470*/  IMAD.MOV.U32 R27, RZ, RZ, R15 ;  /* 0x000000ffff1b7224 */ /* 0x000fe400078e000f */
[----:B------:R-:W-:Y:S01]  /*6480*/  IMAD.MOV.U32 R15, RZ, RZ, R13 ;  /* 0x000000ffff0f7224 */ /* 0x000fe200078e000d */
[----:B------:R-:W-:Y:S01]  /*6490*/  MOV R13, R51 ;  /* 0x00000033000d7202 */ /* 0x000fe20000000f00 */
[----:B------:R-:W-:Y:S01]  /*64a0*/  IMAD.MOV.U32 R12, RZ, RZ, R50 ;  /* 0x000000ffff0c7224 */ /* 0x000fe200078e0032 */
[----:B------:R-:W-:-:S06]  /*64b0*/  CS2R R50, SRZ ;  /* 0x0000000000327805 */ /* 0x000fcc000001ff00 */
[----:B---3--:R-:W3:Y:S01]  /*64c0*/  @P2 LDG.E.64 R50, desc[UR14][R38.64] ;  /* 0x0000000e26322981 */ /* 0x008ee2000c1e1b00 */
[----:B------:R-:W-:-:S03]  /*64d0*/  LOP3.LUT P2, RZ, R0, 0x8000, RZ, 0xc0, !PT ;  /* 0x0000800000ff7812 */ /* 0x000fc6000784c0ff */
[----:B---3--:R0:W-:Y:S04]  /*64e0*/  STL.64 [R1+0x2a0], R50 ;  /* 0x0002a03201007387 */ /* 0x0081e80000100a00 */
[----:B0-----:R-:W3:Y:S01]  /*64f0*/  LDL.LU.64 R50, [R1+0x490] ;  /* 0x0004900001327983 */ /* 0x001ee20000300a00 */
[----:B------:R-:W-:Y:S02]  /*6500*/  CS2R R38, SRZ ;  /* 0x0000000000267805 */ /* 0x000fe4000001ff00 */
[----:B------:R-:W-:Y:S02]  /*6510*/  MOV R63, R45 ;  /* 0x0000002d003f7202 */ /* 0x000fe40000000f00 */
[----:B------:R-:W4:Y:S01]  /*6520*/  LDL.LU.64 R44, [R1+0x538] ;  /* 0x00053800012c7983 */ /* 0x000f220000300a00 */
[----:B------:R-:W-:-:S03]  /*6530*/  LOP3.LUT P0, RZ, R59, 0x80, RZ, 0xc0, !PT ;  /* 0x000000803bff7812 */ /* 0x000fc6000780c0ff */
[----:B---3--:R-:W3:Y:S01]  /*6540*/  @P2 LDG.E.64 R38, desc[UR14][R50.64] ;  /* 0x0000000e32262981 */ /* 0x008ee2000c1e1b00 */
[C---:B------:R-:W-:Y:S02]  /*6550*/  LOP3.LUT P4, RZ, R59.reuse, 0x40, RZ, 0xc0, !PT ;  /* 0x000000403bff7812 */ /* 0x040fe4000788c0ff */
[----:B------:R-:W-:Y:S01]  /*6560*/  LOP3.LUT P5, RZ, R59, 0x20, RZ, 0xc0, !PT ;  /* 0x000000203bff7812 */ /* 0x000fe200078ac0ff */
[----:B------:R-:W2:Y:S04]  /*6570*/  LDL.LU.64 R50, [R1+0x268] ;  /* 0x0002680001327983 */ /* 0x000ea80000300a00 */
[----:B---3--:R0:W-:Y:S02]  /*6580*/  STL.64 [R1+0x298], R38 ;  /* 0x0002982601007387 */ /* 0x0081e40000100a00 */
[----:B0-----:R-:W-:-:S06]  /*6590*/  CS2R R38, SRZ ;  /* 0x0000000000267805 */ /* 0x001fcc000001ff00 */
[----:B----4-:R-:W3:Y:S04]  /*65a0*/  @P0 LDG.E.64 R38, desc[UR14][R44.64] ;  /* 0x0000000e2c260981 */ /* 0x010ee8000c1e1b00 */
[----:B---3--:R0:W-:Y:S02]  /*65b0*/  STL.64 [R1+0x290], R38 ;  /* 0x0002902601007387 */ /* 0x0081e40000100a00 */
[----:B0-----:R-:W-:-:S06]  /*65c0*/  CS2R R38, SRZ ;  /* 0x0000000000267805 */ /* 0x001fcc000001ff00 */
[----:B--2---:R0:W2:Y:S02]  /*65d0*/  @P4 LDG.E.64 R38, desc[UR14][R20.64] ;  /* 0x0000000e14264981 */ /* 0x0040a4000c1e1b00 */
[----:B0-----:R-:W-:-:S06]  /*65e0*/  CS2R R20, SRZ ;  /* 0x0000000000147805 */ /* 0x001fcc000001ff00 */
[----:B------:R-:W3:Y:S01]  /*65f0*/  @P5 LDG.E.64 R20, desc[UR14][R32.64] ;  /* 0x0000000e20145981 */ /* 0x000ee2000c1e1b00 */
[C---:B------:R-:W-:Y:S02]  /*6600*/  LOP3.LUT P6, RZ, R59.reuse, 0x10, RZ, 0xc0, !PT ;  /* 0x000000103bff7812 */ /* 0x040fe400078cc0ff */
[----:B------:R-:W-:Y:S01]  /*6610*/  LOP3.LUT P1, RZ, R59, 0x8, RZ, 0xc0, !PT ;  /* 0x000000083bff7812 */ /* 0x000fe2000782c0ff */
[----:B---3--:R0:W-:Y:S02]  /*6620*/  STL.64 [R1+0x280], R20 ;  /* 0x0002801401007387 */ /* 0x0081e40000100a00 */
[----:B0-----:R-:W-:-:S08]  /*6630*/  CS2R R20, SRZ ;  /* 0x0000000000147805 */ /* 0x001fd0000001ff00 */
[----:B------:R0:W3:Y:S02]  /*6640*/  @P6 LDG.E.64 R20, desc[UR14][R10.64] ;  /* 0x0000000e0a146981 */ /* 0x0000e4000c1e1b00 */
[----:B0-----:R-:W-:-:S06]  /*6650*/  CS2R R10, SRZ ;  /* 0x00000000000a7805 */ /* 0x001fcc000001ff00 */
[----:B------:R-:W4:Y:S04]  /*6660*/  @P1 LDG.E.64 R10, desc[UR14][R50.64] ;  /* 0x0000000e320a1981 */ /* 0x000f28000c1e1b00 */
[----:B--2---:R0:W-:Y:S01]  /*6670*/  STL.64 [R1+0x288], R38 ;  /* 0x0002882601007387 */ /* 0x0041e20000100a00 */
[----:B------:R-:W-:-:S03]  /*6680*/  LOP3.LUT P3, RZ, R59, 0x4, RZ, 0xc0, !PT ;  /* 0x000000043bff7812 */ /* 0x000fc6000786c0ff */
[----:B------:R-:W2:Y:S04]  /*6690*/  LDL.LU.64 R50, [R1+0x258] ;  /* 0x0002580001327983 */ /* 0x000ea80000300a00 */
[----:B0-----:R-:W3:Y:S04]  /*66a0*/  LDL.LU.64 R38, [R1+0x260] ;  /* 0x0002600001267983 */ /* 0x001ee80000300a00 */
[----:B----4-:R0:W-:Y:S02]  /*66b0*/  STL.64 [R1+0x270], R10 ;  /* 0x0002700a01007387 */ /* 0x0101e40000100a00 */
[----:B0-----:R-:W-:-:S06]  /*66c0*/  CS2R R10, SRZ ;  /* 0x00000000000a7805 */ /* 0x001fcc000001ff00 */
[----:B---3--:R-:W3:Y:S01]  /*66d0*/  @P3 LDG.E.64 R10, desc[UR14][R38.64] ;  /* 0x0000000e260a3981 */ /* 0x008ee2000c1e1b00 */
[----:B------:R-:W-:-:S03]  /*66e0*/  LOP3.LUT P2, RZ, R59, 0x2, RZ, 0xc0, !PT ;  /* 0x000000023bff7812 */ /* 0x000fc6000784c0ff */
[----:B------:R-:W4:Y:S04]  /*66f0*/  LDL.LU.64 R38, [R1+0x250] ;  /* 0x0002500001267983 */ /* 0x000f280000300a00 */
[----:B---3--:R0:W-:Y:S02]  /*6700*/  STL.64 [R1+0x268], R10 ;  /* 0x0002680a01007387 */ /* 0x0081e40000100a00 */
[----:B0-----:R-:W-:-:S06]  /*6710*/  CS2R R10, SRZ ;  /* 0x00000000000a7805 */ /* 0x001fcc000001ff00 */
[----:B--2---:R-:W2:Y:S01]  /*6720*/  @P2 LDG.E.64 R10, desc[UR14][R50.64] ;  /* 0x0000000e320a2981 */ /* 0x004ea2000c1e1b00 */
[----:B------:R-:W-:-:S03]  /*6730*/  LOP3.LUT P0, RZ, R59, 0x1, RZ, 0xc0, !PT ;  /* 0x000000013bff7812 */ /* 0x000fc6000780c0ff */
[----:B------:R-:W3:Y:S04]  /*6740*/  LDL.LU.64 R50, [R1+0x248] ;  /* 0x0002480001327983 */ /* 0x000ee80000300a00 */
[----:B--2---:R0:W-:Y:S02]  /*6750*/  STL.64 [R1+0x260], R10 ;  /* 0x0002600a01007387 */ /* 0x0041e40000100a00 */
[----:B0-----:R-:W-:-:S06]  /*6760*/  CS2R R10, SRZ ;  /* 0x00000000000a7805 */ /* 0x001fcc000001ff00 */
[----:B----4-:R-:W2:Y:S01]  /*6770*/  @P0 LDG.E.64 R10, desc[UR14][R38.64] ;  /* 0x0000000e260a0981 */ /* 0x010ea2000c1e1b00 */
[----:B------:R-:W-:-:S03]  /*6780*/  LOP3.LUT P4, RZ, R66, 0x80000000, RZ, 0xc0, !PT ;  /* 0x8000000042ff7812 */ /* 0x000fc6000788c0ff */
[----:B------:R-:W4:Y:S04]  /*6790*/  LDL.LU.64 R38, [R1+0x240] ;  /* 0x0002400001267983 */ /* 0x000f280000300a00 */
[----:B--2---:R0:W-:Y:S02]  /*67a0*/  STL.64 [R1+0x258], R10 ;  /* 0x0002580a01007387 */ /* 0x0041e40000100a00 */
[----:B0-----:R-:W-:-:S06]  /*67b0*/  CS2R R10, SRZ ;  /* 0x00000000000a7805 */ /* 0x001fcc000001ff00 */
[----:B---3--:R-:W2:Y:S01]  /*67c0*/  @P4 LDG.E.64 R10, desc[UR14][R50.64] ;  /* 0x0000000e320a4981 */ /* 0x008ea2000c1e1b00 */
[----:B------:R-:W-:-:S03]  /*67d0*/  LOP3.LUT P5, RZ, R66, 0x40000000, RZ, 0xc0, !PT ;  /* 0x4000000042ff7812 */ /* 0x000fc600078ac0ff */
[----:B------:R-:W3:Y:S04]  /*67e0*/  LDL.LU.64 R50, [R1+0x238] ;  /* 0x0002380001327983 */ /* 0x000ee80000300a00 */
[----:B--2---:R0:W-:Y:S02]  /*67f0*/  STL.64 [R1+0x250], R10 ;  /* 0x0002500a01007387 */ /* 0x0041e40000100a00 */
[----:B0-----:R-:W-:-:S06]  /*6800*/  CS2R R10, SRZ ;  /* 0x00000000000a7805 */ /* 0x001fcc000001ff00 */
[----:B----4-:R-:W2:Y:S01]  /*6810*/  @P5 LDG.E.64 R10, desc[UR14][R38.64] ;  /* 0x0000000e260a5981 */ /* 0x010ea2000c1e1b00 */
[----:B------:R-:W-:-:S03]  /*6820*/  LOP3.LUT P6, RZ, R66, 0x20000000, RZ, 0xc0, !PT ;  /* 0x2000000042ff7812 */ /* 0x000fc600078cc0ff */
[----:B------:R-:W4:Y:S01]  /*6830*/  LDL.LU.64 R38, [R1+0x230] ;  /* 0x0002300001267983 */ /* 0x000f220000300a00 */
[----:B------:R-:W-:-:S03]  /*6840*/  LOP3.LUT P3, RZ, R66, 0x2000000, RZ, 0xc0, !PT ;  /* 0x0200000042ff7812 */ /* 0x000fc6000786c0ff */
[----:B--2---:R0:W-:Y:S02]  /*6850*/  STL.64 [R1+0x248], R10 ;  /* 0x0002480a01007387 */ /* 0x0041e40000100a00 */
[----:B0-----:R-:W-:-:S06]  /*6860*/  CS2R R10, SRZ ;  /* 0x00000000000a7805 */ /* 0x001fcc000001ff00 */
[----:B---3--:R-:W2:Y:S01]  /*6870*/  @P6 LDG.E.64 R10, desc[UR14][R50.64] ;  /* 0x0000000e320a6981 */ /* 0x008ea2000c1e1b00 */
[----:B------:R-:W-:-:S04]  /*6880*/  LOP3.LUT R0, R0, 0xffffdfff, RZ, 0xc0, !PT ;  /* 0xffffdfff00007812 */ /* 0x000fc800078ec0ff */
[----:B------:R-:W-:Y:S02]  /*6890*/  @P3 LOP3.LUT R0, R0, 0x2000, RZ, 0xfc, !PT ;  /* 0x0000200000003812 */ /* 0x000fe400078efcff */
[C---:B------:R-:W-:Y:S02]  /*68a0*/  LOP3.LUT P3, RZ, R66.reuse, 0x4000000, RZ, 0xc0, !PT ;  /* 0x0400000042ff7812 */ /* 0x040fe4000786c0ff */
[----:B------:R-:W-:Y:S01]  /*68b0*/  LOP3.LUT P1, RZ, R66, 0x10000000, RZ, 0xc0, !PT ;  /* 0x1000000042ff7812 */ /* 0x000fe2000782c0ff */
[----:B------:R-:W-:Y:S01]  /*68c0*/  STL.64 [R1+0x278], R20 ;  /* 0x0002781401007387 */ /* 0x000fe20000100a00 */
[----:B------:R-:W-:Y:S02]  /*68d0*/  LOP3.LUT R0, R0, 0xffffbfff, RZ, 0xc0, !PT ;  /* 0xffffbfff00007812 */ /* 0x000fe400078ec0ff */
[----:B------:R-:W-:Y:S01]  /*68e0*/  LOP3.LUT P2, RZ, R66, 0x1000000, RZ, 0xc0, !PT ;  /* 0x0100000042ff7812 */ /* 0x000fe2000784c0ff */
[----:B------:R-:W3:Y:S06]  /*68f0*/  LDL.LU.64 R50, [R1+0x220] ;  /* 0x0002200001327983 */ /* 0x000eec0000300a00 */
[----:B------:R-:W-:-:S02]  /*6900*/  @P3 LOP3.LUT R0, R0, 0x4000, RZ, 0xfc, !PT ;  /* 0x0000400000003812 */ /* 0x000fc400078efcff */
[----:B------:R-:W-:Y:S01]  /*6910*/  LOP3.LUT P3, RZ, R66, 0x8000000, RZ, 0xc0, !PT ;  /* 0x0800000042ff7812 */ /* 0x000fe2000786c0ff */
[----:B--2---:R0:W-:Y:S02]  /*6920*/  STL.64 [R1+0x240], R10 ;  /* 0x0002400a01007387 */ /* 0x0041e40000100a00 */
[----:B0-----:R-:W-:-:S06]  /*6930*/  CS2R R10, SRZ ;  /* 0x00000000000a7805 */ /* 0x001fcc000001ff00 */
[----:B----4-:R0:W2:Y:S02]  /*6940*/  @P1 LDG.E.64 R10, desc[UR14][R38.64] ;  /* 0x0000000e260a1981 */ /* 0x0100a4000c1e1b00 */
[----:B0-----:R-:W-:Y:S02]  /*6950*/  IMAD.MOV.U32 R38, RZ, RZ, R60 ;  /* 0x000000ffff267224 */ /* 0x001fe400078e003c */
[----:B------:R-:W-:Y:S01]  /*6960*/  IMAD.MOV.U32 R39, RZ, RZ, R61 ;  /* 0x000000ffff277224 */ /* 0x000fe200078e003d */
[----:B------:R-:W-:-:S06]  /*6970*/  CS2R R60, SRZ ;  /* 0x00000000003c7805 */ /* 0x000fcc000001ff00 */
[----:B------:R0:W4:Y:S01]  /*6980*/  @P3 LDG.E.64 R60, desc[UR14][R26.64] ;  /* 0x0000000e1a3c3981 */ /* 0x000122000c1e1b00 */
[----:B------:R-:W-:Y:S02]  /*6990*/  LOP3.LUT P3, RZ, R0, 0x4000, RZ, 0xc0, !PT ;  /* 0x0000400000ff7812 */ /* 0x000fe4000786c0ff */
[----:B0-----:R-:W-:Y:S01]  /*69a0*/  MOV R26, R14 ;  /* 0x0000000e001a7202 */ /* 0x001fe20000000f00 */
        /* <DEDUP_REMOVED lines=10> */
[----:B------:R0:W4:Y:S01]  /*6a50*/  @P3 LDG.E.64 R62, desc[UR14][R2.64] ;  /* 0x0000000e023e3981 */ /* 0x000122000c1e1b00 */
[----:B------:R-:W-:Y:S02]  /*6a60*/  LOP3.LUT P3, RZ, R0, 0x2000, RZ, 0xc0, !PT ;  /* 0x0000200000ff7812 */ /* 0x000fe4000786c0ff */
[----:B0-----:R-:W-:-:S11]  /*6a70*/  CS2R R2, SRZ ;  /* 0x0000000000027805 */ /* 0x001fd6000001ff00 */
[----:B------:R0:W3:Y:S01]  /*6a80*/  @P3 LDG.E.64 R2, desc[UR14][R38.64] ;  /* 0x0000000e26023981 */ /* 0x0000e2000c1e1b00 */
[----:B------:R-:W-:Y:S02]  /*6a90*/  LOP3.LUT P3, RZ, R66, 0x400, RZ, 0xc0, !PT ;  /* 0x0000040042ff7812 */ /* 0x000fe4000786c0ff */
[----:B------:R-:W-:-:S11]  /*6aa0*/  LOP3.LUT R0, R0, 0xfffffdff, RZ, 0xc0, !PT ;  /* 0xfffffdff00007812 */ /* 0x000fd600078ec0ff */
[----:B------:R-:W-:Y:S02]  /*6ab0*/  @P3 LOP3.LUT R0, R0, 0x200, RZ, 0xfc, !PT ;  /* 0x0000020000003812 */ /* 0x000fe400078efcff */
[----:B------:R-:W-:Y:S02]  /*6ac0*/  LOP3.LUT P3, RZ, R66, 0x800, RZ, 0xc0, !PT ;  /* 0x0000080042ff7812 */ /* 0x000fe4000786c0ff */
[----:B------:R-:W-:Y:S02]  /*6ad0*/  LOP3.LUT R0, R0, 0xfffffbff, RZ, 0xc0, !PT ;  /* 0xfffffbff00007812 */ /* 0x000fe400078ec0ff */
[----:B------:R-:W-:-:S09]  /*6ae0*/  LOP3.LUT P6, RZ, R66, 0x100000, RZ, 0xc0, !PT ;  /* 0x0010000042ff7812 */ /* 0x000fd200078cc0ff */
[----:B------:R-:W-:Y:S02]  /*6af0*/  @P3 LOP3.LUT R0, R0, 0x400, RZ, 0xfc, !PT ;  /* 0x0000040000003812 */ /* 0x000fe400078efcff */
[----:B------:R-:W-:Y:S02]  /*6b00*/  LOP3.LUT P3, RZ, R66, 0x1000, RZ, 0xc0, !PT ;  /* 0x0000100042ff7812 */ /* 0x000fe4000786c0ff */
[----:B------:R-:W-:Y:S02]  /*6b10*/  LOP3.LUT R0, R0, 0xfffff7ff, RZ, 0xc0, !PT ;  /* 0xfffff7ff00007812 */ /* 0x000fe400078ec0ff */
[----:B------:R-:W-:-:S09]  /*6b20*/  LOP3.LUT P0, RZ, R66, 0x800000, RZ, 0xc0, !PT ;  /* 0x0080000042ff7812 */ /* 0x000fd2000780c0ff */
[----:B------:R-:W-:Y:S02]  /*6b30*/  @P3 LOP3.LUT R0, R0, 0x800, RZ, 0xfc, !PT ;  /* 0x0000080000003812 */ /* 0x000fe400078efcff */
[----:B------:R-:W-:Y:S02]  /*6b40*/  LOP3.LUT P3, RZ, R66, 0x2000, RZ, 0xc0, !PT ;  /* 0x0000200042ff7812 */ /* 0x000fe4000786c0ff */
[----:B------:R-:W-:Y:S02]  /*6b50*/  LOP3.LUT R0, R0, 0xffffefff, RZ, 0xc0, !PT ;  /* 0xffffefff00007812 */ /* 0x000fe400078ec0ff */
[----:B------:R-:W-:Y:S02]  /*6b60*/  CS2R R20, SRZ ;  /* 0x0000000000147805 */ /* 0x000fe4000001ff00 */
[C---:B------:R-:W-:Y:S02]  /*6b70*/  LOP3.LUT P1, RZ, R66.reuse, 0x80000, RZ, 0xc0, !PT ;  /* 0x0008000042ff7812 */ /* 0x040fe4000782c0ff */
[----:B------:R-:W-:-:S05]  /*6b80*/  LOP3.LUT P4, RZ, R66, 0x400000, RZ, 0xc0, !PT ;  /* 0x0040000042ff7812 */ /* 0x000fca000788c0ff */
[----:B------:R-:W-:Y:S02]  /*6b90*/  @P3 LOP3.LUT R0, R0, 0x1000, RZ, 0xfc, !PT ;  /* 0x0000100000003812 */ /* 0x000fe400078efcff */
[C---:B------:R-:W-:Y:S02]  /*6ba0*/  LOP3.LUT P3, RZ, R66.reuse, 0x4000, RZ, 0xc0, !PT ;  /* 0x0000400042ff7812 */ /* 0x040fe4000786c0ff */
[----:B------:R-:W-:Y:S02]  /*6bb0*/  LOP3.LUT P5, RZ, R66, 0x200000, RZ, 0xc0, !PT ;  /* 0x0020000042ff7812 */ /* 0x000fe400078ac0ff */
[----:B------:R-:W-:Y:S02]  /*6bc0*/  CS2R R32, SRZ ;  /* 0x0000000000207805 */ /* 0x000fe4000001ff00 */
[----:B0-----:R-:W-:Y:S01]  /*6bd0*/  CS2R R38, SRZ ;  /* 0x0000000000267805 */ /* 0x001fe2000001ff00 */
[----:B--2---:R0:W-:Y:S02]  /*6be0*/  STL.64 [R1+0x238], R10 ;  /* 0x0002380a01007387 */ /* 0x0041e40000100a00 */
[----:B0-----:R-:W-:-:S02]  /*6bf0*/  CS2R R10, SRZ ;  /* 0x00000000000a7805 */ /* 0x001fc4000001ff00 */
[----:B---3--:R0:W-:Y:S02]  /*6c00*/  STL.64 [R1+0x228], R2 ;  /* 0x0002280201007387 */ /* 0x0081e40000100a00 */
[----:B0-----:R-:W-:-:S06]  /*6c10*/  CS2R R2, SRZ ;  /* 0x0000000000027805 */ /* 0x001fcc000001ff00 */
[----:B------:R0:W2:Y:S02]  /*6c20*/  @P2 LDG.E.64 R2, desc[UR14][R26.64] ;  /* 0x0000000e1a022981 */ /* 0x0000a4000c1e1b00 */
[----:B0-----:R-:W-:Y:S01]  /*6c30*/  IMAD.MOV.U32 R26, RZ, RZ, R12 ;  /* 0x000000ffff1a7224 */ /* 0x001fe200078e000c */
[----:B------:R-:W-:Y:S01]  /*6c40*/  MOV R12, R4 ;  /* 0x00000004000c7202 */ /* 0x000fe20000000f00 */
[----:B------:R-:W-:Y:S02]  /*6c50*/  IMAD.MOV.U32 R27, RZ, RZ, R13 ;  /* 0x000000ffff1b7224 */ /* 0x000fe400078e000d */
[----:B------:R-:W-:Y:S01]  /*6c60*/  IMAD.MOV.U32 R13, RZ, RZ, R5 ;  /* 0x000000ffff0d7224 */ /* 0x000fe200078e0005 */
[----:B------:R-:W-:-:S04]  /*6c70*/  CS2R R4, SRZ ;  /* 0x0000000000047805 */ /* 0x000fc8000001ff00 */
[----:B------:R-:W3:Y:S01]  /*6c80*/  @P6 LDG.E.64 R10, desc[UR14][R12.64] ;  /* 0x0000000e0c0a6981 */ /* 0x000ee2000c1e1b00 */
[----:B------:R-:W-:-:S03]  /*6c90*/  LOP3.LUT P6, RZ, R66, 0x8000, RZ, 0xc0, !PT ;  /* 0x0000800042ff7812 */ /* 0x000fc600078cc0ff */
[----:B------:R0:W4:Y:S01]  /*6ca0*/  @P0 LDG.E.64 R4, desc[UR14][R14.64] ;  /* 0x0000000e0e040981 */ /* 0x000122000c1e1b00 */
[----:B------:R-:W-:Y:S01]  /*6cb0*/  LOP3.LUT P0, RZ, R66, 0x40000, RZ, 0xc0, !PT ;  /* 0x0004000042ff7812 */ /* 0x000fe2000780c0ff */
[----:B0-----:R-:W-:Y:S01]  /*6cc0*/  IMAD.MOV.U32 R14, RZ, RZ, R48 ;  /* 0x000000ffff0e7224 */ /* 0x001fe200078e0030 */
[----:B------:R-:W-:Y:S01]  /*6cd0*/  MOV R15, R49 ;  /* 0x00000031000f7202 */ /* 0x000fe20000000f00 */
[----:B------:R-:W-:Y:S01]  /*6ce0*/  IMAD.MOV.U32 R48, RZ, RZ, R36 ;  /* 0x000000ffff307224 */ /* 0x000fe200078e0024 */
[----:B------:R-:W-:Y:S01]  /*6cf0*/  MOV R36, R22 ;  /* 0x0000001600247202 */ /* 0x000fe20000000f00 */
[----:B------:R-:W-:Y:S01]  /*6d00*/  IMAD.MOV.U32 R49, RZ, RZ, R37 ;  /* 0x000000ffff317224 */ /* 0x000fe200078e0025 */
[----:B------:R-:W-:Y:S01]  /*6d10*/  CS2R R12, SRZ ;  /* 0x00000000000c7805 */ /* 0x000fe2000001ff00 */
[----:B------:R-:W-:Y:S01]  /*6d20*/  IMAD.MOV.U32 R37, RZ, RZ, R23 ;  /* 0x000000ffff257224 */ /* 0x000fe200078e0017 */
[----:B------:R-:W-:Y:S01]  /*6d30*/  MOV R23, R7 ;  /* 0x0000000700177202 */ /* 0x000fe20000000f00 */
[----:B------:R-:W-:Y:S01]  /*6d40*/  IMAD.MOV.U32 R22, RZ, RZ, R6 ;  /* 0x000000ffff167224 */ /* 0x000fe200078e0006 */
[----:B------:R0:W3:Y:S01]  /*6d50*/  @P6 LDG.E.64 R20, desc[UR14][R34.64] ;  /* 0x0000000e22146981 */ /* 0x0000e2000c1e1b00 */
[----:B------:R-:W-:-:S03]  /*6d60*/  CS2R R6, SRZ ;  /* 0x0000000000067805 */ /* 0x000fc6000001ff00 */
[----:B------:R1:W3:Y:S04]  /*6d70*/  @P1 LDG.E.64 R12, desc[UR14][R14.64] ;  /* 0x0000000e0e0c1981 */ /* 0x0002e8000c1e1b00 */
[----:B------:R1:W3:Y:S01]  /*6d80*/  @P4 LDG.E.64 R6, desc[UR14][R8.64] ;  /* 0x0000000e08064981 */ /* 0x0002e2000c1e1b00 */
[----:B0-----:R-:W-:Y:S01]  /*6d90*/  IMAD.MOV.U32 R34, RZ, RZ, R22 ;  /* 0x000000ffff227224 */ /* 0x001fe200078e0016 */
[----:B------:R-:W-:Y:S02]  /*6da0*/  MOV R35, R23 ;  /* 0x0000001700237202 */ /* 0x000fe40000000f00 */
[----:B------:R-:W-:Y:S02]  /*6db0*/  CS2R R22, SRZ ;  /* 0x0000000000167805 */ /* 0x000fe4000001ff00 */
[----:B------:R-:W-:-:S02]  /*6dc0*/  LOP3.LUT P4, RZ, R66, 0x20000, RZ, 0xc0, !PT ;  /* 0x0002000042ff7812 */ /* 0x000fc4000788c0ff */
[----:B-1----:R-:W-:Y:S02]  /*6dd0*/  CS2R R14, SRZ ;  /* 0x00000000000e7805 */ /* 0x002fe4000001ff00 */
[----:B------:R0:W3:Y:S01]  /*6de0*/  @P3 LDG.E.64 R22, desc[UR14][R40.64] ;  /* 0x0000000e28163981 */ /* 0x0000e2000c1e1b00 */
[----:B------:R-:W-:Y:S02]  /*6df0*/  CS2R R8, SRZ ;  /* 0x0000000000087805 */ /* 0x000fe4000001ff00 */
[----:B------:R-:W-:Y:S01]  /*6e00*/  LOP3.LUT P3, RZ, R0, 0x1000, RZ, 0xc0, !PT ;  /* 0x0000100000ff7812 */ /* 0x000fe2000786c0ff */
[----:B------:R1:W3:Y:S01]  /*6e10*/  @P0 LDG.E.64 R14, desc[UR14][R42.64] ;  /* 0x0000000e2a0e0981 */ /* 0x0002e2000c1e1b00 */
[----:B------:R-:W-:-:S03]  /*6e20*/  LOP3.LUT P2, RZ, R66, 0x200, RZ, 0xc0, !PT ;  /* 0x0000020042ff7812 */ /* 0x000fc6000784c0ff */
[----:B------:R-:W3:Y:S01]  /*6e30*/  @P5 LDG.E.64 R8, desc[UR14][R26.64] ;  /* 0x0000000e1a085981 */ /* 0x000ee2000c1e1b00 */
[----:B------:R-:W-:Y:S01]  /*6e40*/  LOP3.LUT P5, RZ, R66, 0x10000, RZ, 0xc0, !PT ;  /* 0x0001000042ff7812 */ /* 0x000fe200078ac0ff */
[----:B0-----:R-:W-:Y:S02]  /*6e50*/  IMAD.MOV.U32 R40, RZ, RZ, R24 ;  /* 0x000000ffff287224 */ /* 0x001fe400078e0018 */
[----:B------:R-:W-:Y:S02]  /*6e60*/  IMAD.MOV.U32 R41, RZ, RZ, R25 ;  /* 0x000000ffff297224 */ /* 0x000fe400078e0019 */
[----:B-1----:R-:W-:Y:S02]  /*6e70*/  IMAD.MOV.U32 R42, RZ, RZ, R16 ;  /* 0x000000ffff2a7224 */ /* 0x002fe400078e0010 */
[----:B------:R-:W-:Y:S01]  /*6e80*/  IMAD.MOV.U32 R43, RZ, RZ, R17 ;  /* 0x000000ffff2b7224 */ /* 0x000fe200078e0011 */
[----:B------:R-:W-:Y:S02]  /*6e90*/  CS2R R16, SRZ ;  /* 0x0000000000107805 */ /* 0x000fe4000001ff00 */
[----:B------:R-:W-:-:S02]  /*6ea0*/  CS2R R24, SRZ ;  /* 0x0000000000187805 */ /* 0x000fc4000001ff00 */
[----:B------:R-:W-:Y:S01]  /*6eb0*/  LOP3.LUT P1, RZ, R66, 0x100, RZ, 0xc0, !PT ;  /* 0x0000010042ff7812 */ /* 0x000fe2000782c0ff */
[----:B------:R-:W3:Y:S04]  /*6ec0*/  @P2 LDG.E.64 R32, desc[UR14][R34.64] ;  /* 0x0000000e22202981 */ /* 0x000ee8000c1e1b00 */
[----:B------:R0:W3:Y:S04]  /*6ed0*/  @P4 LDG.E.64 R16, desc[UR14][R30.64] ;  /* 0x0000000e1e104981 */ /* 0x0000e8000c1e1b00 */
[----:B------:R-:W3:Y:S01]  /*6ee0*/  @P3 LDG.E.64 R24, desc[UR14][R46.64] ;  /* 0x0000000e2e183981 */ /* 0x000ee2000c1e1b00 */
[----:B0-----:R-:W-:Y:S01]  /*6ef0*/  MOV R30, R18 ;  /* 0x00000012001e7202 */ /* 0x001fe20000000f00 */
[----:B------:R-:W-:Y:S01]  /*6f00*/  IMAD.MOV.U32 R31, RZ, RZ, R19 ;  /* 0x000000ffff1f7224 */ /* 0x000fe200078e0013 */
[----:B------:R-:W-:Y:S01]  /*6f10*/  CS2R R18, SRZ ;  /* 0x0000000000127805 */ /* 0x000fe2000001ff00 */
[----:B------:R-:W3:Y:S01]  /*6f20*/  LDL.LU.64 R46, [R1+0x218] ;  /* 0x00021800012e7983 */ /* 0x000ee20000300a00 */
[----:B------:R-:W-:-:S04]  /*6f30*/  CS2R R34, SRZ ;  /* 0x0000000000227805 */ /* 0x000fc8000001ff00 */
[----:B------:R-:W3:Y:S01]  /*6f40*/  @P5 LDG.E.64 R18, desc[UR14][R48.64] ;  /* 0x0000000e30125981 */ /* 0x000ee2000c1e1b00 */
[----:B------:R-:W-:-:S03]  /*6f50*/  LOP3.LUT P4, RZ, R66, 0x40, RZ, 0xc0, !PT ;  /* 0x0000004042ff7812 */ /* 0x000fc6000788c0ff */
[----:B------:R-:W3:Y:S04]  /*6f60*/  @P1 LDG.E.64 R34, desc[UR14][R54.64] ;  /* 0x0000000e36221981 */ /* 0x000ee8000c1e1b00 */
[----:B------:R-:W3:Y:S04]  /*6f70*/  LDL.LU.64 R48, [R1+0x210] ;  /* 0x0002100001307983 */ /* 0x000ee80000300a00 */
[----:B------:R-:W3:Y:S04]  /*6f80*/  LDL.LU.64 R54, [R1+0x208] ;  /* 0x0002080001367983 */ /* 0x000ee80000300a00 */
[----:B------:R-:W3:Y:S04]  /*6f90*/  @P4 LDG.E.64 R38, desc[UR14][R52.64] ;  /* 0x0000000e34264981 */ /* 0x000ee8000c1e1b00 */
[----:B------:R-:W3:Y:S01]  /*6fa0*/  LDL.LU.64 R52, [R1+0x200] ;  /* 0x0002000001347983 */ /* 0x000ee20000300a00 */
[----:B------:R-:W-:-:S02]  /*6fb0*/  LOP3.LUT P3, RZ, R0, 0x800, RZ, 0xc0, !PT ;  /* 0x0000080000ff7812 */ /* 0x000fc4000786c0ff */
[----:B------:R-:W-:-:S11]  /*6fc0*/  CS2R R26, SRZ ;  /* 0x00000000001a7805 */ /* 0x000fd6000001ff00 */
[----:B------:R0:W3:Y:S01]  /*6fd0*/  @P3 LDG.E.64 R26, desc[UR14][R42.64] ;  /* 0x0000000e2a1a3981 */ /* 0x0000e2000c1e1b00 */
[----:B------:R-:W-:Y:S02]  /*6fe0*/  LOP3.LUT P3, RZ, R0, 0x400, RZ, 0xc0, !PT ;  /* 0x0000040000ff7812 */ /* 0x000fe4000786c0ff */
[----:B0-----:R-:W-:Y:S01]  /*6ff0*/  MOV R42, R28 ;  /* 0x0000001c002a7202 */ /* 0x001fe20000000f00 */
[----:B------:R-:W-:Y:S01]  /*7000*/  IMAD.MOV.U32 R43, RZ, RZ, R29 ;  /* 0x000000ffff2b7224 */ /* 0x000fe200078e001d */
[----:B------:R-:W-:-:S09]  /*7010*/  CS2R R28, SRZ ;  /* 0x00000000001c7805 */ /* 0x000fd2000001ff00 */
[----:B------:R0:W3:Y:S01]  /*7020*/  @P3 LDG.E.64 R28, desc[UR14][R30.64] ;  /* 0x0000000e1e1c3981 */ /* 0x0000e2000c1e1b00 */
[----:B------:R-:W-:Y:S02]  /*7030*/  LOP3.LUT P3, RZ, R0, 0x200, RZ, 0xc0, !PT ;  /* 0x0000020000ff7812 */ /* 0x000fe4000786c0ff */
[C---:B------:R-:W-:Y:S02]  /*7040*/  LOP3.LUT P0, RZ, R66.reuse, 0x80, RZ, 0xc0, !PT ;  /* 0x0000008042ff7812 */ /* 0x040fe4000780c0ff */
[----:B0-----:R-:W-:Y:S02]  /*7050*/  CS2R R30, SRZ ;  /* 0x00000000001e7805 */ /* 0x001fe4000001ff00 */
[----:B------:R-:W-:-:S07]  /*7060*/  LOP3.LUT P5, RZ, R66, 0x20, RZ, 0xc0, !PT ;  /* 0x0000002042ff7812 */ /* 0x000fce00078ac0ff */
[----:B------:R0:W3:Y:S01]  /*7070*/  @P3 LDG.E.64 R30, desc[UR14][R36.64] ;  /* 0x0000000e241e3981 */ /* 0x0000e2000c1e1b00 */
[----:B------:R-:W-:Y:S02]  /*7080*/  LOP3.LUT P6, RZ, R66, 0x10, RZ, 0xc0, !PT ;  /* 0x0000001042ff7812 */ /* 0x000fe400078cc0ff */
[----:B0-----:R-:W-:-:S06]  /*7090*/  CS2R R36, SRZ ;  /* 0x0000000000247805 */ /* 0x001fcc000001ff00 */
[----:B------:R0:W3:Y:S01]  /*70a0*/  @P0 LDG.E.64 R36, desc[UR14][R40.64] ;  /* 0x0000000e28240981 */ /* 0x0000e2000c1e1b00 */
[----:B------:R-:W-:Y:S02]  /*70b0*/  LOP3.LUT P3, RZ, R0, 0x100, RZ, 0xc0, !PT ;  /* 0x0000010000ff7812 */ /* 0x000fe4000786c0ff */
[----:B0-----:R-:W-:-:S06]  /*70c0*/  CS2R R40, SRZ ;  /* 0x0000000000287805 */ /* 0x001fcc000001ff00 */
[----:B------:R0:W3:Y:S01]  /*70d0*/  @P5 LDG.E.64 R40, desc[UR14][R42.64] ;  /* 0x0000000e2a285981 */ /* 0x0000e2000c1e1b00 */
[----:B------:R-:W-:Y:S02]  /*70e0*/  CS2R R44, SRZ ;  /* 0x00000000002c7805 */ /* 0x000fe4000001ff00 */
[----:B------:R-:W-:Y:S02]  /*70f0*/  LOP3.LUT R59, R59, 0xbfffffff, RZ, 0xc0, !PT ;  /* 0xbfffffff3b3b7812 */ /* 0x000fe400078ec0ff */
[----:B0-----:R-:W-:Y:S02]  /*7100*/  CS2R R42, SRZ ;  /* 0x00000000002a7805 */ /* 0x001fe4000001ff00 */
[----:B------:R-:W-:-:S04]  /*7110*/  @P3 LOP3.LUT R59, R59, 0x40000000, RZ, 0xfc, !PT ;  /* 0x400000003b3b3812 */ /* 0x000fc800078efcff */
[----:B------:R0:W3:Y:S01]  /*7120*/  @P6 LDG.E.64 R42, desc[UR14][R50.64] ;  /* 0x0000000e322a6981 */ /* 0x0000e2000c1e1b00 */
[C---:B------:R-:W-:Y:S02]  /*7130*/  LOP3.LUT P6, RZ, R0.reuse, 0x4, RZ, 0xc0, !PT ;  /* 0x0000000400ff7812 */ /* 0x040fe400078cc0ff */
[C---:B------:R-:W-:Y:S02]  /*7140*/  LOP3.LUT P5, RZ, R0.reuse, 0x8, RZ, 0xc0, !PT ;  /* 0x0000000800ff7812 */ /* 0x040fe400078ac0ff */
[C---:B------:R-:W-:Y:S02]  /*7150*/  LOP3.LUT P1, RZ, R0.reuse, 0x40, RZ, 0xc0, !PT ;  /* 0x0000004000ff7812 */ /* 0x040fe4000782c0ff */
[C---:B------:R-:W-:Y:S02]  /*7160*/  LOP3.LUT P4, RZ, R0.reuse, 0x10, RZ, 0xc0, !PT ;  /* 0x0000001000ff7812 */ /* 0x040fe4000788c0ff */
[----:B------:R-:W-:Y:S02]  /*7170*/  LOP3.LUT P0, RZ, R0, 0x20, RZ, 0xc0, !PT ;  /* 0x0000002000ff7812 */ /* 0x000fe4000780c0ff */
[----:B0-----:R-:W-:Y:S01]  /*7180*/  CS2R R50, SRZ ;  /* 0x0000000000327805 */ /* 0x001fe2000001ff00 */
[----:B--2---:R0:W-:Y:S04]  /*7190*/  STL [R1+0x478], R2 ;  /* 0x0004780201007387 */ /* 0x0041e80000100800 */
[----:B0-----:R-:W2:Y:S04]  /*71a0*/  LDL.LU R2, [R1+0x328] ;  /* 0x0003280001027983 */ /* 0x001ea80000300800 */
[----:B----4-:R0:W-:Y:S04]  /*71b0*/  STL [R1+0x474], R5 ;  /* 0x0004740501007387 */ /* 0x0101e80000100800 */
[----:B0-----:R-:W4:Y:S04]  /*71c0*/  LDL.LU R5, [R1+0x32c] ;  /* 0x00032c0001057983 */ /* 0x001f280000300800 */
[----:B------:R0:W-:Y:S04]  /*71d0*/  STL [R1+0x47c], R3 ;  /* 0x00047c0301007387 */ /* 0x0001e80000100800 */
[----:B------:R1:W-:Y:S04]  /*71e0*/  STL [R1+0x480], R4 ;  /* 0x0004800401007387 */ /* 0x0003e80000100800 */
[----:B0-----:R-:W4:Y:S04]  /*71f0*/  LDL.LU R3, [R1+0x324] ;  /* 0x0003240001037983 */ /* 0x001f280000300800 */
[----:B-1----:R-:W4:Y:S04]  /*7200*/  LDL.LU R4, [R1+0x320] ;  /* 0x0003200001047983 */ /* 0x002f280000300800 */
[----:B---3--:R0:W3:Y:S01]  /*7210*/  @P3 LDG.E.64 R44, desc[UR14][R46.64] ;  /* 0x0000000e2e2c3981 */ /* 0x0080e2000c1e1b00 */
[----:B------:R-:W-:-:S02]  /*7220*/  LOP3.LUT P3, RZ, R59, 0x8000000, RZ, 0xc0, !PT ;  /* 0x080000003bff7812 */ /* 0x000fc4000786c0ff */
[----:B------:R-:W-:Y:S02]  /*7230*/  LOP3.LUT R59, R59, 0x7fffffff, RZ, 0xc0, !PT ;  /* 0x7fffffff3b3b7812 */ /* 0x000fe400078ec0ff */
[----:B0-----:R-:W-:Y:S02]  /*7240*/  CS2R R46, SRZ ;  /* 0x00000000002e7805 */ /* 0x001fe4000001ff00 */
[----:B------:R-:W-:-:S04]  /*7250*/  @P6 LOP3.LUT R59, R59, 0x80000000, RZ, 0xfc, !PT ;  /* 0x800000003b3b6812 */ /* 0x000fc800078efcff */
[----:B------:R0:W3:Y:S01]  /*7260*/  @P6 LDG.E.64 R46, desc[UR14][R48.64] ;  /* 0x0000000e302e6981 */ /* 0x0000e2000c1e1b00 */
[----:B------:R-:W-:Y:S02]  /*7270*/  LOP3.LUT P6, RZ, R59, 0x10000000, RZ, 0xc0, !PT ;  /* 0x100000003bff7812 */ /* 0x000fe400078cc0ff */
[----:B0-----:R-:W-:-:S06]  /*7280*/  CS2R R48, SRZ ;  /* 0x0000000000307805 */ /* 0x001fcc000001ff00 */
[----:B------:R0:W3:Y:S04]  /*7290*/  @P5 LDG.E.64 R48, desc[UR14][R54.64] ;  /* 0x0000000e36305981 */ /* 0x0000e8000c1e1b00 */
[----:B------:R1:W3:Y:S01]  /*72a0*/  @P4 LDG.E.64 R50, desc[UR14][R52.64] ;  /* 0x0000000e34324981 */ /* 0x0002e2000c1e1b00 */
[----:B0-----:R-:W-:-:S06]  /*72b0*/  CS2R R54, SRZ ;  /* 0x0000000000367805 */ /* 0x001fcc000001ff00 */
[----:B------:R0:W3:Y:S01]  /*72c0*/  @P1 LDG.E.64 R54, desc[UR14][R56.64] ;  /* 0x0000000e38361981 */ /* 0x0000e2000c1e1b00 */
[----:B-1----:R-:W-:-:S06]  /*72d0*/  CS2R R52, SRZ ;  /* 0x0000000000347805 */ /* 0x002fcc000001ff00 */
[----:B------:R1:W3:Y:S01]  /*72e0*/  @P0 LDG.E.64 R52, desc[UR14][R68.64] ;  /* 0x0000000e44340981 */ /* 0x0002e2000c1e1b00 */
[----:B0-----:R-:W-:Y:S02]  /*72f0*/  CS2R R56, SRZ ;  /* 0x0000000000387805 */ /* 0x001fe4000001ff00 */
[----:B------:R-:W-:Y:S01]  /*7300*/  @P6 IMAD.MOV.U32 R56, RZ, RZ, R58 ;  /* 0x000000ffff386224 */ /* 0x000fe200078e003a */
[----:B------:R-:W-:-:S03]  /*7310*/  @P6 MOV R57, R67 ;  /* 0x0000004300396202 */ /* 0x000fc60000000f00 */
[C---:B------:R-:W-:Y:S02]  /*7320*/  FMUL.FTZ R67, R56.reuse, R56 ;  /* 0x0000003838437220 */ /* 0x040fe40000410000 */
[----:B------:R-:W-:Y:S02]  /*7330*/  FADD.FTZ R56, R56, R57 ;  /* 0x0000003938387221 */ /* 0x000fe40000010000 */
[----:B------:R-:W-:Y:S01]  /*7340*/  FFMA.FTZ R57, R57, R57, R67 ;  /* 0x0000003939397223 */ /* 0x000fe20000010043 */
[----:B------:R-:W-:Y:S01]  /*7350*/  HFMA2.MMA R67, -RZ, RZ, 0, 0 ;  /* 0x00000000ff437435 */ /* 0x000fe200000001ff */
[----:B-1----:R-:W-:Y:S02]  /*7360*/  IMAD.MOV.U32 R69, RZ, RZ, RZ ;  /* 0x000000ffff457224 */ /* 0x002fe400078e00ff */
[----:B------:R-:W-:Y:S02]  /*7370*/  @P3 IMAD.MOV.U32 R69, RZ, RZ, R64 ;  /* 0x000000ffff453224 */ /* 0x000fe400078e0040 */
[----:B------:R-:W3:Y:S01]  /*7380*/  LDL.LU R64, [R1+0x48c] ;  /* 0x00048c0001407983 */ /* 0x000ee20000300800 */
[----:B------:R-:W-:-:S03]  /*7390*/  @P3 IMAD.MOV.U32 R67, RZ, RZ, R65 ;  /* 0x000000ffff433224 */ /* 0x000fc600078e0041 */
[----:B------:R-:W3:Y:S01]  /*73a0*/  LDL.LU R65, [R1+0x488] ;  /* 0x0004880001417983 */ /* 0x000ee20000300800 */
[C---:B------:R-:W-:Y:S02]  /*73b0*/  LOP3.LUT P2, RZ, R0.reuse, 0x80, RZ, 0xc0, !PT ;  /* 0x0000008000ff7812 */ /* 0x040fe4000784c0ff */
[----:B------:R-:W-:-:S04]  /*73c0*/  LOP3.LUT R0, R0, 0xfffffffe, RZ, 0xc0, !PT ;  /* 0xfffffffe00007812 */ /* 0x000fc800078ec0ff */
[----:B------:R-:W-:Y:S02]  /*73d0*/  @P5 LOP3.LUT R0, R0, 0x1, RZ, 0xfc, !PT ;  /* 0x0000000100005812 */ /* 0x000fe400078efcff */
[----:B------:R-:W-:Y:S01]  /*73e0*/  LOP3.LUT P5, RZ, R59, 0x4000000, RZ, 0xc0, !PT ;  /* 0x040000003bff7812 */ /* 0x000fe200078ac0ff */
[C---:B------:R-:W-:Y:S01]  /*73f0*/  FMUL.FTZ R68, R69.reuse, R69 ;  /* 0x0000004545447220 */ /* 0x040fe20000410000 */
[----:B------:R-:W-:Y:S01]  /*7400*/  FADD.FTZ R57, RZ, R57 ;  /* 0x00000039ff397221 */ /* 0x000fe20000010000 */
[----:B------:R-:W-:Y:S02]  /*7410*/  FADD.FTZ R69, R69, R67 ;  /* 0x0000004345457221 */ /* 0x000fe40000010000 */
[----:B------:R-:W-:Y:S01]  /*7420*/  FFMA.FTZ R68, R67, R67, R68 ;  /* 0x0000004343447223 */ /* 0x000fe20000010044 */
[----:B------:R-:W-:Y:S01]  /*7430*/  IMAD.MOV.U32 R67, RZ, RZ, RZ ;  /* 0x000000ffff437224 */ /* 0x000fe200078e00ff */
[----:B------:R0:W-:Y:S01]  /*7440*/  STL [R1+0x484], R61 ;  /* 0x0004843d01007387 */ /* 0x0001e20000100800 */
[----:B------:R-:W-:Y:S01]  /*7450*/  FADD.FTZ R56, RZ, R56 ;  /* 0x00000038ff387221 */ /* 0x000fe20000010000 */
[----:B------:R-:W-:-:S03]  /*7460*/  LOP3.LUT P6, RZ, R59, 0x2000000, RZ, 0xc0, !PT ;  /* 0x020000003bff7812 */ /* 0x000fc600078cc0ff */
[----:B------:R-:W-:Y:S01]  /*7470*/  FADD.FTZ R69, R56, R69 ;  /* 0x0000004538457221 */ /* 0x000fe20000010000 */
[----:B0-----:R-:W-:Y:S01]  /*7480*/  FADD.FTZ R61, R57, R68 ;  /* 0x00000044393d7221 */ /* 0x001fe20000010000 */
[----:B------:R-:W-:Y:S02]  /*7490*/  IMAD.MOV.U32 R68, RZ, RZ, RZ ;  /* 0x000000ffff447224 */ /* 0x000fe400078e00ff */
[----:B--2---:R-:W-:Y:S01]  /*74a0*/  @P5 IMAD.MOV.U32 R68, RZ, RZ, R2 ;  /* 0x000000ffff445224 */ /* 0x004fe200078e0002 */
[----:B----4-:R-:W-:-:S05]  /*74b0*/  @P5 MOV R67, R5 ;  /* 0x0000000500435202 */ /* 0x010fca0000000f00 */
[C---:B------:R-:W-:Y:S01]  /*74c0*/  FMUL.FTZ R56, R67.reuse, R67 ;  /* 0x0000004343387220 */ /* 0x040fe20000410000 */
[----:B------:R-:W-:-:S03]  /*74d0*/  FADD.FTZ R67, R67, R68 ;  /* 0x0000004443437221 */ /* 0x000fc60000010000 */
[----:B------:R-:W-:Y:S01]  /*74e0*/  FFMA.FTZ R68, R68, R68, R56 ;  /* 0x0000004444447223 */ /* 0x000fe20000010038 */
[----:B------:R-:W-:Y:S01]  /*74f0*/  CS2R R56, SRZ ;  /* 0x0000000000387805 */ /* 0x000fe2000001ff00 */
[----:B------:R-:W-:Y:S01]  /*7500*/  FADD.FTZ R69, R69, R67 ;  /* 0x0000004345457221 */ /* 0x000fe20000010000 */
[----:B------:R-:W-:-:S06]  /*7510*/  HFMA2.MMA R67, -RZ, RZ, 0, 0 ;  /* 0x00000000ff437435 */ /* 0x000fcc00000001ff */
[----:B------:R-:W-:Y:S02]  /*7520*/  @P6 IMAD.MOV.U32 R67, RZ, RZ, R3 ;  /* 0x000000ffff436224 */ /* 0x000fe400078e0003 */
[----:B------:R-:W-:Y:S01]  /*7530*/  FADD.FTZ R68, R61, R68 ;  /* 0x000000443d447221 */ /* 0x000fe20000010000 */
[----:B------:R-:W-:Y:S01]  /*7540*/  LOP3.LUT P3, RZ, R59, 0x1000000, RZ, 0xc0, !PT ;  /* 0x010000003bff7812 */ /* 0x000fe2000786c0ff */
[----:B------:R-:W2:Y:S04]  /*7550*/  LDL.LU R61, [R1+0x484] ;  /* 0x00048400013d7983 */ /* 0x000ea80000300800 */
[----:B---3--:R0:W3:Y:S02]  /*7560*/  @P2 LDG.E.64 R56, desc[UR14][R64.64] ;  /* 0x0000000e40382981 */ /* 0x0080e4000c1e1b00 */
[----:B0-----:R-:W-:Y:S01]  /*7570*/  IMAD.MOV.U32 R64, RZ, RZ, RZ ;  /* 0x000000ffff407224 */ /* 0x001fe200078e00ff */
[----:B------:R-:W-:Y:S01]  /*7580*/  @P6 MOV R64, R4 ;  /* 0x0000000400406202 */ /* 0x000fe20000000f00 */
[----:B------:R-:W-:-:S04]  /*7590*/  FMUL.FTZ R65, R67, R67 ;  /* 0x0000004343417220 */ /* 0x000fc80000410000 */
[----:B------:R-:W-:Y:S01]  /*75a0*/  FADD.FTZ R67, R67, R64 ;  /* 0x0000004043437221 */ /* 0x000fe20000010000 */
[----:B------:R-:W-:-:S03]  /*75b0*/  FFMA.FTZ R64, R64, R64, R65 ;  /* 0x0000004040407223 */ /* 0x000fc60000010041 */
[----:B------:R-:W-:Y:S02]  /*75c0*/  FADD.FTZ R65, R69, R67 ;  /* 0x0000004345417221 */ /* 0x000fe40000010000 */
[----:B------:R-:W4:Y:S01]  /*75d0*/  LDL R67, [R1+0x31c] ;  /* 0x00031c0001437983 */ /* 0x000f220000100800 */
[----:B------:R-:W-:-:S03]  /*75e0*/  FADD.FTZ R64, R68, R64 ;  /* 0x0000004044407221 */ /* 0x000fc60000010000 */
[----:B------:R-:W2:Y:S01]  /*75f0*/  LDL R68, [R1+0x318] ;  /* 0x0003180001447983 */ /* 0x000ea20000100800 */
[----:B------:R-:W-:Y:S02]  /*7600*/  IMAD.MOV.U32 R69, RZ, RZ, RZ ;  /* 0x000000ffff457224 */ /* 0x000fe400078e00ff */
[----:B----4-:R-:W-:Y:S01]  /*7610*/  @P3 IMAD.MOV.U32 R69, RZ, RZ, R67 ;  /* 0x000000ffff453224 */ /* 0x010fe200078e0043 */
[----:B------:R-:W-:-:S06]  /*7620*/  HFMA2.MMA R67, -RZ, RZ, 0, 0 ;  /* 0x00000000ff437435 */ /* 0x000fcc00000001ff */
[----:B--2---:R-:W-:Y:S02]  /*7630*/  @P3 IMAD.MOV.U32 R67, RZ, RZ, R68 ;  /* 0x000000ffff433224 */ /* 0x004fe400078e0044 */
[C---:B------:R-:W-:Y:S02]  /*7640*/  FMUL.FTZ R68, R69.reuse, R69 ;  /* 0x0000004545447220 */ /* 0x040fe40000410000 */
[----:B------:R-:W-:Y:S02]  /*7650*/  FADD.FTZ R69, R69, R67 ;  /* 0x0000004345457221 */ /* 0x000fe40000010000 */
[----:B------:R-:W-:Y:S02]  /*7660*/  FFMA.FTZ R68, R67, R67, R68 ;  /* 0x0000004343447223 */ /* 0x000fe40000010044 */
[----:B------:R-:W2:Y:S02]  /*7670*/  LDL R67, [R1+0x314] ;  /* 0x0003140001437983 */ /* 0x000ea40000100800 */
[----:B------:R-:W-:-:S02]  /*7680*/  FADD.FTZ R64, R64, R68 ;  /* 0x0000004440407221 */ /* 0x000fc40000010000 */
[----:B------:R-:W4:Y:S01]  /*7690*/  LDL R68, [R1+0x310] ;  /* 0x0003100001447983 */ /* 0x000f220000100800 */
[----:B------:R-:W-:-:S04]  /*76a0*/  LOP3.LUT R0, R0, 0xfffffffd, RZ, 0xc0, !PT ;  /* 0xfffffffd00007812 */ /* 0x000fc800078ec0ff */
[----:B------:R-:W-:Y:S02]  /*76b0*/  @P4 LOP3.LUT R0, R0, 0x2, RZ, 0xfc, !PT ;  /* 0x0000000200004812 */ /* 0x000fe400078efcff */
[----:B------:R-:W-:Y:S01]  /*76c0*/  LOP3.LUT P4, RZ, R59, 0x800000, RZ, 0xc0, !PT ;  /* 0x008000003bff7812 */ /* 0x000fe2000788c0ff */
[----:B------:R-:W-:Y:S01]  /*76d0*/  FADD.FTZ R65, R65, R69 ;  /* 0x0000004541417221 */ /* 0x000fe20000010000 */
[----:B------:R-:W-:-:S11]  /*76e0*/  IMAD.MOV.U32 R69, RZ, RZ, RZ ;  /* 0x000000ffff457224 */ /* 0x000fd600078e00ff */
[----:B--2---:R-:W-:Y:S01]  /*76f0*/  @P4 MOV R69, R67 ;  /* 0x0000004300454202 */ /* 0x004fe20000000f00 */
[----:B------:R-:W-:Y:S02]  /*7700*/  IMAD.MOV.U32 R67, RZ, RZ, RZ ;  /* 0x000000ffff437224 */ /* 0x000fe400078e00ff */
[----:B----4-:R-:W-:Y:S02]  /*7710*/  @P4 IMAD.MOV.U32 R67, RZ, RZ, R68 ;  /* 0x000000ffff434224 */ /* 0x010fe400078e0044 */
[----:B------:R-:W-:-:S04]  /*7720*/  FMUL.FTZ R68, R69, R69 ;  /* 0x0000004545447220 */ /* 0x000fc80000410000 */
[----:B------:R-:W-:Y:S01]  /*7730*/  FFMA.FTZ R68, R67, R67, R68 ;  /* 0x0000004343447223 */ /* 0x000fe20000010044 */
[----:B------:R-:W-:Y:S02]  /*7740*/  FADD.FTZ R69, R69, R67 ;  /* 0x0000004345457221 */ /* 0x000fe40000010000 */
[----:B------:R-:W2:Y:S01]  /*7750*/  LDL R67, [R1+0x30c] ;  /* 0x00030c0001437983 */ /* 0x000ea20000100800 */
[----:B------:R-:W-:-:S03]  /*7760*/  FADD.FTZ R64, R64, R68 ;  /* 0x0000004440407221 */ /* 0x000fc60000010000 */
[----:B------:R-:W4:Y:S01]  /*7770*/  LDL R68, [R1+0x308] ;  /* 0x0003080001447983 */ /* 0x000f220000100800 */
[----:B------:R-:W-:Y:S01]  /*7780*/  LOP3.LUT P5, RZ, R59, 0x400000, RZ, 0xc0, !PT ;  /* 0x004000003bff7812 */ /* 0x000fe200078ac0ff */
[----:B------:R-:W-:Y:S01]  /*7790*/  FADD.FTZ R65, R65, R69 ;  /* 0x0000004541417221 */ /* 0x000fe20000010000 */
[----:B------:R-:W-:-:S11]  /*77a0*/  HFMA2.MMA R69, -RZ, RZ, 0, 0 ;  /* 0x00000000ff457435 */ /* 0x000fd600000001ff */
[----:B--2---:R-:W-:Y:S02]  /*77b0*/  @P5 IMAD.MOV.U32 R69, RZ, RZ, R67 ;  /* 0x000000ffff455224 */ /* 0x004fe400078e0043 */
[----:B------:R-:W-:Y:S01]  /*77c0*/  IMAD.MOV.U32 R67, RZ, RZ, RZ ;  /* 0x000000ffff437224 */ /* 0x000fe200078e00ff */
[----:B----4-:R-:W-:Y:S01]  /*77d0*/  @P5 MOV R67, R68 ;  /* 0x0000004400435202 */ /* 0x010fe20000000f00 */
[----:B------:R-:W-:-:S04]  /*77e0*/  FMUL.FTZ R68, R69, R69 ;  /* 0x0000004545447220 */ /* 0x000fc80000410000 */
[----:B------:R-:W-:Y:S01]  /*77f0*/  FADD.FTZ R69, R69, R67 ;  /* 0x0000004345457221 */ /* 0x000fe20000010000 */
[----:B------:R-:W-:Y:S02]  /*7800*/  FFMA.FTZ R68, R67, R67, R68 ;  /* 0x0000004343447223 */ /* 0x000fe40000010044 */
[----:B------:R-:W2:Y:S02]  /*7810*/  LDL R67, [R1+0x304] ;  /* 0x0003040001437983 */ /* 0x000ea40000100800 */
[----:B------:R-:W-:Y:S02]  /*7820*/  FADD.FTZ R64, R64, R68 ;  /* 0x0000004440407221 */ /* 0x000fe40000010000 */
[----:B------:R-:W4:Y:S01]  /*7830*/  LDL R68, [R1+0x300] ;  /* 0x0003000001447983 */ /* 0x000f220000100800 */
[----:B------:R-:W-:Y:S01]  /*7840*/  LOP3.LUT P6, RZ, R59, 0x200000, RZ, 0xc0, !PT ;  /* 0x002000003bff7812 */ /* 0x000fe200078cc0ff */
[----:B------:R-:W-:Y:S01]  /*7850*/  FADD.FTZ R65, R65, R69 ;  /* 0x0000004541417221 */ /* 0x000fe20000010000 */
[----:B------:R-:W-:-:S11]  /*7860*/  IMAD.MOV.U32 R69, RZ, RZ, RZ ;  /* 0x000000ffff457224 */ /* 0x000fd600078e00ff */
[----:B--2---:R-:W-:Y:S01]  /*7870*/  @P6 IMAD.MOV.U32 R69, RZ, RZ, R67 ;  /* 0x000000ffff456224 */ /* 0x004fe200078e0043 */
[----:B------:R-:W-:-:S06]  /*7880*/  HFMA2.MMA R67, -RZ, RZ, 0, 0 ;  /* 0x00000000ff437435 */ /* 0x000fcc00000001ff */
[----:B----4-:R-:W-:Y:S02]  /*7890*/  @P6 IMAD.MOV.U32 R67, RZ, RZ, R68 ;  /* 0x000000ffff436224 */ /* 0x010fe400078e0044 */
[C---:B------:R-:W-:Y:S02]  /*78a0*/  FMUL.FTZ R68, R69.reuse, R69 ;  /* 0x0000004545447220 */ /* 0x040fe40000410000 */
[----:B------:R-:W-:Y:S02]  /*78b0*/  FADD.FTZ R69, R69, R67 ;  /* 0x0000004345457221 */ /* 0x000fe40000010000 */
[----:B------:R-:W-:Y:S02]  /*78c0*/  FFMA.FTZ R68, R67, R67, R68 ;  /* 0x0000004343447223 */ /* 0x000fe40000010044 */
[----:B------:R-:W2:Y:S02]  /*78d0*/  LDL R67, [R1+0x2fc] ;  /* 0x0002fc0001437983 */ /* 0x000ea40000100800 */
[----:B------:R-:W-:-:S02]  /*78e0*/  FADD.FTZ R64, R64, R68 ;  /* 0x0000004440407221 */ /* 0x000fc40000010000 */
[----:B------:R-:W4:Y:S01]  /*78f0*/  LDL R68, [R1+0x2f8] ;  /* 0x0002f80001447983 */ /* 0x000f220000100800 */
        /* <DEDUP_REMOVED lines=282> */
[----:B------:R-:W-:-:S04]  /*8aa0*/  FMUL.FTZ R68, R69, R69 ;  /* 0x0000004545447220 */ /* 0x000fc80000410000 */
[----:B------:R-:W-:Y:S01]  /*8ab0*/  FFMA.FTZ R68, R67, R67, R68 ;  /* 0x0000004343447223 */ /* 0x000fe20000010044 */
[----:B------:R-:W-:Y:S02]  /*8ac0*/  FADD.FTZ R69, R69, R67 ;  /* 0x0000004345457221 */ /* 0x000fe40000010000 */
[----:B------:R-:W2:Y:S01]  /*8ad0*/  LDL R67, [R1+0x23c] ;  /* 0x00023c0001437983 */ /* 0x000ea20000100800 */
[----:B------:R-:W-:-:S03]  /*8ae0*/  FADD.FTZ R64, R64, R68 ;  /* 0x0000004440407221 */ /* 0x000fc60000010000 */
[----:B------:R-:W4:Y:S01]  /*8af0*/  LDL R68, [R1+0x238] ;  /* 0x0002380001447983 */ /* 0x000f220000100800 */
[C---:B------:R-:W-:Y:S01]  /*8b00*/  LOP3.LUT P3, RZ, R66.reuse, 0x10000000, RZ, 0xc0, !PT ;  /* 0x1000000042ff7812 */ /* 0x040fe2000786c0ff */
[----:B------:R-:W-:Y:S01]  /*8b10*/  FADD.FTZ R65, R65, R69 ;  /* 0x0000004541417221 */ /* 0x000fe20000010000 */
[----:B------:R-:W-:Y:S01]  /*8b20*/  IMAD.MOV.U32 R69, RZ, RZ, RZ ;  /* 0x000000ffff457224 */ /* 0x000fe200078e00ff */
[----:B------:R-:W-:Y:S01]  /*8b30*/  LOP3.LUT P4, RZ, R66, 0x8000000, RZ, 0xc0, !PT ;  /* 0x0800000042ff7812 */ /* 0x000fe2000788c0ff */
[----:B------:R0:W-:Y:S09]  /*8b40*/  STL.64 [R1+0x390], R60 ;  /* 0x0003903c01007387 */ /* 0x0001f20000100a00 */
[----:B--2---:R-:W-:Y:S01]  /*8b50*/  @P3 MOV R69, R67 ;  /* 0x0000004300453202 */ /* 0x004fe20000000f00 */
[----:B------:R-:W-:-:S02]  /*8b60*/  IMAD.MOV.U32 R67, RZ, RZ, RZ ;  /* 0x000000ffff437224 */ /* 0x000fc400078e00ff */
[----:B----4-:R-:W-:Y:S02]  /*8b70*/  @P3 IMAD.MOV.U32 R67, RZ, RZ, R68 ;  /* 0x000000ffff433224 */ /* 0x010fe400078e0044 */
[C---:B------:R-:W-:Y:S02]  /*8b80*/  FMUL.FTZ R68, R69.reuse, R69 ;  /* 0x0000004545447220 */ /* 0x040fe40000410000 */
[----:B------:R-:W-:-:S04]  /*8b90*/  FADD.FTZ R69, R69, R67 ;  /* 0x0000004345457221 */ /* 0x000fc80000010000 */
[----:B------:R-:W-:Y:S01]  /*8ba0*/  FADD.FTZ R65, R65, R69 ;  /* 0x0000004541417221 */ /* 0x000fe20000010000 */
[----:B------:R-:W-:-:S06]  /*8bb0*/  HFMA2.MMA R69, -RZ, RZ, 0, 0 ;  /* 0x00000000ff457435 */ /* 0x000fcc00000001ff */
[----:B------:R-:W-:Y:S02]  /*8bc0*/  @P4 IMAD.MOV.U32 R69, RZ, RZ, R61 ;  /* 0x000000ffff454224 */ /* 0x000fe400078e003d */
[----:B0-----:R-:W2:Y:S01]  /*8bd0*/  LDL R61, [R1+0x228] ;  /* 0x00022800013d7983 */ /* 0x001ea20000100800 */
[----:B------:R-:W-:Y:S01]  /*8be0*/  FFMA.FTZ R68, R67, R67, R68 ;  /* 0x0000004343447223 */ /* 0x000fe20000010044 */
[----:B------:R-:W-:Y:S01]  /*8bf0*/  IMAD.MOV.U32 R67, RZ, RZ, RZ ;  /* 0x000000ffff437224 */ /* 0x000fe200078e00ff */
[----:B------:R-:W-:Y:S02]  /*8c00*/  @P4 MOV R67, R60 ;  /* 0x0000003c00434202 */ /* 0x000fe40000000f00 */
[----:B------:R-:W4:Y:S01]  /*8c10*/  LDL R60, [R1+0x22c] ;  /* 0x00022c00013c7983 */ /* 0x000f220000100800 */
[----:B------:R-:W-:Y:S01]  /*8c20*/  LOP3.LUT P5, RZ, R66, 0x4000000, RZ, 0xc0, !PT ;  /* 0x0400000042ff7812 */ /* 0x000fe200078ac0ff */
[----:B------:R-:W-:Y:S01]  /*8c30*/  FADD.FTZ R64, R64, R68 ;  /* 0x0000004440407221 */ /* 0x000fe20000010000 */
[C---:B------:R-:W-:Y:S01]  /*8c40*/  FMUL.FTZ R68, R69.reuse, R69 ;  /* 0x0000004545447220 */ /* 0x040fe20000410000 */
[----:B------:R-:W-:Y:S01]  /*8c50*/  FADD.FTZ R69, R69, R67 ;  /* 0x0000004345457221 */ /* 0x000fe20000010000 */
[----:B------:R-:W-:-:S02]  /*8c60*/  LOP3.LUT P6, RZ, R66, 0x2000000, RZ, 0xc0, !PT ;  /* 0x0200000042ff7812 */ /* 0x000fc400078cc0ff */
[----:B------:R-:W-:Y:S01]  /*8c70*/  FFMA.FTZ R68, R67, R67, R68 ;  /* 0x0000004343447223 */ /* 0x000fe20000010044 */
[----:B------:R-:W-:Y:S01]  /*8c80*/  FADD.FTZ R65, R65, R69 ;  /* 0x0000004541417221 */ /* 0x000fe20000010000 */
[----:B------:R-:W-:Y:S01]  /*8c90*/  HFMA2.MMA R67, -RZ, RZ, 0, 0 ;  /* 0x00000000ff437435 */ /* 0x000fe200000001ff */
[----:B------:R-:W-:Y:S02]  /*8ca0*/  IMAD.MOV.U32 R69, RZ, RZ, RZ ;  /* 0x000000ffff457224 */ /* 0x000fe400078e00ff */
[----:B------:R-:W-:Y:S02]  /*8cb0*/  FADD.FTZ R64, R64, R68 ;  /* 0x0000004440407221 */ /* 0x000fe40000010000 */
[----:B------:R-:W-:Y:S02]  /*8cc0*/  @P5 IMAD.MOV.U32 R69, RZ, RZ, R63 ;  /* 0x000000ffff455224 */ /* 0x000fe400078e003f */
[----:B------:R-:W-:Y:S02]  /*8cd0*/  @P5 IMAD.MOV.U32 R67, RZ, RZ, R62 ;  /* 0x000000ffff435224 */ /* 0x000fe400078e003e */
[----:B------:R-:W-:-:S02]  /*8ce0*/  FMUL.FTZ R68, R69, R69 ;  /* 0x0000004545447220 */ /* 0x000fc40000410000 */
[----:B------:R-:W-:Y:S02]  /*8cf0*/  FADD.FTZ R69, R69, R67 ;  /* 0x0000004345457221 */ /* 0x000fe40000010000 */
[----:B------:R-:W-:Y:S01]  /*8d00*/  FFMA.FTZ R68, R67, R67, R68 ;  /* 0x0000004343447223 */ /* 0x000fe20000010044 */
[----:B------:R-:W-:Y:S01]  /*8d10*/  IMAD.MOV.U32 R67, RZ, RZ, RZ ;  /* 0x000000ffff437224 */ /* 0x000fe200078e00ff */
[----:B------:R0:W-:Y:S02]  /*8d20*/  STL.64 [R1+0x398], R62 ;  /* 0x0003983e01007387 */ /* 0x0001e40000100a00 */
[----:B0-----:R-:W-:Y:S02]  /*8d30*/  IMAD.MOV.U32 R62, RZ, RZ, R2 ;  /* 0x000000ffff3e7224 */ /* 0x001fe400078e0002 */
[----:B------:R-:W3:Y:S01]  /*8d40*/  LDL.LU R2, [R1+0x478] ;  /* 0x0004780001027983 */ /* 0x000ee20000300800 */
[----:B------:R-:W-:Y:S01]  /*8d50*/  MOV R63, R5 ;  /* 0x00000005003f7202 */ /* 0x000fe20000000f00 */
[----:B------:R-:W-:-:S02]  /*8d60*/  FADD.FTZ R65, R65, R69 ;  /* 0x0000004541417221 */ /* 0x000fc40000010000 */
[----:B------:R-:W3:Y:S01]  /*8d70*/  LDL.LU R5, [R1+0x474] ;  /* 0x0004740001057983 */ /* 0x000ee20000300800 */
[----:B------:R-:W-:Y:S02]  /*8d80*/  IMAD.MOV.U32 R69, RZ, RZ, RZ ;  /* 0x000000ffff457224 */ /* 0x000fe400078e00ff */
[----:B--2---:R-:W-:Y:S02]  /*8d90*/  @P6 IMAD.MOV.U32 R67, RZ, RZ, R61 ;  /* 0x000000ffff436224 */ /* 0x004fe400078e003d */
[----:B------:R-:W-:Y:S02]  /*8da0*/  IMAD.MOV.U32 R61, RZ, RZ, R3 ;  /* 0x000000ffff3d7224 */ /* 0x000fe400078e0003 */
[----:B------:R-:W2:Y:S01]  /*8db0*/  LDL.LU R3, [R1+0x47c] ;  /* 0x00047c0001037983 */ /* 0x000ea20000300800 */
[----:B----4-:R-:W-:Y:S02]  /*8dc0*/  @P6 MOV R69, R60 ;  /* 0x0000003c00456202 */ /* 0x010fe40000000f00 */
[----:B------:R-:W-:-:S02]  /*8dd0*/  MOV R60, R4 ;  /* 0x00000004003c7202 */ /* 0x000fc40000000f00 */
[----:B------:R-:W4:Y:S01]  /*8de0*/  LDL.LU R4, [R1+0x480] ;  /* 0x0004800001047983 */ /* 0x000f220000300800 */
[----:B------:R-:W-:Y:S01]  /*8df0*/  LOP3.LUT P3, RZ, R66, 0x1000000, RZ, 0xc0, !PT ;  /* 0x0100000042ff7812 */ /* 0x000fe2000786c0ff */
[----:B------:R-:W-:Y:S01]  /*8e00*/  FADD.FTZ R64, R64, R68 ;  /* 0x0000004440407221 */ /* 0x000fe20000010000 */
[C---:B------:R-:W-:Y:S01]  /*8e10*/  FMUL.FTZ R68, R69.reuse, R69 ;  /* 0x0000004545447220 */ /* 0x040fe20000410000 */
[----:B------:R-:W-:-:S03]  /*8e20*/  FADD.FTZ R69, R69, R67 ;  /* 0x0000004345457221 */ /* 0x000fc60000010000 */
[----:B------:R-:W-:Y:S01]  /*8e30*/  FFMA.FTZ R68, R67, R67, R68 ;  /* 0x0000004343447223 */ /* 0x000fe20000010044 */
[----:B------:R-:W-:Y:S01]  /*8e40*/  HFMA2.MMA R67, -RZ, RZ, 0, 0 ;  /* 0x00000000ff437435 */ /* 0x000fe200000001ff */
[----:B------:R-:W-:Y:S01]  /*8e50*/  LOP3.LUT P4, RZ, R66, 0x800000, RZ, 0xc0, !PT ;  /* 0x0080000042ff7812 */ /* 0x000fe2000788c0ff */
[----:B------:R-:W-:Y:S01]  /*8e60*/  FADD.FTZ R65, R65, R69 ;  /* 0x0000004541417221 */ /* 0x000fe20000010000 */
[----:B------:R-:W-:Y:S02]  /*8e70*/  IMAD.MOV.U32 R69, RZ, RZ, RZ ;  /* 0x000000ffff457224 */ /* 0x000fe400078e00ff */
[----:B------:R-:W-:Y:S01]  /*8e80*/  FADD.FTZ R64, R64, R68 ;  /* 0x0000004440407221 */ /* 0x000fe20000010000 */
[C---:B------:R-:W-:Y:S01]  /*8e90*/  LOP3.LUT P5, RZ, R66.reuse, 0x400000, RZ, 0xc0, !PT ;  /* 0x0040000042ff7812 */ /* 0x040fe200078ac0ff */
[----:B---3--:R-:W-:Y:S01]  /*8ea0*/  @P3 IMAD.MOV.U32 R67, RZ, RZ, R2 ;  /* 0x000000ffff433224 */ /* 0x008fe200078e0002 */
[----:B------:R-:W-:Y:S01]  /*8eb0*/  LOP3.LUT P6, RZ, R66, 0x200000, RZ, 0xc0, !PT ;  /* 0x0020000042ff7812 */ /* 0x000fe200078cc0ff */
[----:B------:R0:W-:Y:S01]  /*8ec0*/  STL.64 [R1+0x3b0], R6 ;  /* 0x0003b00601007387 */ /* 0x0001e20000100a00 */
[----:B--2---:R-:W-:-:S04]  /*8ed0*/  @P3 IMAD.MOV.U32 R69, RZ, RZ, R3 ;  /* 0x000000ffff453224 */ /* 0x004fc800078e0003 */
[C---:B------:R-:W-:Y:S01]  /*8ee0*/  FMUL.FTZ R68, R69.reuse, R69 ;  /* 0x0000004545447220 */ /* 0x040fe20000410000 */
[----:B------:R-:W-:-:S04]  /*8ef0*/  FADD.FTZ R69, R69, R67 ;  /* 0x0000004345457221 */ /* 0x000fc80000010000 */
[----:B------:R-:W-:Y:S01]  /*8f00*/  FADD.FTZ R65, R65, R69 ;  /* 0x0000004541417221 */ /* 0x000fe20000010000 */
[----:B------:R-:W-:Y:S02]  /*8f10*/  IMAD.MOV.U32 R69, RZ, RZ, RZ ;  /* 0x000000ffff457224 */ /* 0x000fe400078e00ff */
[----:B------:R-:W-:Y:S01]  /*8f20*/  FFMA.FTZ R68, R67, R67, R68 ;  /* 0x0000004343447223 */ /* 0x000fe20000010044 */
[----:B------:R-:W-:Y:S01]  /*8f30*/  @P4 MOV R69, R5 ;  /* 0x0000000500454202 */ /* 0x000fe20000000f00 */
[----:B------:R-:W-:Y:S02]  /*8f40*/  IMAD.MOV.U32 R67, RZ, RZ, RZ ;  /* 0x000000ffff437224 */ /* 0x000fe400078e00ff */
[----:B------:R-:W-:Y:S01]  /*8f50*/  FADD.FTZ R64, R64, R68 ;  /* 0x0000004440407221 */ /* 0x000fe20000010000 */
[----:B----4-:R-:W-:Y:S02]  /*8f60*/  @P4 IMAD.MOV.U32 R67, RZ, RZ, R4 ;  /* 0x000000ffff434224 */ /* 0x010fe400078e0004 */
[----:B------:R-:W-:-:S02]  /*8f70*/  FMUL.FTZ R68, R69, R69 ;  /* 0x0000004545447220 */ /* 0x000fc40000410000 */
[----:B------:R-:W-:Y:S02]  /*8f80*/  FADD.FTZ R69, R69, R67 ;  /* 0x0000004345457221 */ /* 0x000fe40000010000 */
[----:B------:R-:W-:Y:S01]  /*8f90*/  FFMA.FTZ R68, R67, R67, R68 ;  /* 0x0000004343447223 */ /* 0x000fe20000010044 */
[----:B------:R-:W-:Y:S01]  /*8fa0*/  HFMA2.MMA R67, -RZ, RZ, 0, 0 ;  /* 0x00000000ff437435 */ /* 0x000fe200000001ff */
[----:B------:R-:W-:Y:S01]  /*8fb0*/  FADD.FTZ R65, R65, R69 ;  /* 0x0000004541417221 */ /* 0x000fe20000010000 */
[----:B------:R-:W-:Y:S02]  /*8fc0*/  IMAD.MOV.U32 R69, RZ, RZ, RZ ;  /* 0x000000ffff457224 */ /* 0x000fe400078e00ff */
[----:B------:R-:W-:Y:S02]  /*8fd0*/  @P5 IMAD.MOV.U32 R69, RZ, RZ, R7 ;  /* 0x000000ffff455224 */ /* 0x000fe400078e0007 */
[----:B------:R-:W-:Y:S02]  /*8fe0*/  @P5 IMAD.MOV.U32 R67, RZ, RZ, R6 ;  /* 0x000000ffff435224 */ /* 0x000fe400078e0006 */
[----:B------:R-:W-:Y:S01]  /*8ff0*/  FADD.FTZ R64, R64, R68 ;  /* 0x0000004440407221 */ /* 0x000fe20000010000 */
[C---:B------:R-:W-:Y:S01]  /*9000*/  FMUL.FTZ R68, R69.reuse, R69 ;  /* 0x0000004545447220 */ /* 0x040fe20000410000 */
[C---:B------:R-:W-:Y:S01]  /*9010*/  LOP3.LUT P3, RZ, R66.reuse, 0x100000, RZ, 0xc0, !PT ;  /* 0x0010000042ff7812 */ /* 0x040fe2000786c0ff */
[----:B------:R-:W-:Y:S01]  /*9020*/  FADD.FTZ R69, R69, R67 ;  /* 0x0000004345457221 */ /* 0x000fe20000010000 */
[----:B------:R-:W-:Y:S01]  /*9030*/  LOP3.LUT P4, RZ, R66, 0x80000, RZ, 0xc0, !PT ;  /* 0x0008000042ff7812 */ /* 0x000fe2000788c0ff */
[----:B------:R-:W-:Y:S01]  /*9040*/  FFMA.FTZ R68, R67, R67, R68 ;  /* 0x0000004343447223 */ /* 0x000fe20000010044 */
[----:B------:R1:W-:Y:S01]  /*9050*/  STL.64 [R1+0x3a0], R2 ;  /* 0x0003a00201007387 */ /* 0x0003e20000100a00 */
[----:B------:R-:W-:Y:S01]  /*9060*/  FADD.FTZ R65, R65, R69 ;  /* 0x0000004541417221 */ /* 0x000fe20000010000 */
[----:B------:R-:W-:Y:S01]  /*9070*/  IMAD.MOV.U32 R69, RZ, RZ, RZ ;  /* 0x000000ffff457224 */ /* 0x000fe200078e00ff */
[----:B------:R-:W-:Y:S01]  /*9080*/  @P6 MOV R69, R9 ;  /* 0x0000000900456202 */ /* 0x000fe20000000f00 */
[----:B------:R-:W-:Y:S01]  /*9090*/  IMAD.MOV.U32 R67, RZ, RZ, RZ ;  /* 0x000000ffff437224 */ /* 0x000fe200078e00ff */
[----:B------:R2:W-:Y:S01]  /*90a0*/  STL.64 [R1+0x3a8], R4 ;  /* 0x0003a80401007387 */ /* 0x0005e20000100a00 */
[----:B------:R-:W-:-:S02]  /*90b0*/  @P6 IMAD.MOV.U32 R67, RZ, RZ, R8 ;  /* 0x000000ffff436224 */ /* 0x000fc400078e0008 */
[----:B------:R-:W-:Y:S01]  /*90c0*/  FADD.FTZ R64, R64, R68 ;  /* 0x0000004440407221 */ /* 0x000fe20000010000 */
[C---:B------:R-:W-:Y:S01]  /*90d0*/  FMUL.FTZ R68, R69.reuse, R69 ;  /* 0x0000004545447220 */ /* 0x040fe20000410000 */
[----:B0-----:R-:W3:Y:S01]  /*90e0*/  LDL R7, [R1+0x33c] ;  /* 0x00033c0001077983 */ /* 0x001ee20000100800 */
[----:B------:R-:W-:Y:S01]  /*90f0*/  FADD.FTZ R69, R69, R67 ;  /* 0x0000004345457221 */ /* 0x000fe20000010000 */
[----:B------:R-:W-:Y:S02]  /*9100*/  LOP3.LUT P5, RZ, R66, 0x40000, RZ, 0xc0, !PT ;  /* 0x0004000042ff7812 */ /* 0x000fe400078ac0ff */
[----:B-1----:R-:W4:Y:S01]  /*9110*/  LDL.LU R2, [R1+0x330] ;  /* 0x0003300001027983 */ /* 0x002f220000300800 */
[----:B------:R-:W-:Y:S01]  /*9120*/  FADD.FTZ R65, R65, R69 ;  /* 0x0000004541417221 */ /* 0x000fe20000010000 */
[----:B------:R-:W-:Y:S01]  /*9130*/  HFMA2.MMA R69, -RZ, RZ, 0, 0 ;  /* 0x00000000ff457435 */ /* 0x000fe200000001ff */
[----:B------:R-:W-:Y:S01]  /*9140*/  FFMA.FTZ R68, R67, R67, R68 ;  /* 0x0000004343447223 */ /* 0x000fe20000010044 */
[----:B------:R-:W-:Y:S01]  /*9150*/  IMAD.MOV.U32 R67, RZ, RZ, RZ ;  /* 0x000000ffff437224 */ /* 0x000fe200078e00ff */
[----:B------:R-:W-:Y:S01]  /*9160*/  @P3 MOV R67, R10 ;  /* 0x0000000a00433202 */ /* 0x000fe20000000f00 */
[----:B------:R-:W4:Y:S02]  /*9170*/  LDL.LU R3, [R1+0x334] ;  /* 0x0003340001037983 */ /* 0x000f240000300800 */
[----:B------:R-:W-:-:S02]  /*9180*/  @P3 IMAD.MOV.U32 R69, RZ, RZ, R11 ;  /* 0x000000ffff453224 */ /* 0x000fc400078e000b */
[----:B------:R-:W-:Y:S01]  /*9190*/  FADD.FTZ R64, R64, R68 ;  /* 0x0000004440407221 */ /* 0x000fe20000010000 */
[----:B--2---:R-:W2:Y:S01]  /*91a0*/  LDL.LU R4, [R1+0x338] ;  /* 0x0003380001047983 */ /* 0x004ea20000300800 */
[C---:B------:R-:W-:Y:S01]  /*91b0*/  FMUL.FTZ R68, R69.reuse, R69 ;  /* 0x0000004545447220 */ /* 0x040fe20000410000 */
[----:B------:R-:W-:Y:S02]  /*91c0*/  FADD.FTZ R69, R69, R67 ;  /* 0x0000004345457221 */ /* 0x000fe40000010000 */
[----:B------:R0:W-:Y:S01]  /*91d0*/  STL.64 [R1+0x10], R62 ;  /* 0x0000103e01007387 */ /* 0x0001e20000100a00 */
[----:B------:R-:W-:Y:S01]  /*91e0*/  FFMA.FTZ R68, R67, R67, R68 ;  /* 0x0000004343447223 */ /* 0x000fe20000010044 */
[----:B------:R-:W-:Y:S01]  /*91f0*/  HFMA2.MMA R67, -RZ, RZ, 0, 0 ;  /* 0x00000000ff437435 */ /* 0x000fe200000001ff */
[----:B------:R-:W-:Y:S01]  /*9200*/  FADD.FTZ R65, R65, R69 ;  /* 0x0000004541417221 */ /* 0x000fe20000010000 */
[----:B------:R-:W-:Y:S01]  /*9210*/  IMAD.MOV.U32 R69, RZ, RZ, RZ ;  /* 0x000000ffff457224 */ /* 0x000fe200078e00ff */
[----:B------:R1:W-:Y:S01]  /*9220*/  STL.64 [R1+0x18], R60 ;  /* 0x0000183c01007387 */ /* 0x0003e20000100a00 */
[----:B------:R-:W-:-:S02]  /*9230*/  @P4 IMAD.MOV.U32 R69, RZ, RZ, R13 ;  /* 0x000000ffff454224 */ /* 0x000fc400078e000d */
[----:B------:R-:W-:Y:S02]  /*9240*/  @P4 IMAD.MOV.U32 R67, RZ, RZ, R12 ;  /* 0x000000ffff434224 */ /* 0x000fe400078e000c */
[----:B------:R-:W-:Y:S01]  /*9250*/  FADD.FTZ R64, R64, R68 ;  /* 0x0000004440407221 */ /* 0x000fe20000010000 */
[C---:B------:R-:W-:Y:S01]  /*9260*/  FMUL.FTZ R68, R69.reuse, R69 ;  /* 0x0000004545447220 */ /* 0x040fe20000410000 */
[C---:B------:R-:W-:Y:S01]  /*9270*/  LOP3.LUT P6, RZ, R66.reuse, 0x20000, RZ, 0xc0, !PT ;  /* 0x0002000042ff7812 */ /* 0x040fe200078cc0ff */
[----:B------:R-:W-:Y:S01]  /*9280*/  FADD.FTZ R69, R69, R67 ;  /* 0x0000004345457221 */ /* 0x000fe20000010000 */
[----:B------:R-:W-:Y:S01]  /*9290*/  LOP3.LUT P3, RZ, R66, 0x10000, RZ, 0xc0, !PT ;  /* 0x0001000042ff7812 */ /* 0x000fe2000786c0ff */
[----:B------:R-:W-:Y:S01]  /*92a0*/  FFMA.FTZ R68, R67, R67, R68 ;  /* 0x0000004343447223 */ /* 0x000fe20000010044 */
[----:B------:R-:W-:Y:S01]  /*92b0*/  MOV R5, R58 ;  /* 0x0000003a00057202 */ /* 0x000fe20000000f00 */
[----:B------:R-:W-:Y:S01]  /*92c0*/  FADD.FTZ R65, R65, R69 ;  /* 0x0000004541417221 */ /* 0x000fe20000010000 */
[----:B------:R-:W-:Y:S01]  /*92d0*/  IMAD.MOV.U32 R69, RZ, RZ, RZ ;  /* 0x000000ffff457224 */ /* 0x000fe200078e00ff */
[----:B------:R-:W-:Y:S01]  /*92e0*/  @P5 MOV R69, R15 ;  /* 0x0000000f00455202 */ /* 0x000fe20000000f00 */
[----:B------:R-:W-:-:S02]  /*92f0*/  IMAD.MOV.U32 R67, RZ, RZ, RZ ;  /* 0x000000ffff437224 */ /* 0x000fc400078e00ff */
[----:B------:R-:W-:Y:S01]  /*9300*/  FADD.FTZ R64, R64, R68 ;  /* 0x0000004440407221 */ /* 0x000fe20000010000 */
[----:B------:R-:W-:Y:S01]  /*9310*/  @P5 IMAD.MOV.U32 R67, RZ, RZ, R14 ;  /* 0x000000ffff435224 */ /* 0x000fe200078e000e */
[----:B------:R-:W-:Y:S01]  /*9320*/  LOP3.LUT P4, RZ, R66, 0x8000, RZ, 0xc0, !PT ;  /* 0x0000800042ff7812 */ /* 0x000fe2000788c0ff */
[C---:B------:R-:W-:Y:S01]  /*9330*/  FMUL.FTZ R68, R69.reuse, R69 ;  /* 0x0000004545447220 */ /* 0x040fe20000410000 */
[----:B------:R-:W3:Y:S01]  /*9340*/  LDL.LU R58, [R1+0x470] ;  /* 0x00047000013a7983 */ /* 0x000ee20000300800 */
[----:B------:R-:W-:-:S03]  /*9350*/  FADD.FTZ R69, R69, R67 ;  /* 0x0000004345457221 */ /* 0x000fc60000010000 */
[----:B0-----:R-:W3:Y:S01]  /*9360*/  LDL.LU R62, [R1+0x240] ;  /* 0x00024000013e7983 */ /* 0x001ee20000300800 */
[----:B------:R-:W-:Y:S01]  /*9370*/  FADD.FTZ R65, R65, R69 ;  /* 0x0000004541417221 */ /* 0x000fe20000010000 */
[----:B------:R-:W-:Y:S01]  /*9380*/  HFMA2.MMA R69, -RZ, RZ, 0, 0 ;  /* 0x00000000ff457435 */ /* 0x000fe200000001ff */
[----:B------:R-:W-:Y:S01]  /*9390*/  FFMA.FTZ R68, R67, R67, R68 ;  /* 0x0000004343447223 */ /* 0x000fe20000010044 */
[----:B------:R-:W-:Y:S01]  /*93a0*/  IMAD.MOV.U32 R67, RZ, RZ, RZ ;  /* 0x000000ffff437224 */ /* 0x000fe200078e00ff */
[----:B------:R-:W-:Y:S01]  /*93b0*/  @P6 MOV R67, R16 ;  /* 0x0000001000436202 */ /* 0x000fe20000000f00 */
[----:B------:R-:W3:Y:S02]  /*93c0*/  LDL.LU R63, [R1+0x244] ;  /* 0x00024400013f7983 */ /* 0x000ee40000300800 */
[----:B------:R-:W-:Y:S02]  /*93d0*/  @P6 IMAD.MOV.U32 R69, RZ, RZ, R17 ;  /* 0x000000ffff456224 */ /* 0x000fe400078e0011 */
[----:B------:R-:W-:Y:S01]  /*93e0*/  FADD.FTZ R64, R64, R68 ;  /* 0x0000004440407221 */ /* 0x000fe20000010000 */
[----:B-1----:R-:W3:Y:S01]  /*93f0*/  LDL.LU R60, [R1+0x238] ;  /* 0x00023800013c7983 */ /* 0x002ee20000300800 */
[C---:B------:R-:W-:Y:S01]  /*9400*/  FMUL.FTZ R68, R69.reuse, R69 ;  /* 0x0000004545447220 */ /* 0x040fe20000410000 */
[----:B------:R-:W-:-:S02]  /*9410*/  FADD.FTZ R69, R69, R67 ;  /* 0x0000004345457221 */ /* 0x000fc40000010000 */
[----:B------:R-:W3:Y:S01]  /*9420*/  LDL.LU R61, [R1+0x23c] ;  /* 0x00023c00013d7983 */ /* 0x000ee20000300800 */
[----:B------:R-:W-:Y:S01]  /*9430*/  FFMA.FTZ R68, R67, R67, R68 ;  /* 0x0000004343447223 */ /* 0x000fe20000010044 */
[----:B------:R-:W-:Y:S01]  /*9440*/  HFMA2.MMA R67, -RZ, RZ, 0, 0 ;  /* 0x00000000ff437435 */ /* 0x000fe200000001ff */
[----:B------:R-:W-:Y:S01]  /*9450*/  FADD.FTZ R65, R65, R69 ;  /* 0x0000004541417221 */ /* 0x000fe20000010000 */
[----:B------:R-:W-:Y:S01]  /*9460*/  IMAD.MOV.U32 R69, RZ, RZ, RZ ;  /* 0x000000ffff457224 */ /* 0x000fe200078e00ff */
[----:B------:R0:W-:Y:S01]  /*9470*/  STL.64 [R1+0x3b8], R8 ;  /* 0x0003b80801007387 */ /* 0x0001e20000100a00 */
[----:B------:R-:W-:Y:S02]  /*9480*/  @P3 IMAD.MOV.U32 R69, RZ, RZ, R19 ;  /* 0x000000ffff453224 */ /* 0x000fe400078e0013 */
[----:B------:R-:W-:Y:S02]  /*9490*/  @P3 IMAD.MOV.U32 R67, RZ, RZ, R18 ;  /* 0x000000ffff433224 */ /* 0x000fe400078e0012 */
[----:B------:R-:W-:Y:S01]  /*94a0*/  FADD.FTZ R64, R64, R68 ;  /* 0x0000004440407221 */ /* 0x000fe20000010000 */
[C---:B------:R-:W-:Y:S01]  /*94b0*/  FMUL.FTZ R68, R69.reuse, R69 ;  /* 0x0000004545447220 */ /* 0x040fe20000410000 */
[----:B------:R-:W-:Y:S01]  /*94c0*/  STL.64 [R1+0x3c0], R10 ;  /* 0x0003c00a01007387 */ /* 0x000fe20000100a00 */
[----:B------:R-:W-:-:S02]  /*94d0*/  FADD.FTZ R69, R69, R67 ;  /* 0x0000004345457221 */ /* 0x000fc40000010000 */
[----:B------:R-:W-:Y:S01]  /*94e0*/  FFMA.FTZ R68, R67, R67, R68 ;  /* 0x0000004343447223 */ /* 0x000fe20000010044 */
[----:B------:R1:W-:Y:S01]  /*94f0*/  STL.64 [R1+0x3c8], R12 ;  /* 0x0003c80c01007387 */ /* 0x0003e20000100a00 */
[----:B------:R-:W-:Y:S01]  /*9500*/  FADD.FTZ R65, R65, R69 ;  /* 0x0000004541417221 */ /* 0x000fe20000010000 */
[----:B------:R-:W-:Y:S01]  /*9510*/  IMAD.MOV.U32 R69, RZ, RZ, RZ ;  /* 0x000000ffff457224 */ /* 0x000fe200078e00ff */
[----:B------:R-:W-:Y:S01]  /*9520*/  @P4 MOV R69, R21 ;  /* 0x0000001500454202 */ /* 0x000fe20000000f00 */
[----:B------:R-:W-:Y:S01]  /*9530*/  IMAD.MOV.U32 R67, RZ, RZ, RZ ;  /* 0x000000ffff437224 */ /* 0x000fe200078e00ff */
[----:B------:R-:W-:Y:S01]  /*9540*/  LOP3.LUT P5, RZ, R66, 0x4000, RZ, 0xc0, !PT ;  /* 0x0000400042ff7812 */ /* 0x000fe200078ac0ff */
[----:B------:R-:W-:Y:S02]  /*9550*/  @P4 IMAD.MOV.U32 R67, RZ, RZ, R20 ;  /* 0x000000ffff434224 */ /* 0x000fe400078e0014 */
[----:B------:R-:W-:Y:S01]  /*9560*/  FADD.FTZ R64, R64, R68 ;  /* 0x0000004440407221 */ /* 0x000fe20000010000 */
[C---:B------:R-:W-:Y:S01]  /*9570*/  FMUL.FTZ R68, R69.reuse, R69 ;  /* 0x0000004545447220 */ /* 0x040fe20000410000 */
[C---:B------:R-:W-:Y:S01]  /*9580*/  LOP3.LUT P6, RZ, R66.reuse, 0x2000, RZ, 0xc0, !PT ;  /* 0x0000200042ff7812 */ /* 0x040fe200078cc0ff */
[----:B------:R-:W-:Y:S01]  /*9590*/  FADD.FTZ R69, R69, R67 ;  /* 0x0000004345457221 */ /* 0x000fe20000010000 */
[----:B------:R-:W-:Y:S01]  /*95a0*/  LOP3.LUT P3, RZ, R66, 0x1000, RZ, 0xc0, !PT ;  /* 0x0000100042ff7812 */ /* 0x000fe2000786c0ff */
[----:B------:R-:W-:Y:S02]  /*95b0*/  STL.64 [R1+0x3d0], R14 ;  /* 0x0003d00e01007387 */ /* 0x000fe40000100a00 */
[----:B------:R-:W-:Y:S01]  /*95c0*/  FADD.FTZ R65, R65, R69 ;  /* 0x0000004541417221 */ /* 0x000fe20000010000 */
[----:B------:R-:W-:Y:S01]  /*95d0*/  HFMA2.MMA R69, -RZ, RZ, 0, 0 ;  /* 0x00000000ff457435 */ /* 0x000fe200000001ff */
[----:B------:R-:W-:Y:S01]  /*95e0*/  FFMA.FTZ R68, R67, R67, R68 ;  /* 0x0000004343447223 */ /* 0x000fe20000010044 */
[----:B------:R-:W-:Y:S01]  /*95f0*/  IMAD.MOV.U32 R67, RZ, RZ, RZ ;  /* 0x000000ffff437224 */ /* 0x000fe200078e00ff */
[----:B------:R-:W-:Y:S01]  /*9600*/  @P5 MOV R67, R22 ;  /* 0x0000001600435202 */ /* 0x000fe20000000f00 */
[----:B------:R1:W-:Y:S02]  /*9610*/  STL.64 [R1+0x3d8], R16 ;  /* 0x0003d81001007387 */ /* 0x0003e40000100a00 */
[----:B------:R-:W-:-:S02]  /*9620*/  @P5 IMAD.MOV.U32 R69, RZ, RZ, R23 ;  /* 0x000000ffff455224 */ /* 0x000fc400078e0017 */
[----:B------:R-:W-:Y:S01]  /*9630*/  FADD.FTZ R64, R64, R68 ;  /* 0x0000004440407221 */ /* 0x000fe20000010000 */
[----:B------:R-:W-:Y:S01]  /*9640*/  LOP3.LUT P4, RZ, R66, 0x800, RZ, 0xc0, !PT ;  /* 0x0000080042ff7812 */ /* 0x000fe2000788c0ff */
[----:B------:R-:W-:Y:S01]  /*9650*/  STL.64 [R1+0x3e0], R18 ;  /* 0x0003e01201007387 */ /* 0x000fe20000100a00 */
[C---:B------:R-:W-:Y:S01]  /*9660*/  FMUL.FTZ R68, R69.reuse, R69 ;  /* 0x0000004545447220 */ /* 0x040fe20000410000 */
[----:B------:R-:W-:Y:S02]  /*9670*/  FADD.FTZ R69, R69, R67 ;  /* 0x0000004345457221 */ /* 0x000fe40000010000 */
[----:B------:R1:W-:Y:S01]  /*9680*/  STL.64 [R1+0x3e8], R20 ;  /* 0x0003e81401007387 */ /* 0x0003e20000100a00 */
[----:B------:R-:W-:Y:S01]  /*9690*/  FFMA.FTZ R68, R67, R67, R68 ;  /* 0x0000004343447223 */ /* 0x000fe20000010044 */
[----:B------:R-:W-:Y:S01]  /*96a0*/  FADD.FTZ R65, R65, R69 ;  /* 0x0000004541417221 */ /* 0x000fe20000010000 */
[----:B------:R-:W-:Y:S01]  /*96b0*/  HFMA2.MMA R67, -RZ, RZ, 0, 0 ;  /* 0x00000000ff437435 */ /* 0x000fe200000001ff */
[----:B------:R-:W-:Y:S01]  /*96c0*/  IMAD.MOV.U32 R69, RZ, RZ, RZ ;  /* 0x000000ffff457224 */ /* 0x000fe200078e00ff */
[----:B------:R-:W-:Y:S01]  /*96d0*/  STL.64 [R1+0x3f0], R22 ;  /* 0x0003f01601007387 */ /* 0x000fe20000100a00 */
[----:B------:R-:W-:-:S02]  /*96e0*/  @P6 IMAD.MOV.U32 R69, RZ, RZ, R25 ;  /* 0x000000ffff456224 */ /* 0x000fc400078e0019 */
[----:B------:R-:W-:Y:S01]  /*96f0*/  FADD.FTZ R64, R64, R68 ;  /* 0x0000004440407221 */ /* 0x000fe20000010000 */
[----:B------:R-:W-:Y:S02]  /*9700*/  @P6 IMAD.MOV.U32 R67, RZ, RZ, R24 ;  /* 0x000000ffff436224 */ /* 0x000fe400078e0018 */
[C---:B------:R-:W-:Y:S01]  /*9710*/  FMUL.FTZ R68, R69.reuse, R69 ;  /* 0x0000004545447220 */ /* 0x040fe20000410000 */
[----:B------:R-:W-:Y:S01]  /*9720*/  LOP3.LUT P5, RZ, R66, 0x400, RZ, 0xc0, !PT ;  /* 0x0000040042ff7812 */ /* 0x000fe200078ac0ff */
[----:B------:R1:W-:Y:S01]  /*9730*/  STL.64 [R1+0x3f8], R24 ;  /* 0x0003f81801007387 */ /* 0x0003e20000100a00 */
[----:B------:R-:W-:Y:S01]  /*9740*/  FADD.FTZ R69, R69, R67 ;  /* 0x0000004345457221 */ /* 0x000fe20000010000 */
[----:B------:R-:W-:Y:S01]  /*9750*/  FFMA.FTZ R68, R67, R67, R68 ;  /* 0x0000004343447223 */ /* 0x000fe20000010044 */
[----:B------:R-:W-:Y:S01]  /*9760*/  HFMA2.MMA R67, -RZ, RZ, 0, 0 ;  /* 0x00000000ff437435 */ /* 0x000fe200000001ff */
[----:B------:R-:W-:Y:S01]  /*9770*/  STL.64 [R1+0x400], R26 ;  /* 0x0004001a01007387 */ /* 0x000fe20000100a00 */
[----:B------:R-:W-:Y:S01]  /*9780*/  FADD.FTZ R65, R65, R69 ;  /* 0x0000004541417221 */ /* 0x000fe20000010000 */
[----:B------:R-:W-:Y:S01]  /*9790*/  MOV R69, RZ ;  /* 0x000000ff00457202 */ /* 0x000fe20000000f00 */
[----:B------:R-:W-:Y:S01]  /*97a0*/  @P3 IMAD.MOV.U32 R69, RZ, RZ, R27 ;  /* 0x000000ffff453224 */ /* 0x000fe200078e001b */
[----:B------:R1:W-:Y:S01]  /*97b0*/  STL.64 [R1+0x408], R28 ;  /* 0x0004081c01007387 */ /* 0x0003e20000100a00 */
[----:B------:R-:W-:-:S02]  /*97c0*/  @P3 IMAD.MOV.U32 R67, RZ, RZ, R26 ;  /* 0x000000ffff433224 */ /* 0x000fc400078e001a */
[----:B------:R-:W-:Y:S01]  /*97d0*/  FADD.FTZ R64, R64, R68 ;  /* 0x0000004440407221 */ /* 0x000fe20000010000 */
[C---:B------:R-:W-:Y:S01]  /*97e0*/  FMUL.FTZ R68, R69.reuse, R69 ;  /* 0x0000004545447220 */ /* 0x040fe20000410000 */
[----:B------:R-:W-:Y:S01]  /*97f0*/  LOP3.LUT P6, RZ, R66, 0x200, RZ, 0xc0, !PT ;  /* 0x0000020042ff7812 */ /* 0x000fe200078cc0ff */
[----:B------:R-:W-:Y:S01]  /*9800*/  FADD.FTZ R69, R69, R67 ;  /* 0x0000004345457221 */ /* 0x000fe20000010000 */
[----:B------:R-:W-:Y:S01]  /*9810*/  STL.64 [R1+0x410], R30 ;  /* 0x0004101e01007387 */ /* 0x000fe20000100a00 */
[----:B------:R-:W-:Y:S01]  /*9820*/  FFMA.FTZ R68, R67, R67, R68 ;  /* 0x0000004343447223 */ /* 0x000fe20000010044 */
[----:B------:R-:W-:Y:S01]  /*9830*/  HFMA2.MMA R67, -RZ, RZ, 0, 0 ;  /* 0x00000000ff437435 */ /* 0x000fe200000001ff */
[----:B------:R-:W-:Y:S01]  /*9840*/  FADD.FTZ R65, R65, R69 ;  /* 0x0000004541417221 */ /* 0x000fe20000010000 */
[----:B------:R-:W-:Y:S01]  /*9850*/  MOV R69, RZ ;  /* 0x000000ff00457202 */ /* 0x000fe20000000f00 */
[----:B------:R-:W-:Y:S02]  /*9860*/  @P4 IMAD.MOV.U32 R69, RZ, RZ, R29 ;  /* 0x000000ffff454224 */ /* 0x000fe400078e001d */
[----:B------:R-:W-:Y:S01]  /*9870*/  FADD.FTZ R64, R64, R68 ;  /* 0x0000004440407221 */ /* 0x000fe20000010000 */
[----:B------:R-:W-:Y:S01]  /*9880*/  LOP3.LUT P3, RZ, R66, 0x100, RZ, 0xc0, !PT ;  /* 0x0000010042ff7812 */ /* 0x000fe2000786c0ff */
[----:B------:R-:W-:-:S02]  /*9890*/  @P4 IMAD.MOV.U32 R67, RZ, RZ, R28 ;  /* 0x000000ffff434224 */ /* 0x000fc400078e001c */
[C---:B------:R-:W-:Y:S01]  /*98a0*/  FMUL.FTZ R68, R69.reuse, R69 ;  /* 0x0000004545447220 */ /* 0x040fe20000410000 */
[----:B------:R1:W-:Y:S01]  /*98b0*/  STL.64 [R1+0x418], R32 ;  /* 0x0004182001007387 */ /* 0x0003e20000100a00 */
[----:B------:R-:W-:Y:S02]  /*98c0*/  FADD.FTZ R69, R69, R67 ;  /* 0x0000004345457221 */ /* 0x000fe40000010000 */
        /* <DEDUP_REMOVED lines=30> */
[----:B------:R-:W-:Y:S01]  /*9ab0*/  STL.64 [R1+0x450], R44 ;  /* 0x0004502c01007387 */ /* 0x000fe20000100a00 */
[----:B------:R-:W-:-:S02]  /*9ac0*/  @P3 IMAD.MOV.U32 R67, RZ, RZ, R34 ;  /* 0x000000ffff433224 */ /* 0x000fc400078e0022 */
[----:B------:R-:W-:Y:S01]  /*9ad0*/  FADD.FTZ R64, R64, R68 ;  /* 0x0000004440407221 */ /* 0x000fe20000010000 */
[C---:B------:R-:W-:Y:S01]  /*9ae0*/  FMUL.FTZ R68, R69.reuse, R69 ;  /* 0x0000004545447220 */ /* 0x040fe20000410000 */
[----:B------:R-:W-:Y:S01]  /*9af0*/  LOP3.LUT P6, RZ, R66, 0x20, RZ, 0xc0, !PT ;  /* 0x0000002042ff7812 */ /* 0x000fe200078cc0ff */
[----:B------:R-:W-:Y:S01]  /*9b00*/  FADD.FTZ R69, R69, R67 ;  /* 0x0000004345457221 */ /* 0x000fe20000010000 */
[----:B------:R1:W-:Y:S01]  /*9b10*/  STL.64 [R1+0x458], R46 ;  /* 0x0004582e01007387 */ /* 0x0003e20000100a00 */
        /* <DEDUP_REMOVED lines=9> */
[----:B------:R-:W-:Y:S01]  /*9bb0*/  STL.64 [R1+0x460], R48 ;  /* 0x0004603001007387 */ /* 0x000fe20000100a00 */
[----:B------:R-:W-:Y:S02]  /*9bc0*/  FADD.FTZ R69, R69, R67 ;  /* 0x0000004345457221 */ /* 0x000fe40000010000 */
[----:B------:R-:W-:Y:S01]  /*9bd0*/  FFMA.FTZ R68, R67, R67, R68 ;  /* 0x0000004343447223 */ /* 0x000fe20000010044 */
[----:B------:R-:W-:Y:S01]  /*9be0*/  HFMA2.MMA R67, -RZ, RZ, 0, 0 ;  /* 0x00000000ff437435 */ /* 0x000fe200000001ff */
[----:B------:R2:W-:Y:S02]  /*9bf0*/  STL.64 [R1+0x468], R50 ;  /* 0x0004683201007387 */ /* 0x0005e40000100a00 */
[----:B------:R-:W-:Y:S01]  /*9c00*/  FADD.FTZ R64, R64, R68 ;  /* 0x0000004440407221 */ /* 0x000fe20000010000 */
[----:B------:R-:W-:Y:S01]  /*9c10*/  MOV R68, RZ ;  /* 0x000000ff00447202 */ /* 0x000fe20000000f00 */
[----:B------:R-:W-:Y:S01]  /*9c20*/  @P5 IMAD.MOV.U32 R68, RZ, RZ, R39 ;  /* 0x000000ffff445224 */ /* 0x000fe200078e0027 */
[C---:B------:R-:W-:Y:S01]  /*9c30*/  LOP3.LUT P4, RZ, R0.reuse, 0x2, RZ, 0xc0, !PT ;  /* 0x0000000200ff7812 */ /* 0x040fe2000788c0ff */
[----:B------:R-:W-:Y:S01]  /*9c40*/  @P5 IMAD.MOV.U32 R67, RZ, RZ, R38 ;  /* 0x000000ffff435224 */ /* 0x000fe200078e0026 */
[----:B------:R-:W-:Y:S01]  /*9c50*/  LOP3.LUT P5, RZ, R0, 0x1, RZ, 0xc0, !PT ;  /* 0x0000000100ff7812 */ /* 0x000fe200078ac0ff */
[C---:B------:R-:W-:Y:S01]  /*9c60*/  FMUL.FTZ R0, R68.reuse, R68 ;  /* 0x0000004444007220 */ /* 0x040fe20000410000 */
[----:B------:R-:W-:Y:S01]  /*9c70*/  FADD.FTZ R65, R65, R69 ;  /* 0x0000004541417221 */ /* 0x000fe20000010000 */
[----:B------:R-:W-:Y:S01]  /*9c80*/  FADD.FTZ R68, R68, R67 ;  /* 0x0000004344447221 */ /* 0x000fe20000010000 */
[----:B0-----:R-:W3:Y:S01]  /*9c90*/  LDL.LU R8, [R1+0x260] ;  /* 0x0002600001087983 */ /* 0x001ee20000300800 */
[----:B------:R-:W-:-:S02]  /*9ca0*/  FFMA.FTZ R0, R67, R67, R0 ;  /* 0x0000004343007223 */ /* 0x000fc40000010000 */
[----:B------:R-:W-:Y:S01]  /*9cb0*/  FADD.FTZ R65, R65, R68 ;  /* 0x0000004441417221 */ /* 0x000fe20000010000 */
[----:B------:R-:W3:Y:S01]  /*9cc0*/  LDL.LU R9, [R1+0x264] ;  /* 0x0002640001097983 */ /* 0x000ee20000300800 */
[----:B------:R-:W-:Y:S01]  /*9cd0*/  FADD.FTZ R64, R64, R0 ;  /* 0x0000000040407221 */ /* 0x000fe20000010000 */
[----:B------:R-:W-:Y:S01]  /*9ce0*/  HFMA2.MMA R0, -RZ, RZ, 0, 0 ;  /* 0x00000000ff007435 */ /* 0x000fe200000001ff */
[----:B------:R-:W-:Y:S01]  /*9cf0*/  MOV R68, RZ ;  /* 0x000000ff00447202 */ /* 0x000fe20000000f00 */
[----:B------:R-:W-:Y:S01]  /*9d00*/  @P6 IMAD.MOV.U32 R68, RZ, RZ, R41 ;  /* 0x000000ffff446224 */ /* 0x000fe200078e0029 */
[----:B------:R-:W0:Y:S03]  /*9d10*/  S2R R69, SR_LANEID ;  /* 0x0000000000457919 */ /* 0x000e260000000000 */
[----:B------:R-:W-:Y:S02]  /*9d20*/  @P6 IMAD.MOV.U32 R0, RZ, RZ, R40 ;  /* 0x000000ffff006224 */ /* 0x000fe400078e0028 */
[C---:B------:R-:W-:Y:S01]  /*9d30*/  FMUL.FTZ R67, R68.reuse, R68 ;  /* 0x0000004444437220 */ /* 0x040fe20000410000 */
[----:B-1----:R-:W3:Y:S01]  /*9d40*/  LDL.LU R12, [R1+0x270] ;  /* 0x00027000010c7983 */ /* 0x002ee20000300800 */
[----:B------:R-:W-:-:S02]  /*9d50*/  FADD.FTZ R68, R68, R0 ;  /* 0x0000000044447221 */ /* 0x000fc40000010000 */
[----:B------:R-:W-:Y:S01]  /*9d60*/  FFMA.FTZ R67, R0, R0, R67 ;  /* 0x0000000000437223 */ /* 0x000fe20000010043 */
[----:B------:R-:W-:Y:S01]  /*9d70*/  HFMA2.MMA R0, -RZ, RZ, 0, 0 ;  /* 0x00000000ff007435 */ /* 0x000fe200000001ff */
[----:B------:R-:W3:Y:S01]  /*9d80*/  LDL.LU R13, [R1+0x274] ;  /* 0x00027400010d7983 */ /* 0x000ee20000300800 */
[----:B------:R-:W-:Y:S01]  /*9d90*/  FADD.FTZ R65, R65, R68 ;  /* 0x0000004441417221 */ /* 0x000fe20000010000 */
[----:B------:R-:W-:Y:S01]  /*9da0*/  MOV R68, RZ ;  /* 0x000000ff00447202 */ /* 0x000fe20000000f00 */
[----:B------:R-:W-:Y:S01]  /*9db0*/  @P3 IMAD.MOV.U32 R68, RZ, RZ, R43 ;  /* 0x000000ffff443224 */ /* 0x000fe200078e002b */
[----:B------:R-:W3:Y:S01]  /*9dc0*/  LDL.LU R16, [R1+0x280] ;  /* 0x0002800001107983 */ /* 0x000ee20000300800 */
[----:B------:R-:W-:Y:S01]  /*9dd0*/  @P3 IMAD.MOV.U32 R0, RZ, RZ, R42 ;  /* 0x000000ffff003224 */ /* 0x000fe200078e002a */
[C---:B------:R-:W-:Y:S01]  /*9de0*/  LOP3.LUT P3, RZ, R59.reuse, 0x40000000, RZ, 0xc0, !PT ;  /* 0x400000003bff7812 */ /* 0x040fe2000786c0ff */
[----:B------:R-:W-:Y:S01]  /*9df0*/  FADD.FTZ R64, R64, R67 ;  /* 0x0000004340407221 */ /* 0x000fe20000010000 */
[C---:B------:R-:W-:Y:S01]  /*9e00*/  FMUL.FTZ R67, R68.reuse, R68 ;  /* 0x0000004444437220 */ /* 0x040fe20000410000 */
[----:B------:R-:W-:Y:S01]  /*9e10*/  FADD.FTZ R68, R68, R0 ;  /* 0x0000000044447221 */ /* 0x000fe20000010000 */
[----:B------:R-:W-:Y:S01]  /*9e20*/  LOP3.LUT P6, RZ, R59, 0x80000000, RZ, 0xc0, !PT ;  /* 0x800000003bff7812 */ /* 0x000fe200078cc0ff */
[----:B------:R-:W3:Y:S01]  /*9e30*/  LDL.LU R17, [R1+0x284] ;  /* 0x0002840001117983 */ /* 0x000ee20000300800 */
[----:B------:R-:W-:Y:S01]  /*9e40*/  FFMA.FTZ R67, R0, R0, R67 ;  /* 0x0000000000437223 */ /* 0x000fe20000010043 */
[----:B------:R-:W-:Y:S01]  /*9e50*/  FADD.FTZ R65, R65, R68 ;  /* 0x0000004441417221 */ /* 0x000fe20000010000 */
[----:B------:R-:W-:Y:S01]  /*9e60*/  HFMA2.MMA R0, -RZ, RZ, 0, 0 ;  /* 0x00000000ff007435 */ /* 0x000fe200000001ff */
[----:B------:R-:W-:Y:S01]  /*9e70*/  MOV R68, RZ ;  /* 0x000000ff00447202 */ /* 0x000fe20000000f00 */
[----:B------:R-:W-:Y:S01]  /*9e80*/  FADD.FTZ R64, R64, R67 ;  /* 0x0000004340407221 */ /* 0x000fe20000010000 */
[----:B------:R-:W3:Y:S02]  /*9e90*/  LDL.LU R20, [R1+0x290] ;  /* 0x0002900001147983 */ /* 0x000ee40000300800 */
[----:B------:R-:W-:-:S02]  /*9ea0*/  @P3 IMAD.MOV.U32 R68, RZ, RZ, R45 ;  /* 0x000000ffff443224 */ /* 0x000fc400078e002d */
[----:B------:R-:W-:Y:S01]  /*9eb0*/  @P3 IMAD.MOV.U32 R0, RZ, RZ, R44 ;  /* 0x000000ffff003224 */ /* 0x000fe200078e002c */
[----:B------:R-:W3:Y:S01]  /*9ec0*/  LDL.LU R21, [R1+0x294] ;  /* 0x0002940001157983 */ /* 0x000ee20000300800 */
[C---:B------:R-:W-:Y:S02]  /*9ed0*/  FMUL.FTZ R67, R68.reuse, R68 ;  /* 0x0000004444437220 */ /* 0x040fe40000410000 */
[----:B------:R-:W-:Y:S01]  /*9ee0*/  FADD.FTZ R68, R68, R0 ;  /* 0x0000000044447221 */ /* 0x000fe20000010000 */
[----:B------:R-:W3:Y:S01]  /*9ef0*/  LDL.LU R24, [R1+0x2a0] ;  /* 0x0002a00001187983 */ /* 0x000ee20000300800 */
[----:B------:R-:W-:Y:S01]  /*9f00*/  FFMA.FTZ R67, R0, R0, R67 ;  /* 0x0000000000437223 */ /* 0x000fe20000010043 */
[----:B------:R-:W-:Y:S01]  /*9f10*/  HFMA2.MMA R0, -RZ, RZ, 0, 0 ;  /* 0x00000000ff007435 */ /* 0x000fe200000001ff */
[----:B------:R-:W-:Y:S01]  /*9f20*/  FADD.FTZ R65, R65, R68 ;  /* 0x0000004441417221 */ /* 0x000fe20000010000 */
[----:B------:R-:W-:Y:S01]  /*9f30*/  MOV R68, RZ ;  /* 0x000000ff00447202 */ /* 0x000fe20000000f00 */
[----:B------:R-:W-:-:S02]  /*9f40*/  @P6 IMAD.MOV.U32 R68, RZ, RZ, R47 ;  /* 0x000000ffff446224 */ /* 0x000fc400078e002f */
[----:B------:R-:W-:Y:S01]  /*9f50*/  FADD.FTZ R64, R64, R67 ;  /* 0x0000004340407221 */ /* 0x000fe20000010000 */
[----:B0-----:R-:W-:Y:S01]  /*9f60*/  ISETP.GT.AND P3, PT, R69, 0x1e, PT ;  /* 0x0000001e4500780c */ /* 0x001fe20003f64270 */
[----:B------:R-:W-:Y:S02]  /*9f70*/  @P6 IMAD.MOV.U32 R0, RZ, RZ, R46 ;  /* 0x000000ffff006224 */ /* 0x000fe400078e002e */
[C---:B------:R-:W-:Y:S01]  /*9f80*/  FMUL.FTZ R67, R68.reuse, R68 ;  /* 0x0000004444437220 */ /* 0x040fe20000410000 */
[----:B------:R-:W3:Y:S01]  /*9f90*/  LDL.LU R25, [R1+0x2a4] ;  /* 0x0002a40001197983 */ /* 0x000ee20000300800 */
[----:B------:R-:W-:Y:S02]  /*9fa0*/  FADD.FTZ R68, R68, R0 ;  /* 0x0000000044447221 */ /* 0x000fe40000010000 */
[----:B------:R-:W-:Y:S01]  /*9fb0*/  FFMA.FTZ R67, R0, R0, R67 ;  /* 0x0000000000437223 */ /* 0x000fe20000010043 */
[----:B------:R-:W-:Y:S01]  /*9fc0*/  HFMA2.MMA R0, -RZ, RZ, 0, 0 ;  /* 0x00000000ff007435 */ /* 0x000fe200000001ff */
[----:B------:R-:W3:Y:S01]  /*9fd0*/  LDL.LU R28, [R1+0x2b0] ;  /* 0x0002b000011c7983 */ /* 0x000ee20000300800 */
[----:B------:R-:W-:Y:S01]  /*9fe0*/  FADD.FTZ R65, R65, R68 ;  /* 0x0000004441417221 */ /* 0x000fe20000010000 */
[----:B------:R-:W-:Y:S01]  /*9ff0*/  MOV R68, RZ ;  /* 0x000000ff00447202 */ /* 0x000fe20000000f00 */
[----:B------:R-:W-:-:S02]  /*a000*/  @P5 IMAD.MOV.U32 R68, RZ, RZ, R49 ;  /* 0x000000ffff445224 */ /* 0x000fc400078e0031 */
[----:B------:R-:W-:Y:S01]  /*a010*/  FADD.FTZ R64, R64, R67 ;  /* 0x0000004340407221 */ /* 0x000fe20000010000 */
        /* <DEDUP_REMOVED lines=11> */
[----:B------:R-:W3:Y:S01]  /*a0d0*/  LDL.LU R33, [R1+0x2c4] ;  /* 0x0002c40001217983 */ /* 0x000ee20000300800 */
        /* <DEDUP_REMOVED lines=25> */
[----:B----4-:R-:W-:Y:S01]  /*a270*/  STL.64 [R1+0x8], R2 ;  /* 0x0000080201007387 */ /* 0x010fe20000100a00 */
[----:B------:R-:W-:Y:S02]  /*a280*/  FADD.FTZ R68, R68, R0 ;  /* 0x0000000044447221 */ /* 0x000fe40000010000 */
[----:B------:R-:W-:Y:S01]  /*a290*/  FFMA.FTZ R67, R0, R0, R67 ;  /* 0x0000000000437223 */ /* 0x000fe20000010043 */
[----:B------:R-:W-:Y:S01]  /*a2a0*/  HFMA2.MMA R0, -RZ, RZ, 0, 0 ;  /* 0x00000000ff007435 */ /* 0x000fe200000001ff */
[----:B--2---:R0:W-:Y:S01]  /*a2b0*/  STL.64 [R1], R4 ;  /* 0x0000000401007387 */ /* 0x0041e20000100a00 */
[----:B------:R-:W-:Y:S01]  /*a2c0*/  FADD.FTZ R65, R65, R68 ;  /* 0x0000004441417221 */ /* 0x000fe20000010000 */
[----:B------:R-:W-:Y:S01]  /*a2d0*/  MOV R68, RZ ;  /* 0x000000ff00447202 */ /* 0x000fe20000000f00 */
[----:B------:R-:W-:-:S02]  /*a2e0*/  @P2 IMAD.MOV.U32 R68, RZ, RZ, R57 ;  /* 0x000000ffff442224 */ /* 0x000fc400078e0039 */
[----:B------:R-:W-:Y:S01]  /*a2f0*/  FADD.FTZ R64, R64, R67 ;  /* 0x0000004340407221 */ /* 0x000fe20000010000 */
[----:B------:R-:W-:Y:S01]  /*a300*/  @P2 IMAD.MOV.U32 R0, RZ, RZ, R56 ;  /* 0x000000ffff002224 */ /* 0x000fe200078e0038 */
[----:B------:R-:W2:Y:S01]  /*a310*/  LDL.LU R47, [R1+0x304] ;  /* 0x00030400012f7983 */ /* 0x000ea20000300800 */
[C---:B------:R-:W-:Y:S02]  /*a320*/  FMUL.FTZ R67, R68.reuse, R68 ;  /* 0x0000004444437220 */ /* 0x040fe40000410000 */
[----:B------:R-:W-:Y:S01]  /*a330*/  FADD.FTZ R68, R68, R0 ;  /* 0x0000000044447221 */ /* 0x000fe20000010000 */
[----:B------:R-:W4:Y:S01]  /*a340*/  LDL.LU R50, [R1+0x310] ;  /* 0x0003100001327983 */ /* 0x000f220000300800 */
[----:B------:R-:W-:Y:S02]  /*a350*/  FFMA.FTZ R67, R0, R0, R67 ;  /* 0x0000000000437223 */ /* 0x000fe40000010043 */
[----:B------:R-:W-:Y:S01]  /*a360*/  FADD.FTZ R65, R65, R68 ;  /* 0x0000004441417221 */ /* 0x000fe20000010000 */
[----:B0-----:R-:W4:Y:S01]  /*a370*/  LDL.LU R4, [R1+0x250] ;  /* 0x0002500001047983 */ /* 0x001f220000300800 */
[----:B------:R-:W-:-:S03]  /*a380*/  FADD.FTZ R67, R64, R67 ;  /* 0x0000004340437221 */ /* 0x000fc60000010000 */
[----:B------:R-:W0:Y:S04]  /*a390*/  SHFL.DOWN PT, R0, R65, 0x1, 0x1f ;  /* 0x08201f0041007f89 */ /* 0x000e2800000e0000 */
[----:B------:R-:W1:Y:S04]  /*a3a0*/  SHFL.DOWN PT, R64, R67, 0x1, 0x1f ;  /* 0x08201f0043407f89 */ /* 0x000e6800000e0000 */
[----:B------:R-:W4:Y:S04]  /*a3b0*/  LDL.LU R68, [R1+0x318] ;  /* 0x0003180001447983 */ /* 0x000f280000300800 */
[----:B------:R-:W4:Y:S04]  /*a3c0*/  LDL.LU R5, [R1+0x254] ;  /* 0x0002540001057983 */ /* 0x000f280000300800 */
[----:B------:R-:W4:Y:S04]  /*a3d0*/  LDL.LU R51, [R1+0x314] ;  /* 0x0003140001337983 */ /* 0x000f280000300800 */
[----:B------:R-:W4:Y:S01]  /*a3e0*/  LDL.LU R48, [R1+0x308] ;  /* 0x0003080001307983 */ /* 0x000f220000300800 */
[----:B0-----:R-:W-:-:S03]  /*a3f0*/  @!P3 FADD.FTZ R65, R65, R0 ;  /* 0x000000004141b221 */ /* 0x001fc60000010000 */
[----:B------:R-:W4:Y:S01]  /*a400*/  LDL.LU R49, [R1+0x30c] ;  /* 0x00030c0001317983 */ /* 0x000f220000300800 */
[----:B-1----:R-:W-:-:S03]  /*a410*/  @!P3 FADD.FTZ R67, R67, R64 ;  /* 0x000000404343b221 */ /* 0x002fc60000010000 */
[----:B------:R-:W0:Y:S04]  /*a420*/  SHFL.DOWN PT, R0, R65, 0x2, 0x1f ;  /* 0x08401f0041007f89 */ /* 0x000e2800000e0000 */
[----:B------:R-:W1:Y:S01]  /*a430*/  SHFL.DOWN PT, R64, R67, 0x2, 0x1f ;  /* 0x08401f0043407f89 */ /* 0x000e6200000e0000 */
[----:B------:R-:W-:-:S03]  /*a440*/  ISETP.GT.AND P3, PT, R69, 0x1d, PT ;  /* 0x0000001d4500780c */ /* 0x000fc60003f64270 */
        /* <DEDUP_REMOVED lines=36> */
[----:B-1----:R-:W-:Y:S01]  /*a690*/  @!P3 FADD.FTZ R67, R67, R64 ;  /* 0x000000404343b221 */ /* 0x002fe20000010000 */
[----:B------:R-:W-:Y:S02]  /*a6a0*/  ISETP.NE.AND P3, PT, R69, RZ, PT ;  /* 0x000000ff4500720c */ /* 0x000fe40003f65270 */
[----:B------:R-:W4:Y:S04]  /*a6b0*/  LDL.LU R6, [R1+0x258] ;  /* 0x0002580001067983 */ /* 0x000f280000300800 */
[----:B------:R-:W4:Y:S01]  /*a6c0*/  LDL.LU R69, [R1+0x31c] ;  /* 0x00031c0001457983 */ /* 0x000f220000300800 */
[----:B------:R-:W-:Y:S01]  /*a6d0*/  MOV R64, R65 ;  /* 0x0000004100407202 */ /* 0x000fe20000000f00 */
[----:B------:R-:W-:-:S02]  /*a6e0*/  IMAD.MOV.U32 R65, RZ, RZ, R67 ;  /* 0x000000ffff417224 */ /* 0x000fc400078e0043 */
[----:B------:R-:W4:Y:S04]  /*a6f0*/  LDL.LU R2, [R1+0x248] ;  /* 0x0002480001027983 */ /* 0x000f280000300800 */
[----:B---3--:R0:W-:Y:S04]  /*a700*/  @!P3 STS.64 [R7+0x10], R64 ;  /* 0x000010400700b388 */ /* 0x0081e80000000a00 */
[----:B------:R-:W3:Y:S04]  /*a710*/  LDL.LU R3, [R1+0x24c] ;  /* 0x00024c0001037983 */ /* 0x000ee80000300800 */
[----:B0-----:R-:W3:Y:S04]  /*a720*/  LDL.LU R7, [R1+0x25c] ;  /* 0x00025c0001077983 */ /* 0x001ee80000300800 */
[----:B------:R0:W-:Y:S04]  /*a730*/  STL.64 [R1+0x448], R58 ;  /* 0x0004483a01007387 */ /* 0x0001e80000100a00 */
[----:B------:R1:W-:Y:S04]  /*a740*/  STL.64 [R1+0xf8], R62 ;  /* 0x0000f83e01007387 */ /* 0x0003e80000100a00 */
[----:B------:R1:W-:Y:S04]  /*a750*/  STL.64 [R1+0x100], R60 ;  /* 0x0001003c01007387 */ /* 0x0003e80000100a00 */
[----:B0-----:R-:W3:Y:S04]  /*a760*/  LDL.LU R58, [R1+0x2f0] ;  /* 0x0002f000013a7983 */ /* 0x001ee80000300800 */
[----:B------:R-:W3:Y:S04]  /*a770*/  LDL.LU R59, [R1+0x2f4] ;  /* 0x0002f400013b7983 */ /* 0x000ee80000300800 */
[----:B-1----:R-:W3:Y:S04]  /*a780*/  LDL.LU.64 R62, [R1+0x398] ;  /* 0x00039800013e7983 */ /* 0x002ee80000300a00 */
[----:B------:R-:W3:Y:S04]  /*a790*/  LDL.LU.64 R60, [R1+0x390] ;  /* 0x00039000013c7983 */ /* 0x000ee80000300a00 */
[----:B------:R0:W-:Y:S04]  /*a7a0*/  STL.64 [R1+0xb8], R16 ;  /* 0x0000b81001007387 */ /* 0x0001e80000100a00 */
[----:B------:R1:W-:Y:S04]  /*a7b0*/  STL.64 [R1+0xc8], R12 ;  /* 0x0000c80c01007387 */ /* 0x0003e80000100a00 */
[----:B------:R-:W-:Y:S04]  /*a7c0*/  STL.64 [R1+0xd8], R8 ;  /* 0x0000d80801007387 */ /* 0x000fe80000100a00 */
[----:B------:R1:W-:Y:S04]  /*a7d0*/  STL.64 [R1+0xa8], R20 ;  /* 0x0000a81401007387 */ /* 0x0003e80000100a00 */
[----:B0-----:R-:W3:Y:S04]  /*a7e0*/  LDL.LU.64 R16, [R1+0x3d8] ;  /* 0x0003d80001107983 */ /* 0x001ee80000300a00 */
[----:B-1----:R-:W3:Y:S04]  /*a7f0*/  LDL.LU.64 R12, [R1+0x3c8] ;  /* 0x0003c800010c7983 */ /* 0x002ee80000300a00 */
[----:B------:R-:W3:Y:S04]  /*a800*/  LDL.LU.64 R20, [R1+0x3e8] ;  /* 0x0003e80001147983 */ /* 0x000ee80000300a00 */
[----:B------:R0:W-:Y:S04]  /*a810*/  STL.64 [R1+0x98], R24 ;  /* 0x0000981801007387 */ /* 0x0001e80000100a00 */
[----:B------:R-:W3:Y:S04]  /*a820*/  LDL.LU.64 R8, [R1+0x3b8] ;  /* 0x0003b80001087983 */ /* 0x000ee80000300a00 */
[----:B------:R1:W-:Y:S04]  /*a830*/  STL.64 [R1+0x88], R28 ;  /* 0x0000881c01007387 */ /* 0x0003e80000100a00 */
[----:B0-----:R-:W3:Y:S04]  /*a840*/  LDL.LU.64 R24, [R1+0x3f8] ;  /* 0x0003f80001187983 */ /* 0x001ee80000300a00 */
[----:B------:R0:W-:Y:S04]  /*a850*/  STL.64 [R1+0x78], R32 ;  /* 0x0000782001007387 */ /* 0x0001e80000100a00 */
[----:B-1----:R-:W3:Y:S04]  /*a860*/  LDL.LU.64 R28, [R1+0x408] ;  /* 0x00040800011c7983 */ /* 0x002ee80000300a00 */
[----:B------:R1:W-:Y:S04]  /*a870*/  STL.64 [R1+0x68], R36 ;  /* 0x0000682401007387 */ /* 0x0003e80000100a00 */
[----:B0-----:R-:W3:Y:S04]  /*a880*/  LDL.LU.64 R32, [R1+0x418] ;  /* 0x0004180001207983 */ /* 0x001ee80000300a00 */
[----:B------:R0:W-:Y:S04]  /*a890*/  STL.64 [R1+0x58], R40 ;  /* 0x0000582801007387 */ /* 0x0001e80000100a00 */
[----:B-1----:R-:W3:Y:S04]  /*a8a0*/  LDL.LU.64 R36, [R1+0x428] ;  /* 0x0004280001247983 */ /* 0x002ee80000300a00 */
[----:B0-----:R-:W3:Y:S04]  /*a8b0*/  LDL.LU.64 R40, [R1+0x438] ;  /* 0x0004380001287983 */ /* 0x001ee80000300a00 */
[----:B--2---:R0:W-:Y:S04]  /*a8c0*/  STL.64 [R1+0x38], R46 ;  /* 0x0000382e01007387 */ /* 0x0041e80000100a00 */
[----:B0-----:R-:W2:Y:S04]  /*a8d0*/  LDL.LU.64 R46, [R1+0x458] ;  /* 0x00045800012e7983 */ /* 0x001ea80000300a00 */
[----:B----4-:R0:W-:Y:S04]  /*a8e0*/  STL.64 [R1+0xe8], R4 ;  /* 0x0000e80401007387 */ /* 0x0101e80000100a00 */
[----:B------:R1:W-:Y:S04]  /*a8f0*/  STL.64 [R1+0x28], R50 ;  /* 0x0000283201007387 */ /* 0x0003e80000100a00 */
[----:B0-----:R-:W4:Y:S04]  /*a900*/  LDL.LU.64 R4, [R1+0x3a8] ;  /* 0x0003a80001047983 */ /* 0x001f280000300a00 */
[----:B------:R0:W-:Y:S04]  /*a910*/  STL.64 [R1+0x30], R48 ;  /* 0x0000303001007387 */ /* 0x0001e80000100a00 */
[----:B-1----:R-:W4:Y:S04]  /*a920*/  LDL.LU.64 R50, [R1+0x468] ;  /* 0x0004680001327983 */ /* 0x002f280000300a00 */
[----:B0-----:R-:W4:Y:S04]  /*a930*/  LDL.LU.64 R48, [R1+0x460] ;  /* 0x0004600001307983 */ /* 0x001f280000300a00 */
[----:B------:R0:W-:Y:S04]  /*a940*/  STL.64 [R1+0x40], R44 ;  /* 0x0000402c01007387 */ /* 0x0001e80000100a00 */
[----:B------:R1:W-:Y:S04]  /*a950*/  STL.64 [R1+0x50], R42 ;  /* 0x0000502a01007387 */ /* 0x0003e80000100a00 */
[----:B0-----:R-:W4:Y:S04]  /*a960*/  LDL.LU.64 R44, [R1+0x450] ;  /* 0x00045000012c7983 */ /* 0x001f280000300a00 */
[----:B-1----:R-:W4:Y:S04]  /*a970*/  LDL.LU.64 R42, [R1+0x440] ;  /* 0x00044000012a7983 */ /* 0x002f280000300a00 */
[----:B------:R0:W-:Y:S04]  /*a980*/  STL.64 [R1+0x60], R38 ;  /* 0x0000602601007387 */ /* 0x0001e80000100a00 */
        /* <DEDUP_REMOVED lines=10> */
[----:B0-----:R-:W4:Y:S04]  /*aa30*/  LDL.LU R68, [R1+0x228] ;  /* 0x0002280001447983 */ /* 0x001f280000300800 */
[----:B------:R-:W4:Y:S04]  /*aa40*/  LDL.LU R69, [R1+0x22c] ;  /* 0x00022c0001457983 */ /* 0x000f280000300800 */
[----:B------:R0:W-:Y:S04]  /*aa50*/  STL.64 [R1+0xb0], R18 ;  /* 0x0000b01201007387 */ /* 0x0001e80000100a00 */
[----:B------:R1:W-:Y:S04]  /*aa60*/  STL.64 [R1+0xc0], R14 ;  /* 0x0000c00e01007387 */ /* 0x0003e80000100a00 */
[----:B------:R1:W-:Y:S04]  /*aa70*/  STL.64 [R1+0xd0], R10 ;  /* 0x0000d00a01007387 */ /* 0x0003e80000100a00 */
[----:B---3--:R3:W-:Y:S04]  /*aa80*/  STL.64 [R1+0xe0], R6 ;  /* 0x0000e00601007387 */ /* 0x0087e80000100a00 */
[----:B------:R3:W-:Y:S04]  /*aa90*/  STL.64 [R1+0xf0], R2 ;  /* 0x0000f00201007387 */ /* 0x0007e80000100a00 */
[----:B0-----:R-:W4:Y:S04]  /*aaa0*/  LDL.LU.64 R18, [R1+0x3e0] ;  /* 0x0003e00001127983 */ /* 0x001f280000300a00 */
[----:B-1----:R-:W4:Y:S04]  /*aab0*/  LDL.LU.64 R14, [R1+0x3d0] ;  /* 0x0003d000010e7983 */ /* 0x002f280000300a00 */
[----:B------:R-:W4:Y:S04]  /*aac0*/  LDL.LU.64 R10, [R1+0x3c0] ;  /* 0x0003c000010a7983 */ /* 0x000f280000300a00 */
[----:B---3--:R-:W3:Y:S04]  /*aad0*/  LDL.LU.64 R6, [R1+0x3b0] ;  /* 0x0003b00001067983 */ /* 0x008ee80000300a00 */
[----:B------:R-:W3:Y:S04]  /*aae0*/  LDL.LU.64 R2, [R1+0x3a0] ;  /* 0x0003a00001027983 */ /* 0x000ee80000300a00 */
[----:B------:R0:W-:Y:S04]  /*aaf0*/  STL.64 [R1+0x48], R58 ;  /* 0x0000483a01007387 */ /* 0x0001e80000100a00 */
[----:B------:R1:W-:Y:S04]  /*ab00*/  STL.64 [R1+0x108], R60 ;  /* 0x0001083c01007387 */ /* 0x0003e80000100a00 */
[----:B------:R1:W-:Y:S04]  /*ab10*/  STL.64 [R1+0x110], R62 ;  /* 0x0001103e01007387 */ /* 0x0003e80000100a00 */
[----:B0-----:R0:W5:Y:S04]  /*ab20*/  LDL.LU.64 R58, [R1+0x448] ;  /* 0x00044800013a7983 */ /* 0x0011680000300a00 */
[----:B-1----:R0:W5:Y:S04]  /*ab30*/  LDL.LU.64 R60, [R1+0x388] ;  /* 0x00038800013c7983 */ /* 0x0021680000300a00 */
[----:B------:R0:W5:Y:S04]  /*ab40*/  LDL.LU.64 R62, [R1+0x380] ;  /* 0x00038000013e7983 */ /* 0x0001680000300a00 */
        /* <DEDUP_REMOVED lines=12> */
[----:B------:R-:W-:Y:S03]  /*ac10*/  BSSY B0, `(.L_x_5110) ;  /* 0x000003a000007945 */ /* 0x000fe60003800000 */
[----:B--2---:R-:W-:Y:S04]  /*ac20*/  STL.64 [R1+0x1d0], R46 ;  /* 0x0001d02e01007387 */ /* 0x004fe80000100a00 */
[----:B----4-:R-:W-:Y:S04]  /*ac30*/  STL.64 [R1+0x128], R4 ;  /* 0x0001280401007387 */ /* 0x010fe80000100a00 */
        /* <DEDUP_REMOVED lines=9> */
[----:B------:R1:W-:Y:S02]  /*acd0*/  STL.64 [R1+0x118], R68 ;  /* 0x0001184401007387 */ /* 0x0003e40000100a00 */
[----:B-1----:R-:W1:Y:S02]  /*ace0*/  S2R R68, SR_TID.X ;  /* 0x0000000000447919 */ /* 0x002e640000002100 */
[----:B------:R0:W-:Y:S04]  /*acf0*/  STL.64 [R1+0x160], R18 ;  /* 0x0001601201007387 */ /* 0x0001e80000100a00 */
[----:B------:R0:W-:Y:S04]  /*ad00*/  STL.64 [R1+0x150], R14 ;  /* 0x0001500e01007387 */ /* 0x0001e80000100a00 */
[----:B------:R0:W-:Y:S04]  /*ad10*/  STL.64 [R1+0x140], R10 ;  /* 0x0001400a01007387 */ /* 0x0001e80000100a00 */
[----:B---3--:R0:W-:Y:S04]  /*ad20*/  STL.64 [R1+0x130], R6 ;  /* 0x0001300601007387 */ /* 0x0081e80000100a00 */
[----:B------:R0:W-:Y:S01]  /*ad30*/  STL.64 [R1+0x120], R2 ;  /* 0x0001200201007387 */ /* 0x0001e20000100a00 */
[----:B------:R-:W-:Y:S01]  /*ad40*/  BAR.SYNC.DEFER_BLOCKING 0x0 ;  /* 0x0000000000007b1d */ /* 0x000fe20000010000 */
[----:B-1----:R-:W-:-:S13]  /*ad50*/  ISETP.NE.AND P3, PT, R68, RZ, PT ;  /* 0x000000ff4400720c */ /* 0x002fda0003f65270 */
[----:B0-----:R-:W-:Y:S05]  /*ad60*/  @P3 BRA `(.L_x_5111) ;  /* 0x0000000000903947 */ /* 0x001fea0003800000 */
        /* <DEDUP_REMOVED lines=8> */
[----:B------:R-:W4:Y:S01]  /*adf0*/  LDS.128 R8, [UR5+0x60] ;  /* 0x00006005ff087984 */ /* 0x000f220008000c00 */
        /* <DEDUP_REMOVED lines=27> */
.L_x_5111:
[----:B------:R-:W-:Y:S05]  /*afb0*/  BSYNC B0 ;  /* 0x0000000000007941 */ /* 0x000fea0003800000 */
.L_x_5110:
[----:B------:R-:W-:-:S06]  /*afc0*/  UISETP.GE.U32.AND UP0, UPT, UR19, 0x2, UPT ;  /* 0x000000021300788c */ /* 0x000fcc000bf06070 */
[----:B------:R-:W-:-:S13]  /*afd0*/  PLOP3.LUT P4, PT, PT, PT, UP0, 0x40, 0x0 ;  /* 0x000000000000781c */ /* 0x000fda0003f8e808 */
[----:B------:R-:W-:Y:S05]  /*afe0*/  @P4 BRA `(.L_x_5112) ;  /* 0x0000001800144947 */ /* 0x000fea0003800000 */
[----:B------:R-:W-:Y:S01]  /*aff0*/  ULOP3.LUT UR5, UR4, 0x1, URZ, 0xc0, !UPT ;  /* 0x0000000104057892 */ /* 0x000fe2000f8ec03f */
[----:B------:R-:W-:-:S03]  /*b000*/  ULDC.64 UR12, c[0x0][0x248] ;  /* 0x00009200000c7ab9 */ /* 0x000fc60000000a00 */
[----:B------:R-:W-:-:S04]  /*b010*/  UIMAD UR5, UR5, UR17, URZ ;  /* 0x00000011050572a4 */ /* 0x000fc8000f8e023f */
[----:B------:R-:W-:Y:S02]  /*b020*/  UIMAD UR6, UR5, UR19, URZ ;  /* 0x00000013050672a4 */ /* 0x000fe4000f8e023f */
[----:B------:R-:W-:Y:S02]  /*b030*/  UIADD3 UR20, UR5, UR8, URZ ;  /* 0x0000000805147290 */ /* 0x000fe4000fffe03f */
[----:B------:R-:W-:-:S03]  /*b040*/  USHF.L.U32 UR5, UR6, 0x1, URZ ;  /* 0x0000000106057899 */ /* 0x000fc6000800063f */
[----:B------:R-:W-:Y:S02]  /*b050*/  ULDC.64 UR6, c[0x0][0x240] ;  /* 0x0000900000067ab9 */ /* 0x000fe40000000a00 */
[----:B------:R-:W-:Y:S02]  /*b060*/  UIMAD.WIDE.U32 UR20, UR20, 0x4, UR6 ;  /* 0x00000004141478a5 */ /* 0x000fe4000f8e0006 */
[----:B------:R-:W-:Y:S01]  /*b070*/  UIMAD.WIDE UR6, UR5, 0x4, UR12 ;  /* 0x00000004050678a5 */ /* 0x000fe2000f8e020c */
[----:B------:R-:W-:Y:S11]  /*b080*/  @P3 BRA `(.L_x_5113) ;  /* 0x0000000000643947 */ /* 0x000ff60003800000 */
[----:B------:R-:W-:Y:S01]  /*b090*/  ULOP3.LUT UP0, URZ, UR4, 0x2, URZ, 0xc0, !UPT ;  /* 0x00000002043f7892 */ /* 0x000fe2000f80c03f */
[----:B------:R-:W-:Y:S01]  /*b0a0*/  MOV R2, UR20 ;  /* 0x0000001400027c02 */ /* 0x000fe20008000f00 */
[----:B------:R-:W-:Y:S01]  /*b0b0*/  UIMAD UR12, UR16, UR17, UR8 ;  /* 0x00000011100c72a4 */ /* 0x000fe2000f8e0208 */
[----:B------:R-:W-:Y:S01]  /*b0c0*/  IMAD.U32 R3, RZ, RZ, UR21 ;  /* 0x00000015ff037e24 */ /* 0x000fe2000f8e00ff */
[----:B------:R-:W-:Y:S02]  /*b0d0*/  UMOV UR5, 0xffffffff ;  /* 0xffffffff00057882 */ /* 0x000fe40000000000 */
[----:B------:R-:W-:Y:S01]  /*b0e0*/  PLOP3.LUT P4, PT, PT, PT, UP0, 0x40, 0x0 ;  /* 0x000000000000781c */ /* 0x000fe20003f8e808 */
[----:B------:R-:W-:Y:S02]  /*b0f0*/  ULEA UR13, UP1, UR12, UR6, 0x3 ;  /* 0x000000060c0d7291 */ /* 0x000fe4000f82183f */
[----:B------:R-:W-:Y:S01]  /*b100*/  USEL UR5, UR5, 0x1, UP0 ;  /* 0x0000000105057887 */ /* 0x000fe20008000000 */
[----:B------:R-:W-:Y:S01]  /*b110*/  SEL R7, RZ, UR19, !P4 ;  /* 0x00000013ff077c07 */ /* 0x000fe2000e000000 */
[----:B------:R-:W-:-:S02]  /*b120*/  ULEA.HI.X UR12, UR12, UR7, URZ, 0x3, UP1 ;  /* 0x000000070c0c7291 */ /* 0x000fc400088f1c3f */
[----:B------:R-:W-:Y:S02]  /*b130*/  MOV R4, UR13 ;  /* 0x0000000d00047c02 */ /* 0x000fe40008000f00 */
[----:B------:R-:W-:Y:S02]  /*b140*/  ISETP.NE.AND P4, PT, R7, -0x1, PT ;  /* 0xffffffff0700780c */ /* 0x000fe40003f85270 */
[----:B------:R-:W-:Y:S01]  /*b150*/  IMAD.U32 R5, RZ, RZ, UR12 ;  /* 0x0000000cff057e24 */ /* 0x000fe2000f8e00ff */
[----:B------:R-:W-:-:S04]  /*b160*/  MOV R9, UR5 ;  /* 0x0000000500097c02 */ /* 0x000fc80008000f00 */
[----:B------:R0:W-:Y:S01]  /*b170*/  STG.E.64 desc[UR14][R4.64], R64 ;  /* 0x0000004004007986 */ /* 0x0001e2000c101b0e */
[----:B------:R-:W-:Y:S06]  /*b180*/  MEMBAR.ALL.GPU ;  /* 0x0000000000007992 */ /* 0x000fec000000a000 */
[----:B------:R-:W-:-:S00]  /*b190*/  ERRBAR ;  /* 0x00000000000079ab */ /* 0x000fc00000000000 */
[----:B------:R-:W-:Y:S06]  /*b1a0*/  CGAERRBAR ;  /* 0x00000000000075ab */ /* 0x000fec0000000000 */
[----:B------:R0:W-:Y:S01]  /*b1b0*/  REDG.E.ADD.S32.STRONG.GPU desc[UR14][R2.64], R9 ;  /* 0x000000090200798e */ /* 0x0001e2000c10e38e */
[----:B------:R-:W-:Y:S05]  /*b1c0*/  @!P4 BRA `(.L_x_5113) ;  /* 0x000000000014c947 */ /* 0x000fea0003800000 */
.L_x_5114:
[----:B------:R-:W2:Y:S04]  /*b1d0*/  LDG.E.STRONG.GPU R0, desc[UR14][R2.64] ;  /* 0x0000000e02007981 */ /* 0x000ea8000c1ef900 */
[----:B--2---:R-:W-:Y:S01]  /*b1e0*/  CCTL.IVALL ;  /* 0x00000000ff00798f */ /* 0x004fe20002000000 */
[----:B------:R-:W-:Y:S05]  /*b1f0*/  YIELD ;  /* 0x0000000000007946 */ /* 0x000fea0003800000 */
[----:B------:R-:W-:-:S13]  /*b200*/  ISETP.NE.AND P4, PT, R0, R7, PT ;  /* 0x000000070000720c */ /* 0x000fda0003f85270 */
[----:B------:R-:W-:Y:S05]  /*b210*/  @P4 BRA `(.L_x_5114) ;  /* 0xfffffffc00ec4947 */ /* 0x000fea000383ffff */
.L_x_5113:
[----:B------:R-:W-:Y:S01]  /*b220*/  ISETP.NE.AND P4, PT, RZ, UR19, PT ;  /* 0x00000013ff007c0c */ /* 0x000fe2000bf85270 */
[----:B------:R-:W-:Y:S05]  /*b230*/  WARPSYNC.ALL ;  /* 0x0000000000007948 */ /* 0x000fea0003800000 */
[----:B------:R-:W-:Y:S07]  /*b240*/  BAR.SYNC.DEFER_BLOCKING 0x0 ;  /* 0x0000000000007b1d */ /* 0x000fee0000010000 */
[----:B------:R-:W-:Y:S05]  /*b250*/  @!P4 BRA `(.L_x_5112) ;  /* 0x000000140078c947 */ /* 0x000fea0003800000 */
[----:B------:R-:W-:Y:S02]  /*b260*/  UIADD3 UR5, UR19, -0x1, URZ ;  /* 0xffffffff13057890 */ /* 0x000fe4000fffe03f */
[----:B------:R-:W-:Y:S02]  /*b270*/  ULOP3.LUT UR20, UR19, 0x3, URZ, 0xc0, !UPT ;  /* 0x0000000313147892 */ /* 0x000fe4000f8ec03f */
[----:B------:R-:W-:-:S03]  /*b280*/  UISETP.GE.U32.AND UP0, UPT, UR5, 0x3, UPT ;  /* 0x000000030500788c */ /* 0x000fc6000bf06070 */
[----:B------:R-:W-:-:S03]  /*b290*/  UMOV UR5, URZ ;  /* 0x0000003f00057c82 */ /* 0x000fc60008000000 */
[----:B------:R-:W-:-:S13]  /*b2a0*/  PLOP3.LUT P4, PT, PT, PT, UP0, 0x40, 0x0 ;  /* 0x000000000000781c */ /* 0x000fda0003f8e808 */
[----:B------:R-:W-:Y:S05]  /*b2b0*/  @P4 BRA `(.L_x_5115) ;  /* 0x0000001000c44947 */ /* 0x000fea0003800000 */
[----:B------:R-:W-:Y:S01]  /*b2c0*/  UIADD3 UR12, -UR20, UR19, URZ ;  /* 0x00000013140c7290 */ /* 0x000fe2000fffe13f */
[----:B------:R-:W-:-:S05]  /*b2d0*/  UMOV UR5, URZ ;  /* 0x0000003f00057c82 */ /* 0x000fca0008000000 */
[----:B------:R-:W-:Y:S01]  /*b2e0*/  ISETP.LT.AND P4, PT, RZ, UR12, PT ;  /* 0x0000000cff007c0c */ /* 0x000fe2000bf81270 */
[----:B------:R-:W-:-:S12]  /*b2f0*/  IMAD.U32 R0, RZ, RZ, UR12 ;  /* 0x0000000cff007e24 */ /* 0x000fd8000f8e00ff */
[----:B------:R-:W-:Y:S05]  /*b300*/  @!P4 BRA `(.L_x_5116) ;  /* 0x000000100000c947 */ /* 0x000fea0003800000 */
[----:B------:R-:W-:Y:S02]  /*b310*/  ISETP.GT.AND P4, PT, R0, 0xc, PT ;  /* 0x0000000c0000780c */ /* 0x000fe40003f84270 */
[----:B------:R-:W-:-:S11]  /*b320*/  PLOP3.LUT P5, PT, PT, PT, PT, 0x80, 0x0 ;  /* 0x000000000000781c */ /* 0x000fd60003faf070 */
[----:B------:R-:W-:Y:S05]  /*b330*/  @!P4 BRA `(.L_x_5117) ;  /* 0x000000080094c947 */ /* 0x000fea0003800000 */
[----:B------:R-:W-:-:S13]  /*b340*/  PLOP3.LUT P5, PT, PT, PT, PT, 0x8, 0x0 ;  /* 0x000000000000781c */ /* 0x000fda0003fae170 */
.L_x_5118:
[----:B0-----:R-:W0:Y:S02]  /*b350*/  S2R R2, SR_CTAID.X ;  /* 0x0000000000027919 */ /* 0x001e240000002500 */
[----:B0-----:R-:W-:-:S13]  /*b360*/  ISETP.EQ.OR P4, PT, R2, UR5, P3 ;  /* 0x0000000502007c0c */ /* 0x001fda0009f82670 */
[----:B------:R-:W-:-:S05]  /*b370*/  VOTEU.ALL UP0, P4 ;  /* 0x00000000003f7886 */ /* 0x000fca0002000000 */
[----:B------:R-:W-:-:S04]  /*b380*/  @!UP0 UIMAD UR12, UR17, UR5, UR8 ;  /* 0x00000005110c82a4 */ /* 0x000fc8000f8e0208 */
[----:B------:R-:W-:-:S06]  /*b390*/  @!UP0 UIMAD.WIDE.U32 UR12, UR12, 0x8, UR6 ;  /* 0x000000080c0c88a5 */ /* 0x000fcc000f8e0006 */
[----:B------:R-:W-:Y:S01]  /*b3a0*/  MOV R4, UR12 ;  /* 0x0000000c00047c02 */ /* 0x000fe20008000f00 */
[----:B------:R-:W-:-:S06]  /*b3b0*/  IMAD.U32 R5, RZ, RZ, UR13 ;  /* 0x0000000dff057e24 */ /* 0x000fcc000f8e00ff */
        /* <DEDUP_REMOVED lines=151> */
[----:B------:R-:W-:Y:S01]  /*bd30*/  IADD3 R0, R0, -0x10, RZ ;  /* 0xfffffff000007810 */ /* 0x000fe20007ffe0ff */
[----:B------:R-:W-:Y:S01]  /*bd40*/  UIADD3 UR5, UR5, 0x10, URZ ;  /* 0x0000001005057890 */ /* 0x000fe2000fffe03f */
[----:B--2---:R-:W-:Y:S01]  /*bd50*/  @!P4 FADD.FTZ R64, R64, R2 ;  /* 0x000000024040c221 */ /* 0x004fe20000010000 */
[----:B------:R-:W-:Y:S01]  /*bd60*/  @!P4 FADD.FTZ R65, R65, R3 ;  /* 0x000000034141c221 */ /* 0x000fe20000010000 */
[----:B------:R-:W-:-:S13]  /*bd70*/  ISETP.GT.AND P4, PT, R0, 0xc, PT ;  /* 0x0000000c0000780c */ /* 0x000fda0003f84270 */
[----:B------:R-:W-:Y:S05]  /*bd80*/  @P4 BRA `(.L_x_5118) ;  /* 0xfffffff400704947 */ /* 0x000fea000383ffff */
.L_x_5117:
[----:B------:R-:W-:-:S13]  /*bd90*/  ISETP.GT.AND P4, PT, R0, 0x4, PT ;  /* 0x000000040000780c */ /* 0x000fda0003f84270 */
[----:B------:R-:W-:Y:S05]  /*bda0*/  @!P4 BRA `(.L_x_5119) ;  /* 0x000000040050c947 */ /* 0x000fea0003800000 */
[----:B0-----:R-:W0:Y:S02]  /*bdb0*/  S2R R4, SR_CTAID.X ;  /* 0x0000000000047919 */ /* 0x001e240000002500 */
[----:B0-----:R-:W-:-:S13]  /*bdc0*/  ISETP.EQ.OR P4, PT, R4, UR5, P3 ;  /* 0x0000000504007c0c */ /* 0x001fda0009f82670 */
[----:B------:R-:W-:-:S05]  /*bdd0*/  VOTEU.ALL UP0, P4 ;  /* 0x00000000003f7886 */ /* 0x000fca0002000000 */
[----:B------:R-:W-:-:S04]  /*bde0*/  @!UP0 UIMAD UR12, UR5, UR17, UR8 ;  /* 0x00000011050c82a4 */ /* 0x000fc8000f8e0208 */
[----:B------:R-:W-:-:S06]  /*bdf0*/  @!UP0 UIMAD.WIDE.U32 UR12, UR12, 0x8, UR6 ;  /* 0x000000080c0c88a5 */ /* 0x000fcc000f8e0006 */
[----:B------:R-:W-:Y:S01]  /*be00*/  IMAD.U32 R2, RZ, RZ, UR12 ;  /* 0x0000000cff027e24 */ /* 0x000fe2000f8e00ff */
        /* <DEDUP_REMOVED lines=72> */
[----:B------:R-:W-:Y:S01]  /*c290*/  VIADD R0, R0, 0xfffffffc ;  /* 0xfffffffc00007836 */ /* 0x000fe20000000000 */
[----:B------:R-:W-:Y:S01]  /*c2a0*/  PLOP3.LUT P5, PT, PT, PT, PT, 0x8, 0x0 ;  /* 0x000000000000781c */ /* 0x000fe20003fae170 */
[----:B------:R-:W-:-:S03]  /*c2b0*/  UIADD3 UR5, UR5, 0x4, URZ ;  /* 0x0000000405057890 */ /* 0x000fc6000fffe03f */
[----:B------:R-:W-:Y:S01]  /*c2c0*/  IADD3 R0, R0, -0x4, RZ ;  /* 0xfffffffc00007810 */ /* 0x000fe20007ffe0ff */
[----:B--2---:R-:W-:Y:S01]  /*c2d0*/  @!P4 FADD.FTZ R64, R64, R2 ;  /* 0x000000024040c221 */ /* 0x004fe20000010000 */
[----:B------:R-:W-:-:S07]  /*c2e0*/  @!P4 FADD.FTZ R65, R65, R3 ;  /* 0x000000034141c221 */ /* 0x000fce0000010000 */
.L_x_5119:
[----:B------:R-:W-:-:S13]  /*c2f0*/  ISETP.NE.OR P5, PT, R0, RZ, P5 ;  /* 0x000000ff0000720c */ /* 0x000fda0002fa5670 */
[----:B------:R-:W-:Y:S05]  /*c300*/  @!P5 BRA `(.L_x_5115) ;  /* 0x0000000000b0d947 */ /* 0x000fea0003800000 */
.L_x_5116:
        /* <DEDUP_REMOVED lines=39> */
[----:B------:R-:W-:Y:S01]  /*c580*/  UIADD3 UR5, UR5, 0x4, URZ ;  /* 0x0000000405057890 */ /* 0x000fe2000fffe03f */
[----:B--2---:R-:W-:Y:S01]  /*c590*/  @!P4 FADD.FTZ R64, R64, R2 ;  /* 0x000000024040c221 */ /* 0x004fe20000010000 */
[----:B------:R-:W-:Y:S02]  /*c5a0*/  @!P4 FADD.FTZ R65, R65, R3 ;  /* 0x000000034141c221 */ /* 0x000fe40000010000 */
[----:B------:R-:W-:-:S13]  /*c5b0*/  ISETP.NE.AND P4, PT, R0, RZ, PT ;  /* 0x000000ff0000720c */ /* 0x000fda0003f85270 */
[----:B------:R-:W-:Y:S05]  /*c5c0*/  @P4 BRA `(.L_x_5116) ;  /* 0xfffffffc00504947 */ /* 0x000fea000383ffff */
.L_x_5115:
[----:B------:R-:W-:-:S13]  /*c5d0*/  ISETP.NE.AND P4, PT, RZ, UR20, PT ;  /* 0x00000014ff007c0c */ /* 0x000fda000bf85270 */
[----:B------:R-:W-:Y:S05]  /*c5e0*/  @!P4 BRA `(.L_x_5112) ;  /* 0x000000000094c947 */ /* 0x000fea0003800000 */
[----:B0-----:R-:W0:Y:S01]  /*c5f0*/  S2R R4, SR_CTAID.X ;  /* 0x0000000000047919 */ /* 0x001e220000002500 */
[----:B------:R-:W-:Y:S01]  /*c600*/  BSSY B0, `(.L_x_5120) ;  /* 0x000000a000007945 */ /* 0x000fe20003800000 */
[----:B0-----:R-:W-:-:S13]  /*c610*/  ISETP.EQ.OR P4, PT, R4, UR5, P3 ;  /* 0x0000000504007c0c */ /* 0x001fda0009f82670 */
[----:B------:R-:W-:Y:S05]  /*c620*/  @P4 BRA `(.L_x_5121) ;  /* 0x00000000001c4947 */ /* 0x000fea0003800000 */
[----:B------:R-:W-:-:S04]  /*c630*/  UIMAD UR12, UR17, UR5, UR8 ;  /* 0x00000005110c72a4 */ /* 0x000fc8000f8e0208 */
[----:B------:R-:W-:-:S06]  /*c640*/  UIMAD.WIDE.U32 UR12, UR12, 0x8, UR6 ;  /* 0x000000080c0c78a5 */ /* 0x000fcc000f8e0006 */
[----:B------:R-:W-:Y:S01]  /*c650*/  MOV R2, UR12 ;  /* 0x0000000c00027c02 */ /* 0x000fe20008000f00 */
[----:B------:R-:W-:-:S06]  /*c660*/  IMAD.U32 R3, RZ, RZ, UR13 ;  /* 0x0000000dff037e24 */ /* 0x000fcc000f8e00ff */
[----:B------:R-:W2:Y:S02]  /*c670*/  LDG.E.64 R2, desc[UR14][R2.64] ;  /* 0x0000000e02027981 */ /* 0x000ea4000c1e1b00 */
[----:B--2---:R-:W-:Y:S01]  /*c680*/  FADD.FTZ R64, R64, R2 ;  /* 0x0000000240407221 */ /* 0x004fe20000010000 */
[----:B------:R-:W-:-:S07]  /*c690*/  FADD.FTZ R65, R65, R3 ;  /* 0x0000000341417221 */ /* 0x000fce0000010000 */
.L_x_5121:
[----:B------:R-:W-:Y:S05]  /*c6a0*/  BSYNC B0 ;  /* 0x0000000000007941 */ /* 0x000fea0003800000 */
.L_x_5120:
        /* <DEDUP_REMOVED lines=20> */
[----:B------:R-:W-:Y:S01]  /*c7f0*/  IMAD.U32 R2, RZ, RZ, UR6 ;  /* 0x00000006ff027e24 */ /* 0x000fe2000f8e00ff */
[----:B------:R-:W-:-:S06]  /*c800*/  MOV R3, UR7 ;  /* 0x0000000700037c02 */ /* 0x000fcc0008000f00 */
[----:B------:R-:W2:Y:S02]  /*c810*/  @!P4 LDG.E.64 R2, desc[UR14][R2.64] ;  /* 0x0000000e0202c981 */ /* 0x000ea4000c1e1b00 */
[----:B--2---:R-:W-:Y:S01]  /*c820*/  @!P4 FADD.FTZ R64, R64, R2 ;  /* 0x000000024040c221 */ /* 0x004fe20000010000 */
[----:B------:R-:W-:-:S07]  /*c830*/  @!P4 FADD.FTZ R65, R65, R3 ;  /* 0x000000034141c221 */ /* 0x000fce0000010000 */
.L_x_5112:
[----:B-----5:R-:W-:Y:S01]  /*c840*/  LOP3.LUT P4, RZ, R59, 0x20000000, RZ, 0xc0, !PT ;  /* 0x200000003bff7812 */ /* 0x020fe2000788c0ff */
[----:B------:R-:W1:Y:S01]  /*c850*/  S2UR UR6, SR_CgaCtaId ;  /* 0x00000000000679c3 */ /* 0x000e620000008800 */
[----:B------:R-:W-:Y:S01]  /*c860*/  UMOV UR5, 0x400 ;  /* 0x0000040000057882 */ /* 0x000fe20000000000 */
[----:B0-----:R-:W-:Y:S01]  /*c870*/  IMAD.U32 R5, RZ, RZ, UR10 ;  /* 0x0000000aff057e24 */ /* 0x001fe2000f8e00ff */
[----:B------:R-:W0:Y:S01]  /*c880*/  S2R R10, SR_TID.X ;  /* 0x00000000000a7919 */ /* 0x000e220000002100 */
[----:B------:R-:W-:-:S04]  /*c890*/  UIADD3 UR11, -UR11, URZ, URZ ;  /* 0x0000003f0b0b7290 */ /* 0x000fc8000fffe13f */
[----:B------:R-:W2:Y:S01]  /*c8a0*/  LDC.64 R6, c[0x0][0x228] ;  /* 0x00008a00ff067b82 */ /* 0x000ea20000000a00 */
[----:B------:R-:W-:Y:S01]  /*c8b0*/  IMAD.MOV.U32 R14, RZ, RZ, RZ ;  /* 0x000000ffff0e7224 */ /* 0x000fe200078e00ff */
[----:B------:R-:W-:Y:S01]  /*c8c0*/  ULDC.64 UR20, c[0x0][0x270] ;  /* 0x00009c0000147ab9 */ /* 0x000fe20000000a00 */
[----:B------:R-:W-:-:S05]  /*c8d0*/  ULDC.64 UR12, c[0x0][0x278] ;  /* 0x00009e00000c7ab9 */ /* 0x000fca0000000a00 */
[----:B------:R-:W3:Y:S01]  /*c8e0*/  @P4 LDC.64 R2, c[0x0][0x218] ;  /* 0x00008600ff024b82 */ /* 0x000ee20000000a00 */
[----:B-1----:R-:W-:-:S03]  /*c8f0*/  ULEA UR5, UR6, UR5, 0x18 ;  /* 0x0000000506057291 */ /* 0x002fc6000f8ec03f */
[----:B------:R-:W-:-:S06]  /*c900*/  ULDC UR6, c[0x0][0x2a4] ;  /* 0x0000a90000067ab9 */ /* 0x000fcc0000000800 */
[----:B------:R1:W-:Y:S01]  /*c910*/  @!P3 STS.64 [UR5+0x88], R64 ;  /* 0x00008840ff00b988 */ /* 0x0003e20008000a05 */
[----:B0-----:R-:W-:Y:S01]  /*c920*/  SHF.R.U32.HI R8, RZ, 0x3, R10 ;  /* 0x00000003ff087819 */ /* 0x001fe2000001160a */
[----:B---3--:R-:W-:-:S04]  /*c930*/  @P4 IMAD.WIDE R2, R5, 0x8, R2 ;  /* 0x0000000805024825 */ /* 0x008fc800078e0202 */
[----:B-1----:R-:W-:Y:S01]  /*c940*/  @P4 FMUL.FTZ R65, R65, UR6 ;  /* 0x0000000641414c20 */ /* 0x002fe20008410000 */
[----:B------:R-:W-:Y:S01]  /*c950*/  @P4 FMUL.FTZ R64, R64, UR6 ;  /* 0x0000000640404c20 */ /* 0x000fe20008410000 */
[----:B------:R-:W-:-:S04]  /*c960*/  IMAD.WIDE.U32 R8, R8, 0x24924925, RZ ;  /* 0x2492492508087825 */ /* 0x000fc800078e00ff */
[----:B------:R-:W-:Y:S01]  /*c970*/  @P4 STG.E.64 desc[UR14][R2.64], R64 ;  /* 0x0000004002004986 */ /* 0x000fe2000c101b0e */
[----:B------:R-:W-:Y:S01]  /*c980*/  IMAD R8, R9, -0x38, R10 ;  /* 0xffffffc809087824 */ /* 0x000fe200078e020a */
[----:B------:R-:W-:Y:S04]  /*c990*/  BAR.SYNC.DEFER_BLOCKING 0x0 ;  /* 0x0000000000007b1d */ /* 0x000fe80000010000 */
[----:B------:R-:W-:Y:S02]  /*c9a0*/  SHF.L.U32 R8, R8, 0x1, RZ ;  /* 0x0000000108087819 */ /* 0x000fe400000006ff */
[----:B------:R-:W0:Y:S01]  /*c9b0*/  LDS.64 R2, [UR5+0x88] ;  /* 0x00008805ff027984 */ /* 0x000e220008000a00 */
[----:B------:R-:W-:Y:S02]  /*c9c0*/  ULDC UR5, c[0x0][0x288] ;  /* 0x0000a20000057ab9 */ /* 0x000fe40000000800 */
[----:B------:R-:W-:-:S06]  /*c9d0*/  UIMAD UR5, UR5, UR11, UR10 ;  /* 0x0000000b050572a4 */ /* 0x000fcc000f8e020a */
[----:B------:R-:W-:-:S04]  /*c9e0*/  IMAD.U32 R9, RZ, RZ, UR5 ;  /* 0x00000005ff097e24 */ /* 0x000fc8000f8e00ff */
[----:B------:R-:W-:-:S04]  /*c9f0*/  IMAD R9, R9, 0x70, R8 ;  /* 0x0000007009097824 */ /* 0x000fc800078e0208 */
[----:B--2---:R-:W-:-:S04]  /*ca00*/  IMAD.WIDE R6, R9, 0x4, R6 ;  /* 0x0000000409067825 */ /* 0x004fc800078e0206 */
[----:B0-----:R-:W-:-:S04]  /*ca10*/  FMUL.FTZ R2, R2, UR6 ;  /* 0x0000000602027c20 */ /* 0x001fc80008410000 */
[----:B------:R-:W-:-:S04]  /*ca20*/  FMUL.FTZ R0, R2, R2 ;  /* 0x0000000202007220 */ /* 0x000fc80000410000 */
[----:B------:R-:W-:Y:S01]  /*ca30*/  FFMA.FTZ R0, R3, UR6, -R0 ;  /* 0x0000000603007c23 */ /* 0x000fe20008010800 */
[----:B------:R-:W-:Y:S01]  /*ca40*/  HFMA2.MMA R3, -RZ, RZ, 1.875, 0 ;  /* 0x3f800000ff037435 */ /* 0x000fe200000001ff */
[----:B------:R-:W-:-:S03]  /*ca50*/  ULDC.64 UR6, c[0x0][0x210] ;  /* 0x0000840000067ab9 */ /* 0x000fc60000000a00 */
[----:B------:R-:W-:-:S13]  /*ca60*/  FSETP.GTU.FTZ.AND P3, PT, R0, RZ, PT ;  /* 0x000000ff0000720b */ /* 0x000fda0003f7c000 */
[----:B------:R-:W0:Y:S02]  /*ca70*/  @P3 LDC R5, c[0x0][0x238] ;  /* 0x00008e00ff053b82 */ /* 0x000e240000000800 */
[----:B0-----:R-:W-:-:S06]  /*ca80*/  @P3 FADD.FTZ R0, R0, R5 ;  /* 0x0000000500003221 */ /* 0x001fcc0000010000 */
[----:B------:R-:W0:Y:S01]  /*ca90*/  LDC.64 R4, c[0x0][0x230] ;  /* 0x00008c00ff047b82 */ /* 0x000e220000000a00 */
[----:B------:R1:W2:Y:S01]  /*caa0*/  @P3 MUFU.RSQ R3, R0 ;  /* 0x0000000000033308 */ /* 0x0002a20000001400 */
[----:B0-----:R-:W-:Y:S02]  /*cab0*/  IMAD.WIDE R4, R9, 0x4, R4 ;  /* 0x0000000409047825 */ /* 0x001fe400078e0204 */
[----:B------:R0:W5:Y:S04]  /*cac0*/  LDG.E.64 R8, desc[UR14][R6.64] ;  /* 0x0000000e06087981 */ /* 0x000168000c1e1b00 */
[----:B------:R0:W5:Y:S01]  /*cad0*/  LDG.E.64 R10, desc[UR14][R4.64] ;  /* 0x0000000e040a7981 */ /* 0x000162000c1e1b00 */
[----:B-1----:R-:W-:Y:S02]  /*cae0*/  MOV R0, R1 ;  /* 0x0000000100007202 */ /* 0x002fe40000000f00 */
[----:B--2---:R-:W-:-:S13]  /*caf0*/  ISETP.NE.AND P3, PT, RZ, UR18, PT ;  /* 0x00000012ff007c0c */ /* 0x004fda000bf65270 */
.L_x_5132:
[----:B0-----:R-:W2:Y:S01]  /*cb00*/  LDL.128 R4, [R0] ;  /* 0x0000000000047983 */ /* 0x001ea20000100c00 */
[----:B------:R-:W-:Y:S01]  /*cb10*/  IMAD R15, R14, 0x8, R58 ;  /* 0x000000080e0f7824 */ /* 0x000fe200078e023a */
[----:B------:R-:W-:Y:S01]  /*cb20*/  BSSY B0, `(.L_x_5122) ;  /* 0x0000025000007945 */ /* 0x000fe20003800000 */
[----:B------:R-:W0:Y:S03]  /*cb30*/  S2R R19, SR_TID.X ;  /* 0x0000000000137919 */ /* 0x000e260000002100 */
[----:B------:R-:W-:Y:S02]  /*cb40*/  SHF.R.S32.HI R20, RZ, 0x1f, R15 ;  /* 0x0000001fff147819 */ /* 0x000fe4000001140f */
[----:B------:R-:W-:Y:S02]  /*cb50*/  ISETP.GE.U32.AND P5, PT, R15, UR12, PT ;  /* 0x0000000c0f007c0c */ /* 0x000fe4000bfa6070 */
[----:B0-----:R-:W-:-:S04]  /*cb60*/  ISETP.GT.U32.AND P4, PT, R19, 0x1bf, PT ;  /* 0x000001bf1300780c */ /* 0x001fc80003f84070 */
[----:B------:R-:W-:Y:S01]  /*cb70*/  ISETP.GE.OR.EX P5, PT, R20, UR13, P4, P5 ;  /* 0x0000000d14007c0c */ /* 0x000fe2000a7a6750 */
[C---:B--2---:R-:W-:Y:S01]  /*cb80*/  FADD.FTZ R12, -R2.reuse, R5 ;  /* 0x00000005020c7221 */ /* 0x044fe20000010100 */
[C---:B------:R-:W-:Y:S01]  /*cb90*/  FADD.FTZ R4, -R2.reuse, R4 ;  /* 0x0000000402047221 */ /* 0x040fe20000010100 */
[----:B------:R-:W-:Y:S02]  /*cba0*/  FADD.FTZ R6, -R2, R6 ;  /* 0x0000000602067221 */ /* 0x000fe40000010100 */
[-C--:B------:R-:W-:Y:S01]  /*cbb0*/  FMUL.FTZ R12, R12, R3.reuse ;  /* 0x000000030c0c7220 */ /* 0x080fe20000410000 */
[-C--:B------:R-:W-:Y:S01]  /*cbc0*/  FMUL.FTZ R13, R4, R3.reuse ;  /* 0x00000003040d7220 */ /* 0x080fe20000410000 */
[----:B------:R-:W-:Y:S02]  /*cbd0*/  FMUL.FTZ R19, R6, R3 ;  /* 0x0000000306137220 */ /* 0x000fe40000410000 */
[----:B-----5:R-:W-:Y:S01]  /*cbe0*/  FFMA.FTZ R5, R9, R12, R11 ;  /* 0x0000000c09057223 */ /* 0x020fe2000001000b */
[----:B------:R-:W-:-:S03]  /*cbf0*/  FFMA.FTZ R4, R8, R13, R10 ;  /* 0x0000000d08047223 */ /* 0x000fc6000001000a */
[----:B------:R-:W-:Y:S01]  /*cc00*/  @P3 FMUL.FTZ R16, R5, -1.4426950216293334961 ;  /* 0xbfb8aa3b05103820 */ /* 0x000fe20000410000 */
[----:B------:R-:W-:-:S05]  /*cc10*/  @P3 FMUL.FTZ R13, R4, -1.4426950216293334961 ;  /* 0xbfb8aa3b040d3820 */ /* 0x000fca0000410000 */
[----:B------:R-:W0:Y:S08]  /*cc20*/  @P3 MUFU.EX2 R16, R16 ;  /* 0x0000001000103308 */ /* 0x000e300000000800 */
[----:B------:R-:W1:Y:S01]  /*cc30*/  @P3 MUFU.EX2 R13, R13 ;  /* 0x0000000d000d3308 */ /* 0x000e620000000800 */
[----:B0-----:R-:W-:Y:S01]  /*cc40*/  @P3 FADD.FTZ R18, R16, 1 ;  /* 0x3f80000010123421 */ /* 0x001fe20000010000 */
[----:B------:R-:W-:-:S04]  /*cc50*/  FADD.FTZ R16, -R2, R7 ;  /* 0x0000000702107221 */ /* 0x000fc80000010100 */
[----:B------:R-:W-:Y:S02]  /*cc60*/  FMUL.FTZ R16, R16, R3 ;  /* 0x0000000310107220 */ /* 0x000fe40000410000 */
[----:B------:R-:W0:Y:S01]  /*cc70*/  @P3 MUFU.RCP R18, R18 ;  /* 0x0000001200123308 */ /* 0x000e220000001000 */
[----:B-1----:R-:W-:-:S07]  /*cc80*/  @P3 FADD.FTZ R12, R13, 1 ;  /* 0x3f8000000d0c3421 */ /* 0x002fce0000010000 */
[----:B------:R-:W1:Y:S01]  /*cc90*/  @P3 MUFU.RCP R17, R12 ;  /* 0x0000000c00113308 */ /* 0x000e620000001000 */
[----:B0-----:R-:W-:Y:S01]  /*cca0*/  @P3 FMUL.FTZ R5, R5, R18 ;  /* 0x0000001205053220 */ /* 0x001fe20000410000 */
[----:B-1----:R-:W-:Y:S01]  /*ccb0*/  @P3 FMUL.FTZ R4, R4, R17 ;  /* 0x0000001104043220 */ /* 0x002fe20000410000 */
[----:B------:R-:W-:Y:S01]  /*ccc0*/  IADD3 R17, R15, 0x8, RZ ;  /* 0x000000080f117810 */ /* 0x000fe20007ffe0ff */
[----:B------:R-:W-:Y:S06]  /*ccd0*/  @P5 BRA `(.L_x_5123) ;  /* 0x0000000000245947 */ /* 0x000fec0003800000 */
[----:B------:R-:W-:Y:S01]  /*cce0*/  MOV R7, R63 ;  /* 0x0000003f00077202 */ /* 0x000fe20000000f00 */
[----:B------:R-:W-:Y:S02]  /*ccf0*/  IMAD R12, R20, UR20, RZ ;  /* 0x00000014140c7c24 */ /* 0x000fe4000f8e02ff */
[----:B------:R-:W-:Y:S02]  /*cd00*/  IMAD.MOV.U32 R6, RZ, RZ, R60 ;  /* 0x000000ffff067224 */ /* 0x000fe400078e003c */
[C---:B------:R-:W-:Y:S02]  /*cd10*/  IMAD R13, R15.reuse, UR21, R12 ;  /* 0x000000150f0d7c24 */ /* 0x040fe4000f8e020c */
[----:B------:R-:W-:-:S04]  /*cd20*/  IMAD.WIDE.U32 R6, R15, UR20, R6 ;  /* 0x000000140f067c25 */ /* 0x000fc8000f8e0006 */
[----:B------:R-:W-:Y:S01]  /*cd30*/  IMAD.IADD R7, R7, 0x1, R13 ;  /* 0x0000000107077824 */ /* 0x000fe200078e020d */
[----:B------:R-:W-:-:S04]  /*cd40*/  LEA R12, P5, R6, UR6, 0x2 ;  /* 0x00000006060c7c11 */ /* 0x000fc8000f8a10ff */
[----:B------:R-:W-:-:S05]  /*cd50*/  LEA.HI.X R13, R6, UR7, R7, 0x2, P5 ;  /* 0x00000007060d7c11 */ /* 0x000fca000a8f1407 */
[----:B------:R0:W-:Y:S04]  /*cd60*/  STG.E.64 desc[UR14][R12.64], R4 ;  /* 0x000000040c007986 */ /* 0x0001e8000c101b0e */
.L_x_5123:
[----:B------:R-:W-:Y:S05]  /*cd70*/  BSYNC B0 ;  /* 0x0000000000007941 */ /* 0x000fea0003800000 */
.L_x_5122:
[----:B------:R-:W-:Y:S01]  /*cd80*/  SHF.R.S32.HI R20, RZ, 0x1f, R17 ;  /* 0x0000001fff147819 */ /* 0x000fe20000011411 */
        /* <DEDUP_REMOVED lines=13> */
.L_x_5124:
[----:B------:R-:W-:Y:S01]  /*ce60*/  ISETP.GE.U32.AND P5, PT, R17, UR12, PT ;  /* 0x0000000c11007c0c */ /* 0x000fe2000bfa6070 */
[----:B------:R-:W-:Y:S01]  /*ce70*/  BSSY B0, `(.L_x_5125) ;  /* 0x0000010000007945 */ /* 0x000fe20003800000 */
[C---:B------:R-:W-:Y:S01]  /*ce80*/  IADD3 R19, R15.reuse, 0x10, RZ ;  /* 0x000000100f137810 */ /* 0x040fe20007ffe0ff */
[----:B------:R-:W-:Y:S01]  /*ce90*/  VIADD R15, R15, 0x18 ;  /* 0x000000180f0f7836 */ /* 0x000fe20000000000 */
[----:B------:R-:W-:Y:S02]  /*cea0*/  ISETP.GE.OR.EX P5, PT, R20, UR13, P4, P5 ;  /* 0x0000000d14007c0c */ /* 0x000fe4000a7a6750 */
[----:B------:R-:W-:Y:S02]  /*ceb0*/  SHF.R.S32.HI R18, RZ, 0x1f, R19 ;  /* 0x0000001fff127819 */ /* 0x000fe40000011413 */
[----:B------:R-:W-:-:S09]  /*cec0*/  SHF.R.S32.HI R16, RZ, 0x1f, R15 ;  /* 0x0000001fff107819 */ /* 0x000fd2000001140f */
[----:B------:R-:W-:Y:S05]  /*ced0*/  @P5 BRA `(.L_x_5126) ;  /* 0x0000000000245947 */ /* 0x000fea0003800000 */
[----:B------:R-:W-:Y:S01]  /*cee0*/  MOV R6, R60 ;  /* 0x0000003c00067202 */ /* 0x000fe20000000f00 */
[----:B------:R-:W-:Y:S02]  /*cef0*/  IMAD R12, R20, UR20, RZ ;  /* 0x00000014140c7c24 */ /* 0x000fe4000f8e02ff */
[----:B------:R-:W-:Y:S02]  /*cf00*/  IMAD.MOV.U32 R7, RZ, RZ, R63 ;  /* 0x000000ffff077224 */ /* 0x000fe400078e003f */
[C---:B------:R-:W-:Y:S02]  /*cf10*/  IMAD R13, R17.reuse, UR21, R12 ;  /* 0x00000015110d7c24 */ /* 0x040fe4000f8e020c */
[----:B------:R-:W-:-:S05]  /*cf20*/  IMAD.WIDE.U32 R6, R17, UR20, R6 ;  /* 0x0000001411067c25 */ /* 0x000fca000f8e0006 */
[----:B------:R-:W-:Y:S02]  /*cf30*/  IADD3 R7, R7, R13, RZ ;  /* 0x0000000d07077210 */ /* 0x000fe40007ffe0ff */
[----:B------:R-:W-:-:S04]  /*cf40*/  LEA R12, P5, R6, UR6, 0x2 ;  /* 0x00000006060c7c11 */ /* 0x000fc8000f8a10ff */
[----:B------:R-:W-:-:S05]  /*cf50*/  LEA.HI.X R13, R6, UR7, R7, 0x2, P5 ;  /* 0x00000007060d7c11 */ /* 0x000fca000a8f1407 */
[----:B------:R0:W-:Y:S04]  /*cf60*/  STG.E.64 desc[UR14][R12.64], R4 ;  /* 0x000000040c007986 */ /* 0x0001e8000c101b0e */
.L_x_5126:
[----:B------:R-:W-:Y:S05]  /*cf70*/  BSYNC B0 ;  /* 0x0000000000007941 */ /* 0x000fea0003800000 */
.L_x_5125:
[----:B0-----:R-:W2:Y:S01]  /*cf80*/  LDL.128 R4, [R0+0x10] ;  /* 0x0000100000047983 */ /* 0x001ea20000100c00 */
[----:B------:R-:W-:Y:S02]  /*cf90*/  ISETP.GE.U32.AND P5, PT, R19, UR12, PT ;  /* 0x0000000c13007c0c */ /* 0x000fe4000bfa6070 */
[----:B------:R-:W-:Y:S02]  /*cfa0*/  ISETP.GE.U32.AND P6, PT, R15, UR12, PT ;  /* 0x0000000c0f007c0c */ /* 0x000fe4000bfc6070 */
[----:B------:R-:W-:Y:S01]  /*cfb0*/  ISETP.GE.OR.EX P5, PT, R18, UR13, P4, P5 ;  /* 0x0000000d12007c0c */ /* 0x000fe2000a7a6750 */
[----:B------:R-:W-:Y:S01]  /*cfc0*/  BSSY B0, `(.L_x_5127) ;  /* 0x0000020000007945 */ /* 0x000fe20003800000 */
[----:B------:R-:W-:Y:S01]  /*cfd0*/  ISETP.GE.OR.EX P6, PT, R16, UR13, P4, P6 ;  /* 0x0000000d10007c0c */ /* 0x000fe2000a7c6760 */
[C---:B--2---:R-:W-:Y:S01]  /*cfe0*/  FADD.FTZ R4, -R2.reuse, R4 ;  /* 0x0000000402047221 */ /* 0x044fe20000010100 */
[----:B------:R-:W-:-:S03]  /*cff0*/  FADD.FTZ R12, -R2, R5 ;  /* 0x00000005020c7221 */ /* 0x000fc60000010100 */
[-C--:B------:R-:W-:Y:S01]  /*d000*/  FMUL.FTZ R13, R4, R3.reuse ;  /* 0x00000003040d7220 */ /* 0x080fe20000410000 */
[----:B------:R-:W-:-:S03]  /*d010*/  FMUL.FTZ R12, R12, R3 ;  /* 0x000000030c0c7220 */ /* 0x000fc60000410000 */
[----:B------:R-:W-:Y:S01]  /*d020*/  FFMA.FTZ R4, R8, R13, R10 ;  /* 0x0000000d08047223 */ /* 0x000fe2000001000a */
[----:B------:R-:W-:-:S03]  /*d030*/  FFMA.FTZ R5, R9, R12, R11 ;  /* 0x0000000c09057223 */ /* 0x000fc6000001000b */
[----:B------:R-:W-:Y:S01]  /*d040*/  @P3 FMUL.FTZ R13, R4, -1.4426950216293334961 ;  /* 0xbfb8aa3b040d3820 */ /* 0x000fe20000410000 */
[----:B------:R-:W-:-:S05]  /*d050*/  @P3 FMUL.FTZ R20, R5, -1.4426950216293334961 ;  /* 0xbfb8aa3b05143820 */ /* 0x000fca0000410000 */
[----:B------:R-:W0:Y:S08]  /*d060*/  @P3 MUFU.EX2 R13, R13 ;  /* 0x0000000d000d3308 */ /* 0x000e300000000800 */
[----:B------:R-:W1:Y:S01]  /*d070*/  @P3 MUFU.EX2 R20, R20 ;  /* 0x0000001400143308 */ /* 0x000e620000000800 */
[----:B0-----:R-:W-:-:S07]  /*d080*/  @P3 FADD.FTZ R12, R13, 1 ;  /* 0x3f8000000d0c3421 */ /* 0x001fce0000010000 */
[----:B------:R-:W0:Y:S01]  /*d090*/  @P3 MUFU.RCP R17, R12 ;  /* 0x0000000c00113308 */ /* 0x000e220000001000 */
[----:B-1----:R-:W-:-:S07]  /*d0a0*/  @P3 FADD.FTZ R21, R20, 1 ;  /* 0x3f80000014153421 */ /* 0x002fce0000010000 */
[----:B------:R-:W1:Y:S01]  /*d0b0*/  @P3 MUFU.RCP R22, R21 ;  /* 0x0000001500163308 */ /* 0x000e620000001000 */
[C---:B------:R-:W-:Y:S01]  /*d0c0*/  FADD.FTZ R6, -R2.reuse, R6 ;  /* 0x0000000602067221 */ /* 0x040fe20000010100 */
[----:B------:R-:W-:-:S04]  /*d0d0*/  FADD.FTZ R24, -R2, R7 ;  /* 0x0000000702187221 */ /* 0x000fc80000010100 */
[----:B------:R-:W-:Y:S01]  /*d0e0*/  FMUL.FTZ R24, R24, R3 ;  /* 0x0000000318187220 */ /* 0x000fe20000410000 */
[----:B0-----:R-:W-:Y:S01]  /*d0f0*/  @P3 FMUL.FTZ R4, R4, R17 ;  /* 0x0000001104043220 */ /* 0x001fe20000410000 */
[----:B------:R-:W-:Y:S01]  /*d100*/  FMUL.FTZ R17, R6, R3 ;  /* 0x0000000306117220 */ /* 0x000fe20000410000 */
[----:B-1----:R-:W-:Y:S01]  /*d110*/  @P3 FMUL.FTZ R5, R5, R22 ;  /* 0x0000001605053220 */ /* 0x002fe20000410000 */
        /* <DEDUP_REMOVED lines=10> */
.L_x_5128:
[----:B------:R-:W-:Y:S05]  /*d1c0*/  BSYNC B0 ;  /* 0x0000000000007941 */ /* 0x000fea0003800000 */
.L_x_5127:
        /* <DEDUP_REMOVED lines=13> */
.L_x_5129:
[----:B------:R-:W-:Y:S04]  /*d2a0*/  BSSY B0, `(.L_x_5130) ;  /* 0x000000b000007945 */ /* 0x000fe80003800000 */
        /* <DEDUP_REMOVED lines=10> */
.L_x_5131:
[----:B------:R-:W-:Y:S05]  /*d350*/  BSYNC B0 ;  /* 0x0000000000007941 */ /* 0x000fea0003800000 */
.L_x_5130:
[----:B------:R-:W-:Y:S01]  /*d360*/  VIADD R14, R14, 0x4 ;  /* 0x000000040e0e7836 */ /* 0x000fe20000000000 */
[----:B------:R-:W-:-:S04]  /*d370*/  IADD3 R0, R0, 0x20, RZ ;  /* 0x0000002000007810 */ /* 0x000fc80007ffe0ff */
[----:B------:R-:W-:-:S13]  /*d380*/  ISETP.NE.AND P4, PT, R14, 0x40, PT ;  /* 0x000000400e00780c */ /* 0x000fda0003f85270 */
[----:B------:R-:W-:Y:S05]  /*d390*/  @P4 BRA `(.L_x_5132) ;  /* 0xfffffff400d84947 */ /* 0x000fea000383ffff */
[----:B------:R-:W-:Y:S02]  /*d3a0*/  UIADD3 UR10, UR17, UR10, URZ ;  /* 0x0000000a110a7290 */ /* 0x000fe4000fffe03f */
[----:B------:R-:W-:Y:S02]  /*d3b0*/  UIADD3 UR4, UR4, 0x1, URZ ;  /* 0x0000000104047890 */ /* 0x000fe4000fffe03f */
[----:B------:R-:W-:-:S06]  /*d3c0*/  UISETP.GE.AND UP0, UPT, UR10, UR9, UPT ;  /* 0x000000090a00728c */ /* 0x000fcc000bf06270 */
[----:B------:R-:W-:-:S13]  /*d3d0*/  PLOP3.LUT P3, PT, PT, PT, UP0, 0x40, 0x0 ;  /* 0x000000000000781c */ /* 0x000fda0003f6e808 */
[----:B------:R-:W-:Y:S05]  /*d3e0*/  @P3 BRA `(.L_x_5133) ;  /* 0xffffff4400bc3947 */ /* 0x000fea000383ffff */
[----:B------:R-:W-:Y:S05]  /*d3f0*/  EXIT ;  /* 0x000000000000794d */ /* 0x000fea0003800000 */
.L_x_5134:
        /* <DEDUP_REMOVED lines=16> */
.L_x_5657:


//--------------------- .text._Z35group_norm_nhwc_fwd_one_pass_kernelI11Fp32IOBf16WLi64ELi112ELi448EEv26Group_norm_nhwc_fwd_params --------------------------
	.section	.text._Z35group_norm_nhwc_fwd_one_pass_kernelI11Fp32IOBf16WLi64ELi112ELi448EEv26Group_norm_nhwc_fwd_params,"ax",@progbits
	.align	128
        .global         _Z35group_norm_nhwc_fwd_one_pass_kernelI11Fp32IOBf16WLi64ELi112ELi448EEv26Group_norm_nhwc_fwd_params
        .type           _Z35group_norm_nhwc_fwd_one_pass_kernelI11Fp32IOBf16WLi64ELi112ELi448EEv26Group_norm_nhwc_fwd_params,@function
        .size           _Z35group_norm_nhwc_fwd_one_pass_kernelI11Fp32IOBf16WLi64ELi112ELi448EEv26Group_norm_nhwc_fwd_params,(.L_x_5658 - _Z35group_norm_nhwc_fwd_one_pass_kernelI11Fp32IOBf16WLi64ELi112ELi448EEv26Group_norm_nhwc_fwd_params)
        .other          _Z35group_norm_nhwc_fwd_one_pass_kernelI11Fp32IOBf16WLi64ELi112ELi448EEv26Group_norm_nhwc_fwd_params,@"STO_CUDA_ENTRY STV_DEFAULT"
_Z35group_norm_nhwc_fwd_one_pass_kernelI11Fp32IOBf16WLi64ELi112ELi448EEv26Group_norm_nhwc_fwd_params:
.text._Z35group_norm_nhwc_fwd_one_pass_kernelI11Fp32IOBf16WLi64ELi112ELi448EEv26Group_norm_nhwc_fwd_params:
        /* <DEDUP_REMOVED lines=52> */
.L_x_5171:
[----:B0-----:R-:W0:Y:S01]  /*0340*/  LDC R8, c[0x0][0x288] ;  /* 0x0000a200ff087b82 */ /* 0x001e220000000800 */
[----:B-1----:R-:W1:Y:S01]  /*0350*/  S2R R46, SR_TID.X ;  /* 0x00000000002e7919 */ /* 0x002e620000002100 */
[----:B------:R-:W-:Y:S01]  /*0360*/  ULDC.64 UR6, c[0x0][0x280] ;  /* 0x0000a00000067ab9 */ /* 0x000fe20000000a00 */
[----:B------:R-:W-:-:S05]  /*0370*/  ULDC.64 UR14, c[0x0][0x278] ;  /* 0x00009e00000e7ab9 */ /* 0x000fca0000000a00 */
[----:B------:R-:W2:Y:S08]  /*0380*/  @P1 LDC.64 R14, c[0x0][0x270] ;  /* 0x00009c00ff0e1b82 */ /* 0x000eb00000000a00 */
[----:B------:R-:W3:Y:S01]  /*0390*/  @P2 LDC.64 R20, c[0x0][0x270] ;  /* 0x00009c00ff142b82 */ /* 0x000ee20000000a00 */
[----:B0-----:R-:W-:-:S07]  /*03a0*/  IABS R7, R8 ;  /* 0x0000000800077213 */ /* 0x001fce0000000000 */
[----:B------:R-:W0:Y:S01]  /*03b0*/  @P1 LDC.64 R18, c[0x0][0x220] ;  /* 0x00008800ff121b82 */ /* 0x000e220000000a00 */
[----:B------:R-:W4:Y:S07]  /*03c0*/  I2F.RP R4, R7 ;  /* 0x0000000700047306 */ /* 0x000f2e0000209400 */
[----:B------:R-:W5:Y:S08]  /*03d0*/  @P4 LDC.64 R10, c[0x0][0x270] ;  /* 0x00009c00ff0a4b82 */ /* 0x000f700000000a00 */
[----:B------:R-:W5:Y:S01]  /*03e0*/  @P3 LDC.64 R16, c[0x0][0x220] ;  /* 0x00008800ff103b82 */ /* 0x000f620000000a00 */
[----:B----4-:R-:W4:Y:S02]  /*03f0*/  MUFU.RCP R4, R4 ;  /* 0x0000000400047308 */ /* 0x010f240000001000 */
[----:B----4-:R-:W-:-:S06]  /*0400*/  IADD3 R2, R4, 0xffffffe, RZ ;  /* 0x0ffffffe04027810 */ /* 0x010fcc0007ffe0ff */
[----:B------:R4:W1:Y:S02]  /*0410*/  F2I.FTZ.U32.TRUNC.NTZ R3, R2 ;  /* 0x0000000200037305 */ /* 0x000864000021f000 */
[----:B----4-:R-:W-:Y:S01]  /*0420*/  HFMA2.MMA R2, -RZ, RZ, 0, 0 ;  /* 0x00000000ff027435 */ /* 0x010fe200000001ff */
[----:B-1----:R-:W-:-:S05]  /*0430*/  IADD3 R6, RZ, -R3, RZ ;  /* 0x80000003ff067210 */ /* 0x002fca0007ffe0ff */
[----:B------:R-:W-:Y:S01]  /*0440*/  IMAD R9, R6, R7, RZ ;  /* 0x0000000706097224 */ /* 0x000fe200078e02ff */
[----:B------:R-:W-:-:S03]  /*0450*/  IABS R6, UR11 ;  /* 0x0000000b00067c13 */ /* 0x000fc60008000000 */
[----:B------:R-:W-:Y:S01]  /*0460*/  IMAD.HI.U32 R3, R3, R9, R2 ;  /* 0x0000000903037227 */ /* 0x000fe200078e0002 */
[----:B------:R-:W-:Y:S01]  /*0470*/  LOP3.LUT R2, R8, UR11, RZ, 0x3c, !PT ;  /* 0x0000000b08027c12 */ /* 0x000fe2000f8e3cff */
[----:B------:R-:W1:Y:S04]  /*0480*/  LDC R9, c[0x0][0x294] ;  /* 0x0000a500ff097b82 */ /* 0x000e680000000800 */
        /* <DEDUP_REMOVED lines=8> */
[----:B------:R-:W-:Y:S02]  /*0510*/  SHF.R.U32.HI R2, RZ, 0x3, R46 ;  /* 0x00000003ff027819 */ /* 0x000fe4000001162e */
[----:B------:R-:W-:-:S07]  /*0520*/  SHF.R.S32.HI R4, RZ, 0x1f, R36 ;  /* 0x0000001fff047819 */ /* 0x000fce0000011424 */
[----:B------:R-:W-:Y:S02]  /*0530*/  @P6 IADD3 R3, R3, 0x1, RZ ;  /* 0x0000000103036810 */ /* 0x000fe40007ffe0ff */
[----:B------:R-:W-:Y:S02]  /*0540*/  ISETP.NE.AND P6, PT, R8, RZ, PT ;  /* 0x000000ff0800720c */ /* 0x000fe40003fc5270 */
[----:B------:R-:W-:Y:S01]  /*0550*/  MOV R7, R3 ;  /* 0x0000000300077202 */ /* 0x000fe20000000f00 */
[----:B------:R-:W-:-:S03]  /*0560*/  IMAD.WIDE.U32 R2, R2, 0x24924925, RZ ;  /* 0x2492492502027825 */ /* 0x000fc600078e00ff */
[----:B------:R-:W-:Y:S01]  /*0570*/  @!P5 IADD3 R7, -R7, RZ, RZ ;  /* 0x000000ff0707d210 */ /* 0x000fe20007ffe1ff */
[----:B-1----:R-:W-:-:S05]  /*0580*/  IMAD R40, R9, UR10, R3 ;  /* 0x0000000a09287c24 */ /* 0x002fca000f8e0203 */
[----:B------:R-:W-:Y:S02]  /*0590*/  IADD3 R22, R40, 0x20, RZ ;  /* 0x0000002028167810 */ /* 0x000fe40007ffe0ff */
[----:B------:R-:W-:Y:S02]  /*05a0*/  @!P6 LOP3.LUT R7, RZ, R8, RZ, 0x33, !PT ;  /* 0x00000008ff07e212 */ /* 0x000fe400078e33ff */
[----:B------:R-:W-:Y:S02]  /*05b0*/  ISETP.GE.U32.AND P6, PT, R22, UR14, PT ;  /* 0x0000000e16007c0c */ /* 0x000fe4000bfc6070 */
[----:B------:R-:W-:Y:S02]  /*05c0*/  IADD3 R43, -R7, RZ, RZ ;  /* 0x000000ff072b7210 */ /* 0x000fe40007ffe1ff */
[----:B------:R-:W-:Y:S02]  /*05d0*/  SHF.R.S32.HI R3, RZ, 0x1f, R7 ;  /* 0x0000001fff037819 */ /* 0x000fe40000011407 */
[----:B------:R-:W-:Y:S01]  /*05e0*/  SHF.R.S32.HI R23, RZ, 0x1f, R22 ;  /* 0x0000001fff177819 */ /* 0x000fe20000011416 */
[----:B------:R-:W-:-:S02]  /*05f0*/  IMAD R43, R8, R43, UR11 ;  /* 0x0000000b082b7e24 */ /* 0x000fc4000f8e022b */
[----:B------:R-:W-:Y:S01]  /*0600*/  IMAD R6, R3, UR6, RZ ;  /* 0x0000000603067c24 */ /* 0x000fe2000f8e02ff */
[----:B------:R-:W-:Y:S01]  /*0610*/  ISETP.GE.AND.EX P6, PT, R23, UR15, PT, P6 ;  /* 0x0000000f17007c0c */ /* 0x000fe2000bfc6360 */
[----:B------:R-:W-:Y:S01]  /*0620*/  IMAD R43, R43, 0x70, RZ ;  /* 0x000000702b2b7824 */ /* 0x000fe200078e02ff */
[----:B------:R-:W1:Y:S01]  /*0630*/  @P3 LDC.64 R8, c[0x0][0x270] ;  /* 0x00009c00ff083b82 */ /* 0x000e620000000a00 */
[----:B------:R-:W-:Y:S01]  /*0640*/  IMAD R13, R7, UR7, R6 ;  /* 0x00000007070d7c24 */ /* 0x000fe2000f8e0206 */
[----:B------:R-:W-:Y:S02]  /*0650*/  ISETP.LT.U32.AND P6, PT, R46, 0x1c0, !P6 ;  /* 0x000001c02e00780c */ /* 0x000fe400077c1070 */
[----:B------:R-:W-:-:S04]  /*0660*/  IADD3 R2, P5, R36, R43, RZ ;  /* 0x0000002b24027210 */ /* 0x000fc80007fbe0ff */
[----:B------:R-:W-:Y:S01]  /*0670*/  LEA.HI.X.SX32 R3, R43, R4, 0x1, P5 ;  /* 0x000000042b037211 */ /* 0x000fe200028f0eff */
[----:B--2---:R-:W-:Y:S02]  /*0680*/  @P1 IMAD R4, R33, R14, RZ ;  /* 0x0000000e21041224 */ /* 0x004fe400078e02ff */
[----:B------:R-:W-:Y:S02]  /*0690*/  IMAD.WIDE.U32 R2, R7, UR6, R2 ;  /* 0x0000000607027c25 */ /* 0x000fe4000f8e0002 */
[----:B------:R-:W2:Y:S02]  /*06a0*/  @P2 LDC.64 R6, c[0x0][0x220] ;  /* 0x00008800ff062b82 */ /* 0x000ea40000000a00 */
[----:B------:R-:W-:Y:S01]  /*06b0*/  @P1 IMAD R27, R5, R15, R4 ;  /* 0x0000000f051b1224 */ /* 0x000fe200078e0204 */
[----:B------:R-:W-:Y:S01]  /*06c0*/  IADD3 R13, R3, R13, RZ ;  /* 0x0000000d030d7210 */ /* 0x000fe20007ffe0ff */
[----:B---3--:R-:W-:Y:S01]  /*06d0*/  @P2 IMAD R4, R35, R20, RZ ;  /* 0x0000001423042224 */ /* 0x008fe200078e02ff */
[----:B------:R-:W-:-:S02]  /*06e0*/  @P1 MOV R12, R2 ;  /* 0x00000002000c1202 */ /* 0x000fc40000000f00 */
[----:B------:R-:W-:Y:S01]  /*06f0*/  @P2 MOV R26, R2 ;  /* 0x00000002001a2202 */ /* 0x000fe20000000f00 */
[----:B------:R-:W-:Y:S02]  /*0700*/  @P2 IMAD R29, R30, R21, R4 ;  /* 0x000000151e1d2224 */ /* 0x000fe400078e0204 */
[----:B------:R-:W-:Y:S02]  /*0710*/  @P1 IMAD.WIDE.U32 R24, R5, R14, R12 ;  /* 0x0000000e05181225 */ /* 0x000fe400078e000c */
[----:B------:R-:W3:Y:S03]  /*0720*/  @P6 LDC.64 R14, c[0x0][0x270] ;  /* 0x00009c00ff0e6b82 */ /* 0x000ee60000000a00 */
[----:B------:R-:W-:Y:S02]  /*0730*/  @P1 IADD3 R5, R25, R27, RZ ;  /* 0x0000001b19051210 */ /* 0x000fe40007ffe0ff */
[----:B------:R-:W-:-:S02]  /*0740*/  @P2 MOV R27, R13 ;  /* 0x0000000d001b2202 */ /* 0x000fc40000000f00 */
[----:B0-----:R-:W-:Y:S02]  /*0750*/  @P1 LEA R4, P5, R24, R18, 0x2 ;  /* 0x0000001218041211 */ /* 0x001fe400078a10ff */
[----:B------:R-:W-:Y:S01]  /*0760*/  @P3 MOV R25, R13 ;  /* 0x0000000d00193202 */ /* 0x000fe20000000f00 */
[----:B------:R-:W-:Y:S01]  /*0770*/  @P2 IMAD.WIDE.U32 R20, R30, R20, R26 ;  /* 0x000000141e142225 */ /* 0x000fe200078e001a */
[----:B------:R-:W-:Y:S02]  /*0780*/  @P1 LEA.HI.X R5, R24, R19, R5, 0x2, P5 ;  /* 0x0000001318051211 */ /* 0x000fe400028f1405 */
[----:B------:R-:W0:Y:S01]  /*0790*/  @P4 LDC.64 R18, c[0x0][0x220] ;  /* 0x00008800ff124b82 */ /* 0x000e220000000a00 */
[----:B-1----:R-:W-:Y:S01]  /*07a0*/  @P3 IMAD R24, R37, R8, RZ ;  /* 0x0000000825183224 */ /* 0x002fe200078e02ff */
[----:B------:R-:W-:Y:S02]  /*07b0*/  @P2 IADD3 R21, R21, R29, RZ ;  /* 0x0000001d15152210 */ /* 0x000fe40007ffe0ff */
[----:B--2---:R-:W-:Y:S01]  /*07c0*/  @P2 LEA R6, P5, R20, R6, 0x2 ;  /* 0x0000000614062211 */ /* 0x004fe200078a10ff */
[----:B------:R-:W-:Y:S01]  /*07d0*/  @P3 IMAD R9, R31, R9, R24 ;  /* 0x000000091f093224 */ /* 0x000fe200078e0218 */
[----:B------:R-:W-:-:S02]  /*07e0*/  @P3 MOV R24, R2 ;  /* 0x0000000200183202 */ /* 0x000fc40000000f00 */
[----:B------:R-:W-:Y:S02]  /*07f0*/  @P2 LEA.HI.X R7, R20, R7, R21, 0x2, P5 ;  /* 0x0000000714072211 */ /* 0x000fe400028f1415 */
[----:B------:R-:W1:Y:S01]  /*0800*/  @P6 LDC.64 R20, c[0x0][0x220] ;  /* 0x00008800ff146b82 */ /* 0x000e620000000a00 */
[----:B------:R-:W-:Y:S01]  /*0810*/  @P3 IMAD.WIDE.U32 R24, R31, R8, R24 ;  /* 0x000000081f183225 */ /* 0x000fe200078e0018 */
[----:B------:R-:W-:Y:S02]  /*0820*/  @P4 MOV R26, R2 ;  /* 0x00000002001a4202 */ /* 0x000fe40000000f00 */
[----:B------:R-:W-:Y:S01]  /*0830*/  @P4 MOV R27, R13 ;  /* 0x0000000d001b4202 */ /* 0x000fe20000000f00 */
[----:B-----5:R-:W-:Y:S01]  /*0840*/  @P4 IMAD R8, R39, R10, RZ ;  /* 0x0000000a27084224 */ /* 0x020fe200078e02ff */
[----:B------:R-:W-:Y:S01]  /*0850*/  @P3 IADD3 R9, R25, R9, RZ ;  /* 0x0000000919093210 */ /* 0x000fe20007ffe0ff */
[----:B---3--:R-:W-:Y:S01]  /*0860*/  @P6 IMAD R23, R23, R14, RZ ;  /* 0x0000000e17176224 */ /* 0x008fe200078e02ff */
[----:B------:R-:W-:Y:S01]  /*0870*/  IADD3 R25, R40, 0x28, RZ ;  /* 0x0000002828197810 */ /* 0x000fe20007ffe0ff */
[C---:B------:R-:W-:Y:S01]  /*0880*/  @P4 IMAD R29, R32.reuse, R11, R8 ;  /* 0x0000000b201d4224 */ /* 0x040fe200078e0208 */
[----:B------:R-:W-:Y:S01]  /*0890*/  @P6 MOV R11, R13 ;  /* 0x0000000d000b6202 */ /* 0x000fe20000000f00 */
[----:B------:R-:W-:Y:S01]  /*08a0*/  @P4 IMAD.WIDE.U32 R26, R32, R10, R26 ;  /* 0x0000000a201a4225 */ /* 0x000fe200078e001a */
[----:B------:R-:W-:-:S02]  /*08b0*/  @P6 MOV R10, R2 ;  /* 0x00000002000a6202 */ /* 0x000fc40000000f00 */
[----:B------:R-:W-:Y:S01]  /*08c0*/  @P3 LEA R8, P5, R24, R16, 0x2 ;  /* 0x0000001018083211 */ /* 0x000fe200078a10ff */
[C---:B------:R-:W-:Y:S02]  /*08d0*/  @P6 IMAD R23, R22.reuse, R15, R23 ;  /* 0x0000000f16176224 */ /* 0x040fe400078e0217 */
[----:B------:R-:W-:Y:S01]  /*08e0*/  @P6 IMAD.WIDE.U32 R14, R22, R14, R10 ;  /* 0x0000000e160e6225 */ /* 0x000fe200078e000a */
[----:B------:R-:W-:Y:S02]  /*08f0*/  @P3 LEA.HI.X R9, R24, R17, R9, 0x2, P5 ;  /* 0x0000001118093211 */ /* 0x000fe400028f1409 */
[----:B------:R-:W-:Y:S02]  /*0900*/  @P4 IADD3 R11, R27, R29, RZ ;  /* 0x0000001d1b0b4210 */ /* 0x000fe40007ffe0ff */
[----:B0-----:R-:W-:Y:S02]  /*0910*/  @P4 LEA R10, P5, R26, R18, 0x2 ;  /* 0x000000121a0a4211 */ /* 0x001fe400078a10ff */
[----:B------:R-:W-:-:S02]  /*0920*/  @P6 IADD3 R15, R15, R23, RZ ;  /* 0x000000170f0f6210 */ /* 0x000fc40007ffe0ff */
[----:B------:R-:W-:Y:S02]  /*0930*/  @P4 LEA.HI.X R11, R26, R19, R11, 0x2, P5 ;  /* 0x000000131a0b4211 */ /* 0x000fe400028f140b */
[----:B-1----:R-:W-:-:S04]  /*0940*/  @P6 LEA R20, P5, R14, R20, 0x2 ;  /* 0x000000140e146211 */ /* 0x002fc800078a10ff */
        /* <DEDUP_REMOVED lines=138> */
[----:B------:R-:W-:-:S03]  /*11f0*/  FADD.FTZ R4, R7, R5 ;  /* 0x0000000507047221 */ /* 0x000fc60000010000 */
[----:B--2---:R-:W-:Y:S01]  /*1200*/  FADD.FTZ R45, R45, R8 ;  /* 0x000000082d2d7221 */ /* 0x004fe20000010000 */
[----:B------:R-:W-:Y:S02]  /*1210*/  FADD.FTZ R8, R4, R9 ;  /* 0x0000000904087221 */ /* 0x000fe40000010000 */
[----:B0-----:R-:W0:Y:S01]  /*1220*/  LDS.128 R4, [UR6+0x30] ;  /* 0x00003006ff047984 */ /* 0x001e220008000c00 */
        /* <DEDUP_REMOVED lines=26> */
.L_x_5136:
[----:B------:R-:W-:Y:S05]  /*13d0*/  BSYNC B0 ;  /* 0x0000000000007941 */ /* 0x000fea0003800000 */
.L_x_5135:
        /* <DEDUP_REMOVED lines=31> */
.L_x_5139:
[----:B-1----:R-:W2:Y:S04]  /*15d0*/  LDG.E.STRONG.GPU R9, desc[UR8][R10.64] ;  /* 0x000000080a097981 */ /* 0x002ea8000c1ef900 */
[----:B--2---:R-:W-:Y:S01]  /*15e0*/  CCTL.IVALL ;  /* 0x00000000ff00798f */ /* 0x004fe20002000000 */
[----:B------:R-:W-:Y:S05]  /*15f0*/  YIELD ;  /* 0x0000000000007946 */ /* 0x000fea0003800000 */
[----:B------:R-:W-:-:S13]  /*1600*/  ISETP.NE.AND P6, PT, R9, R46, PT ;  /* 0x0000002e0900720c */ /* 0x000fda0003fc5270 */
[----:B------:R-:W-:Y:S05]  /*1610*/  @P6 BRA `(.L_x_5139) ;  /* 0xfffffffc00ec6947 */ /* 0x000fea000383ffff */
.L_x_5138:
        /* <DEDUP_REMOVED lines=19> */
.L_x_5143:
        /* <DEDUP_REMOVED lines=116> */
.L_x_5142:
        /* <DEDUP_REMOVED lines=62> */
.L_x_5144:
[----:B------:R-:W-:-:S06]  /*2270*/  UISETP.NE.OR UP0, UPT, UR6, URZ, UP0 ;  /* 0x0000003f0600728c */ /* 0x000fcc0008705670 */
[----:B------:R-:W-:-:S13]  /*2280*/  PLOP3.LUT P6, PT, PT, PT, UP0, 0x80, 0x0 ;  /* 0x000000000000781c */ /* 0x000fda0003fcf008 */
[----:B------:R-:W-:Y:S05]  /*2290*/  @!P6 BRA `(.L_x_5140) ;  /* 0x00000000007ce947 */ /* 0x000fea0003800000 */
.L_x_5141:
        /* <DEDUP_REMOVED lines=31> */
.L_x_5140:
        /* <DEDUP_REMOVED lines=14> */
.L_x_5146:
[----:B------:R-:W-:Y:S05]  /*2570*/  BSYNC B0 ;  /* 0x0000000000007941 */ /* 0x000fea0003800000 */
.L_x_5145:
        /* <DEDUP_REMOVED lines=17> */
.L_x_5137:
[----:B------:R-:W2:Y:S01]  /*2690*/  S2UR UR7, SR_CgaCtaId ;  /* 0x00000000000779c3 */ /* 0x000ea20000008800 */
[----:B------:R-:W-:Y:S01]  /*26a0*/  UMOV UR6, 0x400 ;  /* 0x0000040000067882 */ /* 0x000fe20000000000 */
[----:B-1----:R-:W-:Y:S01]  /*26b0*/  MOV R9, UR11 ;  /* 0x0000000b00097c02 */ /* 0x002fe20008000f00 */
        /* <DEDUP_REMOVED lines=13> */
[----:B-1----:R-:W-:-:S05]  /*2790*/  IMAD.WIDE R8, R43, 0x2, R8 ;  /* 0x000000022b087825 */ /* 0x002fca00078e0208 */
[----:B------:R-:W3:Y:S04]  /*27a0*/  LDG.E.U16 R43, desc[UR8][R8.64] ;  /* 0x00000008082b7981 */ /* 0x000ee8000c1e1500 */
[----:B--2---:R-:W2:Y:S04]  /*27b0*/  LDG.E.U16 R5, desc[UR8][R8.64+0x2] ;  /* 0x0000020808057981 */ /* 0x004ea8000c1e1500 */
[----:B------:R-:W4:Y:S04]  /*27c0*/  LDG.E.U16 R44, desc[UR8][R10.64] ;  /* 0x000000080a2c7981 */ /* 0x000f28000c1e1500 */
[----:B------:R4:W5:Y:S01]  /*27d0*/  LDG.E.U16 R45, desc[UR8][R10.64+0x2] ;  /* 0x000002080a2d7981 */ /* 0x000962000c1e1500 */
[----:B0-----:R-:W-:Y:S01]  /*27e0*/  HFMA2.MMA R6, -RZ, RZ, 1.875, 0 ;  /* 0x3f800000ff067435 */ /* 0x001fe200000001ff */
[----:B------:R-:W-:-:S02]  /*27f0*/  ISETP.NE.AND P6, PT, RZ, UR13, PT ;  /* 0x0000000dff007c0c */ /* 0x000fc4000bfc5270 */
[----:B------:R-:W0:Y:S02]  /*2800*/  LDS.64 R46, [UR6+0x88] ;  /* 0x00008806ff2e7984 */ /* 0x000e240008000a00 */
[----:B0-----:R-:W-:-:S04]  /*2810*/  FMUL.FTZ R4, R46, UR14 ;  /* 0x0000000e2e047c20 */ /* 0x001fc80008410000 */
[C---:B------:R-:W-:Y:S01]  /*2820*/  FMUL.FTZ R46, R4.reuse, R4 ;  /* 0x00000004042e7220 */ /* 0x040fe20000410000 */
[----:B------:R-:W-:-:S03]  /*2830*/  FADD.FTZ R19, -R4, R19 ;  /* 0x0000001304137221 */ /* 0x000fc60000010100 */
[----:B------:R-:W-:Y:S01]  /*2840*/  FFMA.FTZ R46, R47, UR14, -R46 ;  /* 0x0000000e2f2e7c23 */ /* 0x000fe2000801082e */
[----:B------:R-:W-:-:S04]  /*2850*/  FADD.FTZ R47, -R4, R18 ;  /* 0x00000012042f7221 */ /* 0x000fc80000010100 */
[----:B------:R-:W-:-:S13]  /*2860*/  FSETP.GTU.FTZ.AND P5, PT, R46, RZ, PT ;  /* 0x000000ff2e00720b */ /* 0x000fda0003fbc000 */
[----:B------:R-:W0:Y:S02]  /*2870*/  @P5 LDC R7, c[0x0][0x238] ;  /* 0x00008e00ff075b82 */ /* 0x000e240000000800 */
[----:B0-----:R-:W-:-:S04]  /*2880*/  @P5 FADD.FTZ R46, R46, R7 ;  /* 0x000000072e2e5221 */ /* 0x001fc80000010000 */
[----:B------:R-:W0:Y:S02]  /*2890*/  @P5 MUFU.RSQ R6, R46 ;  /* 0x0000002e00065308 */ /* 0x000e240000001400 */
[-C--:B0-----:R-:W-:Y:S01]  /*28a0*/  FMUL.FTZ R19, R19, R6.reuse ;  /* 0x0000000613137220 */ /* 0x081fe20000410000 */
[----:B------:R-:W-:Y:S01]  /*28b0*/  FMUL.FTZ R47, R47, R6 ;  /* 0x000000062f2f7220 */ /* 0x000fe20000410000 */
[----:B---3--:R-:W-:Y:S02]  /*28c0*/  SHF.L.U32 R7, R43, 0x10, RZ ;  /* 0x000000102b077819 */ /* 0x008fe400000006ff */
[----:B--2---:R-:W-:Y:S02]  /*28d0*/  SHF.L.U32 R8, R5, 0x10, RZ ;  /* 0x0000001005087819 */ /* 0x004fe400000006ff */
[----:B----4-:R-:W-:Y:S02]  /*28e0*/  SHF.L.U32 R10, R44, 0x10, RZ ;  /* 0x000000102c0a7819 */ /* 0x010fe400000006ff */
[----:B-----5:R-:W-:-:S03]  /*28f0*/  SHF.L.U32 R9, R45, 0x10, RZ ;  /* 0x000000102d097819 */ /* 0x020fc600000006ff */
        /* <DEDUP_REMOVED lines=13> */
.L_x_5147:
        /* <DEDUP_REMOVED lines=13> */
.L_x_5149:
[----:B------:R-:W-:Y:S05]  /*2aa0*/  BSYNC B0 ;  /* 0x0000000000007941 */ /* 0x000fea0003800000 */
.L_x_5148:
[----:B------:R-:W1:Y:S01]  /*2ab0*/  S2R R40, SR_TID.X ;  /* 0x0000000000287919 */ /* 0x000e620000002100 */
[----:B------:R-:W2:Y:S01]  /*2ac0*/  LDC R43, c[0x0][0x294] ;  /* 0x0000a500ff2b7b82 */ /* 0x000ea20000000800 */
[C---:B------:R-:W-:Y:S01]  /*2ad0*/  FADD.FTZ R5, -R4.reuse, R20 ;  /* 0x0000001404057221 */ /* 0x040fe20000010100 */
[----:B------:R-:W-:-:S03]  /*2ae0*/  FADD.FTZ R21, -R4, R21 ;  /* 0x0000001504157221 */ /* 0x000fc60000010100 */
[-C--:B------:R-:W-:Y:S01]  /*2af0*/  FMUL.FTZ R5, R5, R6.reuse ;  /* 0x0000000605057220 */ /* 0x080fe20000410000 */
[----:B------:R-:W-:-:S03]  /*2b00*/  FMUL.FTZ R21, R21, R6 ;  /* 0x0000000615157220 */ /* 0x000fc60000410000 */
[----:B0-----:R-:W-:Y:S01]  /*2b10*/  FFMA.FTZ R18, R7, R5, R10 ;  /* 0x0000000507127223 */ /* 0x001fe2000001000a */
[----:B------:R-:W-:Y:S01]  /*2b20*/  FFMA.FTZ R19, R8, R21, R9 ;  /* 0x0000001508137223 */ /* 0x000fe20000010009 */
[----:B------:R-:W-:Y:S06]  /*2b30*/  @!P6 BRA `(.L_x_5150) ;  /* 0x000000000028e947 */ /* 0x000fec0003800000 */
[----:B------:R-:W-:Y:S01]  /*2b40*/  FMUL.FTZ R5, R18, -1.4426950216293334961 ;  /* 0xbfb8aa3b12057820 */ /* 0x000fe20000410000 */
[----:B------:R-:W-:-:S05]  /*2b50*/  FMUL.FTZ R20, R19, -1.4426950216293334961 ;  /* 0xbfb8aa3b13147820 */ /* 0x000fca0000410000 */
[----:B------:R-:W0:Y:S08]  /*2b60*/  MUFU.EX2 R5, R5 ;  /* 0x0000000500057308 */ /* 0x000e300000000800 */
[----:B------:R-:W3:Y:S01]  /*2b70*/  MUFU.EX2 R20, R20 ;  /* 0x0000001400147308 */ /* 0x000ee20000000800 */
[----:B0-----:R-:W-:-:S07]  /*2b80*/  FADD.FTZ R11, R5, 1 ;  /* 0x3f800000050b7421 */ /* 0x001fce0000010000 */
[----:B------:R-:W0:Y:S01]  /*2b90*/  MUFU.RCP R11, R11 ;  /* 0x0000000b000b7308 */ /* 0x000e220000001000 */
[----:B---3--:R-:W-:-:S07]  /*2ba0*/  FADD.FTZ R21, R20, 1 ;  /* 0x3f80000014157421 */ /* 0x008fce0000010000 */
[----:B------:R-:W3:Y:S01]  /*2bb0*/  MUFU.RCP R44, R21 ;  /* 0x00000015002c7308 */ /* 0x000ee20000001000 */
[----:B0-----:R-:W-:Y:S01]  /*2bc0*/  FMUL.FTZ R18, R18, R11 ;  /* 0x0000000b12127220 */ /* 0x001fe20000410000 */
[----:B---3--:R-:W-:-:S07]  /*2bd0*/  FMUL.FTZ R19, R19, R44 ;  /* 0x0000002c13137220 */ /* 0x008fce0000410000 */
.L_x_5150:
        /* <DEDUP_REMOVED lines=13> */
.L_x_5152:
[----:B------:R-:W-:Y:S05]  /*2cb0*/  BSYNC B0 ;  /* 0x0000000000007941 */ /* 0x000fea0003800000 */
.L_x_5151:
[----:B01----:R-:W-:Y:S01]  /*2cc0*/  SHF.R.U32.HI R18, RZ, 0x3, R40 ;  /* 0x00000003ff127819 */ /* 0x003fe20000011628 */
[C---:B------:R-:W-:Y:S01]  /*2cd0*/  FADD.FTZ R11, -R4.reuse, R22 ;  /* 0x00000016040b7221 */ /* 0x040fe20000010100 */
[C---:B------:R-:W-:Y:S01]  /*2ce0*/  FADD.FTZ R23, -R4.reuse, R23 ;  /* 0x0000001704177221 */ /* 0x040fe20000010100 */
[----:B------:R-:W-:Y:S02]  /*2cf0*/  FADD.FTZ R25, -R4, R25 ;  /* 0x0000001904197221 */ /* 0x000fe40000010100 */
[----:B------:R-:W-:-:S04]  /*2d00*/  IMAD.WIDE.U32 R18, R18, 0x24924925, RZ ;  /* 0x2492492512127825 */ /* 0x000fc800078e00ff */
[-C--:B------:R-:W-:Y:S01]  /*2d10*/  FMUL.FTZ R11, R11, R6.reuse ;  /* 0x000000060b0b7220 */ /* 0x080fe20000410000 */
[----:B------:R-:W-:Y:S01]  /*2d20*/  FMUL.FTZ R23, R23, R6 ;  /* 0x0000000617177220 */ /* 0x000fe20000410000 */
[----:B--2---:R-:W-:Y:S02]  /*2d30*/  IMAD R5, R43, UR10, R19 ;  /* 0x0000000a2b057c24 */ /* 0x004fe4000f8e0213 */
        /* <DEDUP_REMOVED lines=14> */
.L_x_5153:
        /* <DEDUP_REMOVED lines=13> */
.L_x_5155:
[----:B------:R-:W-:Y:S05]  /*2ef0*/  BSYNC B0 ;  /* 0x0000000000007941 */ /* 0x000fea0003800000 */
.L_x_5154:
[-C--:B------:R-:W-:Y:S01]  /*2f00*/  FMUL.FTZ R43, R43, R6.reuse ;  /* 0x000000062b2b7220 */ /* 0x080fe20000410000 */
[----:B------:R-:W-:Y:S01]  /*2f10*/  FMUL.FTZ R25, R25, R6 ;  /* 0x0000000619197220 */ /* 0x000fe20000410000 */
[----:B------:R-:W-:Y:S01]  /*2f20*/  ULDC.64 UR14, c[0x0][0x278] ;  /* 0x00009e00000e7ab9 */ /* 0x000fe20000000a00 */
        /* <DEDUP_REMOVED lines=14> */
.L_x_5156:
        /* <DEDUP_REMOVED lines=13> */
.L_x_5158:
[----:B------:R-:W-:Y:S05]  /*30e0*/  BSYNC B0 ;  /* 0x0000000000007941 */ /* 0x000fea0003800000 */
.L_x_5157:
[----:B------:R-:W-:Y:S01]  /*30f0*/  ISETP.GE.U32.AND P5, PT, R11, UR14, PT ;  /* 0x0000000e0b007c0c */ /* 0x000fe2000bfa6070 */
[C---:B0-----:R-:W-:Y:S01]  /*3100*/  FADD.FTZ R19, -R4.reuse, R14 ;  /* 0x0000000e04137221 */ /* 0x041fe20000010100 */
[----:B------:R-:W-:Y:S01]  /*3110*/  SHF.R.S32.HI R25, RZ, 0x1f, R11 ;  /* 0x0000001fff197819 */ /* 0x000fe2000001140b */
[----:B------:R-:W-:Y:S01]  /*3120*/  FADD.FTZ R15, -R4, R15 ;  /* 0x0000000f040f7221 */ /* 0x000fe20000010100 */
[----:B------:R-:W-:Y:S01]  /*3130*/  IADD3 R18, R5, 0x28, RZ ;  /* 0x0000002805127810 */ /* 0x000fe20007ffe0ff */
[-C--:B------:R-:W-:Y:S01]  /*3140*/  FMUL.FTZ R19, R19, R6.reuse ;  /* 0x0000000613137220 */ /* 0x080fe20000410000 */
        /* <DEDUP_REMOVED lines=16> */
.L_x_5159:
        /* <DEDUP_REMOVED lines=13> */
.L_x_5161:
[----:B------:R-:W-:Y:S05]  /*3320*/  BSYNC B0 ;  /* 0x0000000000007941 */ /* 0x000fea0003800000 */
.L_x_5160:
[----:B------:R-:W-:Y:S01]  /*3330*/  ISETP.GE.U32.AND P5, PT, R18, UR14, PT ;  /* 0x0000000e12007c0c */ /* 0x000fe2000bfa6070 */
[C---:B------:R-:W-:Y:S01]  /*3340*/  FADD.FTZ R11, -R4.reuse, R16 ;  /* 0x00000010040b7221 */ /* 0x040fe20000010100 */
[----:B0-----:R-:W-:Y:S01]  /*3350*/  SHF.R.S32.HI R21, RZ, 0x1f, R18 ;  /* 0x0000001fff157819 */ /* 0x001fe20000011412 */
[----:B------:R-:W-:Y:S02]  /*3360*/  FADD.FTZ R17, -R4, R17 ;  /* 0x0000001104117221 */ /* 0x000fe40000010100 */
[-C--:B------:R-:W-:Y:S01]  /*3370*/  FMUL.FTZ R14, R11, R6.reuse ;  /* 0x000000060b0e7220 */ /* 0x080fe20000410000 */
[----:B------:R-:W-:Y:S01]  /*3380*/  ISETP.GE.AND.EX P5, PT, R21, UR15, PT, P5 ;  /* 0x0000000f15007c0c */ /* 0x000fe2000bfa6350 */
[----:B------:R-:W-:Y:S01]  /*3390*/  FMUL.FTZ R17, R17, R6 ;  /* 0x0000000611117220 */ /* 0x000fe20000410000 */
[----:B------:R-:W-:Y:S01]  /*33a0*/  IADD3 R11, R5, 0x30, RZ ;  /* 0x00000030050b7810 */ /* 0x000fe20007ffe0ff */
        /* <DEDUP_REMOVED lines=14> */
.L_x_5162:
        /* <DEDUP_REMOVED lines=13> */
.L_x_5164:
[----:B------:R-:W-:Y:S05]  /*3560*/  BSYNC B0 ;  /* 0x0000000000007941 */ /* 0x000fea0003800000 */
.L_x_5163:
[C---:B0-----:R-:W-:Y:S01]  /*3570*/  FADD.FTZ R15, -R4.reuse, R26 ;  /* 0x0000001a040f7221 */ /* 0x041fe20000010100 */
[----:B------:R-:W-:Y:S01]  /*3580*/  ISETP.GE.U32.AND P5, PT, R11, UR14, PT ;  /* 0x0000000e0b007c0c */ /* 0x000fe2000bfa6070 */
[----:B------:R-:W-:Y:S01]  /*3590*/  FADD.FTZ R27, -R4, R27 ;  /* 0x0000001b041b7221 */ /* 0x000fe20000010100 */
        /* <DEDUP_REMOVED lines=18> */
.L_x_5165:
        /* <DEDUP_REMOVED lines=13> */
.L_x_5167:
[----:B------:R-:W-:Y:S05]  /*3790*/  BSYNC B0 ;  /* 0x0000000000007941 */ /* 0x000fea0003800000 */
.L_x_5166:
[----:B------:R-:W-:Y:S01]  /*37a0*/  FADD.FTZ R11, -R4, R28 ;  /* 0x0000001c040b7221 */ /* 0x000fe20000010100 */
[----:B------:R-:W-:Y:S01]  /*37b0*/  ISETP.GE.U32.AND P5, PT, R34, UR14, PT ;  /* 0x0000000e22007c0c */ /* 0x000fe2000bfa6070 */
[----:B------:R-:W-:Y:S02]  /*37c0*/  FADD.FTZ R29, -R4, R29 ;  /* 0x0000001d041d7221 */ /* 0x000fe40000010100 */
        /* <DEDUP_REMOVED lines=15> */
[----:B-1----:R-:W-:Y:S01]  /*38c0*/  FMUL.FTZ R10, R10, R7 ;  /* 0x000000070a0a7220 */ /* 0x002fe20000410000 */
[----:B0-----:R-:W-:-:S07]  /*38d0*/  FMUL.FTZ R11, R11, R14 ;  /* 0x0000000e0b0b7220 */ /* 0x001fce0000410000 */
.L_x_5168:
        /* <DEDUP_REMOVED lines=12> */
.L_x_5170:
[----:B------:R-:W-:Y:S05]  /*39a0*/  BSYNC B0 ;  /* 0x0000000000007941 */ /* 0x000fea0003800000 */
.L_x_5169:
[----:B------:R-:W-:Y:S02]  /*39b0*/  UIADD3 UR11, UR12, UR11, URZ ;  /* 0x0000000b0c0b7290 */ /* 0x000fe4000fffe03f */
[----:B------:R-:W-:Y:S02]  /*39c0*/  UIADD3 UR4, UR4, 0x1, URZ ;  /* 0x0000000104047890 */ /* 0x000fe4000fffe03f */
[----:B------:R-:W-:-:S06]  /*39d0*/  UISETP.GE.AND UP0, UPT, UR11, UR5, UPT ;  /* 0x000000050b00728c */ /* 0x000fcc000bf06270 */
[----:B------:R-:W-:-:S13]  /*39e0*/  PLOP3.LUT P5, PT, PT, PT, UP0, 0x80, 0x0 ;  /* 0x000000000000781c */ /* 0x000fda0003faf008 */
[----:B------:R-:W-:Y:S05]  /*39f0*/  @!P5 BRA `(.L_x_5171) ;  /* 0xffffffc80050d947 */ /* 0x000fea000383ffff */
[----:B------:R-:W-:Y:S05]  /*3a00*/  EXIT ;  /* 0x000000000000794d */ /* 0x000fea0003800000 */
.L_x_5172:
        /* <DEDUP_REMOVED lines=15> */
.L_x_5658:


//--------------------- .text._Z35group_norm_nhwc_fwd_one_pass_kernelI11Fp32IOBf16WLi128ELi112ELi448EEv26Group_norm_nhwc_fwd_params --------------------------
	.section	.text._Z35group_norm_nhwc_fwd_one_pass_kernelI11Fp32IOBf16WLi128ELi112ELi448EEv26Group_norm_nhwc_fwd_params,"ax",@progbits
	.align	128
        .global         _Z35group_norm_nhwc_fwd_one_pass_kernelI11Fp32IOBf16WLi128ELi112ELi448EEv26Group_norm_nhwc_fwd_params
        .type           _Z35group_norm_nhwc_fwd_one_pass_kernelI11Fp32IOBf16WLi128ELi112ELi448EEv26Group_norm_nhwc_fwd_params,@function
        .size           _Z35group_norm_nhwc_fwd_one_pass_kernelI11Fp32IOBf16WLi128ELi112ELi448EEv26Group_norm_nhwc_fwd_params,(.L_x_5659 - _Z35group_norm_nhwc_fwd_one_pass_kernelI11Fp32IOBf16WLi128ELi112ELi448EEv26Group_norm_nhwc_fwd_params)
        .other          _Z35group_norm_nhwc_fwd_one_pass_kernelI11Fp32IOBf16WLi128ELi112ELi448EEv26Group_norm_nhwc_fwd_params,@"STO_CUDA_ENTRY STV_DEFAULT"
_Z35group_norm_nhwc_fwd_one_pass_kernelI11Fp32IOBf16WLi128ELi112ELi448EEv26Group_norm_nhwc_fwd_params:
.text._Z35group_norm_nhwc_fwd_one_pass_kernelI11Fp32IOBf16WLi128ELi112ELi448EEv26Group_norm_nhwc_fwd_params:
        /* <DEDUP_REMOVED lines=52> */
.L_x_5230:
[----:B------:R-:W0:Y:S01]  /*0340*/  LDC R9, c[0x0][0x288] ;  /* 0x0000a200ff097b82 */ /* 0x000e220000000800 */
        /* <DEDUP_REMOVED lines=429> */
.L_x_5174:
[----:B------:R-:W-:Y:S05]  /*1e20*/  BSYNC B0 ;  /* 0x0000000000007941 */ /* 0x000fea0003800000 */
.L_x_5173:
        /* <DEDUP_REMOVED lines=28> */
.L_x_5177:
[----:B-1----:R-:W2:Y:S04]  /*1ff0*/  LDG.E.STRONG.GPU R6, desc[UR8][R4.64] ;  /* 0x0000000804067981 */ /* 0x002ea8000c1ef900 */
[----:B--2---:R-:W-:Y:S01]  /*2000*/  CCTL.IVALL ;  /* 0x00000000ff00798f */ /* 0x004fe20002000000 */
[----:B------:R-:W-:Y:S05]  /*2010*/  YIELD ;  /* 0x0000000000007946 */ /* 0x000fea0003800000 */
[----:B------:R-:W-:-:S13]  /*2020*/  ISETP.NE.AND P3, PT, R6, R9, PT ;  /* 0x000000090600720c */ /* 0x000fda0003f65270 */
[----:B------:R-:W-:Y:S05]  /*2030*/  @P3 BRA `(.L_x_5177) ;  /* 0xfffffffc00ec3947 */ /* 0x000fea000383ffff */
.L_x_5176:
        /* <DEDUP_REMOVED lines=11> */
.L_x_5179:
        /* <DEDUP_REMOVED lines=63> */
.L_x_5178:
        /* <DEDUP_REMOVED lines=19> */
.L_x_5181:
[----:B------:R-:W-:Y:S05]  /*2610*/  BSYNC B0 ;  /* 0x0000000000007941 */ /* 0x000fea0003800000 */
.L_x_5180:
        /* <DEDUP_REMOVED lines=32> */
.L_x_5175:
        /* <DEDUP_REMOVED lines=19> */
[----:B------:R-:W-:Y:S01]  /*2950*/  @!P3 STG.E.64 desc[UR8][R10.64], R8 ;  /* 0x000000080a00b986 */ /* 0x000fe2000c101b08 */
[----:B------:R-:W-:Y:S06]  /*2960*/  BAR.SYNC.DEFER_BLOCKING 0x0 ;  /* 0x0000000000007b1d */ /* 0x000fec0000010000 */
[----:B------:R-:W2:Y:S04]  /*2970*/  LDG.E.U16 R14, desc[UR8][R4.64] ;  /* 0x00000008040e7981 */ /* 0x000ea8000c1e1500 */
[----:B------:R-:W3:Y:S04]  /*2980*/  LDG.E.U16 R16, desc[UR8][R6.64] ;  /* 0x0000000806107981 */ /* 0x000ee8000c1e1500 */
[----:B------:R1:W4:Y:S04]  /*2990*/  LDG.E.U16 R15, desc[UR8][R4.64+0x2] ;  /* 0x00000208040f7981 */ /* 0x000328000c1e1500 */
[----:B------:R-:W5:Y:S04]  /*29a0*/  LDG.E.U16 R17, desc[UR8][R6.64+0x2] ;  /* 0x0000020806117981 */ /* 0x000f68000c1e1500 */
[----:B------:R-:W0:Y:S02]  /*29b0*/  LDS.64 R12, [UR5+0x88] ;  /* 0x00008805ff0c7984 */ /* 0x000e240008000a00 */
[----:B0-----:R-:W-:-:S04]  /*29c0*/  FMUL.FTZ R12, R12, UR6 ;  /* 0x000000060c0c7c20 */ /* 0x001fc80008410000 */
[----:B------:R-:W-:-:S04]  /*29d0*/  FMUL.FTZ R80, R12, R12 ;  /* 0x0000000c0c507220 */ /* 0x000fc80000410000 */
[----:B------:R-:W-:-:S05]  /*29e0*/  FFMA.FTZ R13, R13, UR6, -R80 ;  /* 0x000000060d0d7c23 */ /* 0x000fca0008010850 */
[----:B------:R-:W-:-:S13]  /*29f0*/  FSETP.GTU.FTZ.AND P3, PT, R13, RZ, PT ;  /* 0x000000ff0d00720b */ /* 0x000fda0003f7c000 */
[----:B------:R-:W0:Y:S01]  /*2a00*/  @P3 LDC R8, c[0x0][0x238] ;  /* 0x00008e00ff083b82 */ /* 0x000e220000000800 */
[----:B------:R-:W-:Y:S02]  /*2a10*/  MOV R10, 0x3f800000 ;  /* 0x3f800000000a7802 */ /* 0x000fe40000000f00 */
[----:B------:R-:W-:Y:S01]  /*2a20*/  ISETP.NE.AND P6, PT, RZ, UR10, PT ;  /* 0x0000000aff007c0c */ /* 0x000fe2000bfc5270 */
[C---:B-1----:R-:W-:Y:S01]  /*2a30*/  FADD.FTZ R5, -R12.reuse, R36 ;  /* 0x000000240c057221 */ /* 0x042fe20000010100 */
[----:B------:R-:W-:Y:S01]  /*2a40*/  FADD.FTZ R37, -R12, R37 ;  /* 0x000000250c257221 */ /* 0x000fe20000010100 */
[----:B0-----:R-:W-:-:S04]  /*2a50*/  @P3 FADD.FTZ R8, R13, R8 ;  /* 0x000000080d083221 */ /* 0x001fc80000010000 */
[----:B------:R-:W0:Y:S01]  /*2a60*/  @P3 MUFU.RSQ R10, R8 ;  /* 0x00000008000a3308 */ /* 0x000e220000001400 */
[----:B------:R-:W-:Y:S01]  /*2a70*/  ISETP.GE.U32.AND P5, PT, R63, UR12, PT ;  /* 0x0000000c3f007c0c */ /* 0x000fe2000bfa6070 */
[-C--:B0-----:R-:W-:Y:S01]  /*2a80*/  FMUL.FTZ R37, R37, R10.reuse ;  /* 0x0000000a25257220 */ /* 0x081fe20000410000 */
[----:B------:R-:W-:Y:S01]  /*2a90*/  FMUL.FTZ R4, R5, R10 ;  /* 0x0000000a05047220 */ /* 0x000fe20000410000 */
[----:B--2---:R-:W-:Y:S02]  /*2aa0*/  SHF.L.U32 R11, R14, 0x10, RZ ;  /* 0x000000100e0b7819 */ /* 0x004fe400000006ff */
[----:B---3--:R-:W-:Y:S02]  /*2ab0*/  SHF.L.U32 R14, R16, 0x10, RZ ;  /* 0x00000010100e7819 */ /* 0x008fe400000006ff */
[----:B----4-:R-:W-:Y:S02]  /*2ac0*/  SHF.L.U32 R13, R15, 0x10, RZ ;  /* 0x000000100f0d7819 */ /* 0x010fe400000006ff */
[----:B-----5:R-:W-:Y:S01]  /*2ad0*/  SHF.L.U32 R16, R17, 0x10, RZ ;  /* 0x0000001011107819 */ /* 0x020fe200000006ff */
[----:B------:R-:W-:Y:S01]  /*2ae0*/  FADD.FTZ R15, -R12, R38 ;  /* 0x000000260c0f7221 */ /* 0x000fe20000010100 */
[----:B------:R-:W-:-:S03]  /*2af0*/  FFMA.FTZ R4, R11, R4, R14 ;  /* 0x000000040b047223 */ /* 0x000fc6000001000e */
        /* <DEDUP_REMOVED lines=12> */
.L_x_5182:
        /* <DEDUP_REMOVED lines=13> */
.L_x_5184:
[----:B------:R-:W-:Y:S05]  /*2c90*/  BSYNC B0 ;  /* 0x0000000000007941 */ /* 0x000fea0003800000 */
.L_x_5183:
        /* <DEDUP_REMOVED lines=21> */
.L_x_5185:
        /* <DEDUP_REMOVED lines=13> */
.L_x_5187:
[----:B------:R-:W-:Y:S05]  /*2ec0*/  BSYNC B0 ;  /* 0x0000000000007941 */ /* 0x000fea0003800000 */
.L_x_5186:
        /* <DEDUP_REMOVED lines=14> */
.L_x_5188:
        /* <DEDUP_REMOVED lines=13> */
.L_x_5190:
[----:B------:R-:W-:Y:S05]  /*3080*/  BSYNC B0 ;  /* 0x0000000000007941 */ /* 0x000fea0003800000 */
.L_x_5189:
        /* <DEDUP_REMOVED lines=19> */
.L_x_5191:
        /* <DEDUP_REMOVED lines=13> */
.L_x_5193:
[----:B------:R-:W-:Y:S05]  /*3290*/  BSYNC B0 ;  /* 0x0000000000007941 */ /* 0x000fea0003800000 */
.L_x_5192:
        /* <DEDUP_REMOVED lines=27> */
.L_x_5194:
        /* <DEDUP_REMOVED lines=13> */
.L_x_5196:
[----:B------:R-:W-:Y:S05]  /*3520*/  BSYNC B0 ;  /* 0x0000000000007941 */ /* 0x000fea0003800000 */
.L_x_5195:
        /* <DEDUP_REMOVED lines=14> */
.L_x_5197:
        /* <DEDUP_REMOVED lines=13> */
.L_x_5199:
[----:B------:R-:W-:Y:S05]  /*36e0*/  BSYNC B0 ;  /* 0x0000000000007941 */ /* 0x000fea0003800000 */
.L_x_5198:
        /* <DEDUP_REMOVED lines=19> */
.L_x_5200:
        /* <DEDUP_REMOVED lines=13> */
.L_x_5202:
[----:B------:R-:W-:Y:S05]  /*38f0*/  BSYNC B0 ;  /* 0x0000000000007941 */ /* 0x000fea0003800000 */
.L_x_5201:
        /* <DEDUP_REMOVED lines=27> */
.L_x_5203:
        /* <DEDUP_REMOVED lines=13> */
.L_x_5205:
[----:B------:R-:W-:Y:S05]  /*3b80*/  BSYNC B0 ;  /* 0x0000000000007941 */ /* 0x000fea0003800000 */
.L_x_5204:
        /* <DEDUP_REMOVED lines=14> */
.L_x_5206:
        /* <DEDUP_REMOVED lines=13> */
.L_x_5208:
[----:B------:R-:W-:Y:S05]  /*3d40*/  BSYNC B0 ;  /* 0x0000000000007941 */ /* 0x000fea0003800000 */
.L_x_5207:
[----:B------:R-:W-:Y:S01]  /*3d50*/  FADD.FTZ R35, -R12, R35 ;  /* 0x000000230c237221 */ /* 0x000fe20000010100 */
[-C--:B------:R-:W-:Y:S01]  /*3d60*/  FMUL.FTZ R15, R15, R10.reuse ;  /* 0x0000000a0f0f7220 */ /* 0x080fe20000410000 */
[----:B------:R-:W-:Y:S02]  /*3d70*/  ISETP.GE.U32.AND P3, PT, R70, UR12, PT ;  /* 0x0000000c46007c0c */ /* 0x000fe4000bf66070 */
[----:B------:R-:W-:Y:S01]  /*3d80*/  FMUL.FTZ R35, R35, R10 ;  /* 0x0000000a23237220 */ /* 0x000fe20000410000 */
[----:B------:R-:W-:Y:S01]  /*3d90*/  ISETP.GE.U32.AND P4, PT, R71, UR12, PT ;  /* 0x0000000c47007c0c */ /* 0x000fe2000bf86070 */
[----:B------:R-:W-:Y:S01]  /*3da0*/  FFMA.FTZ R34, R11, R15, R14 ;  /* 0x0000000f0b227223 */ /* 0x000fe2000001000e */
[----:B------:R-:W-:Y:S01]  /*3db0*/  ISETP.GT.U32.OR P5, PT, R0, 0x1bf, P5 ;  /* 0x000001bf0000780c */ /* 0x000fe20002fa4470 */
[----:B------:R-:W-:Y:S01]  /*3dc0*/  FFMA.FTZ R35, R13, R35, R16 ;  /* 0x000000230d237223 */ /* 0x000fe20000010010 */
[----:B------:R-:W-:Y:S11]  /*3dd0*/  @!P6 BRA `(.L_x_5209) ;  /* 0x000000000028e947 */ /* 0x000ff60003800000 */
        /* <DEDUP_REMOVED lines=10> */
.L_x_5209:
[----:B------:R-:W-:Y:S04]  /*3e80*/  BSSY B0, `(.L_x_5210) ;  /* 0x000000d000007945 */ /* 0x000fe80003800000 */
[----:B------:R-:W-:Y:S05]  /*3e90*/  @P5 BRA `(.L_x_5211) ;  /* 0x00000000002c5947 */ /* 0x000fea0003800000 */
[----:B------:R-:W-:Y:S01]  /*3ea0*/  ULDC.64 UR14, c[0x0][0x270] ;  /* 0x00009c00000e7ab9 */ /* 0x000fe20000000a00 */
[----:B0-----:R-:W-:Y:S01]  /*3eb0*/  MOV R2, R24 ;  /* 0x0000001800027202 */ /* 0x001fe20000000f00 */
        /* <DEDUP_REMOVED lines=9> */
.L_x_5211:
[----:B------:R-:W-:Y:S05]  /*3f50*/  BSYNC B0 ;  /* 0x0000000000007941 */ /* 0x000fea0003800000 */
.L_x_5210:
[C---:B01----:R-:W-:Y:S01]  /*3f60*/  FADD.FTZ R3, -R12.reuse, R40 ;  /* 0x000000280c037221 */ /* 0x043fe20000010100 */
        /* <DEDUP_REMOVED lines=26> */
.L_x_5212:
        /* <DEDUP_REMOVED lines=13> */
.L_x_5214:
[----:B------:R-:W-:Y:S05]  /*41e0*/  BSYNC B0 ;  /* 0x0000000000007941 */ /* 0x000fea0003800000 */
.L_x_5213:
        /* <DEDUP_REMOVED lines=14> */
.L_x_5215:
        /* <DEDUP_REMOVED lines=13> */
.L_x_5217:
[----:B------:R-:W-:Y:S05]  /*43a0*/  BSYNC B0 ;  /* 0x0000000000007941 */ /* 0x000fea0003800000 */
.L_x_5216:
        /* <DEDUP_REMOVED lines=19> */
.L_x_5218:
[----:B------:R-:W-:Y:S04]  /*44e0*/  BSSY B0, `(.L_x_5219) ;  /* 0x000000d000007945 */ /* 0x000fe80003800000 */
[----:B------:R-:W-:Y:S05]  /*44f0*/  @P5 BRA `(.L_x_5220) ;  /* 0x00000000002c5947 */ /* 0x000fea0003800000 */
[----:B------:R-:W-:Y:S01]  /*4500*/  ULDC.64 UR14, c[0x0][0x270] ;  /* 0x00009c00000e7ab9 */ /* 0x000fe20000000a00 */
[----:B01----:R-:W-:Y:S01]  /*4510*/  MOV R2, R24 ;  /* 0x0000001800027202 */ /* 0x003fe20000000f00 */
        /* <DEDUP_REMOVED lines=9> */
.L_x_5220:
[----:B------:R-:W-:Y:S05]  /*45b0*/  BSYNC B0 ;  /* 0x0000000000007941 */ /* 0x000fea0003800000 */
.L_x_5219:
[----:B------:R-:W-:Y:S01]  /*45c0*/  ISETP.GE.U32.AND P5, PT, R75, UR12, PT ;  /* 0x0000000c4b007c0c */ /* 0x000fe2000bfa6070 */
[C---:B012---:R-:W-:Y:S01]  /*45d0*/  FADD.FTZ R3, -R12.reuse, R48 ;  /* 0x000000300c037221 */ /* 0x047fe20000010100 */
[C---:B------:R-:W-:Y:S01]  /*45e0*/  FADD.FTZ R49, -R12.reuse, R49 ;  /* 0x000000310c317221 */ /* 0x040fe20000010100 */
[----:B------:R-:W-:Y:S01]  /*45f0*/  ISETP.GE.AND.EX P4, PT, R99, UR13, PT, P4 ;  /* 0x0000000d63007c0c */ /* 0x000fe2000bf86340 */
[C---:B------:R-:W-:Y:S01]  /*4600*/  FADD.FTZ R5, -R12.reuse, R50 ;  /* 0x000000320c057221 */ /* 0x040fe20000010100 */
[----:B------:R-:W-:Y:S01]  /*4610*/  ISETP.GE.AND.EX P3, PT, R101, UR13, PT, P3 ;  /* 0x0000000d65007c0c */ /* 0x000fe2000bf66330 */
[C---:B------:R-:W-:Y:S01]  /*4620*/  FADD.FTZ R51, -R12.reuse, R51 ;  /* 0x000000330c337221 */ /* 0x040fe20000010100 */
[----:B------:R-:W-:Y:S01]  /*4630*/  ISETP.GE.AND.EX P5, PT, R103, UR13, PT, P5 ;  /* 0x0000000d67007c0c */ /* 0x000fe2000bfa6350 */
[C---:B------:R-:W-:Y:S01]  /*4640*/  FADD.FTZ R9, -R12.reuse, R52 ;  /* 0x000000340c097221 */ /* 0x040fe20000010100 */
[----:B------:R-:W-:Y:S01]  /*4650*/  FADD.FTZ R53, -R12, R53 ;  /* 0x000000350c357221 */ /* 0x000fe20000010100 */
[-C--:B------:R-:W-:Y:S01]  /*4660*/  FMUL.FTZ R3, R3, R10.reuse ;  /* 0x0000000a03037220 */ /* 0x080fe20000410000 */
[-C--:B------:R-:W-:Y:S01]  /*4670*/  FMUL.FTZ R49, R49, R10.reuse ;  /* 0x0000000a31317220 */ /* 0x080fe20000410000 */
[C---:B------:R-:W-:Y:S01]  /*4680*/  ISETP.GT.U32.OR P4, PT, R0.reuse, 0x1bf, P4 ;  /* 0x000001bf0000780c */ /* 0x040fe20002784470 */
[-C--:B------:R-:W-:Y:S01]  /*4690*/  FMUL.FTZ R7, R5, R10.reuse ;  /* 0x0000000a05077220 */ /* 0x080fe20000410000 */
[C---:B------:R-:W-:Y:S01]  /*46a0*/  ISETP.GT.U32.OR P3, PT, R0.reuse, 0x1bf, P3 ;  /* 0x000001bf0000780c */ /* 0x040fe20001f64470 */
[-C--:B------:R-:W-:Y:S01]  /*46b0*/  FMUL.FTZ R51, R51, R10.reuse ;  /* 0x0000000a33337220 */ /* 0x080fe20000410000 */
[----:B------:R-:W-:Y:S01]  /*46c0*/  ISETP.GT.U32.OR P5, PT, R0, 0x1bf, P5 ;  /* 0x000001bf0000780c */ /* 0x000fe20002fa4470 */
[-C--:B------:R-:W-:Y:S01]  /*46d0*/  FMUL.FTZ R9, R9, R10.reuse ;  /* 0x0000000a09097220 */ /* 0x080fe20000410000 */
[----:B------:R-:W-:Y:S01]  /*46e0*/  FMUL.FTZ R53, R53, R10 ;  /* 0x0000000a35357220 */ /* 0x000fe20000410000 */
[----:B------:R-:W-:Y:S01]  /*46f0*/  FFMA.FTZ R48, R11, R3, R14 ;  /* 0x000000030b307223 */ /* 0x000fe2000001000e */
[----:B------:R-:W-:Y:S01]  /*4700*/  FFMA.FTZ R49, R13, R49, R16 ;  /* 0x000000310d317223 */ /* 0x000fe20000010010 */
[----:B------:R-:W-:Y:S08]  /*4710*/  @!P6 BRA `(.L_x_5221) ;  /* 0x000000000028e947 */ /* 0x000ff00003800000 */
        /* <DEDUP_REMOVED lines=10> */
.L_x_5221:
        /* <DEDUP_REMOVED lines=13> */
.L_x_5223:
[----:B------:R-:W-:Y:S05]  /*4890*/  BSYNC B0 ;  /* 0x0000000000007941 */ /* 0x000fea0003800000 */
.L_x_5222:
        /* <DEDUP_REMOVED lines=13> */
.L_x_5224:
        /* <DEDUP_REMOVED lines=13> */
.L_x_5226:
[----:B------:R-:W-:Y:S05]  /*4a40*/  BSYNC B0 ;  /* 0x0000000000007941 */ /* 0x000fea0003800000 */
.L_x_5225:
[----:B------:R-:W-:Y:S01]  /*4a50*/  FFMA.FTZ R12, R11, R9, R14 ;  /* 0x000000090b0c7223 */ /* 0x000fe2000001000e */
[----:B------:R-:W-:Y:S01]  /*4a60*/  FFMA.FTZ R13, R13, R53, R16 ;  /* 0x000000350d0d7223 */ /* 0x000fe20000010010 */
        /* <DEDUP_REMOVED lines=11> */
.L_x_5227:
        /* <DEDUP_REMOVED lines=12> */
.L_x_5229:
[----:B------:R-:W-:Y:S05]  /*4be0*/  BSYNC B0 ;  /* 0x0000000000007941 */ /* 0x000fea0003800000 */
.L_x_5228:
[----:B012---:R-:W0:Y:S01]  /*4bf0*/  LDC R3, c[0x0][0x10] ;  /* 0x00000400ff037b82 */ /* 0x007e220000000800 */
[----:B------:R-:W-:Y:S02]  /*4c00*/  IADD3 R78, R78, 0x1, RZ ;  /* 0x000000014e4e7810 */ /* 0x000fe40007ffe0ff */
[----:B0-----:R-:W-:-:S04]  /*4c10*/  IADD3 R58, R3, R58, RZ ;  /* 0x0000003a033a7210 */ /* 0x001fc80007ffe0ff */
[----:B------:R-:W-:-:S13]  /*4c20*/  ISETP.GE.AND P3, PT, R58, UR4, PT ;  /* 0x000000043a007c0c */ /* 0x000fda000bf66270 */
[----:B------:R-:W-:Y:S05]  /*4c30*/  @!P3 BRA `(.L_x_5230) ;  /* 0xffffffb400c0b947 */ /* 0x000fea000383ffff */
[----:B------:R-:W-:Y:S05]  /*4c40*/  EXIT ;  /* 0x000000000000794d */ /* 0x000fea0003800000 */
.L_x_5231:
        /* <DEDUP_REMOVED lines=11> */
.L_x_5659:


//--------------------- .text._Z35group_norm_nhwc_fwd_one_pass_kernelI11Fp32IOBf16WLi256ELi112ELi448EEv26Group_norm_nhwc_fwd_params --------------------------
	.section	.text._Z35group_norm_nhwc_fwd_one_pass_kernelI11Fp32IOBf16WLi256ELi112ELi448EEv26Group_norm_nhwc_fwd_params,"ax",@progbits
	.align	128
        .global         _Z35group_norm_nhwc_fwd_one_pass_kernelI11Fp32IOBf16WLi256ELi112ELi448EEv26Group_norm_nhwc_fwd_params
        .type           _Z35group_norm_nhwc_fwd_one_pass_kernelI11Fp32IOBf16WLi256ELi112ELi448EEv26Group_norm_nhwc_fwd_params,@function
        .size           _Z35group_norm_nhwc_fwd_one_pass_kernelI11Fp32IOBf16WLi256ELi112ELi448EEv26Group_norm_nhwc_fwd_params,(.L_x_5660 - _Z35group_norm_nhwc_fwd_one_pass_kernelI11Fp32IOBf16WLi256ELi112ELi448EEv26Group_norm_nhwc_fwd_params)
        .other          _Z35group_norm_nhwc_fwd_one_pass_kernelI11Fp32IOBf16WLi256ELi112ELi448EEv26Group_norm_nhwc_fwd_params,@"STO_CUDA_ENTRY STV_DEFAULT"
_Z35group_norm_nhwc_fwd_one_pass_kernelI11Fp32IOBf16WLi256ELi112ELi448EEv26Group_norm_nhwc_fwd_params:
.text._Z35group_norm_nhwc_fwd_one_pass_kernelI11Fp32IOBf16WLi256ELi112ELi448EEv26Group_norm_nhwc_fwd_params:
        /* <DEDUP_REMOVED lines=148> */
.L_x_5337:
        /* <DEDUP_REMOVED lines=478> */
[----:B------:R0:W5:Y:S01]  /*2720*/  @!P3 LDG.E.64 R34, desc[UR8][R36.64] ;  /* 0x000000082422b981 */ /* 0x000162000c1e1b00 */
[C---:B------:R-:W-:Y:S02]  /*2730*/  LOP3.LUT P4, RZ, R14.reuse, 0x400000, RZ, 0xc0, !PT ;  /* 0x004000000eff7812 */ /* 0x040fe4000788c0ff */
[----:B------:R-:W-:Y:S02]  /*2740*/  LOP3.LUT P3, RZ, R14, 0x200000, RZ, 0xc0, !PT ;  /* 0x002000000eff7812 */ /* 0x000fe4000786c0ff */
[----:B0-----:R-:W-:-:S06]  /*2750*/  CS2R R36, SRZ ;  /* 0x0000000000247805 */ /* 0x001fcc000001ff00 */
[----:B------:R0:W5:Y:S02]  /*2760*/  @!P5 LDG.E.64 R36, desc[UR8][R38.64] ;  /* 0x000000082624d981 */ /* 0x000164000c1e1b00 */
        /* <DEDUP_REMOVED lines=313> */
.L_x_5233:
[----:B------:R-:W-:Y:S05]  /*3b00*/  BSYNC B0 ;  /* 0x0000000000007941 */ /* 0x000fea0003800000 */
.L_x_5232:
        /* <DEDUP_REMOVED lines=28> */
.L_x_5236:
[----:B0-----:R-:W2:Y:S04]  /*3cd0*/  LDG.E.STRONG.GPU R98, desc[UR8][R46.64] ;  /* 0x000000082e627981 */ /* 0x001ea8000c1ef900 */
[----:B--2---:R-:W-:Y:S01]  /*3ce0*/  CCTL.IVALL ;  /* 0x00000000ff00798f */ /* 0x004fe20002000000 */
[----:B------:R-:W-:Y:S05]  /*3cf0*/  YIELD ;  /* 0x0000000000007946 */ /* 0x000fea0003800000 */
[----:B------:R-:W-:-:S13]  /*3d00*/  ISETP.NE.AND P6, PT, R98, R45, PT ;  /* 0x0000002d6200720c */ /* 0x000fda0003fc5270 */
[----:B------:R-:W-:Y:S05]  /*3d10*/  @P6 BRA `(.L_x_5236) ;  /* 0xfffffffc00ec6947 */ /* 0x000fea000383ffff */
.L_x_5235:
        /* <DEDUP_REMOVED lines=11> */
.L_x_5238:
        /* <DEDUP_REMOVED lines=63> */
.L_x_5237:
        /* <DEDUP_REMOVED lines=18> */
.L_x_5240:
[----:B------:R-:W-:Y:S05]  /*42e0*/  BSYNC B0 ;  /* 0x0000000000007941 */ /* 0x000fea0003800000 */
.L_x_5239:
        /* <DEDUP_REMOVED lines=33> */
.L_x_5234:
[----:B------:R-:W-:Y:S01]  /*4500*/  LOP3.LUT R14, R14, 0xfbffffff, RZ, 0xc0, !PT ;  /* 0xfbffffff0e0e7812 */ /* 0x000fe200078ec0ff */
[----:B------:R-:W-:Y:S01]  /*4510*/  ULDC.64 UR12, c[0x0][0x218] ;  /* 0x00008600000c7ab9 */ /* 0x000fe20000000a00 */
[----:B------:R-:W1:Y:S01]  /*4520*/  S2UR UR6, SR_CgaCtaId ;  /* 0x00000000000679c3 */ /* 0x000e620000008800 */
[----:B------:R-:W-:Y:S01]  /*4530*/  ISETP.EQ.U32.AND P6, PT, RZ, UR12, PT ;  /* 0x0000000cff007c0c */ /* 0x000fe2000bfc2070 */
[----:B------:R-:W-:Y:S01]  /*4540*/  UMOV UR5, 0x400 ;  /* 0x0000040000057882 */ /* 0x000fe20000000000 */
[----:B------:R-:W-:Y:S01]  /*4550*/  @P0 LOP3.LUT R14, R14, 0x4000000, RZ, 0xfc, !PT ;  /* 0x040000000e0e0812 */ /* 0x000fe200078efcff */
[----:B------:R-:W-:Y:S01]  /*4560*/  ULDC UR11, c[0x0][0x2a4] ;  /* 0x0000a900000b7ab9 */ /* 0x000fe20000000800 */
[----:B------:R-:W-:Y:S02]  /*4570*/  LOP3.LUT P0, RZ, R0, UR7, RZ, 0xfc, !PT ;  /* 0x0000000700ff7c12 */ /* 0x000fe4000f80fcff */
[----:B------:R-:W-:Y:S02]  /*4580*/  IADD3 R15, R13, R15, RZ ;  /* 0x0000000f0d0f7210 */ /* 0x000fe40007ffe0ff */
[----:B------:R-:W-:-:S02]  /*4590*/  ISETP.EQ.OR.EX P6, PT, RZ, UR13, P0, P6 ;  /* 0x0000000dff007c0c */ /* 0x000fc400087c2760 */
[----:B------:R-:W-:-:S11]  /*45a0*/  LOP3.LUT P0, RZ, R14, 0x4000000, RZ, 0xc0, !PT ;  /* 0x040000000eff7812 */ /* 0x000fd6000780c0ff */
[----:B------:R-:W2:Y:S01]  /*45b0*/  @!P6 LDC.64 R44, c[0x0][0x218] ;  /* 0x00008600ff2ceb82 */ /* 0x000ea20000000a00 */
[----:B0-----:R-:W-:Y:S01]  /*45c0*/  @!P6 FMUL.FTZ R47, R97, UR11 ;  /* 0x0000000b612fec20 */ /* 0x001fe20008410000 */
[----:B-1----:R-:W-:Y:S01]  /*45d0*/  ULEA UR5, UR6, UR5, 0x18 ;  /* 0x0000000506057291 */ /* 0x002fe2000f8ec03f */
[----:B------:R-:W-:-:S08]  /*45e0*/  @!P6 FMUL.FTZ R46, R96, UR11 ;  /* 0x0000000b602eec20 */ /* 0x000fd00008410000 */
[----:B------:R0:W-:Y:S02]  /*45f0*/  @!P5 STS.64 [UR5+0x88], R96 ;  /* 0x00008860ff00d988 */ /* 0x0001e40008000a05 */
[----:B0-----:R-:W0:Y:S01]  /*4600*/  LDC.64 R96, c[0x0][0x230] ;  /* 0x00008c00ff607b82 */ /* 0x001e220000000a00 */
[----:B--2---:R-:W-:-:S05]  /*4610*/  @!P6 IMAD.WIDE R44, R11, 0x8, R44 ;  /* 0x000000080b2ce825 */ /* 0x004fca00078e022c */
[----:B------:R-:W-:Y:S02]  /*4620*/  @!P6 STG.E.64 desc[UR8][R44.64], R46 ;  /* 0x0000002e2c00e986 */ /* 0x000fe4000c101b08 */
[----:B------:R-:W-:Y:S01]  /*4630*/  BAR.SYNC.DEFER_BLOCKING 0x0 ;  /* 0x0000000000007b1d */ /* 0x000fe20000010000 */
[----:B0-----:R-:W-:-:S05]  /*4640*/  IMAD.WIDE R96, R15, 0x2, R96 ;  /* 0x000000020f607825 */ /* 0x001fca00078e0260 */
[----:B------:R-:W0:Y:S04]  /*4650*/  LDS.64 R44, [UR5+0x88] ;  /* 0x00008805ff2c7984 */ /* 0x000e280008000a00 */
[----:B------:R-:W2:Y:S04]  /*4660*/  LDG.E.U16 R102, desc[UR8][R96.64] ;  /* 0x0000000860667981 */ /* 0x000ea8000c1e1500 */
[----:B------:R-:W3:Y:S01]  /*4670*/  LDG.E.U16 R99, desc[UR8][R96.64+0x2] ;  /* 0x0000020860637981 */ /* 0x000ee2000c1e1500 */
[----:B0-----:R-:W-:-:S04]  /*4680*/  FMUL.FTZ R44, R44, UR11 ;  /* 0x0000000b2c2c7c20 */ /* 0x001fc80008410000 */
[----:B------:R-:W-:-:S04]  /*4690*/  FMUL.FTZ R46, R44, R44 ;  /* 0x0000002c2c2e7220 */ /* 0x000fc80000410000 */
[----:B------:R-:W-:-:S05]  /*46a0*/  FFMA.FTZ R45, R45, UR11, -R46 ;  /* 0x0000000b2d2d7c23 */ /* 0x000fca000801082e */
[----:B------:R-:W-:-:S13]  /*46b0*/  FSETP.GTU.FTZ.AND P5, PT, R45, RZ, PT ;  /* 0x000000ff2d00720b */ /* 0x000fda0003fbc000 */
[----:B------:R-:W0:Y:S02]  /*46c0*/  @P5 LDC R46, c[0x0][0x238] ;  /* 0x00008e00ff2e5b82 */ /* 0x000e240000000800 */
[----:B0-----:R-:W-:Y:S01]  /*46d0*/  @P5 FADD.FTZ R46, R45, R46 ;  /* 0x0000002e2d2e5221 */ /* 0x001fe20000010000 */
[----:B------:R-:W-:-:S06]  /*46e0*/  MOV R45, 0x3f800000 ;  /* 0x3f800000002d7802 */ /* 0x000fcc0000000f00 */
[----:B------:R0:W1:Y:S02]  /*46f0*/  @P5 MUFU.RSQ R45, R46 ;  /* 0x0000002e002d5308 */ /* 0x0000640000001400 */
[----:B0-----:R-:W0:Y:S02]  /*4700*/  LDC.64 R46, c[0x0][0x228] ;  /* 0x00008a00ff2e7b82 */ /* 0x001e240000000a00 */
[----:B0-----:R-:W-:-:S05]  /*4710*/  IMAD.WIDE R46, R15, 0x2, R46 ;  /* 0x000000020f2e7825 */ /* 0x001fca00078e022e */
[----:B------:R-:W4:Y:S04]  /*4720*/  LDG.E.U16 R15, desc[UR8][R46.64] ;  /* 0x000000082e0f7981 */ /* 0x000f28000c1e1500 */
[----:B------:R-:W5:Y:S01]  /*4730*/  LDG.E.U16 R98, desc[UR8][R46.64+0x2] ;  /* 0x000002082e627981 */ /* 0x000f62000c1e1500 */
[----:B------:R-:W-:Y:S01]  /*4740*/  ISETP.NE.AND P6, PT, RZ, UR10, PT ;  /* 0x0000000aff007c0c */ /* 0x000fe2000bfc5270 */
[C---:B------:R-:W-:Y:S01]  /*4750*/  FADD.FTZ R40, -R44.reuse, R40 ;  /* 0x000000282c287221 */ /* 0x040fe20000010100 */
[----:B------:R-:W-:-:S03]  /*4760*/  FADD.FTZ R41, -R44, R41 ;  /* 0x000000292c297221 */ /* 0x000fc60000010100 */
[-C--:B-1----:R-:W-:Y:S01]  /*4770*/  FMUL.FTZ R40, R40, R45.reuse ;  /* 0x0000002d28287220 */ /* 0x082fe20000410000 */
[----:B------:R-:W-:Y:S01]  /*4780*/  FMUL.FTZ R41, R41, R45 ;  /* 0x0000002d29297220 */ /* 0x000fe20000410000 */
[----:B--2---:R-:W-:Y:S02]  /*4790*/  SHF.L.U32 R102, R102, 0x10, RZ ;  /* 0x0000001066667819 */ /* 0x004fe400000006ff */
[----:B---3--:R-:W-:Y:S02]  /*47a0*/  SHF.L.U32 R99, R99, 0x10, RZ ;  /* 0x0000001063637819 */ /* 0x008fe400000006ff */
[----:B----4-:R-:W-:Y:S02]  /*47b0*/  SHF.L.U32 R15, R15, 0x10, RZ ;  /* 0x000000100f0f7819 */ /* 0x010fe400000006ff */
[----:B-----5:R-:W-:-:S03]  /*47c0*/  SHF.L.U32 R98, R98, 0x10, RZ ;  /* 0x0000001062627819 */ /* 0x020fc600000006ff */
[----:B------:R-:W-:Y:S02]  /*47d0*/  FFMA.FTZ R40, R15, R40, R102 ;  /* 0x000000280f287223 */ /* 0x000fe40000010066 */
        /* <DEDUP_REMOVED lines=12> */
.L_x_5241:
        /* <DEDUP_REMOVED lines=15> */
.L_x_5243:
[----:B------:R-:W-:Y:S05]  /*4990*/  BSYNC B0 ;  /* 0x0000000000007941 */ /* 0x000fea0003800000 */
.L_x_5242:
        /* <DEDUP_REMOVED lines=17> */
.L_x_5244:
        /* <DEDUP_REMOVED lines=15> */
.L_x_5246:
[----:B------:R-:W-:Y:S05]  /*4ba0*/  BSYNC B0 ;  /* 0x0000000000007941 */ /* 0x000fea0003800000 */
.L_x_5245:
        /* <DEDUP_REMOVED lines=17> */
.L_x_5247:
        /* <DEDUP_REMOVED lines=15> */
.L_x_5249:
[----:B------:R-:W-:Y:S05]  /*4db0*/  BSYNC B0 ;  /* 0x0000000000007941 */ /* 0x000fea0003800000 */
.L_x_5248:
[C---:B0-----:R-:W-:Y:S01]  /*4dc0*/  FADD.FTZ R40, -R44.reuse, R50 ;  /* 0x000000322c287221 */ /* 0x041fe20000010100 */
[C---:B------:R-:W-:Y:S01]  /*4dd0*/  FADD.FTZ R42, -R44.reuse, R51 ;  /* 0x000000332c2a7221 */ /* 0x040fe20000010100 */
[C---:B------:R-:W-:Y:S01]  /*4de0*/  FADD.FTZ R52, -R44.reuse, R52 ;  /* 0x000000342c347221 */ /* 0x040fe20000010100 */
[----:B------:R-:W-:Y:S01]  /*4df0*/  FADD.FTZ R53, -R44, R53 ;  /* 0x000000352c357221 */ /* 0x000fe20000010100 */
        /* <DEDUP_REMOVED lines=15> */
.L_x_5250:
        /* <DEDUP_REMOVED lines=15> */
.L_x_5252:
[----:B------:R-:W-:Y:S05]  /*4fe0*/  BSYNC B0 ;  /* 0x0000000000007941 */ /* 0x000fea0003800000 */
.L_x_5251:
[-C--:B------:R-:W-:Y:S01]  /*4ff0*/  FMUL.FTZ R52, R52, R45.reuse ;  /* 0x0000002d34347220 */ /* 0x080fe20000410000 */
[----:B------:R-:W-:Y:S01]  /*5000*/  FMUL.FTZ R53, R53, R45 ;  /* 0x0000002d35357220 */ /* 0x000fe20000410000 */
        /* <DEDUP_REMOVED lines=15> */
.L_x_5253:
        /* <DEDUP_REMOVED lines=15> */
.L_x_5255:
[----:B------:R-:W-:Y:S05]  /*51f0*/  BSYNC B0 ;  /* 0x0000000000007941 */ /* 0x000fea0003800000 */
.L_x_5254:
[C---:B------:R-:W-:Y:S01]  /*5200*/  FADD.FTZ R56, -R44.reuse, R56 ;  /* 0x000000382c387221 */ /* 0x040fe20000010100 */
[----:B------:R-:W-:Y:S01]  /*5210*/  FADD.FTZ R48, -R44, R57 ;  /* 0x000000392c307221 */ /* 0x000fe20000010100 */
[-C--:B------:R-:W-:Y:S01]  /*5220*/  FMUL.FTZ R54, R54, R45.reuse ;  /* 0x0000002d36367220 */ /* 0x080fe20000410000 */
[-C--:B------:R-:W-:Y:S01]  /*5230*/  FMUL.FTZ R55, R55, R45.reuse ;  /* 0x0000002d37377220 */ /* 0x080fe20000410000 */
[-C--:B------:R-:W-:Y:S01]  /*5240*/  FMUL.FTZ R49, R56, R45.reuse ;  /* 0x0000002d38317220 */ /* 0x080fe20000410000 */
[----:B------:R-:W-:Y:S01]  /*5250*/  FMUL.FTZ R48, R48, R45 ;  /* 0x0000002d30307220 */ /* 0x000fe20000410000 */
        /* <DEDUP_REMOVED lines=13> */
.L_x_5256:
        /* <DEDUP_REMOVED lines=15> */
.L_x_5258:
[----:B------:R-:W-:Y:S05]  /*5420*/  BSYNC B0 ;  /* 0x0000000000007941 */ /* 0x000fea0003800000 */
.L_x_5257:
        /* <DEDUP_REMOVED lines=15> */
.L_x_5259:
        /* <DEDUP_REMOVED lines=15> */
.L_x_5261:
[----:B------:R-:W-:Y:S05]  /*5610*/  BSYNC B0 ;  /* 0x0000000000007941 */ /* 0x000fea0003800000 */
.L_x_5260:
        /* <DEDUP_REMOVED lines=19> */
.L_x_5262:
        /* <DEDUP_REMOVED lines=15> */
.L_x_5264:
[----:B------:R-:W-:Y:S05]  /*5840*/  BSYNC B0 ;  /* 0x0000000000007941 */ /* 0x000fea0003800000 */
.L_x_5263:
        /* <DEDUP_REMOVED lines=15> */
.L_x_5265:
        /* <DEDUP_REMOVED lines=15> */
.L_x_5267:
[----:B------:R-:W-:Y:S05]  /*5a30*/  BSYNC B0 ;  /* 0x0000000000007941 */ /* 0x000fea0003800000 */
.L_x_5266:
        /* <DEDUP_REMOVED lines=19> */
.L_x_5268:
        /* <DEDUP_REMOVED lines=14> */
.L_x_5270:
[----:B------:R-:W-:Y:S05]  /*5c50*/  BSYNC B0 ;  /* 0x0000000000007941 */ /* 0x000fea0003800000 */
.L_x_5269:
        /* <DEDUP_REMOVED lines=15> */
.L_x_5271:
        /* <DEDUP_REMOVED lines=14> */
.L_x_5273:
[----:B------:R-:W-:Y:S05]  /*5e30*/  BSYNC B0 ;  /* 0x0000000000007941 */ /* 0x000fea0003800000 */
.L_x_5272:
        /* <DEDUP_REMOVED lines=19> */
.L_x_5274:
        /* <DEDUP_REMOVED lines=14> */
.L_x_5276:
[----:B------:R-:W-:Y:S05]  /*6050*/  BSYNC B0 ;  /* 0x0000000000007941 */ /* 0x000fea0003800000 */
.L_x_5275:
        /* <DEDUP_REMOVED lines=15> */
.L_x_5277:
        /* <DEDUP_REMOVED lines=14> */
.L_x_5279:
[----:B------:R-:W-:Y:S05]  /*6230*/  BSYNC B0 ;  /* 0x0000000000007941 */ /* 0x000fea0003800000 */
.L_x_5278:
[C---:B0-----:R-:W-:Y:S01]  /*6240*/  FADD.FTZ R40, -R44.reuse, R73 ;  /* 0x000000492c287221 */ /* 0x041fe20000010100 */
        /* <DEDUP_REMOVED lines=18> */
.L_x_5280:
        /* <DEDUP_REMOVED lines=14> */
.L_x_5282:
[----:B------:R-:W-:Y:S05]  /*6450*/  BSYNC B0 ;  /* 0x0000000000007941 */ /* 0x000fea0003800000 */
.L_x_5281:
        /* <DEDUP_REMOVED lines=15> */
.L_x_5283:
        /* <DEDUP_REMOVED lines=14> */
.L_x_5285:
[----:B------:R-:W-:Y:S05]  /*6630*/  BSYNC B0 ;  /* 0x0000000000007941 */ /* 0x000fea0003800000 */
.L_x_5284:
        /* <DEDUP_REMOVED lines=19> */
.L_x_5286:
        /* <DEDUP_REMOVED lines=14> */
.L_x_5288:
[----:B------:R-:W-:Y:S05]  /*6850*/  BSYNC B0 ;  /* 0x0000000000007941 */ /* 0x000fea0003800000 */
.L_x_5287:
        /* <DEDUP_REMOVED lines=15> */
.L_x_5289:
        /* <DEDUP_REMOVED lines=14> */
.L_x_5291:
[----:B------:R-:W-:Y:S05]  /*6a30*/  BSYNC B0 ;  /* 0x0000000000007941 */ /* 0x000fea0003800000 */
.L_x_5290:
        /* <DEDUP_REMOVED lines=19> */
.L_x_5292:
        /* <DEDUP_REMOVED lines=14> */
.L_x_5294:
[----:B------:R-:W-:Y:S05]  /*6c50*/  BSYNC B0 ;  /* 0x0000000000007941 */ /* 0x000fea0003800000 */
.L_x_5293:
        /* <DEDUP_REMOVED lines=15> */
.L_x_5295:
        /* <DEDUP_REMOVED lines=13> */
.L_x_5297:
[----:B------:R-:W-:Y:S05]  /*6e20*/  BSYNC B0 ;  /* 0x0000000000007941 */ /* 0x000fea0003800000 */
.L_x_5296:
        /* <DEDUP_REMOVED lines=19> */
.L_x_5298:
        /* <DEDUP_REMOVED lines=13> */
.L_x_5300:
[----:B------:R-:W-:Y:S05]  /*7030*/  BSYNC B0 ;  /* 0x0000000000007941 */ /* 0x000fea0003800000 */
.L_x_5299:
        /* <DEDUP_REMOVED lines=15> */
.L_x_5301:
        /* <DEDUP_REMOVED lines=13> */
.L_x_5303:
[----:B------:R-:W-:Y:S05]  /*7200*/  BSYNC B0 ;  /* 0x0000000000007941 */ /* 0x000fea0003800000 */
.L_x_5302:
        /* <DEDUP_REMOVED lines=19> */
.L_x_5304:
        /* <DEDUP_REMOVED lines=15> */
.L_x_5306:
[----:B------:R-:W-:Y:S05]  /*7430*/  BSYNC B0 ;  /* 0x0000000000007941 */ /* 0x000fea0003800000 */
.L_x_5305:
        /* <DEDUP_REMOVED lines=15> */
.L_x_5307:
        /* <DEDUP_REMOVED lines=15> */
.L_x_5309:
[----:B------:R-:W-:Y:S05]  /*7620*/  BSYNC B0 ;  /* 0x0000000000007941 */ /* 0x000fea0003800000 */
.L_x_5308:
[----:B0-----:R-:W-:Y:S01]  /*7630*/  IADD3 R47, R2, 0xb8, RZ ;  /* 0x000000b8022f7810 */ /* 0x001fe20007ffe0ff */
[-C--:B------:R-:W-:Y:S01]  /*7640*/  FMUL.FTZ R48, R48, R45.reuse ;  /* 0x0000002d30307220 */ /* 0x080fe20000410000 */
[----:B------:R-:W-:Y:S01]  /*7650*/  FMUL.FTZ R50, R50, R45 ;  /* 0x0000002d32327220 */ /* 0x000fe20000410000 */
[----:B------:R-:W-:Y:S01]  /*7660*/  ULDC.64 UR12, c[0x0][0x278] ;  /* 0x00009e00000c7ab9 */ /* 0x000fe20000000a00 */
[----:B------:R-:W-:Y:S01]  /*7670*/  SHF.R.S32.HI R49, RZ, 0x1f, R47 ;  /* 0x0000001fff317819 */ /* 0x000fe2000001142f */
[----:B-1----:R-:W-:Y:S01]  /*7680*/  FFMA.FTZ R22, R15, R48, R102 ;  /* 0x000000300f167223 */ /* 0x002fe20000010066 */
        /* <DEDUP_REMOVED lines=12> */
.L_x_5310:
        /* <DEDUP_REMOVED lines=20> */
.L_x_5312:
[----:B------:R-:W-:Y:S05]  /*7890*/  BSYNC B0 ;  /* 0x0000000000007941 */ /* 0x000fea0003800000 */
.L_x_5311:
        /* <DEDUP_REMOVED lines=14> */
.L_x_5313:
        /* <DEDUP_REMOVED lines=20> */
.L_x_5315:
[----:B------:R-:W-:Y:S05]  /*7ac0*/  BSYNC B0 ;  /* 0x0000000000007941 */ /* 0x000fea0003800000 */
.L_x_5314:
        /* <DEDUP_REMOVED lines=14> */
.L_x_5316:
        /* <DEDUP_REMOVED lines=20> */
.L_x_5318:
[----:B------:R-:W-:Y:S05]  /*7cf0*/  BSYNC B0 ;  /* 0x0000000000007941 */ /* 0x000fea0003800000 */
.L_x_5317:
        /* <DEDUP_REMOVED lines=14> */
.L_x_5319:
        /* <DEDUP_REMOVED lines=20> */
.L_x_5321:
[----:B------:R-:W-:Y:S05]  /*7f20*/  BSYNC B0 ;  /* 0x0000000000007941 */ /* 0x000fea0003800000 */
.L_x_5320:
        /* <DEDUP_REMOVED lines=14> */
.L_x_5322:
        /* <DEDUP_REMOVED lines=20> */
.L_x_5324:
[----:B------:R-:W-:Y:S05]  /*8150*/  BSYNC B0 ;  /* 0x0000000000007941 */ /* 0x000fea0003800000 */
.L_x_5323:
        /* <DEDUP_REMOVED lines=14> */
.L_x_5325:
        /* <DEDUP_REMOVED lines=20> */
.L_x_5327:
[----:B------:R-:W-:Y:S05]  /*8380*/  BSYNC B0 ;  /* 0x0000000000007941 */ /* 0x000fea0003800000 */
.L_x_5326:
        /* <DEDUP_REMOVED lines=14> */
.L_x_5328:
        /* <DEDUP_REMOVED lines=20> */
.L_x_5330:
[----:B------:R-:W-:Y:S05]  /*85b0*/  BSYNC B0 ;  /* 0x0000000000007941 */ /* 0x000fea0003800000 */
.L_x_5329:
        /* <DEDUP_REMOVED lines=14> */
.L_x_5331:
[----:B------:R-:W-:Y:S01]  /*86a0*/  ISETP.GE.U32.AND P5, PT, R29, UR12, PT ;  /* 0x0000000c1d007c0c */ /* 0x000fe2000bfa6070 */
[C---:B------:R-:W-:Y:S01]  /*86b0*/  FADD.FTZ R38, -R44.reuse, R38 ;  /* 0x000000262c267221 */ /* 0x040fe20000010100 */
[----:B------:R-:W-:Y:S01]  /*86c0*/  FADD.FTZ R44, -R44, R39 ;  /* 0x000000272c2c7221 */ /* 0x000fe20000010100 */
[----:B------:R-:W-:Y:S01]  /*86d0*/  BSSY B0, `(.L_x_5332) ;  /* 0x0000012000007945 */ /* 0x000fe20003800000 */
[----:B------:R-:W-:Y:S01]  /*86e0*/  ISETP.GE.AND.EX P5, PT, R94, UR13, PT, P5 ;  /* 0x0000000d5e007c0c */ /* 0x000fe2000bfa6350 */
[-C--:B------:R-:W-:Y:S01]  /*86f0*/  FMUL.FTZ R38, R38, R45.reuse ;  /* 0x0000002d26267220 */ /* 0x080fe20000410000 */
[----:B------:R-:W-:Y:S02]  /*8700*/  FMUL.FTZ R44, R44, R45 ;  /* 0x0000002d2c2c7220 */ /* 0x000fe40000410000 */
[----:B------:R-:W-:Y:S01]  /*8710*/  ISETP.GT.U32.OR P5, PT, R0, 0x1bf, P5 ;  /* 0x000001bf0000780c */ /* 0x000fe20002fa4470 */
[----:B------:R-:W-:-:S12]  /*8720*/  FFMA.FTZ R22, R15, R38, R102 ;  /* 0x000000260f167223 */ /* 0x000fd80000010066 */
        /* <DEDUP_REMOVED lines=12> */
.L_x_5333:
[----:B------:R-:W-:Y:S05]  /*87f0*/  BSYNC B0 ;  /* 0x0000000000007941 */ /* 0x000fea0003800000 */
.L_x_5332:
[----:B------:R-:W-:Y:S01]  /*8800*/  IADD3 R27, R2, 0xf8, RZ ;  /* 0x000000f8021b7810 */ /* 0x000fe20007ffe0ff */
        /* <DEDUP_REMOVED lines=12> */
.L_x_5334:
        /* <DEDUP_REMOVED lines=15> */
.L_x_5336:
[----:B------:R-:W-:Y:S05]  /*89c0*/  BSYNC B0 ;  /* 0x0000000000007941 */ /* 0x000fea0003800000 */
.L_x_5335:
[----:B01----:R-:W0:Y:S01]  /*89d0*/  LDC R16, c[0x0][0x10] ;  /* 0x00000400ff107b82 */ /* 0x003e220000000800 */
[----:B------:R-:W-:Y:S02]  /*89e0*/  IADD3 R12, R12, 0x1, RZ ;  /* 0x000000010c0c7810 */ /* 0x000fe40007ffe0ff */
[----:B0-----:R-:W-:-:S04]  /*89f0*/  IADD3 R11, R16, R11, RZ ;  /* 0x0000000b100b7210 */ /* 0x001fc80007ffe0ff */
[----:B------:R-:W-:-:S13]  /*8a00*/  ISETP.GE.AND P5, PT, R11, UR4, PT ;  /* 0x000000040b007c0c */ /* 0x000fda000bfa6270 */
[----:B------:R-:W-:Y:S05]  /*8a10*/  @!P5 BRA `(.L_x_5337) ;  /* 0xffffff7c00c8d947 */ /* 0x000fea000383ffff */
[----:B------:R-:W-:Y:S05]  /*8a20*/  EXIT ;  /* 0x000000000000794d */ /* 0x000fea0003800000 */
.L_x_5338:
        /* <DEDUP_REMOVED lines=13> */
.L_x_5660:


//--------------------- .text._Z35group_norm_nhwc_fwd_one_pass_kernelI11Fp32IOBf16WLi512ELi112ELi448EEv26Group_norm_nhwc_fwd_params --------------------------
	.section	.text._Z35group_norm_nhwc_fwd_one_pass_kernelI11Fp32IOBf16WLi512ELi112ELi448EEv26Group_norm_nhwc_fwd_params,"ax",@progbits
	.align	128
        .global         _Z35group_norm_nhwc_fwd_one_pass_kernelI11Fp32IOBf16WLi512ELi112ELi448EEv26Group_norm_nhwc_fwd_params
        .type           _Z35group_norm_nhwc_fwd_one_pass_kernelI11Fp32IOBf16WLi512ELi112ELi448EEv26Group_norm_nhwc_fwd_params,@function
        .size           _Z35group_norm_nhwc_fwd_one_pass_kernelI11Fp32IOBf16WLi512ELi112ELi448EEv26Group_norm_nhwc_fwd_params,(.L_x_5661 - _Z35group_norm_nhwc_fwd_one_pass_kernelI11Fp32IOBf16WLi512ELi112ELi448EEv26Group_norm_nhwc_fwd_params)
        .other          _Z35group_norm_nhwc_fwd_one_pass_kernelI11Fp32IOBf16WLi512ELi112ELi448EEv26Group_norm_nhwc_fwd_params,@"STO_CUDA_ENTRY STV_DEFAULT"
_Z35group_norm_nhwc_fwd_one_pass_kernelI11Fp32IOBf16WLi512ELi112ELi448EEv26Group_norm_nhwc_fwd_params:
.text._Z35group_norm_nhwc_fwd_one_pass_kernelI11Fp32IOBf16WLi512ELi112ELi448EEv26Group_norm_nhwc_fwd_params:
        /* <DEDUP_REMOVED lines=430> */
.L_x_5362:
        /* <DEDUP_REMOVED lines=2381> */
.L_x_5340:
[----:B------:R-:W-:Y:S05]  /*afb0*/  BSYNC B0 ;  /* 0x0000000000007941 */ /* 0x000fea0003800000 */
.L_x_5339:
        /* <DEDUP_REMOVED lines=33> */
.L_x_5343:
[----:B------:R-:W2:Y:S04]  /*b1d0*/  LDG.E.STRONG.GPU R0, desc[UR14][R2.64] ;  /* 0x0000000e02007981 */ /* 0x000ea8000c1ef900 */
[----:B--2---:R-:W-:Y:S01]  /*b1e0*/  CCTL.IVALL ;  /* 0x00000000ff00798f */ /* 0x004fe20002000000 */
[----:B------:R-:W-:Y:S05]  /*b1f0*/  YIELD ;  /* 0x0000000000007946 */ /* 0x000fea0003800000 */
[----:B------:R-:W-:-:S13]  /*b200*/  ISETP.NE.AND P4, PT, R0, R7, PT ;  /* 0x000000070000720c */ /* 0x000fda0003f85270 */
[----:B------:R-:W-:Y:S05]  /*b210*/  @P4 BRA `(.L_x_5343) ;  /* 0xfffffffc00ec4947 */ /* 0x000fea000383ffff */
.L_x_5342:
        /* <DEDUP_REMOVED lines=19> */
.L_x_5347:
        /* <DEDUP_REMOVED lines=164> */
.L_x_5346:
        /* <DEDUP_REMOVED lines=86> */
.L_x_5348:
[----:B------:R-:W-:-:S13]  /*c2f0*/  ISETP.NE.OR P5, PT, R0, RZ, P5 ;  /* 0x000000ff0000720c */ /* 0x000fda0002fa5670 */
[----:B------:R-:W-:Y:S05]  /*c300*/  @!P5 BRA `(.L_x_5344) ;  /* 0x0000000000b0d947 */ /* 0x000fea0003800000 */
.L_x_5345:
        /* <DEDUP_REMOVED lines=44> */
.L_x_5344:
        /* <DEDUP_REMOVED lines=13> */
.L_x_5350:
[----:B------:R-:W-:Y:S05]  /*c6a0*/  BSYNC B0 ;  /* 0x0000000000007941 */ /* 0x000fea0003800000 */
.L_x_5349:
        /* <DEDUP_REMOVED lines=25> */
.L_x_5341:
[----:B-----5:R-:W-:Y:S01]  /*c840*/  LOP3.LUT P4, RZ, R59, 0x20000000, RZ, 0xc0, !PT ;  /* 0x200000003bff7812 */ /* 0x020fe2000788c0ff */
[----:B------:R-:W1:Y:S01]  /*c850*/  S2UR UR6, SR_CgaCtaId ;  /* 0x00000000000679c3 */ /* 0x000e620000008800 */
[----:B------:R-:W-:Y:S01]  /*c860*/  UMOV UR5, 0x400 ;  /* 0x0000040000057882 */ /* 0x000fe20000000000 */
[----:B0-----:R-:W-:Y:S01]  /*c870*/  IMAD.U32 R5, RZ, RZ, UR10 ;  /* 0x0000000aff057e24 */ /* 0x001fe2000f8e00ff */
[----:B------:R-:W0:Y:S01]  /*c880*/  S2R R10, SR_TID.X ;  /* 0x00000000000a7919 */ /* 0x000e220000002100 */
[----:B------:R-:W-:Y:S01]  /*c890*/  UIADD3 UR11, -UR11, URZ, URZ ;  /* 0x0000003f0b0b7290 */ /* 0x000fe2000fffe13f */
[----:B------:R-:W-:Y:S01]  /*c8a0*/  ULDC.64 UR20, c[0x0][0x270] ;  /* 0x00009c0000147ab9 */ /* 0x000fe20000000a00 */
[----:B------:R-:W-:Y:S02]  /*c8b0*/  ULDC.64 UR12, c[0x0][0x278] ;  /* 0x00009e00000c7ab9 */ /* 0x000fe40000000a00 */
[----:B------:R-:W2:Y:S08]  /*c8c0*/  LDC.64 R6, c[0x0][0x230] ;  /* 0x00008c00ff067b82 */ /* 0x000eb00000000a00 */
        /* <DEDUP_REMOVED lines=18> */
[----:B--2---:R-:W-:-:S05]  /*c9f0*/  IMAD.WIDE R6, R9, 0x2, R6 ;  /* 0x0000000209067825 */ /* 0x004fca00078e0206 */
[----:B------:R-:W2:Y:S04]  /*ca00*/  LDG.E.U16 R11, desc[UR14][R6.64] ;  /* 0x0000000e060b7981 */ /* 0x000ea8000c1e1500 */
[----:B------:R-:W3:Y:S01]  /*ca10*/  LDG.E.U16 R14, desc[UR14][R6.64+0x2] ;  /* 0x0000020e060e7981 */ /* 0x000ee2000c1e1500 */
[----:B0-----:R-:W-:-:S04]  /*ca20*/  FMUL.FTZ R2, R2, UR6 ;  /* 0x0000000602027c20 */ /* 0x001fc80008410000 */
[----:B------:R-:W-:-:S04]  /*ca30*/  FMUL.FTZ R0, R2, R2 ;  /* 0x0000000202007220 */ /* 0x000fc80000410000 */
[----:B------:R-:W-:Y:S01]  /*ca40*/  FFMA.FTZ R0, R3, UR6, -R0 ;  /* 0x0000000603007c23 */ /* 0x000fe20008010800 */
[----:B------:R-:W-:Y:S01]  /*ca50*/  HFMA2.MMA R3, -RZ, RZ, 1.875, 0 ;  /* 0x3f800000ff037435 */ /* 0x000fe200000001ff */
[----:B------:R-:W-:Y:S01]  /*ca60*/  IMAD.MOV.U32 R8, RZ, RZ, RZ ;  /* 0x000000ffff087224 */ /* 0x000fe200078e00ff */
[----:B------:R-:W-:Y:S02]  /*ca70*/  ULDC.64 UR6, c[0x0][0x210] ;  /* 0x0000840000067ab9 */ /* 0x000fe40000000a00 */
[----:B------:R-:W-:-:S13]  /*ca80*/  FSETP.GTU.FTZ.AND P3, PT, R0, RZ, PT ;  /* 0x000000ff0000720b */ /* 0x000fda0003f7c000 */
[----:B------:R-:W0:Y:S02]  /*ca90*/  @P3 LDC R5, c[0x0][0x238] ;  /* 0x00008e00ff053b82 */ /* 0x000e240000000800 */
[----:B0-----:R-:W-:-:S06]  /*caa0*/  @P3 FADD.FTZ R0, R0, R5 ;  /* 0x0000000500003221 */ /* 0x001fcc0000010000 */
[----:B------:R-:W0:Y:S01]  /*cab0*/  LDC.64 R4, c[0x0][0x228] ;  /* 0x00008a00ff047b82 */ /* 0x000e220000000a00 */
[----:B------:R1:W4:Y:S01]  /*cac0*/  @P3 MUFU.RSQ R3, R0 ;  /* 0x0000000000033308 */ /* 0x0003220000001400 */
[----:B0-----:R-:W-:-:S05]  /*cad0*/  IMAD.WIDE R4, R9, 0x2, R4 ;  /* 0x0000000209047825 */ /* 0x001fca00078e0204 */
[----:B------:R-:W4:Y:S04]  /*cae0*/  LDG.E.U16 R9, desc[UR14][R4.64] ;  /* 0x0000000e04097981 */ /* 0x000f28000c1e1500 */
[----:B------:R-:W4:Y:S01]  /*caf0*/  LDG.E.U16 R10, desc[UR14][R4.64+0x2] ;  /* 0x0000020e040a7981 */ /* 0x000f22000c1e1500 */
[----:B-1----:R-:W-:Y:S02]  /*cb00*/  MOV R0, R1 ;  /* 0x0000000100007202 */ /* 0x002fe40000000f00 */
[----:B------:R-:W-:Y:S01]  /*cb10*/  ISETP.NE.AND P3, PT, RZ, UR18, PT ;  /* 0x00000012ff007c0c */ /* 0x000fe2000bf65270 */
[----:B--2---:R-:W-:Y:S01]  /*cb20*/  IMAD.U32 R11, R11, 0x10000, RZ ;  /* 0x000100000b0b7824 */ /* 0x004fe200078e00ff */
[----:B---3--:R-:W-:Y:S01]  /*cb30*/  SHF.L.U32 R14, R14, 0x10, RZ ;  /* 0x000000100e0e7819 */ /* 0x008fe200000006ff */
[----:B----4-:R-:W-:Y:S01]  /*cb40*/  IMAD.U32 R9, R9, 0x10000, RZ ;  /* 0x0001000009097824 */ /* 0x010fe200078e00ff */
[----:B------:R-:W-:-:S09]  /*cb50*/  SHF.L.U32 R10, R10, 0x10, RZ ;  /* 0x000000100a0a7819 */ /* 0x000fd200000006ff */
.L_x_5361:
[----:B0-----:R-:W2:Y:S01]  /*cb60*/  LDL.128 R4, [R0] ;  /* 0x0000000000047983 */ /* 0x001ea20000100c00 */
[----:B------:R-:W-:Y:S01]  /*cb70*/  IMAD R15, R8, 0x8, R58 ;  /* 0x00000008080f7824 */ /* 0x000fe200078e023a */
[----:B------:R-:W-:Y:S01]  /*cb80*/  BSSY B0, `(.L_x_5351) ;  /* 0x0000025000007945 */ /* 0x000fe20003800000 */
[----:B------:R-:W0:Y:S03]  /*cb90*/  S2R R17, SR_TID.X ;  /* 0x0000000000117919 */ /* 0x000e260000002100 */
[----:B------:R-:W-:Y:S02]  /*cba0*/  SHF.R.S32.HI R20, RZ, 0x1f, R15 ;  /* 0x0000001fff147819 */ /* 0x000fe4000001140f */
[----:B------:R-:W-:Y:S02]  /*cbb0*/  ISETP.GE.U32.AND P5, PT, R15, UR12, PT ;  /* 0x0000000c0f007c0c */ /* 0x000fe4000bfa6070 */
[----:B0-----:R-:W-:-:S02]  /*cbc0*/  ISETP.GT.U32.AND P4, PT, R17, 0x1bf, PT ;  /* 0x000001bf1100780c */ /* 0x001fc40003f84070 */
[----:B------:R-:W-:Y:S02]  /*cbd0*/  IADD3 R17, R15, 0x8, RZ ;  /* 0x000000080f117810 */ /* 0x000fe40007ffe0ff */
[----:B------:R-:W-:Y:S01]  /*cbe0*/  ISETP.GE.OR.EX P5, PT, R20, UR13, P4, P5 ;  /* 0x0000000d14007c0c */ /* 0x000fe2000a7a6750 */
[C---:B--2---:R-:W-:Y:S01]  /*cbf0*/  FADD.FTZ R4, -R2.reuse, R4 ;  /* 0x0000000402047221 */ /* 0x044fe20000010100 */
[C---:B------:R-:W-:Y:S01]  /*cc00*/  FADD.FTZ R12, -R2.reuse, R5 ;  /* 0x00000005020c7221 */ /* 0x040fe20000010100 */
[----:B------:R-:W-:Y:S02]  /*cc10*/  FADD.FTZ R6, -R2, R6 ;  /* 0x0000000602067221 */ /* 0x000fe40000010100 */
        /* <DEDUP_REMOVED lines=8> */
[----:B0-----:R-:W-:Y:S01]  /*cca0*/  @P3 FADD.FTZ R13, R12, 1 ;  /* 0x3f8000000c0d3421 */ /* 0x001fe20000010000 */
[----:B------:R-:W-:-:S04]  /*ccb0*/  FADD.FTZ R12, -R2, R7 ;  /* 0x00000007020c7221 */ /* 0x000fc80000010100 */
[-C--:B------:R-:W-:Y:S02]  /*ccc0*/  FMUL.FTZ R19, R12, R3.reuse ;  /* 0x000000030c137220 */ /* 0x080fe40000410000 */
[----:B------:R-:W0:Y:S01]  /*ccd0*/  @P3 MUFU.RCP R13, R13 ;  /* 0x0000000d000d3308 */ /* 0x000e220000001000 */
[----:B-1----:R-:W-:Y:S01]  /*cce0*/  @P3 FADD.FTZ R18, R16, 1 ;  /* 0x3f80000010123421 */ /* 0x002fe20000010000 */
[----:B------:R-:W-:-:S06]  /*ccf0*/  FMUL.FTZ R16, R6, R3 ;  /* 0x0000000306107220 */ /* 0x000fcc0000410000 */
[----:B------:R-:W1:Y:S01]  /*cd00*/  @P3 MUFU.RCP R18, R18 ;  /* 0x0000001200123308 */ /* 0x000e620000001000 */
[----:B0-----:R-:W-:Y:S01]  /*cd10*/  @P3 FMUL.FTZ R4, R4, R13 ;  /* 0x0000000d04043220 */ /* 0x001fe20000410000 */
        /* <DEDUP_REMOVED lines=11> */
.L_x_5352:
[----:B------:R-:W-:Y:S05]  /*cdd0*/  BSYNC B0 ;  /* 0x0000000000007941 */ /* 0x000fea0003800000 */
.L_x_5351:
        /* <DEDUP_REMOVED lines=14> */
.L_x_5353:
        /* <DEDUP_REMOVED lines=17> */
.L_x_5355:
[----:B------:R-:W-:Y:S05]  /*cfd0*/  BSYNC B0 ;  /* 0x0000000000007941 */ /* 0x000fea0003800000 */
.L_x_5354:
        /* <DEDUP_REMOVED lines=17> */
[----:B-1----:R-:W-:-:S06]  /*d0f0*/  @P3 FADD.FTZ R20, R17, 1 ;  /* 0x3f80000011143421 */ /* 0x002fcc0000010000 */
[----:B------:R-:W0:Y:S08]  /*d100*/  @P3 MUFU.RCP R13, R13 ;  /* 0x0000000d000d3308 */ /* 0x000e300000001000 */
[----:B------:R-:W1:Y:S01]  /*d110*/  @P3 MUFU.RCP R20, R20 ;  /* 0x0000001400143308 */ /* 0x000e620000001000 */
[C---:B------:R-:W-:Y:S01]  /*d120*/  FADD.FTZ R6, -R2.reuse, R6 ;  /* 0x0000000602067221 */ /* 0x040fe20000010100 */
[----:B------:R-:W-:-:S03]  /*d130*/  FADD.FTZ R24, -R2, R7 ;  /* 0x0000000702187221 */ /* 0x000fc60000010100 */
[-C--:B------:R-:W-:Y:S01]  /*d140*/  FMUL.FTZ R22, R6, R3.reuse ;  /* 0x0000000306167220 */ /* 0x080fe20000410000 */
[----:B------:R-:W-:Y:S01]  /*d150*/  FMUL.FTZ R21, R24, R3 ;  /* 0x0000000318157220 */ /* 0x000fe20000410000 */
        /* <DEDUP_REMOVED lines=12> */
.L_x_5357:
[----:B------:R-:W-:Y:S05]  /*d220*/  BSYNC B0 ;  /* 0x0000000000007941 */ /* 0x000fea0003800000 */
.L_x_5356:
        /* <DEDUP_REMOVED lines=13> */
.L_x_5358:
        /* <DEDUP_REMOVED lines=11> */
.L_x_5360:
[----:B------:R-:W-:Y:S05]  /*d3b0*/  BSYNC B0 ;  /* 0x0000000000007941 */ /* 0x000fea0003800000 */
.L_x_5359:
        /* <DEDUP_REMOVED lines=10> */
.L_x_5363:
        /* <DEDUP_REMOVED lines=10> */
.L_x_5661:


//--------------------- .text._Z35group_norm_nhwc_fwd_one_pass_kernelI11Fp32IOFp16WLi64ELi112ELi448EEv26Group_norm_nhwc_fwd_params --------------------------
	.section	.text._Z35group_norm_nhwc_fwd_one_pass_kernelI11Fp32IOFp16WLi64ELi112ELi448EEv26Group_norm_nhwc_fwd_params,"ax",@progbits
	.align	128
        .global         _Z35group_norm_nhwc_fwd_one_pass_kernelI11Fp32IOFp16WLi64ELi112ELi448EEv26Group_norm_nhwc_fwd_params
        .type           _Z35group_norm_nhwc_fwd_one_pass_kernelI11Fp32IOFp16WLi64ELi112ELi448EEv26Group_norm_nhwc_fwd_params,@function
        .size           _Z35group_norm_nhwc_fwd_one_pass_kernelI11Fp32IOFp16WLi64ELi112ELi448EEv26Group_norm_nhwc_fwd_params,(.L_x_5662 - _Z35group_norm_nhwc_fwd_one_pass_kernelI11Fp32IOFp16WLi64ELi112ELi448EEv26Group_norm_nhwc_fwd_params)
        .other          _Z35group_norm_nhwc_fwd_one_pass_kernelI11Fp32IOFp16WLi64ELi112ELi448EEv26Group_norm_nhwc_fwd_params,@"STO_CUDA_ENTRY STV_DEFAULT"
_Z35group_norm_nhwc_fwd_one_pass_kernelI11Fp32IOFp16WLi64ELi112ELi448EEv26Group_norm_nhwc_fwd_params:
.text._Z35group_norm_nhwc_fwd_one_pass_kernelI11Fp32IOFp16WLi64ELi112ELi448EEv26Group_norm_nhwc_fwd_params:
        /* <DEDUP_REMOVED lines=52> */
.L_x_5400:
        /* <DEDUP_REMOVED lines=265> */
.L_x_5365:
[----:B------:R-:W-:Y:S05]  /*13d0*/  BSYNC B0 ;  /* 0x0000000000007941 */ /* 0x000fea0003800000 */
.L_x_5364:
        /* <DEDUP_REMOVED lines=31> */
.L_x_5368:
[----:B-1----:R-:W2:Y:S04]  /*15d0*/  LDG.E.STRONG.GPU R9, desc[UR8][R10.64] ;  /* 0x000000080a097981 */ /* 0x002ea8000c1ef900 */
[----:B--2---:R-:W-:Y:S01]  /*15e0*/  CCTL.IVALL ;  /* 0x00000000ff00798f */ /* 0x004fe20002000000 */
[----:B------:R-:W-:Y:S05]  /*15f0*/  YIELD ;  /* 0x0000000000007946 */ /* 0x000fea0003800000 */
[----:B------:R-:W-:-:S13]  /*1600*/  ISETP.NE.AND P6, PT, R9, R46, PT ;  /* 0x0000002e0900720c */ /* 0x000fda0003fc5270 */
[----:B------:R-:W-:Y:S05]  /*1610*/  @P6 BRA `(.L_x_5368) ;  /* 0xfffffffc00ec6947 */ /* 0x000fea000383ffff */
.L_x_5367:
        /* <DEDUP_REMOVED lines=19> */
.L_x_5372:
        /* <DEDUP_REMOVED lines=116> */
.L_x_5371:
        /* <DEDUP_REMOVED lines=62> */
.L_x_5373:
[----:B------:R-:W-:-:S06]  /*2270*/  UISETP.NE.OR UP0, UPT, UR6, URZ, UP0 ;  /* 0x0000003f0600728c */ /* 0x000fcc0008705670 */
[----:B------:R-:W-:-:S13]  /*2280*/  PLOP3.LUT P6, PT, PT, PT, UP0, 0x80, 0x0 ;  /* 0x000000000000781c */ /* 0x000fda0003fcf008 */
[----:B------:R-:W-:Y:S05]  /*2290*/  @!P6 BRA `(.L_x_5369) ;  /* 0x00000000007ce947 */ /* 0x000fea0003800000 */
.L_x_5370:
        /* <DEDUP_REMOVED lines=31> */
.L_x_5369:
        /* <DEDUP_REMOVED lines=14> */
.L_x_5375:
[----:B------:R-:W-:Y:S05]  /*2570*/  BSYNC B0 ;  /* 0x0000000000007941 */ /* 0x000fea0003800000 */
.L_x_5374:
        /* <DEDUP_REMOVED lines=17> */
.L_x_5366:
        /* <DEDUP_REMOVED lines=35> */
[----:B---3--:R-:W-:Y:S02]  /*28c0*/  HADD2.F32 R7, -RZ, R43.H0_H0 ;  /* 0x2000002bff077230 */ /* 0x008fe40000004100 */
[----:B--2---:R-:W-:Y:S02]  /*28d0*/  HADD2.F32 R8, -RZ, R5.H0_H0 ;  /* 0x20000005ff087230 */ /* 0x004fe40000004100 */
[----:B----4-:R-:W-:Y:S02]  /*28e0*/  HADD2.F32 R10, -RZ, R44.H0_H0 ;  /* 0x2000002cff0a7230 */ /* 0x010fe40000004100 */
[----:B-----5:R-:W-:-:S03]  /*28f0*/  HADD2.F32 R9, -RZ, R45.H0_H0 ;  /* 0x2000002dff097230 */ /* 0x020fc60000004100 */
        /* <DEDUP_REMOVED lines=13> */
.L_x_5376:
        /* <DEDUP_REMOVED lines=13> */
.L_x_5378:
[----:B------:R-:W-:Y:S05]  /*2aa0*/  BSYNC B0 ;  /* 0x0000000000007941 */ /* 0x000fea0003800000 */
.L_x_5377:
        /* <DEDUP_REMOVED lines=19> */
.L_x_5379:
        /* <DEDUP_REMOVED lines=13> */
.L_x_5381:
[----:B------:R-:W-:Y:S05]  /*2cb0*/  BSYNC B0 ;  /* 0x0000000000007941 */ /* 0x000fea0003800000 */
.L_x_5380:
        /* <DEDUP_REMOVED lines=22> */
.L_x_5382:
        /* <DEDUP_REMOVED lines=13> */
.L_x_5384:
[----:B------:R-:W-:Y:S05]  /*2ef0*/  BSYNC B0 ;  /* 0x0000000000007941 */ /* 0x000fea0003800000 */
.L_x_5383:
        /* <DEDUP_REMOVED lines=17> */
.L_x_5385:
        /* <DEDUP_REMOVED lines=13> */
.L_x_5387:
[----:B------:R-:W-:Y:S05]  /*30e0*/  BSYNC B0 ;  /* 0x0000000000007941 */ /* 0x000fea0003800000 */
.L_x_5386:
        /* <DEDUP_REMOVED lines=22> */
.L_x_5388:
        /* <DEDUP_REMOVED lines=13> */
.L_x_5390:
[----:B------:R-:W-:Y:S05]  /*3320*/  BSYNC B0 ;  /* 0x0000000000007941 */ /* 0x000fea0003800000 */
.L_x_5389:
        /* <DEDUP_REMOVED lines=22> */
.L_x_5391:
        /* <DEDUP_REMOVED lines=13> */
.L_x_5393:
[----:B------:R-:W-:Y:S05]  /*3560*/  BSYNC B0 ;  /* 0x0000000000007941 */ /* 0x000fea0003800000 */
.L_x_5392:
        /* <DEDUP_REMOVED lines=21> */
.L_x_5394:
        /* <DEDUP_REMOVED lines=13> */
.L_x_5396:
[----:B------:R-:W-:Y:S05]  /*3790*/  BSYNC B0 ;  /* 0x0000000000007941 */ /* 0x000fea0003800000 */
.L_x_5395:
        /* <DEDUP_REMOVED lines=20> */
.L_x_5397:
        /* <DEDUP_REMOVED lines=12> */
.L_x_5399:
[----:B------:R-:W-:Y:S05]  /*39a0*/  BSYNC B0 ;  /* 0x0000000000007941 */ /* 0x000fea0003800000 */
.L_x_5398:
[----:B------:R-:W-:Y:S02]  /*39b0*/  UIADD3 UR11, UR12, UR11, URZ ;  /* 0x0000000b0c0b7290 */ /* 0x000fe4000fffe03f */
[----:B------:R-:W-:Y:S02]  /*39c0*/  UIADD3 UR4, UR4, 0x1, URZ ;  /* 0x0000000104047890 */ /* 0x000fe4000fffe03f */
[----:B------:R-:W-:-:S06]  /*39d0*/  UISETP.GE.AND UP0, UPT, UR11, UR5, UPT ;  /* 0x000000050b00728c */ /* 0x000fcc000bf06270 */
[----:B------:R-:W-:-:S13]  /*39e0*/  PLOP3.LUT P5, PT, PT, PT, UP0, 0x80, 0x0 ;  /* 0x000000000000781c */ /* 0x000fda0003faf008 */
[----:B------:R-:W-:Y:S05]  /*39f0*/  @!P5 BRA `(.L_x_5400) ;  /* 0xffffffc80050d947 */ /* 0x000fea000383ffff */
[----:B------:R-:W-:Y:S05]  /*3a00*/  EXIT ;  /* 0x000000000000794d */ /* 0x000fea0003800000 */
.L_x_5401:
        /* <DEDUP_REMOVED lines=15> */
.L_x_5662:


//--------------------- .text._Z35group_norm_nhwc_fwd_one_pass_kernelI11Fp32IOFp16WLi128ELi112ELi448EEv26Group_norm_nhwc_fwd_params --------------------------
	.section	.text._Z35group_norm_nhwc_fwd_one_pass_kernelI11Fp32IOFp16WLi128ELi112ELi448EEv26Group_norm_nhwc_fwd_params,"ax",@progbits
	.align	128
        .global         _Z35group_norm_nhwc_fwd_one_pass_kernelI11Fp32IOFp16WLi128ELi112ELi448EEv26Group_norm_nhwc_fwd_params
        .type           _Z35group_norm_nhwc_fwd_one_pass_kernelI11Fp32IOFp16WLi128ELi112ELi448EEv26Group_norm_nhwc_fwd_params,@function
        .size           _Z35group_norm_nhwc_fwd_one_pass_kernelI11Fp32IOFp16WLi128ELi112ELi448EEv26Group_norm_nhwc_fwd_params,(.L_x_5663 - _Z35group_norm_nhwc_fwd_one_pass_kernelI11Fp32IOFp16WLi128ELi112ELi448EEv26Group_norm_nhwc_fwd_params)
        .other          _Z35group_norm_nhwc_fwd_one_pass_kernelI11Fp32IOFp16WLi128ELi112ELi448EEv26Group_norm_nhwc_fwd_params,@"STO_CUDA_ENTRY STV_DEFAULT"
_Z35group_norm_nhwc_fwd_one_pass_kernelI11Fp32IOFp16WLi128ELi112ELi448EEv26Group_norm_nhwc_fwd_params:
.text._Z35group_norm_nhwc_fwd_one_pass_kernelI11Fp32IOFp16WLi128ELi112ELi448EEv26Group_norm_nhwc_fwd_params:
        /* <DEDUP_REMOVED lines=52> */
.L_x_5459:
        /* <DEDUP_REMOVED lines=430> */
.L_x_5403:
[----:B------:R-:W-:Y:S05]  /*1e20*/  BSYNC B0 ;  /* 0x0000000000007941 */ /* 0x000fea0003800000 */
.L_x_5402:
        /* <DEDUP_REMOVED lines=28> */
.L_x_5406:
[----:B-1----:R-:W2:Y:S04]  /*1ff0*/  LDG.E.STRONG.GPU R6, desc[UR8][R4.64] ;  /* 0x0000000804067981 */ /* 0x002ea8000c1ef900 */
[----:B--2---:R-:W-:Y:S01]  /*2000*/  CCTL.IVALL ;  /* 0x00000000ff00798f */ /* 0x004fe20002000000 */
[----:B------:R-:W-:Y:S05]  /*2010*/  YIELD ;  /* 0x0000000000007946 */ /* 0x000fea0003800000 */
[----:B------:R-:W-:-:S13]  /*2020*/  ISETP.NE.AND P3, PT, R6, R9, PT ;  /* 0x000000090600720c */ /* 0x000fda0003f65270 */
[----:B------:R-:W-:Y:S05]  /*2030*/  @P3 BRA `(.L_x_5406) ;  /* 0xfffffffc00ec3947 */ /* 0x000fea000383ffff */
.L_x_5405:
        /* <DEDUP_REMOVED lines=11> */
.L_x_5408:
        /* <DEDUP_REMOVED lines=63> */
.L_x_5407:
        /* <DEDUP_REMOVED lines=19> */
.L_x_5410:
[----:B------:R-:W-:Y:S05]  /*2610*/  BSYNC B0 ;  /* 0x0000000000007941 */ /* 0x000fea0003800000 */
.L_x_5409:
        /* <DEDUP_REMOVED lines=32> */
.L_x_5404:
        /* <DEDUP_REMOVED lines=40> */
[----:B--2---:R-:W-:Y:S02]  /*2aa0*/  HADD2.F32 R11, -RZ, R14.H0_H0 ;  /* 0x2000000eff0b7230 */ /* 0x004fe40000004100 */
[----:B---3--:R-:W-:Y:S02]  /*2ab0*/  HADD2.F32 R14, -RZ, R16.H0_H0 ;  /* 0x20000010ff0e7230 */ /* 0x008fe40000004100 */
[----:B----4-:R-:W-:Y:S02]  /*2ac0*/  HADD2.F32 R13, -RZ, R15.H0_H0 ;  /* 0x2000000fff0d7230 */ /* 0x010fe40000004100 */
[----:B-----5:R-:W-:-:S02]  /*2ad0*/  HADD2.F32 R16, -RZ, R17.H0_H0 ;  /* 0x20000011ff107230 */ /* 0x020fc40000004100 */
[----:B------:R-:W-:Y:S01]  /*2ae0*/  FADD.FTZ R15, -R12, R38 ;  /* 0x000000260c0f7221 */ /* 0x000fe20000010100 */
        /* <DEDUP_REMOVED lines=13> */
.L_x_5411:
        /* <DEDUP_REMOVED lines=13> */
.L_x_5413:
[----:B------:R-:W-:Y:S05]  /*2c90*/  BSYNC B0 ;  /* 0x0000000000007941 */ /* 0x000fea0003800000 */
.L_x_5412:
        /* <DEDUP_REMOVED lines=21> */
.L_x_5414:
        /* <DEDUP_REMOVED lines=13> */
.L_x_5416:
[----:B------:R-:W-:Y:S05]  /*2ec0*/  BSYNC B0 ;  /* 0x0000000000007941 */ /* 0x000fea0003800000 */
.L_x_5415:
        /* <DEDUP_REMOVED lines=14> */
.L_x_5417:
        /* <DEDUP_REMOVED lines=13> */
.L_x_5419:
[----:B------:R-:W-:Y:S05]  /*3080*/  BSYNC B0 ;  /* 0x0000000000007941 */ /* 0x000fea0003800000 */
.L_x_5418:
        /* <DEDUP_REMOVED lines=19> */
.L_x_5420:
        /* <DEDUP_REMOVED lines=13> */
.L_x_5422:
[----:B------:R-:W-:Y:S05]  /*3290*/  BSYNC B0 ;  /* 0x0000000000007941 */ /* 0x000fea0003800000 */
.L_x_5421:
        /* <DEDUP_REMOVED lines=27> */
.L_x_5423:
        /* <DEDUP_REMOVED lines=13> */
.L_x_5425:
[----:B------:R-:W-:Y:S05]  /*3520*/  BSYNC B0 ;  /* 0x0000000000007941 */ /* 0x000fea0003800000 */
.L_x_5424:
        /* <DEDUP_REMOVED lines=14> */
.L_x_5426:
        /* <DEDUP_REMOVED lines=13> */
.L_x_5428:
[----:B------:R-:W-:Y:S05]  /*36e0*/  BSYNC B0 ;  /* 0x0000000000007941 */ /* 0x000fea0003800000 */
.L_x_5427:
        /* <DEDUP_REMOVED lines=19> */
.L_x_5429:
        /* <DEDUP_REMOVED lines=13> */
.L_x_5431:
[----:B------:R-:W-:Y:S05]  /*38f0*/  BSYNC B0 ;  /* 0x0000000000007941 */ /* 0x000fea0003800000 */
.L_x_5430:
        /* <DEDUP_REMOVED lines=27> */
.L_x_5432:
        /* <DEDUP_REMOVED lines=13> */
.L_x_5434:
[----:B------:R-:W-:Y:S05]  /*3b80*/  BSYNC B0 ;  /* 0x0000000000007941 */ /* 0x000fea0003800000 */
.L_x_5433:
        /* <DEDUP_REMOVED lines=14> */
.L_x_5435:
        /* <DEDUP_REMOVED lines=13> */
.L_x_5437:
[----:B------:R-:W-:Y:S05]  /*3d40*/  BSYNC B0 ;  /* 0x0000000000007941 */ /* 0x000fea0003800000 */
.L_x_5436:
        /* <DEDUP_REMOVED lines=19> */
.L_x_5438:
        /* <DEDUP_REMOVED lines=13> */
.L_x_5440:
[----:B------:R-:W-:Y:S05]  /*3f50*/  BSYNC B0 ;  /* 0x0000000000007941 */ /* 0x000fea0003800000 */
.L_x_5439:
        /* <DEDUP_REMOVED lines=27> */
.L_x_5441:
        /* <DEDUP_REMOVED lines=13> */
.L_x_5443:
[----:B------:R-:W-:Y:S05]  /*41e0*/  BSYNC B0 ;  /* 0x0000000000007941 */ /* 0x000fea0003800000 */
.L_x_5442:
        /* <DEDUP_REMOVED lines=14> */
.L_x_5444:
        /* <DEDUP_REMOVED lines=13> */
.L_x_5446:
[----:B------:R-:W-:Y:S05]  /*43a0*/  BSYNC B0 ;  /* 0x0000000000007941 */ /* 0x000fea0003800000 */
.L_x_5445:
        /* <DEDUP_REMOVED lines=19> */
.L_x_5447:
        /* <DEDUP_REMOVED lines=13> */
.L_x_5449:
[----:B------:R-:W-:Y:S05]  /*45b0*/  BSYNC B0 ;  /* 0x0000000000007941 */ /* 0x000fea0003800000 */
.L_x_5448:
        /* <DEDUP_REMOVED lines=32> */
.L_x_5450:
        /* <DEDUP_REMOVED lines=13> */
.L_x_5452:
[----:B------:R-:W-:Y:S05]  /*4890*/  BSYNC B0 ;  /* 0x0000000000007941 */ /* 0x000fea0003800000 */
.L_x_5451:
        /* <DEDUP_REMOVED lines=13> */
.L_x_5453:
        /* <DEDUP_REMOVED lines=13> */
.L_x_5455:
[----:B------:R-:W-:Y:S05]  /*4a40*/  BSYNC B0 ;  /* 0x0000000000007941 */ /* 0x000fea0003800000 */
.L_x_5454:
        /* <DEDUP_REMOVED lines=13> */
.L_x_5456:
        /* <DEDUP_REMOVED lines=12> */
.L_x_5458:
[----:B------:R-:W-:Y:S05]  /*4be0*/  BSYNC B0 ;  /* 0x0000000000007941 */ /* 0x000fea0003800000 */
.L_x_5457:
[----:B012---:R-:W0:Y:S01]  /*4bf0*/  LDC R3, c[0x0][0x10] ;  /* 0x00000400ff037b82 */ /* 0x007e220000000800 */
[----:B------:R-:W-:Y:S02]  /*4c00*/  IADD3 R78, R78, 0x1, RZ ;  /* 0x000000014e4e7810 */ /* 0x000fe40007ffe0ff */
[----:B0-----:R-:W-:-:S04]  /*4c10*/  IADD3 R58, R3, R58, RZ ;  /* 0x0000003a033a7210 */ /* 0x001fc80007ffe0ff */
[----:B------:R-:W-:-:S13]  /*4c20*/  ISETP.GE.AND P3, PT, R58, UR4, PT ;  /* 0x000000043a007c0c */ /* 0x000fda000bf66270 */
[----:B------:R-:W-:Y:S05]  /*4c30*/  @!P3 BRA `(.L_x_5459) ;  /* 0xffffffb400c0b947 */ /* 0x000fea000383ffff */
[----:B------:R-:W-:Y:S05]  /*4c40*/  EXIT ;  /* 0x000000000000794d */ /* 0x000fea0003800000 */
.L_x_5460:
        /* <DEDUP_REMOVED lines=11> */
.L_x_5663:


//--------------------- .text._Z35group_norm_nhwc_fwd_one_pass_kernelI11Fp32IOFp16WLi256ELi112ELi448EEv26Group_norm_nhwc_fwd_params --------------------------
	.section	.text._Z35group_norm_nhwc_fwd_one_pass_kernelI11Fp32IOFp16WLi256ELi112ELi448EEv26Group_norm_nhwc_fwd_params,"ax",@progbits
	.align	128
        .global         _Z35group_norm_nhwc_fwd_one_pass_kernelI11Fp32IOFp16WLi256ELi112ELi448EEv26Group_norm_nhwc_fwd_params
        .type           _Z35group_norm_nhwc_fwd_one_pass_kernelI11Fp32IOFp16WLi256ELi112ELi448EEv26Group_norm_nhwc_fwd_params,@function
        .size           _Z35group_norm_nhwc_fwd_one_pass_kernelI11Fp32IOFp16WLi256ELi112ELi448EEv26Group_norm_nhwc_fwd_params,(.L_x_5664 - _Z35group_norm_nhwc_fwd_one_pass_kernelI11Fp32IOFp16WLi256ELi112ELi448EEv26Group_norm_nhwc_fwd_params)
        .other          _Z35group_norm_nhwc_fwd_one_pass_kernelI11Fp32IOFp16WLi256ELi112ELi448EEv26Group_norm_nhwc_fwd_params,@"STO_CUDA_ENTRY STV_DEFAULT"
_Z35group_norm_nhwc_fwd_one_pass_kernelI11Fp32IOFp16WLi256ELi112ELi448EEv26Group_norm_nhwc_fwd_params:
.text._Z35group_norm_nhwc_fwd_one_pass_kernelI11Fp32IOFp16WLi256ELi112ELi448EEv26Group_norm_nhwc_fwd_params:
        /* <DEDUP_REMOVED lines=148> */
.L_x_5566:
        /* <DEDUP_REMOVED lines=796> */
.L_x_5462:
[----:B------:R-:W-:Y:S05]  /*3b00*/  BSYNC B0 ;  /* 0x0000000000007941 */ /* 0x000fea0003800000 */
.L_x_5461:
        /* <DEDUP_REMOVED lines=28> */
.L_x_5465:
[----:B0-----:R-:W2:Y:S04]  /*3cd0*/  LDG.E.STRONG.GPU R98, desc[UR8][R46.64] ;  /* 0x000000082e627981 */ /* 0x001ea8000c1ef900 */
[----:B--2---:R-:W-:Y:S01]  /*3ce0*/  CCTL.IVALL ;  /* 0x00000000ff00798f */ /* 0x004fe20002000000 */
[----:B------:R-:W-:Y:S05]  /*3cf0*/  YIELD ;  /* 0x0000000000007946 */ /* 0x000fea0003800000 */
[----:B------:R-:W-:-:S13]  /*3d00*/  ISETP.NE.AND P6, PT, R98, R45, PT ;  /* 0x0000002d6200720c */ /* 0x000fda0003fc5270 */
[----:B------:R-:W-:Y:S05]  /*3d10*/  @P6 BRA `(.L_x_5465) ;  /* 0xfffffffc00ec6947 */ /* 0x000fea000383ffff */
.L_x_5464:
        /* <DEDUP_REMOVED lines=11> */
.L_x_5467:
        /* <DEDUP_REMOVED lines=63> */
.L_x_5466:
        /* <DEDUP_REMOVED lines=18> */
.L_x_5469:
[----:B------:R-:W-:Y:S05]  /*42e0*/  BSYNC B0 ;  /* 0x0000000000007941 */ /* 0x000fea0003800000 */
.L_x_5468:
        /* <DEDUP_REMOVED lines=33> */
.L_x_5463:
        /* <DEDUP_REMOVED lines=41> */
[----:B--2---:R-:W-:Y:S02]  /*4790*/  HADD2.F32 R102, -RZ, R102.H0_H0 ;  /* 0x20000066ff667230 */ /* 0x004fe40000004100 */
[----:B---3--:R-:W-:Y:S02]  /*47a0*/  HADD2.F32 R99, -RZ, R99.H0_H0 ;  /* 0x20000063ff637230 */ /* 0x008fe40000004100 */
[----:B----4-:R-:W-:Y:S02]  /*47b0*/  HADD2.F32 R15, -RZ, R15.H0_H0 ;  /* 0x2000000fff0f7230 */ /* 0x010fe40000004100 */
[----:B-----5:R-:W-:-:S03]  /*47c0*/  HADD2.F32 R98, -RZ, R98.H0_H0 ;  /* 0x20000062ff627230 */ /* 0x020fc60000004100 */
        /* <DEDUP_REMOVED lines=13> */
.L_x_5470:
        /* <DEDUP_REMOVED lines=15> */
.L_x_5472:
[----:B------:R-:W-:Y:S05]  /*4990*/  BSYNC B0 ;  /* 0x0000000000007941 */ /* 0x000fea0003800000 */
.L_x_5471:
        /* <DEDUP_REMOVED lines=17> */
.L_x_5473:
        /* <DEDUP_REMOVED lines=15> */
.L_x_5475:
[----:B------:R-:W-:Y:S05]  /*4ba0*/  BSYNC B0 ;  /* 0x0000000000007941 */ /* 0x000fea0003800000 */
.L_x_5474:
        /* <DEDUP_REMOVED lines=17> */
.L_x_5476:
        /* <DEDUP_REMOVED lines=15> */
.L_x_5478:
[----:B------:R-:W-:Y:S05]  /*4db0*/  BSYNC B0 ;  /* 0x0000000000007941 */ /* 0x000fea0003800000 */
.L_x_5477:
        /* <DEDUP_REMOVED lines=19> */
.L_x_5479:
        /* <DEDUP_REMOVED lines=15> */
.L_x_5481:
[----:B------:R-:W-:Y:S05]  /*4fe0*/  BSYNC B0 ;  /* 0x0000000000007941 */ /* 0x000fea0003800000 */
.L_x_5480:
        /* <DEDUP_REMOVED lines=17> */
.L_x_5482:
        /* <DEDUP_REMOVED lines=15> */
.L_x_5484:
[----:B------:R-:W-:Y:S05]  /*51f0*/  BSYNC B0 ;  /* 0x0000000000007941 */ /* 0x000fea0003800000 */
.L_x_5483:
        /* <DEDUP_REMOVED lines=19> */
.L_x_5485:
        /* <DEDUP_REMOVED lines=15> */
.L_x_5487:
[----:B------:R-:W-:Y:S05]  /*5420*/  BSYNC B0 ;  /* 0x0000000000007941 */ /* 0x000fea0003800000 */
.L_x_5486:
        /* <DEDUP_REMOVED lines=15> */
.L_x_5488:
        /* <DEDUP_REMOVED lines=15> */
.L_x_5490:
[----:B------:R-:W-:Y:S05]  /*5610*/  BSYNC B0 ;  /* 0x0000000000007941 */ /* 0x000fea0003800000 */
.L_x_5489:
        /* <DEDUP_REMOVED lines=19> */
.L_x_5491:
        /* <DEDUP_REMOVED lines=15> */
.L_x_5493:
[----:B------:R-:W-:Y:S05]  /*5840*/  BSYNC B0 ;  /* 0x0000000000007941 */ /* 0x000fea0003800000 */
.L_x_5492:
        /* <DEDUP_REMOVED lines=15> */
.L_x_5494:
        /* <DEDUP_REMOVED lines=15> */
.L_x_5496:
[----:B------:R-:W-:Y:S05]  /*5a30*/  BSYNC B0 ;  /* 0x0000000000007941 */ /* 0x000fea0003800000 */
.L_x_5495:
        /* <DEDUP_REMOVED lines=19> */
.L_x_5497:
        /* <DEDUP_REMOVED lines=14> */
.L_x_5499:
[----:B------:R-:W-:Y:S05]  /*5c50*/  BSYNC B0 ;  /* 0x0000000000007941 */ /* 0x000fea0003800000 */
.L_x_5498:
        /* <DEDUP_REMOVED lines=15> */
.L_x_5500:
        /* <DEDUP_REMOVED lines=14> */
.L_x_5502:
[----:B------:R-:W-:Y:S05]  /*5e30*/  BSYNC B0 ;  /* 0x0000000000007941 */ /* 0x000fea0003800000 */
.L_x_5501:
        /* <DEDUP_REMOVED lines=19> */
.L_x_5503:
        /* <DEDUP_REMOVED lines=14> */
.L_x_5505:
[----:B------:R-:W-:Y:S05]  /*6050*/  BSYNC B0 ;  /* 0x0000000000007941 */ /* 0x000fea0003800000 */
.L_x_5504:
        /* <DEDUP_REMOVED lines=15> */
.L_x_5506:
        /* <DEDUP_REMOVED lines=14> */
.L_x_5508:
[----:B------:R-:W-:Y:S05]  /*6230*/  BSYNC B0 ;  /* 0x0000000000007941 */ /* 0x000fea0003800000 */
.L_x_5507:
        /* <DEDUP_REMOVED lines=19> */
.L_x_5509:
        /* <DEDUP_REMOVED lines=14> */
.L_x_5511:
[----:B------:R-:W-:Y:S05]  /*6450*/  BSYNC B0 ;  /* 0x0000000000007941 */ /* 0x000fea0003800000 */
.L_x_5510:
        /* <DEDUP_REMOVED lines=15> */
.L_x_5512:
        /* <DEDUP_REMOVED lines=14> */
.L_x_5514:
[----:B------:R-:W-:Y:S05]  /*6630*/  BSYNC B0 ;  /* 0x0000000000007941 */ /* 0x000fea0003800000 */
.L_x_5513:
        /* <DEDUP_REMOVED lines=19> */
.L_x_5515:
        /* <DEDUP_REMOVED lines=14> */
.L_x_5517:
[----:B------:R-:W-:Y:S05]  /*6850*/  BSYNC B0 ;  /* 0x0000000000007941 */ /* 0x000fea0003800000 */
.L_x_5516:
        /* <DEDUP_REMOVED lines=15> */
.L_x_5518:
        /* <DEDUP_REMOVED lines=14> */
.L_x_5520:
[----:B------:R-:W-:Y:S05]  /*6a30*/  BSYNC B0 ;  /* 0x0000000000007941 */ /* 0x000fea0003800000 */
.L_x_5519:
        /* <DEDUP_REMOVED lines=19> */
.L_x_5521:
        /* <DEDUP_REMOVED lines=14> */
.L_x_5523:
[----:B------:R-:W-:Y:S05]  /*6c50*/  BSYNC B0 ;  /* 0x0000000000007941 */ /* 0x000fea0003800000 */
.L_x_5522:
        /* <DEDUP_REMOVED lines=15> */
.L_x_5524:
        /* <DEDUP_REMOVED lines=13> */
.L_x_5526:
[----:B------:R-:W-:Y:S05]  /*6e20*/  BSYNC B0 ;  /* 0x0000000000007941 */ /* 0x000fea0003800000 */
.L_x_5525:
        /* <DEDUP_REMOVED lines=19> */
.L_x_5527:
        /* <DEDUP_REMOVED lines=13> */
.L_x_5529:
[----:B------:R-:W-:Y:S05]  /*7030*/  BSYNC B0 ;  /* 0x0000000000007941 */ /* 0x000fea0003800000 */
.L_x_5528:
        /* <DEDUP_REMOVED lines=15> */
.L_x_5530:
        /* <DEDUP_REMOVED lines=13> */
.L_x_5532:
[----:B------:R-:W-:Y:S05]  /*7200*/  BSYNC B0 ;  /* 0x0000000000007941 */ /* 0x000fea0003800000 */
.L_x_5531:
        /* <DEDUP_REMOVED lines=19> */
.L_x_5533:
        /* <DEDUP_REMOVED lines=15> */
.L_x_5535:
[----:B------:R-:W-:Y:S05]  /*7430*/  BSYNC B0 ;  /* 0x0000000000007941 */ /* 0x000fea0003800000 */
.L_x_5534:
        /* <DEDUP_REMOVED lines=15> */
.L_x_5536:
        /* <DEDUP_REMOVED lines=15> */
.L_x_5538:
[----:B------:R-:W-:Y:S05]  /*7620*/  BSYNC B0 ;  /* 0x0000000000007941 */ /* 0x000fea0003800000 */
.L_x_5537:
        /* <DEDUP_REMOVED lines=18> */
.L_x_5539:
        /* <DEDUP_REMOVED lines=20> */
.L_x_5541:
[----:B------:R-:W-:Y:S05]  /*7890*/  BSYNC B0 ;  /* 0x0000000000007941 */ /* 0x000fea0003800000 */
.L_x_5540:
        /* <DEDUP_REMOVED lines=14> */
.L_x_5542:
        /* <DEDUP_REMOVED lines=20> */
.L_x_5544:
[----:B------:R-:W-:Y:S05]  /*7ac0*/  BSYNC B0 ;  /* 0x0000000000007941 */ /* 0x000fea0003800000 */
.L_x_5543:
        /* <DEDUP_REMOVED lines=14> */
.L_x_5545:
        /* <DEDUP_REMOVED lines=20> */
.L_x_5547:
[----:B------:R-:W-:Y:S05]  /*7cf0*/  BSYNC B0 ;  /* 0x0000000000007941 */ /* 0x000fea0003800000 */
.L_x_5546:
        /* <DEDUP_REMOVED lines=14> */
.L_x_5548:
        /* <DEDUP_REMOVED lines=20> */
.L_x_5550:
[----:B------:R-:W-:Y:S05]  /*7f20*/  BSYNC B0 ;  /* 0x0000000000007941 */ /* 0x000fea0003800000 */
.L_x_5549:
        /* <DEDUP_REMOVED lines=14> */
.L_x_5551:
        /* <DEDUP_REMOVED lines=20> */
.L_x_5553:
[----:B------:R-:W-:Y:S05]  /*8150*/  BSYNC B0 ;  /* 0x0000000000007941 */ /* 0x000fea0003800000 */
.L_x_5552:
        /* <DEDUP_REMOVED lines=14> */
.L_x_5554:
        /* <DEDUP_REMOVED lines=20> */
.L_x_5556:
[----:B------:R-:W-:Y:S05]  /*8380*/  BSYNC B0 ;  /* 0x0000000000007941 */ /* 0x000fea0003800000 */
.L_x_5555:
        /* <DEDUP_REMOVED lines=14> */
.L_x_5557:
        /* <DEDUP_REMOVED lines=20> */
.L_x_5559:
[----:B------:R-:W-:Y:S05]  /*85b0*/  BSYNC B0 ;  /* 0x0000000000007941 */ /* 0x000fea0003800000 */
.L_x_5558:
        /* <DEDUP_REMOVED lines=14> */
.L_x_5560:
        /* <DEDUP_REMOVED lines=21> */
.L_x_5562:
[----:B------:R-:W-:Y:S05]  /*87f0*/  BSYNC B0 ;  /* 0x0000000000007941 */ /* 0x000fea0003800000 */
.L_x_5561:
        /* <DEDUP_REMOVED lines=13> */
.L_x_5563:
        /* <DEDUP_REMOVED lines=15> */
.L_x_5565:
[----:B------:R-:W-:Y:S05]  /*89c0*/  BSYNC B0 ;  /* 0x0000000000007941 */ /* 0x000fea0003800000 */
.L_x_5564:
[----:B01----:R-:W0:Y:S01]  /*89d0*/  LDC R16, c[0x0][0x10] ;  /* 0x00000400ff107b82 */ /* 0x003e220000000800 */
[----:B------:R-:W-:Y:S02]  /*89e0*/  IADD3 R12, R12, 0x1, RZ ;  /* 0x000000010c0c7810 */ /* 0x000fe40007ffe0ff */
[----:B0-----:R-:W-:-:S04]  /*89f0*/  IADD3 R11, R16, R11, RZ ;  /* 0x0000000b100b7210 */ /* 0x001fc80007ffe0ff */
[----:B------:R-:W-:-:S13]  /*8a00*/  ISETP.GE.AND P5, PT, R11, UR4, PT ;  /* 0x000000040b007c0c */ /* 0x000fda000bfa6270 */
[----:B------:R-:W-:Y:S05]  /*8a10*/  @!P5 BRA `(.L_x_5566) ;  /* 0xffffff7c00c8d947 */ /* 0x000fea000383ffff */
[----:B------:R-:W-:Y:S05]  /*8a20*/  EXIT ;  /* 0x000000000000794d */ /* 0x000fea0003800000 */
.L_x_5567:
        /* <DEDUP_REMOVED lines=13> */
.L_x_5664:


//--------------------- .text._Z35group_norm_nhwc_fwd_one_pass_kernelI11Fp32IOFp16WLi512ELi112ELi448EEv26Group_norm_nhwc_fwd_params --------------------------
	.section	.text._Z35group_norm_nhwc_fwd_one_pass_kernelI11Fp32IOFp16WLi512ELi112ELi448EEv26Group_norm_nhwc_fwd_params,"ax",@progbits
	.align	128
        .global         _Z35group_norm_nhwc_fwd_one_pass_kernelI11Fp32IOFp16WLi512ELi112ELi448EEv26Group_norm_nhwc_fwd_params
        .type           _Z35group_norm_nhwc_fwd_one_pass_kernelI11Fp32IOFp16WLi512ELi112ELi448EEv26Group_norm_nhwc_fwd_params,@function
        .size           _Z35group_norm_nhwc_fwd_one_pass_kernelI11Fp32IOFp16WLi512ELi112ELi448EEv26Group_norm_nhwc_fwd_params,(.L_x_5665 - _Z35group_norm_nhwc_fwd_one_pass_kernelI11Fp32IOFp16WLi512ELi112ELi448EEv26Group_norm_nhwc_fwd_params)
        .other          _Z35group_norm_nhwc_fwd_one_pass_kernelI11Fp32IOFp16WLi512ELi112ELi448EEv26Group_norm_nhwc_fwd_params,@"STO_CUDA_ENTRY STV_DEFAULT"
_Z35group_norm_nhwc_fwd_one_pass_kernelI11Fp32IOFp16WLi512ELi112ELi448EEv26Group_norm_nhwc_fwd_params:
.text._Z35group_norm_nhwc_fwd_one_pass_kernelI11Fp32IOFp16WLi512ELi112ELi448EEv26Group_norm_nhwc_fwd_params:
        /* <DEDUP_REMOVED lines=430> */
.L_x_5591:
        /* <DEDUP_REMOVED lines=1953> */
[----:B------:R-:W-:Y:S01]  /*94f0*/  HFMA2.MMA R67, -RZ, RZ, 0, 0 ;  /* 0x00000000ff437435 */ /* 0x000fe200000001ff */
[----:B------:R-:W-:Y:S01]  /*9500*/  FADD.FTZ R65, R65, R69 ;  /* 0x0000004541417221 */ /* 0x000fe20000010000 */
[----:B------:R-:W-:Y:S01]  /*9510*/  MOV R69, RZ ;  /* 0x000000ff00457202 */ /* 0x000fe20000000f00 */
[----:B------:R-:W-:Y:S01]  /*9520*/  @P4 IMAD.MOV.U32 R69, RZ, RZ, R21 ;  /* 0x000000ffff454224 */ /* 0x000fe200078e0015 */
[----:B------:R-:W-:Y:S01]  /*9530*/  LOP3.LUT P5, RZ, R66, 0x4000, RZ, 0xc0, !PT ;  /* 0x0000400042ff7812 */ /* 0x000fe200078ac0ff */
[----:B------:R-:W-:Y:S01]  /*9540*/  FADD.FTZ R64, R64, R68 ;  /* 0x0000004440407221 */ /* 0x000fe20000010000 */
[----:B------:R-:W-:Y:S02]  /*9550*/  @P4 IMAD.MOV.U32 R67, RZ, RZ, R20 ;  /* 0x000000ffff434224 */ /* 0x000fe400078e0014 */
[C---:B------:R-:W-:Y:S01]  /*9560*/  FMUL.FTZ R68, R69.reuse, R69 ;  /* 0x0000004545447220 */ /* 0x040fe20000410000 */
[C---:B------:R-:W-:Y:S01]  /*9570*/  LOP3.LUT P6, RZ, R66.reuse, 0x2000, RZ, 0xc0, !PT ;  /* 0x0000200042ff7812 */ /* 0x040fe200078cc0ff */
[----:B------:R1:W-:Y:S01]  /*9580*/  STL.64 [R1+0x3c8], R12 ;  /* 0x0003c80c01007387 */ /* 0x0003e20000100a00 */
[----:B------:R-:W-:Y:S01]  /*9590*/  FADD.FTZ R69, R69, R67 ;  /* 0x0000004345457221 */ /* 0x000fe20000010000 */
[----:B------:R-:W-:Y:S01]  /*95a0*/  FFMA.FTZ R68, R67, R67, R68 ;  /* 0x0000004343447223 */ /* 0x000fe20000010044 */
[----:B------:R-:W-:Y:S01]  /*95b0*/  HFMA2.MMA R67, -RZ, RZ, 0, 0 ;  /* 0x00000000ff437435 */ /* 0x000fe200000001ff */
[----:B------:R-:W-:Y:S01]  /*95c0*/  LOP3.LUT P3, RZ, R66, 0x1000, RZ, 0xc0, !PT ;  /* 0x0000100042ff7812 */ /* 0x000fe2000786c0ff */
[----:B------:R-:W-:Y:S01]  /*95d0*/  FADD.FTZ R65, R65, R69 ;  /* 0x0000004541417221 */ /* 0x000fe20000010000 */
[----:B------:R-:W-:Y:S01]  /*95e0*/  MOV R69, RZ ;  /* 0x000000ff00457202 */ /* 0x000fe20000000f00 */
[----:B------:R-:W-:Y:S01]  /*95f0*/  STL.64 [R1+0x3d0], R14 ;  /* 0x0003d00e01007387 */ /* 0x000fe20000100a00 */
[----:B------:R-:W-:-:S02]  /*9600*/  @P5 IMAD.MOV.U32 R69, RZ, RZ, R23 ;  /* 0x000000ffff455224 */ /* 0x000fc400078e0017 */
[----:B------:R-:W-:Y:S02]  /*9610*/  @P5 IMAD.MOV.U32 R67, RZ, RZ, R22 ;  /* 0x000000ffff435224 */ /* 0x000fe400078e0016 */
        /* <DEDUP_REMOVED lines=9> */
[----:B------:R-:W-:-:S02]  /*96b0*/  @P6 IMAD.MOV.U32 R69, RZ, RZ, R25 ;  /* 0x000000ffff456224 */ /* 0x000fc400078e0019 */
[----:B------:R-:W-:Y:S01]  /*96c0*/  FADD.FTZ R64, R64, R68 ;  /* 0x0000004440407221 */ /* 0x000fe20000010000 */
[----:B------:R-:W-:Y:S01]  /*96d0*/  STL.64 [R1+0x3e0], R18 ;  /* 0x0003e01201007387 */ /* 0x000fe20000100a00 */
[----:B------:R-:W-:Y:S02]  /*96e0*/  @P6 IMAD.MOV.U32 R67, RZ, RZ, R24 ;  /* 0x000000ffff436224 */ /* 0x000fe400078e0018 */
[C---:B------:R-:W-:Y:S01]  /*96f0*/  FMUL.FTZ R68, R69.reuse, R69 ;  /* 0x0000004545447220 */ /* 0x040fe20000410000 */
[----:B------:R1:W-:Y:S01]  /*9700*/  STL.64 [R1+0x3e8], R20 ;  /* 0x0003e81401007387 */ /* 0x0003e20000100a00 */
[----:B------:R-:W-:Y:S02]  /*9710*/  FADD.FTZ R69, R69, R67 ;  /* 0x0000004345457221 */ /* 0x000fe40000010000 */
[----:B------:R-:W-:Y:S01]  /*9720*/  FFMA.FTZ R68, R67, R67, R68 ;  /* 0x0000004343447223 */ /* 0x000fe20000010044 */
[----:B------:R-:W-:Y:S01]  /*9730*/  HFMA2.MMA R67, -RZ, RZ, 0, 0 ;  /* 0x00000000ff437435 */ /* 0x000fe200000001ff */
[----:B------:R-:W-:Y:S01]  /*9740*/  LOP3.LUT P5, RZ, R66, 0x400, RZ, 0xc0, !PT ;  /* 0x0000040042ff7812 */ /* 0x000fe200078ac0ff */
        /* <DEDUP_REMOVED lines=16> */
[----:B------:R-:W-:Y:S01]  /*9850*/  STL.64 [R1+0x400], R26 ;  /* 0x0004001a01007387 */ /* 0x000fe20000100a00 */
[----:B------:R-:W-:-:S02]  /*9860*/  @P4 IMAD.MOV.U32 R67, RZ, RZ, R28 ;  /* 0x000000ffff434224 */ /* 0x000fc400078e001c */
        /* <DEDUP_REMOVED lines=53> */
[----:B------:R-:W-:Y:S02]  /*9bc0*/  STL.64 [R1+0x450], R44 ;  /* 0x0004502c01007387 */ /* 0x000fe40000100a00 */
        /* <DEDUP_REMOVED lines=9> */
[----:B------:R2:W-:Y:S01]  /*9c60*/  STL.64 [R1+0x458], R46 ;  /* 0x0004582e01007387 */ /* 0x0005e20000100a00 */
[----:B------:R-:W-:-:S02]  /*9c70*/  FFMA.FTZ R0, R67, R67, R0 ;  /* 0x0000004343007223 */ /* 0x000fc40000010000 */
[----:B------:R-:W-:Y:S01]  /*9c80*/  FADD.FTZ R65, R65, R68 ;  /* 0x0000004441417221 */ /* 0x000fe20000010000 */
[----:B------:R-:W-:Y:S01]  /*9c90*/  STL.64 [R1+0x460], R48 ;  /* 0x0004603001007387 */ /* 0x000fe20000100a00 */
[----:B------:R-:W-:Y:S01]  /*9ca0*/  FADD.FTZ R64, R64, R0 ;  /* 0x0000000040407221 */ /* 0x000fe20000010000 */
[----:B------:R-:W-:Y:S01]  /*9cb0*/  HFMA2.MMA R0, -RZ, RZ, 0, 0 ;  /* 0x00000000ff007435 */ /* 0x000fe200000001ff */
[----:B------:R-:W-:Y:S01]  /*9cc0*/  MOV R68, RZ ;  /* 0x000000ff00447202 */ /* 0x000fe20000000f00 */
[----:B------:R-:W-:Y:S01]  /*9cd0*/  @P6 IMAD.MOV.U32 R68, RZ, RZ, R41 ;  /* 0x000000ffff446224 */ /* 0x000fe200078e0029 */
[----:B------:R-:W1:Y:S03]  /*9ce0*/  S2R R69, SR_LANEID ;  /* 0x0000000000457919 */ /* 0x000e660000000000 */
[----:B------:R-:W-:Y:S02]  /*9cf0*/  @P6 IMAD.MOV.U32 R0, RZ, RZ, R40 ;  /* 0x000000ffff006224 */ /* 0x000fe400078e0028 */
[C---:B------:R-:W-:Y:S01]  /*9d00*/  FMUL.FTZ R67, R68.reuse, R68 ;  /* 0x0000004444437220 */ /* 0x040fe20000410000 */
[----:B------:R-:W-:Y:S01]  /*9d10*/  STL.64 [R1+0x468], R50 ;  /* 0x0004683201007387 */ /* 0x000fe20000100a00 */
[----:B------:R-:W-:-:S02]  /*9d20*/  FADD.FTZ R68, R68, R0 ;  /* 0x0000000044447221 */ /* 0x000fc40000010000 */
[----:B------:R-:W-:Y:S01]  /*9d30*/  FFMA.FTZ R67, R0, R0, R67 ;  /* 0x0000000000437223 */ /* 0x000fe20000010043 */
[----:B------:R-:W-:Y:S01]  /*9d40*/  HFMA2.MMA R0, -RZ, RZ, 0, 0 ;  /* 0x00000000ff007435 */ /* 0x000fe200000001ff */
[----:B0-----:R-:W3:Y:S01]  /*9d50*/  LDL.LU R8, [R1+0x260] ;  /* 0x0002600001087983 */ /* 0x001ee20000300800 */
        /* <DEDUP_REMOVED lines=10> */
[----:B-1----:R-:W3:Y:S01]  /*9e00*/  LDL.LU R12, [R1+0x270] ;  /* 0x00027000010c7983 */ /* 0x002ee20000300800 */
        /* <DEDUP_REMOVED lines=18> */
[----:B------:R-:W-:Y:S01]  /*9f30*/  ISETP.GT.AND P3, PT, R69, 0x1e, PT ;  /* 0x0000001e4500780c */ /* 0x000fe20003f64270 */
        /* <DEDUP_REMOVED lines=52> */
[----:B----4-:R-:W-:Y:S01]  /*a280*/  STL.64 [R1+0x8], R2 ;  /* 0x0000080201007387 */ /* 0x010fe20000100a00 */
[----:B------:R-:W-:Y:S01]  /*a290*/  FADD.FTZ R65, R65, R68 ;  /* 0x0000004441417221 */ /* 0x000fe20000010000 */
[----:B------:R-:W-:Y:S01]  /*a2a0*/  MOV R68, RZ ;  /* 0x000000ff00447202 */ /* 0x000fe20000000f00 */
[----:B------:R-:W-:-:S02]  /*a2b0*/  @P2 IMAD.MOV.U32 R68, RZ, RZ, R57 ;  /* 0x000000ffff442224 */ /* 0x000fc400078e0039 */
[----:B------:R-:W-:Y:S01]  /*a2c0*/  FADD.FTZ R64, R64, R67 ;  /* 0x0000004340407221 */ /* 0x000fe20000010000 */
[----:B------:R-:W-:Y:S01]  /*a2d0*/  @P2 IMAD.MOV.U32 R0, RZ, RZ, R56 ;  /* 0x000000ffff002224 */ /* 0x000fe200078e0038 */
[----:B--2---:R0:W-:Y:S01]  /*a2e0*/  STL.64 [R1], R4 ;  /* 0x0000000401007387 */ /* 0x0041e20000100a00 */
[C---:B------:R-:W-:Y:S02]  /*a2f0*/  FMUL.FTZ R67, R68.reuse, R68 ;  /* 0x0000004444437220 */ /* 0x040fe40000410000 */
[----:B------:R-:W-:Y:S01]  /*a300*/  FADD.FTZ R68, R68, R0 ;  /* 0x0000000044447221 */ /* 0x000fe20000010000 */
[----:B------:R-:W2:Y:S01]  /*a310*/  LDL.LU R41, [R1+0x2e4] ;  /* 0x0002e40001297983 */ /* 0x000ea20000300800 */
[----:B------:R-:W-:Y:S02]  /*a320*/  FFMA.FTZ R67, R0, R0, R67 ;  /* 0x0000000000437223 */ /* 0x000fe40000010043 */
[----:B------:R-:W-:Y:S01]  /*a330*/  FADD.FTZ R65, R65, R68 ;  /* 0x0000004441417221 */ /* 0x000fe20000010000 */
[----:B------:R-:W4:Y:S01]  /*a340*/  LDL.LU R46, [R1+0x300] ;  /* 0x00030000012e7983 */ /* 0x000f220000300800 */
[----:B------:R-:W-:-:S03]  /*a350*/  FADD.FTZ R67, R64, R67 ;  /* 0x0000004340437221 */ /* 0x000fc60000010000 */
[----:B------:R-:W1:Y:S04]  /*a360*/  SHFL.DOWN PT, R0, R65, 0x1, 0x1f ;  /* 0x08201f0041007f89 */ /* 0x000e6800000e0000 */
[----:B------:R-:W1:Y:S04]  /*a370*/  SHFL.DOWN PT, R64, R67, 0x1, 0x1f ;  /* 0x08201f0043407f89 */ /* 0x000e6800000e0000 */
[----:B------:R-:W4:Y:S04]  /*a380*/  LDL.LU R68, [R1+0x318] ;  /* 0x0003180001447983 */ /* 0x000f280000300800 */
[----:B0-----:R-:W4:Y:S04]  /*a390*/  LDL.LU R4, [R1+0x250] ;  /* 0x0002500001047983 */ /* 0x001f280000300800 */
[----:B------:R-:W4:Y:S04]  /*a3a0*/  LDL.LU R5, [R1+0x254] ;  /* 0x0002540001057983 */ /* 0x000f280000300800 */
[----:B------:R-:W4:Y:S01]  /*a3b0*/  LDL.LU R47, [R1+0x304] ;  /* 0x00030400012f7983 */ /* 0x000f220000300800 */
[----:B-1----:R-:W-:-:S03]  /*a3c0*/  @!P3 FADD.FTZ R65, R65, R0 ;  /* 0x000000004141b221 */ /* 0x002fc60000010000 */
[----:B------:R-:W4:Y:S01]  /*a3d0*/  LDL.LU R50, [R1+0x310] ;  /* 0x0003100001327983 */ /* 0x000f220000300800 */
[----:B------:R-:W-:-:S03]  /*a3e0*/  @!P3 FADD.FTZ R67, R67, R64 ;  /* 0x000000404343b221 */ /* 0x000fc60000010000 */
        /* <DEDUP_REMOVED lines=48> */
[----:B------:R-:W3:Y:S04]  /*a6f0*/  LDL.LU R6, [R1+0x258] ;  /* 0x0002580001067983 */ /* 0x000ee80000300800 */
[----:B0-----:R-:W3:Y:S04]  /*a700*/  LDL.LU R7, [R1+0x25c] ;  /* 0x00025c0001077983 */ /* 0x001ee80000300800 */
[----:B------:R-:W3:Y:S04]  /*a710*/  LDL.LU R2, [R1+0x248] ;  /* 0x0002480001027983 */ /* 0x000ee80000300800 */
[----:B------:R-:W3:Y:S04]  /*a720*/  LDL.LU R3, [R1+0x24c] ;  /* 0x00024c0001037983 */ /* 0x000ee80000300800 */
        /* <DEDUP_REMOVED lines=9> */
[----:B------:R1:W-:Y:S04]  /*a7c0*/  STL.64 [R1+0xb8], R16 ;  /* 0x0000b81001007387 */ /* 0x0003e80000100a00 */
[----:B0-----:R-:W3:Y:S04]  /*a7d0*/  LDL.LU.64 R12, [R1+0x3c8] ;  /* 0x0003c800010c7983 */ /* 0x001ee80000300a00 */
[----:B-1----:R-:W3:Y:S04]  /*a7e0*/  LDL.LU.64 R8, [R1+0x3b8] ;  /* 0x0003b80001087983 */ /* 0x002ee80000300a00 */
[----:B------:R-:W3:Y:S04]  /*a7f0*/  LDL.LU.64 R16, [R1+0x3d8] ;  /* 0x0003d80001107983 */ /* 0x000ee80000300a00 */
[----:B------:R0:W-:Y:S04]  /*a800*/  STL.64 [R1+0xa8], R20 ;  /* 0x0000a81401007387 */ /* 0x0001e80000100a00 */
        /* <DEDUP_REMOVED lines=39> */
[----:B------:R3:W-:Y:S04]  /*aa80*/  STL.64 [R1+0xf0], R2 ;  /* 0x0000f00201007387 */ /* 0x0007e80000100a00 */
[----:B0-----:R-:W4:Y:S04]  /*aa90*/  LDL.LU.64 R22, [R1+0x3f0] ;  /* 0x0003f00001167983 */ /* 0x001f280000300a00 */
[----:B-1----:R-:W4:Y:S04]  /*aaa0*/  LDL.LU.64 R18, [R1+0x3e0] ;  /* 0x0003e00001127983 */ /* 0x002f280000300a00 */
[----:B------:R-:W4:Y:S04]  /*aab0*/  LDL.LU.64 R14, [R1+0x3d0] ;  /* 0x0003d000010e7983 */ /* 0x000f280000300a00 */
[----:B---3--:R-:W3:Y:S04]  /*aac0*/  LDL.LU.64 R10, [R1+0x3c0] ;  /* 0x0003c000010a7983 */ /* 0x008ee80000300a00 */
[----:B------:R-:W3:Y:S04]  /*aad0*/  LDL.LU.64 R6, [R1+0x3b0] ;  /* 0x0003b00001067983 */ /* 0x000ee80000300a00 */
        /* <DEDUP_REMOVED lines=36> */
[----:B------:R0:W-:Y:S04]  /*ad20*/  STL.64 [R1+0x130], R6 ;  /* 0x0001300601007387 */ /* 0x0001e80000100a00 */
        /* <DEDUP_REMOVED lines=40> */
.L_x_5569:
[----:B------:R-:W-:Y:S05]  /*afb0*/  BSYNC B0 ;  /* 0x0000000000007941 */ /* 0x000fea0003800000 */
.L_x_5568:
        /* <DEDUP_REMOVED lines=33> */
.L_x_5572:
[----:B------:R-:W2:Y:S04]  /*b1d0*/  LDG.E.STRONG.GPU R0, desc[UR14][R2.64] ;  /* 0x0000000e02007981 */ /* 0x000ea8000c1ef900 */
[----:B--2---:R-:W-:Y:S01]  /*b1e0*/  CCTL.IVALL ;  /* 0x00000000ff00798f */ /* 0x004fe20002000000 */
[----:B------:R-:W-:Y:S05]  /*b1f0*/  YIELD ;  /* 0x0000000000007946 */ /* 0x000fea0003800000 */
[----:B------:R-:W-:-:S13]  /*b200*/  ISETP.NE.AND P4, PT, R0, R7, PT ;  /* 0x000000070000720c */ /* 0x000fda0003f85270 */
[----:B------:R-:W-:Y:S05]  /*b210*/  @P4 BRA `(.L_x_5572) ;  /* 0xfffffffc00ec4947 */ /* 0x000fea000383ffff */
.L_x_5571:
        /* <DEDUP_REMOVED lines=19> */
.L_x_5576:
        /* <DEDUP_REMOVED lines=164> */
.L_x_5575:
        /* <DEDUP_REMOVED lines=86> */
.L_x_5577:
[----:B------:R-:W-:-:S13]  /*c2f0*/  ISETP.NE.OR P5, PT, R0, RZ, P5 ;  /* 0x000000ff0000720c */ /* 0x000fda0002fa5670 */
[----:B------:R-:W-:Y:S05]  /*c300*/  @!P5 BRA `(.L_x_5573) ;  /* 0x0000000000b0d947 */ /* 0x000fea0003800000 */
.L_x_5574:
        /* <DEDUP_REMOVED lines=44> */
.L_x_5573:
        /* <DEDUP_REMOVED lines=13> */
.L_x_5579:
[----:B------:R-:W-:Y:S05]  /*c6a0*/  BSYNC B0 ;  /* 0x0000000000007941 */ /* 0x000fea0003800000 */
.L_x_5578:
        /* <DEDUP_REMOVED lines=25> */
.L_x_5570:
        /* <DEDUP_REMOVED lines=46> */
[----:B--2---:R-:W-:Y:S02]  /*cb20*/  HADD2.F32 R11, -RZ, R11.H0_H0 ;  /* 0x2000000bff0b7230 */ /* 0x004fe40000004100 */
[----:B---3--:R-:W-:-:S02]  /*cb30*/  HADD2.F32 R14, -RZ, R14.H0_H0 ;  /* 0x2000000eff0e7230 */ /* 0x008fc40000004100 */
[----:B----4-:R-:W-:Y:S02]  /*cb40*/  HADD2.F32 R9, -RZ, R9.H0_H0 ;  /* 0x20000009ff097230 */ /* 0x010fe40000004100 */
[----:B------:R-:W-:-:S07]  /*cb50*/  HADD2.F32 R10, -RZ, R10.H0_H0 ;  /* 0x2000000aff0a7230 */ /* 0x000fce0000004100 */
.L_x_5590:
        /* <DEDUP_REMOVED lines=39> */
.L_x_5581:
[----:B------:R-:W-:Y:S05]  /*cdd0*/  BSYNC B0 ;  /* 0x0000000000007941 */ /* 0x000fea0003800000 */
.L_x_5580:
        /* <DEDUP_REMOVED lines=14> */
.L_x_5582:
        /* <DEDUP_REMOVED lines=17> */
.L_x_5584:
[----:B------:R-:W-:Y:S05]  /*cfd0*/  BSYNC B0 ;  /* 0x0000000000007941 */ /* 0x000fea0003800000 */
.L_x_5583:
        /* <DEDUP_REMOVED lines=36> */
.L_x_5586:
[----:B------:R-:W-:Y:S05]  /*d220*/  BSYNC B0 ;  /* 0x0000000000007941 */ /* 0x000fea0003800000 */
.L_x_5585:
        /* <DEDUP_REMOVED lines=13> */
.L_x_5587:
        /* <DEDUP_REMOVED lines=11> */
.L_x_5589:
[----:B------:R-:W-:Y:S05]  /*d3b0*/  BSYNC B0 ;  /* 0x0000000000007941 */ /* 0x000fea0003800000 */
.L_x_5588:
        /* <DEDUP_REMOVED lines=10> */
.L_x_5592:
        /* <DEDUP_REMOVED lines=10> */
.L_x_5665:


//--------------------- .nv.shared.reserved.0     --------------------------
	.section	.nv.shared.reserved.0,"aw",@nobits
	.weak		__nv_reservedSMEM_offset_0_alias
	.size		__nv_reservedSMEM_offset_0_alias, 0, 0
	.other		__nv_reservedSMEM_offset_0_alias,@"STO_CUDA_RESERVED_SHARED STV_DEFAULT"
__nv_reservedSMEM_offset_0_alias:
	.zero		0


//--------------------- .nv.global                --------------------------
	.section	.nv.global,"aw",@nobits
.nv.global:
	.type		_ZN62_INTERNAL_e6b187e3_31_group_norm_nhwc_one_pass_112_cu_d920b5316thrust23THRUST_300001_SM_900_NS12placeholders2_5E,@object
	.size		_ZN62_INTERNAL_e6b187e3_31_group_norm_nhwc_one_pass_112_cu_d920b5316thrust23THRUST_300001_SM_900_NS12placeholders2_5E,(_ZN62_INTERNAL_e6b187e3_31_group_norm_nhwc_one_pass_112_cu_d920b5314cuda3std3__45__cpo6cbeginE - _ZN62_INTERNAL_e6b187e3_31_group_norm_nhwc_one_pass_112_cu_d920b5316thrust23THRUST_300001_SM_900_NS12placeholders2_5E)
_ZN62_INTERNAL_e6b187e3_31_group_norm_nhwc_one_pass_112_cu_d920b5316thrust23THRUST_300001_SM_900_NS12placeholders2_5E:
	.zero		1
	.type		_ZN62_INTERNAL_e6b187e3_31_group_norm_nhwc_one_pass_112_cu_d920b5314cuda3std3__45__cpo6cbeginE,@object
	.size		_ZN62_INTERNAL_e6b187e3_31_group_norm_nhwc_one_pass_112_cu_d920b5314cuda3std3__45__cpo6cbeginE,(_ZN62_INTERNAL_e6b187e3_31_group_norm_nhwc_one_pass_112_cu_d920b5314cuda3std6ranges3__45__cpo6cbeginE - _ZN62_INTERNAL_e6b187e3_31_group_norm_nhwc_one_pass_112_cu_d920b5314cuda3std3__45__cpo6cbeginE)
_ZN62_INTERNAL_e6b187e3_31_group_norm_nhwc_one_pass_112_cu_d920b5314cuda3std3__45__cpo6cbeginE:
	.zero		1
	.type		_ZN62_INTERNAL_e6b187e3_31_group_norm_nhwc_one_pass_112_cu_d920b5314cuda3std6ranges3__45__cpo6cbeginE,@object
	.size		_ZN62_INTERNAL_e6b187e3_31_group_norm_nhwc_one_pass_112_cu_d920b5314cuda3std6ranges3__45__cpo6cbeginE,(_ZN62_INTERNAL_e6b187e3_31_group_norm_nhwc_one_pass_112_cu_d920b5314cuda3std3__48in_placeE - _ZN62_INTERNAL_e6b187e3_31_group_norm_nhwc_one_pass_112_cu_d920b5314cuda3std6ranges3__45__cpo6cbeginE)
_ZN62_INTERNAL_e6b187e3_31_group_norm_nhwc_one_pass_112_cu_d920b5314cuda3std6ranges3__45__cpo6cbeginE:
	.zero		1
	.type		_ZN62_INTERNAL_e6b187e3_31_group_norm_nhwc_one_pass_112_cu_d920b5314cuda3std3__48in_placeE,@object
	.size		_ZN62_INTERNAL_e6b187e3_31_group_norm_nhwc_one_pass_112_cu_d920b5314cuda3std3__48in_placeE,(_ZN62_INTERNAL_e6b187e3_31_group_norm_nhwc_one_pass_112_cu_d920b5314cuda3std6ranges3__45__cpo4sizeE - _ZN62_INTERNAL_e6b187e3_31_group_norm_nhwc_one_pass_112_cu_d920b5314cuda3std3__48in_placeE)
_ZN62_INTERNAL_e6b187e3_31_group_norm_nhwc_one_pass_112_cu_d920b5314cuda3std3__48in_placeE:
	.zero		1
	.type		_ZN62_INTERNAL_e6b187e3_31_group_norm_nhwc_one_pass_112_cu_d920b5314cuda3std6ranges3__45__cpo4sizeE,@object
	.size		_ZN62_INTERNAL_e6b187e3_31_group_norm_nhwc_one_pass_112_cu_d920b5314cuda3std6ranges3__45__cpo4sizeE,(_ZN62_INTERNAL_e6b187e3_31_group_norm_nhwc_one_pass_112_cu_d920b5316thrust23THRUST_300001_SM_900_NS12placeholders2_9E - _ZN62_INTERNAL_e6b187e3_31_group_norm_nhwc_one_pass_112_cu_d920b5314cuda3std6ranges3__45__cpo4sizeE)
_ZN62_INTERNAL_e6b187e3_31_group_norm_nhwc_one_pass_112_cu_d920b5314cuda3std6ranges3__45__cpo4sizeE:
	.zero		1
	.type		_ZN62_INTERNAL_e6b187e3_31_group_norm_nhwc_one_pass_112_cu_d920b5316thrust23THRUST_300001_SM_900_NS12placeholders2_9E,@object
	.size		_ZN62_INTERNAL_e6b187e3_31_group_norm_nhwc_one_pass_112_cu_d920b5316thrust23THRUST_300001_SM_900_NS12placeholders2_9E,(_ZN62_INTERNAL_e6b187e3_31_group_norm_nhwc_one_pass_112_cu_d920b5314cuda3std3__45__cpo7crbeginE - _ZN62_INTERNAL_e6b187e3_31_group_norm_nhwc_one_pass_112_cu_d920b5316thrust23THRUST_300001_SM_900_NS12placeholders2_9E)
_ZN62_INTERNAL_e6b187e3_31_group_norm_nhwc_one_pass_112_cu_d920b5316thrust23THRUST_300001_SM_900_NS12placeholders2_9E:
	.zero		1
	.type		_ZN62_INTERNAL_e6b187e3_31_group_norm_nhwc_one_pass_112_cu_d920b5314cuda3std3__45__cpo7crbeginE,@object
	.size		_ZN62_INTERNAL_e6b187e3_31_group_norm_nhwc_one_pass_112_cu_d920b5314cuda3std3__45__cpo7crbeginE,(_ZN62_INTERNAL_e6b187e3_31_group_norm_nhwc_one_pass_112_cu_d920b5314cuda3std6ranges3__45__cpo4nextE - _ZN62_INTERNAL_e6b187e3_31_group_norm_nhwc_one_pass_112_cu_d920b5314cuda3std3__45__cpo7crbeginE)
_ZN62_INTERNAL_e6b187e3_31_group_norm_nhwc_one_pass_112_cu_d920b5314cuda3std3__45__cpo7crbeginE:
	.zero		1
	.type		_ZN62_INTERNAL_e6b187e3_31_group_norm_nhwc_one_pass_112_cu_d920b5314cuda3std6ranges3__45__cpo4nextE,@object
	.size		_ZN62_INTERNAL_e6b187e3_31_group_norm_nhwc_one_pass_112_cu_d920b5314cuda3std6ranges3__45__cpo4nextE,(_ZN62_INTERNAL_e6b187e3_31_group_norm_nhwc_one_pass_112_cu_d920b5314cuda3std6ranges3__45__cpo4swapE - _ZN62_INTERNAL_e6b187e3_31_group_norm_nhwc_one_pass_112_cu_d920b5314cuda3std6ranges3__45__cpo4nextE)
_ZN62_INTERNAL_e6b187e3_31_group_norm_nhwc_one_pass_112_cu_d920b5314cuda3std6ranges3__45__cpo4nextE:
	.zero		1
	.type		_ZN62_INTERNAL_e6b187e3_31_group_norm_nhwc_one_pass_112_cu_d920b5314cuda3std6ranges3__45__cpo4swapE,@object
	.size		_ZN62_INTERNAL_e6b187e3_31_group_norm_nhwc_one_pass_112_cu_d920b5314cuda3std6ranges3__45__cpo4swapE,(_ZN62_INTERNAL_e6b187e3_31_group_norm_nhwc_one_pass_112_cu_d920b5316thrust23THRUST_300001_SM_900_NS12placeholders2_1E - _ZN62_INTERNAL_e6b187e3_31_group_norm_nhwc_one_pass_112_cu_d920b5314cuda3std6ranges3__45__cpo4swapE)
_ZN62_INTERNAL_e6b187e3_31_group_norm_nhwc_one_pass_112_cu_d920b5314cuda3std6ranges3__45__cpo4swapE:
	.zero		1
	.type		_ZN62_INTERNAL_e6b187e3_31_group_norm_nhwc_one_pass_112_cu_d920b5316thrust23THRUST_300001_SM_900_NS12placeholders2_1E,@object
	.size		_ZN62_INTERNAL_e6b187e3_31_group_norm_nhwc_one_pass_112_cu_d920b5316thrust23THRUST_300001_SM_900_NS12placeholders2_1E,(_ZN62_INTERNAL_e6b187e3_31_group_norm_nhwc_one_pass_112_cu_d920b5316thrust23THRUST_300001_SM_900_NS12placeholders2_3E - _ZN62_INTERNAL_e6b187e3_31_group_norm_nhwc_one_pass_112_cu_d920b5316thrust23THRUST_300001_SM_900_NS12placeholders2_1E)
_ZN62_INTERNAL_e6b187e3_31_group_norm_nhwc_one_pass_112_cu_d920b5316thrust23THRUST_300001_SM_900_NS12placeholders2_1E:
	.zero		1
	.type		_ZN62_INTERNAL_e6b187e3_31_group_norm_nhwc_one_pass_112_cu_d920b5316thrust23THRUST_300001_SM_900_NS12placeholders2_3E,@object
	.size		_ZN62_INTERNAL_e6b187e3_31_group_norm_nhwc_one_pass_112_cu_d920b5316thrust23THRUST_300001_SM_900_NS12placeholders2_3E,(_ZN62_INTERNAL_e6b187e3_31_group_norm_nhwc_one_pass_112_cu_d920b5314cuda3std3__45__cpo5beginE - _ZN62_INTERNAL_e6b187e3_31_group_norm_nhwc_one_pass_112_cu_d920b5316thrust23THRUST_300001_SM_900_NS12placeholders2_3E)
_ZN62_INTERNAL_e6b187e3_31_group_norm_nhwc_one_pass_112_cu_d920b5316thrust23THRUST_300001_SM_900_NS12placeholders2_3E:
	.zero		1
	.type		_ZN62_INTERNAL_e6b187e3_31_group_norm_nhwc_one_pass_112_cu_d920b5314cuda3std3__45__cpo5beginE,@object
	.size		_ZN62_INTERNAL_e6b187e3_31_group_norm_nhwc_one_pass_112_cu_d920b5314cuda3std3__45__cpo5beginE,(_ZN62_INTERNAL_e6b187e3_31_group_norm_nhwc_one_pass_112_cu_d920b5314cuda3std6ranges3__45__cpo5beginE - _ZN62_INTERNAL_e6b187e3_31_group_norm_nhwc_one_pass_112_cu_d920b5314cuda3std3__45__cpo5beginE)
_ZN62_INTERNAL_e6b187e3_31_group_norm_nhwc_one_pass_112_cu_d920b5314cuda3std3__45__cpo5beginE:
	.zero		1
	.type		_ZN62_INTERNAL_e6b187e3_31_group_norm_nhwc_one_pass_112_cu_d920b5314cuda3std6ranges3__45__cpo5beginE,@object
	.size		_ZN62_INTERNAL_e6b187e3_31_group_norm_nhwc_one_pass_112_cu_d920b5314cuda3std6ranges3__45__cpo5beginE,(_ZN62_INTERNAL_e6b187e3_31_group_norm_nhwc_one_pass_112_cu_d920b5314cuda3std3__464_GLOBAL__N__e6b187e3_31_group_norm_nhwc_one_pass_112_cu_d920b5316ignoreE - _ZN62_INTERNAL_e6b187e3_31_group_norm_nhwc_one_pass_112_cu_d920b5314cuda3std6ranges3__45__cpo5beginE)
_ZN62_INTERNAL_e6b187e3_31_group_norm_nhwc_one_pass_112_cu_d920b5314cuda3std6ranges3__45__cpo5beginE:
	.zero		1
	.type		_ZN62_INTERNAL_e6b187e3_31_group_norm_nhwc_one_pass_112_cu_d920b5314cuda3std3__464_GLOBAL__N__e6b187e3_31_group_norm_nhwc_one_pass_112_cu_d920b5316ignoreE,@object
	.size		_ZN62_INTERNAL_e6b187e3_31_group_norm_nhwc_one_pass_112_cu_d920b5314cuda3std3__464_GLOBAL__N__e6b187e3_31_group_norm_nhwc_one_pass_112_cu_d920b5316ignoreE,(_ZN62_INTERNAL_e6b187e3_31_group_norm_nhwc_one_pass_112_cu_d920b5314cuda3std6ranges3__45__cpo4dataE - _ZN62_INTERNAL_e6b187e3_31_group_norm_nhwc_one_pass_112_cu_d920b5314cuda3std3__464_GLOBAL__N__e6b187e3_31_group_norm_nhwc_one_pass_112_cu_d920b5316ignoreE)
_ZN62_INTERNAL_e6b187e3_31_group_norm_nhwc_one_pass_112_cu_d920b5314cuda3std3__464_GLOBAL__N__e6b187e3_31_group_norm_nhwc_one_pass_112_cu_d920b5316ignoreE:
	.zero		1
	.type		_ZN62_INTERNAL_e6b187e3_31_group_norm_nhwc_one_pass_112_cu_d920b5314cuda3std6ranges3__45__cpo4dataE,@object
	.size		_ZN62_INTERNAL_e6b187e3_31_group_norm_nhwc_one_pass_112_cu_d920b5314cuda3std6ranges3__45__cpo4dataE,(_ZN62_INTERNAL_e6b187e3_31_group_norm_nhwc_one_pass_112_cu_d920b5316thrust23THRUST_300001_SM_900_NS12placeholders2_7E - _ZN62_INTERNAL_e6b187e3_31_group_norm_nhwc_one_pass_112_cu_d920b5314cuda3std6ranges3__45__cpo4dataE)
_ZN62_INTERNAL_e6b187e3_31_group_norm_nhwc_one_pass_112_cu_d920b5314cuda3std6ranges3__45__cpo4dataE:
	.zero		1
	.type		_ZN62_INTERNAL_e6b187e3_31_group_norm_nhwc_one_pass_112_cu_d920b5316thrust23THRUST_300001_SM_900_NS12placeholders2_7E,@object
	.size		_ZN62_INTERNAL_e6b187e3_31_group_norm_nhwc_one_pass_112_cu_d920b5316thrust23THRUST_300001_SM_900_NS12placeholders2_7E,(_ZN62_INTERNAL_e6b187e3_31_group_norm_nhwc_one_pass_112_cu_d920b5314cuda3std3__45__cpo6rbeginE - _ZN62_INTERNAL_e6b187e3_31_group_norm_nhwc_one_pass_112_cu_d920b5316thrust23THRUST_300001_SM_900_NS12placeholders2_7E)
_ZN62_INTERNAL_e6b187e3_31_group_norm_nhwc_one_pass_112_cu_d920b5316thrust23THRUST_300001_SM_900_NS12placeholders2_7E:
	.zero		1
	.type		_ZN62_INTERNAL_e6b187e3_31_group_norm_nhwc_one_pass_112_cu_d920b5314cuda3std3__45__cpo6rbeginE,@object
	.size		_ZN62_INTERNAL_e6b187e3_31_group_norm_nhwc_one_pass_112_cu_d920b5314cuda3std3__45__cpo6rbeginE,(_ZN62_INTERNAL_e6b187e3_31_group_norm_nhwc_one_pass_112_cu_d920b5314cuda3std6ranges3__45__cpo7advanceE - _ZN62_INTERNAL_e6b187e3_31_group_norm_nhwc_one_pass_112_cu_d920b5314cuda3std3__45__cpo6rbeginE)
_ZN62_INTERNAL_e6b187e3_31_group_norm_nhwc_one_pass_112_cu_d920b5314cuda3std3__45__cpo6rbeginE:
	.zero		1
	.type		_ZN62_INTERNAL_e6b187e3_31_group_norm_nhwc_one_pass_112_cu_d920b5314cuda3std6ranges3__45__cpo7advanceE,@object
	.size		_ZN62_INTERNAL_e6b187e3_31_group_norm_nhwc_one_pass_112_cu_d920b5314cuda3std6ranges3__45__cpo7advanceE,(_ZN62_INTERNAL_e6b187e3_31_group_norm_nhwc_one_pass_112_cu_d920b5314cuda3std3__47nulloptE - _ZN62_INTERNAL_e6b187e3_31_group_norm_nhwc_one_pass_112_cu_d920b5314cuda3std6ranges3__45__cpo7advanceE)
_ZN62_INTERNAL_e6b187e3_31_group_norm_nhwc_one_pass_112_cu_d920b5314cuda3std6ranges3__45__cpo7advanceE:
	.zero		1
	.type		_ZN62_INTERNAL_e6b187e3_31_group_norm_nhwc_one_pass_112_cu_d920b5314cuda3std3__47nulloptE,@object
	.size		_ZN62_INTERNAL_e6b187e3_31_group_norm_nhwc_one_pass_112_cu_d920b5314cuda3std3__47nulloptE,(_ZN62_INTERNAL_e6b187e3_31_group_norm_nhwc_one_pass_112_cu_d920b5314cuda3std6ranges3__45__cpo8distanceE - _ZN62_INTERNAL_e6b187e3_31_group_norm_nhwc_one_pass_112_cu_d920b5314cuda3std3__47nulloptE)
_ZN62_INTERNAL_e6b187e3_31_group_norm_nhwc_one_pass_112_cu_d920b5314cuda3std3__47nulloptE:
	.zero		1
	.type		_ZN62_INTERNAL_e6b187e3_31_group_norm_nhwc_one_pass_112_cu_d920b5314cuda3std6ranges3__45__cpo8distanceE,@object
	.size		_ZN62_INTERNAL_e6b187e3_31_group_norm_nhwc_one_pass_112_cu_d920b5314cuda3std6ranges3__45__cpo8distanceE,(_ZN62_INTERNAL_e6b187e3_31_group_norm_nhwc_one_pass_112_cu_d920b5316thrust23THRUST_300001_SM_900_NS12placeholders2_6E - _ZN62_INTERNAL_e6b187e3_31_group_norm_nhwc_one_pass_112_cu_d920b5314cuda3std6ranges3__45__cpo8distanceE)
_ZN62_INTERNAL_e6b187e3_31_group_norm_nhwc_one_pass_112_cu_d920b5314cuda3std6ranges3__45__cpo8distanceE:
	.zero		1
	.type		_ZN62_INTERNAL_e6b187e3_31_group_norm_nhwc_one_pass_112_cu_d920b5316thrust23THRUST_300001_SM_900_NS12placeholders2_6E,@object
	.size		_ZN62_INTERNAL_e6b187e3_31_group_norm_nhwc_one_pass_112_cu_d920b5316thrust23THRUST_300001_SM_900_NS12placeholders2_6E,(_ZN62_INTERNAL_e6b187e3_31_group_norm_nhwc_one_pass_112_cu_d920b5314cuda3std3__45__cpo4cendE - _ZN62_INTERNAL_e6b187e3_31_group_norm_nhwc_one_pass_112_cu_d920b5316thrust23THRUST_300001_SM_900_NS12placeholders2_6E)
_ZN62_INTERNAL_e6b187e3_31_group_norm_nhwc_one_pass_112_cu_d920b5316thrust23THRUST_300001_SM_900_NS12placeholders2_6E:
	.zero		1
	.type		_ZN62_INTERNAL_e6b187e3_31_group_norm_nhwc_one_pass_112_cu_d920b5314cuda3std3__45__cpo4cendE,@object
	.size		_ZN62_INTERNAL_e6b187e3_31_group_norm_nhwc_one_pass_112_cu_d920b5314cuda3std3__45__cpo4cendE,(_ZN62_INTERNAL_e6b187e3_31_group_norm_nhwc_one_pass_112_cu_d920b5314cuda3std6ranges3__45__cpo4cendE - _ZN62_INTERNAL_e6b187e3_31_group_norm_nhwc_one_pass_112_cu_d920b5314cuda3std3__45__cpo4cendE)
_ZN62_INTERNAL_e6b187e3_31_group_norm_nhwc_one_pass_112_cu_d920b5314cuda3std3__45__cpo4cendE:
	.zero		1
	.type		_ZN62_INTERNAL_e6b187e3_31_group_norm_nhwc_one_pass_112_cu_d920b5314cuda3std6ranges3__45__cpo4cendE,@object
	.size		_ZN62_INTERNAL_e6b187e3_31_group_norm_nhwc_one_pass_112_cu_d920b5314cuda3std6ranges3__45__cpo4cendE,(_ZN62_INTERNAL_e6b187e3_31_group_norm_nhwc_one_pass_112_cu_d920b5314cuda3std3__420unreachable_sentinelE - _ZN62_INTERNAL_e6b187e3_31_group_norm_nhwc_one_pass_112_cu_d920b5314cuda3std6ranges3__45__cpo4cendE)
_ZN62_INTERNAL_e6b187e3_31_group_norm_nhwc_one_pass_112_cu_d920b5314cuda3std6ranges3__45__cpo4cendE:
	.zero		1
	.type		_ZN62_INTERNAL_e6b187e3_31_group_norm_nhwc_one_pass_112_cu_d920b5314cuda3std3__420unreachable_sentinelE,@object
	.size		_ZN62_INTERNAL_e6b187e3_31_group_norm_nhwc_one_pass_112_cu_d920b5314cuda3std3__420unreachable_sentinelE,(_ZN62_INTERNAL_e6b187e3_31_group_norm_nhwc_one_pass_112_cu_d920b5314cuda3std6ranges3__45__cpo5ssizeE - _ZN62_INTERNAL_e6b187e3_31_group_norm_nhwc_one_pass_112_cu_d920b5314cuda3std3__420unreachable_sentinelE)
_ZN62_INTERNAL_e6b187e3_31_group_norm_nhwc_one_pass_112_cu_d920b5314cuda3std3__420unreachable_sentinelE:
	.zero		1
	.type		_ZN62_INTERNAL_e6b187e3_31_group_norm_nhwc_one_pass_112_cu_d920b5314cuda3std6ranges3__45__cpo5ssizeE,@object
	.size		_ZN62_INTERNAL_e6b187e3_31_group_norm_nhwc_one_pass_112_cu_d920b5314cuda3std6ranges3__45__cpo5ssizeE,(_ZN62_INTERNAL_e6b187e3_31_group_norm_nhwc_one_pass_112_cu_d920b5316thrust23THRUST_300001_SM_900_NS12placeholders3_10E - _ZN62_INTERNAL_e6b187e3_31_group_norm_nhwc_one_pass_112_cu_d920b5314cuda3std6ranges3__45__cpo5ssizeE)
_ZN62_INTERNAL_e6b187e3_31_group_norm_nhwc_one_pass_112_cu_d920b5314cuda3std6ranges3__45__cpo5ssizeE:
	.zero		1
	.type		_ZN62_INTERNAL_e6b187e3_31_group_norm_nhwc_one_pass_112_cu_d920b5316thrust23THRUST_300001_SM_900_NS12placeholders3_10E,@object
	.size		_ZN62_INTERNAL_e6b187e3_31_group_norm_nhwc_one_pass_112_cu_d920b5316thrust23THRUST_300001_SM_900_NS12placeholders3_10E,(_ZN62_INTERNAL_e6b187e3_31_group_norm_nhwc_one_pass_112_cu_d920b5314cuda3std3__45__cpo5crendE - _ZN62_INTERNAL_e6b187e3_31_group_norm_nhwc_one_pass_112_cu_d920b5316thrust23THRUST_300001_SM_900_NS12placeholders3_10E)
_ZN62_INTERNAL_e6b187e3_31_group_norm_nhwc_one_pass_112_cu_d920b5316thrust23THRUST_300001_SM_900_NS12placeholders3_10E:
	.zero		1
	.type		_ZN62_INTERNAL_e6b187e3_31_group_norm_nhwc_one_pass_112_cu_d920b5314cuda3std3__45__cpo5crendE,@object
	.size		_ZN62_INTERNAL_e6b187e3_31_group_norm_nhwc_one_pass_112_cu_d920b5314cuda3std3__45__cpo5crendE,(_ZN62_INTERNAL_e6b187e3_31_group_norm_nhwc_one_pass_112_cu_d920b5314cuda3std6ranges3__45__cpo4prevE - _ZN62_INTERNAL_e6b187e3_31_group_norm_nhwc_one_pass_112_cu_d920b5314cuda3std3__45__cpo5crendE)
_ZN62_INTERNAL_e6b187e3_31_group_norm_nhwc_one_pass_112_cu_d920b5314cuda3std3__45__cpo5crendE:
	.zero		1
	.type		_ZN62_INTERNAL_e6b187e3_31_group_norm_nhwc_one_pass_112_cu_d920b5314cuda3std6ranges3__45__cpo4prevE,@object
	.size		_ZN62_INTERNAL_e6b187e3_31_group_norm_nhwc_one_pass_112_cu_d920b5314cuda3std6ranges3__45__cpo4prevE,(_ZN62_INTERNAL_e6b187e3_31_group_norm_nhwc_one_pass_112_cu_d920b5314cuda3std6ranges3__45__cpo9iter_moveE - _ZN62_INTERNAL_e6b187e3_31_group_norm_nhwc_one_pass_112_cu_d920b5314cuda3std6ranges3__45__cpo4prevE)
_ZN62_INTERNAL_e6b187e3_31_group_norm_nhwc_one_pass_112_cu_d920b5314cuda3std6ranges3__45__cpo4prevE:
	.zero		1
	.type		_ZN62_INTERNAL_e6b187e3_31_group_norm_nhwc_one_pass_112_cu_d920b5314cuda3std6ranges3__45__cpo9iter_moveE,@object
	.size		_ZN62_INTERNAL_e6b187e3_31_group_norm_nhwc_one_pass_112_cu_d920b5314cuda3std6ranges3__45__cpo9iter_moveE,(_ZN62_INTERNAL_e6b187e3_31_group_norm_nhwc_one_pass_112_cu_d920b5316thrust23THRUST_300001_SM_900_NS12placeholders2_2E - _ZN62_INTERNAL_e6b187e3_31_group_norm_nhwc_one_pass_112_cu_d920b5314cuda3std6ranges3__45__cpo9iter_moveE)
_ZN62_INTERNAL_e6b187e3_31_group_norm_nhwc_one_pass_112_cu_d920b5314cuda3std6ranges3__45__cpo9iter_moveE:
	.zero		1
	.type		_ZN62_INTERNAL_e6b187e3_31_group_norm_nhwc_one_pass_112_cu_d920b5316thrust23THRUST_300001_SM_900_NS12placeholders2_2E,@object
	.size		_ZN62_INTERNAL_e6b187e3_31_group_norm_nhwc_one_pass_112_cu_d920b5316thrust23THRUST_300001_SM_900_NS12placeholders2_2E,(_ZN62_INTERNAL_e6b187e3_31_group_norm_nhwc_one_pass_112_cu_d920b5316thrust23THRUST_300001_SM_900_NS12placeholders2_4E - _ZN62_INTERNAL_e6b187e3_31_group_norm_nhwc_one_pass_112_cu_d920b5316thrust23THRUST_300001_SM_900_NS12placeholders2_2E)
_ZN62_INTERNAL_e6b187e3_31_group_norm_nhwc_one_pass_112_cu_d920b5316thrust23THRUST_300001_SM_900_NS12placeholders2_2E:
	.zero		1
	.type		_ZN62_INTERNAL_e6b187e3_31_group_norm_nhwc_one_pass_112_cu_d920b5316thrust23THRUST_300001_SM_900_NS12placeholders2_4E,@object
	.size		_ZN62_INTERNAL_e6b187e3_31_group_norm_nhwc_one_pass_112_cu_d920b5316thrust23THRUST_300001_SM_900_NS12placeholders2_4E,(_ZN62_INTERNAL_e6b187e3_31_group_norm_nhwc_one_pass_112_cu_d920b5314cuda3std3__45__cpo3endE - _ZN62_INTERNAL_e6b187e3_31_group_norm_nhwc_one_pass_112_cu_d920b5316thrust23THRUST_300001_SM_900_NS12placeholders2_4E)
_ZN62_INTERNAL_e6b187e3_31_group_norm_nhwc_one_pass_112_cu_d920b5316thrust23THRUST_300001_SM_900_NS12placeholders2_4E:
	.zero		1
	.type		_ZN62_INTERNAL_e6b187e3_31_group_norm_nhwc_one_pass_112_cu_d920b5314cuda3std3__45__cpo3endE,@object
	.size		_ZN62_INTERNAL_e6b187e3_31_group_norm_nhwc_one_pass_112_cu_d920b5314cuda3std3__45__cpo3endE,(_ZN62_INTERNAL_e6b187e3_31_group_norm_nhwc_one_pass_112_cu_d920b5314cuda3std6ranges3__45__cpo3endE - _ZN62_INTERNAL_e6b187e3_31_group_norm_nhwc_one_pass_112_cu_d920b5314cuda3std3__45__cpo3endE)
_ZN62_INTERNAL_e6b187e3_31_group_norm_nhwc_one_pass_112_cu_d920b5314cuda3std3__45__cpo3endE:
	.zero		1
	.type		_ZN62_INTERNAL_e6b187e3_31_group_norm_nhwc_one_pass_112_cu_d920b5314cuda3std6ranges3__45__cpo3endE,@object
	.size		_ZN62_INTERNAL_e6b187e3_31_group_norm_nhwc_one_pass_112_cu_d920b5314cuda3std6ranges3__45__cpo3endE,(_ZN62_INTERNAL_e6b187e3_31_group_norm_nhwc_one_pass_112_cu_d920b5314cuda3std3__419piecewise_constructE - _ZN62_INTERNAL_e6b187e3_31_group_norm_nhwc_one_pass_112_cu_d920b5314cuda3std6ranges3__45__cpo3endE)
_ZN62_INTERNAL_e6b187e3_31_group_norm_nhwc_one_pass_112_cu_d920b5314cuda3std6ranges3__45__cpo3endE:
	.zero		1
	.type		_ZN62_INTERNAL_e6b187e3_31_group_norm_nhwc_one_pass_112_cu_d920b5314cuda3std3__419piecewise_constructE,@object
	.size		_ZN62_INTERNAL_e6b187e3_31_group_norm_nhwc_one_pass_112_cu_d920b5314cuda3std3__419piecewise_constructE,(_ZN62_INTERNAL_e6b187e3_31_group_norm_nhwc_one_pass_112_cu_d920b5314cuda3std6ranges3__45__cpo5cdataE - _ZN62_INTERNAL_e6b187e3_31_group_norm_nhwc_one_pass_112_cu_d920b5314cuda3std3__419piecewise_constructE)
_ZN62_INTERNAL_e6b187e3_31_group_norm_nhwc_one_pass_112_cu_d920b5314cuda3std3__419piecewise_constructE:
	.zero		1
	.type		_ZN62_INTERNAL_e6b187e3_31_group_norm_nhwc_one_pass_112_cu_d920b5314cuda3std6ranges3__45__cpo5cdataE,@object
	.size		_ZN62_INTERNAL_e6b187e3_31_group_norm_nhwc_one_pass_112_cu_d920b5314cuda3std6ranges3__45__cpo5cdataE,(_ZN62_INTERNAL_e6b187e3_31_group_norm_nhwc_one_pass_112_cu_d920b5316thrust23THRUST_300001_SM_900_NS12placeholders2_8E - _ZN62_INTERNAL_e6b187e3_31_group_norm_nhwc_one_pass_112_cu_d920b5314cuda3std6ranges3__45__cpo5cdataE)
_ZN62_INTERNAL_e6b187e3_31_group_norm_nhwc_one_pass_112_cu_d920b5314cuda3std6ranges3__45__cpo5cdataE:
	.zero		1
	.type		_ZN62_INTERNAL_e6b187e3_31_group_norm_nhwc_one_pass_112_cu_d920b5316thrust23THRUST_300001_SM_900_NS12placeholders2_8E,@object
	.size		_ZN62_INTERNAL_e6b187e3_31_group_norm_nhwc_one_pass_112_cu_d920b5316thrust23THRUST_300001_SM_900_NS12placeholders2_8E,(_ZN62_INTERNAL_e6b187e3_31_group_norm_nhwc_one_pass_112_cu_d920b5314cuda3std3__45__cpo4rendE - _ZN62_INTERNAL_e6b187e3_31_group_norm_nhwc_one_pass_112_cu_d920b5316thrust23THRUST_300001_SM_900_NS12placeholders2_8E)
_ZN62_INTERNAL_e6b187e3_31_group_norm_nhwc_one_pass_112_cu_d920b5316thrust23THRUST_300001_SM_900_NS12placeholders2_8E:
	.zero		1
	.type		_ZN62_INTERNAL_e6b187e3_31_group_norm_nhwc_one_pass_112_cu_d920b5314cuda3std3__45__cpo4rendE,@object
	.size		_ZN62_INTERNAL_e6b187e3_31_group_norm_nhwc_one_pass_112_cu_d920b5314cuda3std3__45__cpo4rendE,(_ZN62_INTERNAL_e6b187e3_31_group_norm_nhwc_one_pass_112_cu_d920b5314cuda3std6ranges3__45__cpo9iter_swapE - _ZN62_INTERNAL_e6b187e3_31_group_norm_nhwc_one_pass_112_cu_d920b5314cuda3std3__45__cpo4rendE)
_ZN62_INTERNAL_e6b187e3_31_group_norm_nhwc_one_pass_112_cu_d920b5314cuda3std3__45__cpo4rendE:
	.zero		1
	.type		_ZN62_INTERNAL_e6b187e3_31_group_norm_nhwc_one_pass_112_cu_d920b5314cuda3std6ranges3__45__cpo9iter_swapE,@object
	.size		_ZN62_INTERNAL_e6b187e3_31_group_norm_nhwc_one_pass_112_cu_d920b5314cuda3std6ranges3__45__cpo9iter_swapE,(_ZN62_INTERNAL_e6b187e3_31_group_norm_nhwc_one_pass_112_cu_d920b5314cuda3std3__48unexpectE - _ZN62_INTERNAL_e6b187e3_31_group_norm_nhwc_one_pass_112_cu_d920b5314cuda3std6ranges3__45__cpo9iter_swapE)
_ZN62_INTERNAL_e6b187e3_31_group_norm_nhwc_one_pass_112_cu_d920b5314cuda3std6ranges3__45__cpo9iter_swapE:
	.zero		1
	.type		_ZN62_INTERNAL_e6b187e3_31_group_norm_nhwc_one_pass_112_cu_d920b5314cuda3std3__48unexpectE,@object
	.size		_ZN62_INTERNAL_e6b187e3_31_group_norm_nhwc_one_pass_112_cu_d920b5314cuda3std3__48unexpectE,(_ZN62_INTERNAL_e6b187e3_31_group_norm_nhwc_one_pass_112_cu_d920b5316thrust23THRUST_300001_SM_900_NS6system6detail10sequential3seqE - _ZN62_INTERNAL_e6b187e3_31_group_norm_nhwc_one_pass_112_cu_d920b5314cuda3std3__48unexpectE)
_ZN62_INTERNAL_e6b187e3_31_group_norm_nhwc_one_pass_112_cu_d920b5314cuda3std3__48unexpectE:
	.zero		1
	.type		_ZN62_INTERNAL_e6b187e3_31_group_norm_nhwc_one_pass_112_cu_d920b5316thrust23THRUST_300001_SM_900_NS6system6detail10sequential3seqE,@object
	.size		_ZN62_INTERNAL_e6b187e3_31_group_norm_nhwc_one_pass_112_cu_d920b5316thrust23THRUST_300001_SM_900_NS6system6detail10sequential3seqE,(.L_29 - _ZN62_INTERNAL_e6b187e3_31_group_norm_nhwc_one_pass_112_cu_d920b5316thrust23THRUST_300001_SM_900_NS6system6detail10sequential3seqE)
_ZN62_INTERNAL_e6b187e3_31_group_norm_nhwc_one_pass_112_cu_d920b5316thrust23THRUST_300001_SM_900_NS6system6detail10sequential3seqE:
	.zero		1
.L_29:


//--------------------- .nv.shared._Z35group_norm_nhwc_bwd_one_pass_kernelI11Bf16IOFp32WLi64ELi112ELi448EEv26Group_norm_nhwc_bwd_params --------------------------
	.section	.nv.shared._Z35group_norm_nhwc_bwd_one_pass_kernelI11Bf16IOFp32WLi64ELi112ELi448EEv26Group_norm_nhwc_bwd_params,"aw",@nobits
	.sectionflags	@""
	.align	16
.nv.shared._Z35group_norm_nhwc_bwd_one_pass_kernelI11Bf16IOFp32WLi64ELi112ELi448EEv26Group_norm_nhwc_bwd_params:
	.zero		8336


//--------------------- .nv.shared._Z35group_norm_nhwc_bwd_one_pass_kernelI11Bf16IOFp32WLi128ELi112ELi448EEv26Group_norm_nhwc_bwd_params --------------------------
	.section	.nv.shared._Z35group_norm_nhwc_bwd_one_pass_kernelI11Bf16IOFp32WLi128ELi112ELi448EEv26Group_norm_nhwc_bwd_params,"aw",@nobits
	.sectionflags	@""
	.align	16
.nv.shared._Z35group_norm_nhwc_bwd_one_pass_kernelI11Bf16IOFp32WLi128ELi112ELi448EEv26Group_norm_nhwc_bwd_params:
	.zero		8336


//--------------------- .nv.shared._Z35group_norm_nhwc_bwd_one_pass_kernelI11Bf16IOFp32WLi256ELi112ELi448EEv26Group_norm_nhwc_bwd_params --------------------------
	.section	.nv.shared._Z35group_norm_nhwc_bwd_one_pass_kernelI11Bf16IOFp32WLi256ELi112ELi448EEv26Group_norm_nhwc_bwd_params,"aw",@nobits
	.sectionflags	@""
	.align	16
.nv.shared._Z35group_norm_nhwc_bwd_one_pass_kernelI11Bf16IOFp32WLi256ELi112ELi448EEv26Group_norm_nhwc_bwd_params:
	.zero		8336


//--------------------- .nv.shared._Z35group_norm_nhwc_bwd_one_pass_kernelI11Bf16IOFp32WLi512ELi112ELi448EEv26Group_norm_nhwc_bwd_params --------------------------
	.section	.nv.shared._Z35group_norm_nhwc_bwd_one_pass_kernelI11Bf16IOFp32WLi512ELi112ELi448EEv26Group_norm_nhwc_bwd_params,"aw",@nobits
	.sectionflags	@""
	.align	16
.nv.shared._Z35group_norm_nhwc_bwd_one_pass_kernelI11Bf16IOFp32WLi512ELi112ELi448EEv26Group_norm_nhwc_bwd_params:
	.zero		8336


//--------------------- .nv.shared._Z35group_norm_nhwc_bwd_one_pass_kernelI11Bf16IOBf16WLi64ELi112ELi448EEv26Group_norm_nhwc_bwd_params --------------------------
	.section	.nv.shared._Z35group_norm_nhwc_bwd_one_pass_kernelI11Bf16IOBf16WLi64ELi112ELi448EEv26Group_norm_nhwc_bwd_params,"aw",@nobits
	.sectionflags	@""
	.align	16
.nv.shared._Z35group_norm_nhwc_bwd_one_pass_kernelI11Bf16IOBf16WLi64ELi112ELi448EEv26Group_norm_nhwc_bwd_params:
	.zero		8336


//--------------------- .nv.shared._Z35group_norm_nhwc_bwd_one_pass_kernelI11Bf16IOBf16WLi128ELi112ELi448EEv26Group_norm_nhwc_bwd_params --------------------------
	.section	.nv.shared._Z35group_norm_nhwc_bwd_one_pass_kernelI11Bf16IOBf16WLi128ELi112ELi448EEv26Group_norm_nhwc_bwd_params,"aw",@nobits
	.sectionflags	@""
	.align	16
.nv.shared._Z35group_norm_nhwc_bwd_one_pass_kernelI11Bf16IOBf16WLi128ELi112ELi448EEv26Group_norm_nhwc_bwd_params:
	.zero		8336


//--------------------- .nv.shared._Z35group_norm_nhwc_bwd_one_pass_kernelI11Bf16IOBf16WLi256ELi112ELi448EEv26Group_norm_nhwc_bwd_params --------------------------
	.section	.nv.shared._Z35group_norm_nhwc_bwd_one_pass_kernelI11Bf16IOBf16WLi256ELi112ELi448EEv26Group_norm_nhwc_bwd_params,"aw",@nobits
	.sectionflags	@""
	.align	16
.nv.shared._Z35group_norm_nhwc_bwd_one_pass_kernelI11Bf16IOBf16WLi256ELi112ELi448EEv26Group_norm_nhwc_bwd_params:
	.zero		8336


//--------------------- .nv.shared._Z35group_norm_nhwc_bwd_one_pass_kernelI11Bf16IOBf16WLi512ELi112ELi448EEv26Group_norm_nhwc_bwd_params --------------------------
	.section	.nv.shared._Z35group_norm_nhwc_bwd_one_pass_kernelI11Bf16IOBf16WLi512ELi112ELi448EEv26Group_norm_nhwc_bwd_params,"aw",@nobits
	.sectionflags	@""
	.align	16
.nv.shared._Z35group_norm_nhwc_bwd_one_pass_kernelI11Bf16IOBf16WLi512ELi112ELi448EEv26Group_norm_nhwc_bwd_params:
	.zero		8336


//--------------------- .nv.shared._Z35group_norm_nhwc_bwd_one_pass_kernelI11Bf16IOFp16WLi64ELi112ELi448EEv26Group_norm_nhwc_bwd_params --------------------------
	.section	.nv.shared._Z35group_norm_nhwc_bwd_one_pass_kernelI11Bf16IOFp16WLi64ELi112ELi448EEv26Group_norm_nhwc_bwd_params,"aw",@nobits
	.sectionflags	@""
	.align	16
.nv.shared._Z35group_norm_nhwc_bwd_one_pass_kernelI11Bf16IOFp16WLi64ELi112ELi448EEv26Group_norm_nhwc_bwd_params:
	.zero		8336


//--------------------- .nv.shared._Z35group_norm_nhwc_bwd_one_pass_kernelI11Bf16IOFp16WLi128ELi112ELi448EEv26Group_norm_nhwc_bwd_params --------------------------
	.section	.nv.shared._Z35group_norm_nhwc_bwd_one_pass_kernelI11Bf16IOFp16WLi128ELi112ELi448EEv26Group_norm_nhwc_bwd_params,"aw",@nobits
	.sectionflags	@""
	.align	16
.nv.shared._Z35group_norm_nhwc_bwd_one_pass_kernelI11Bf16IOFp16WLi128ELi112ELi448EEv26Group_norm_nhwc_bwd_params:
	.zero		8336


//--------------------- .nv.shared._Z35group_norm_nhwc_bwd_one_pass_kernelI11Bf16IOFp16WLi256ELi112ELi448EEv26Group_norm_nhwc_bwd_params --------------------------
	.section	.nv.shared._Z35group_norm_nhwc_bwd_one_pass_kernelI11Bf16IOFp16WLi256ELi112ELi448EEv26Group_norm_nhwc_bwd_params,"aw",@nobits
	.sectionflags	@""
	.align	16
.nv.shared._Z35group_norm_nhwc_bwd_one_pass_kernelI11Bf16IOFp16WLi256ELi112ELi448EEv26Group_norm_nhwc_bwd_params:
	.zero		8336


//--------------------- .nv.shared._Z35group_norm_nhwc_bwd_one_pass_kernelI11Bf16IOFp16WLi512ELi112ELi448EEv26Group_norm_nhwc_bwd_params --------------------------
	.section	.nv.shared._Z35group_norm_nhwc_bwd_one_pass_kernelI11Bf16IOFp16WLi512ELi112ELi448EEv26Group_norm_nhwc_bwd_params,"aw",@nobits
	.sectionflags	@""
	.align	16
.nv.shared._Z35group_norm_nhwc_bwd_one_pass_kernelI11Bf16IOFp16WLi512ELi112ELi448EEv26Group_norm_nhwc_bwd_params:
	.zero		8336


//--------------------- .nv.shared._Z35group_norm_nhwc_bwd_one_pass_kernelI11Fp16IOFp32WLi64ELi112ELi448EEv26Group_norm_nhwc_bwd_params --------------------------
	.section	.nv.shared._Z35group_norm_nhwc_bwd_one_pass_kernelI11Fp16IOFp32WLi64ELi112ELi448EEv26Group_norm_nhwc_bwd_params,"aw",@nobits
	.sectionflags	@""
	.align	16
.nv.shared._Z35group_norm_nhwc_bwd_one_pass_kernelI11Fp16IOFp32WLi64ELi112ELi448EEv26Group_norm_nhwc_bwd_params:
	.zero		8336


//--------------------- .nv.shared._Z35group_norm_nhwc_bwd_one_pass_kernelI11Fp16IOFp32WLi128ELi112ELi448EEv26Group_norm_nhwc_bwd_params --------------------------
	.section	.nv.shared._Z35group_norm_nhwc_bwd_one_pass_kernelI11Fp16IOFp32WLi128ELi112ELi448EEv26Group_norm_nhwc_bwd_params,"aw",@nobits
	.sectionflags	@""
	.align	16
.nv.shared._Z35group_norm_nhwc_bwd_one_pass_kernelI11Fp16IOFp32WLi128ELi112ELi448EEv26Group_norm_nhwc_bwd_params:
	.zero		8336


//--------------------- .nv.shared._Z35group_norm_nhwc_bwd_one_pass_kernelI11Fp16IOFp32WLi256ELi112ELi448EEv26Group_norm_nhwc_bwd_params --------------------------
	.section	.nv.shared._Z35group_norm_nhwc_bwd_one_pass_kernelI11Fp16IOFp32WLi256ELi112ELi448EEv26Group_norm_nhwc_bwd_params,"aw",@nobits
	.sectionflags	@""
	.align	16
.nv.shared._Z35group_norm_nhwc_bwd_one_pass_kernelI11Fp16IOFp32WLi256ELi112ELi448EEv26Group_norm_nhwc_bwd_params:
	.zero		8336


//--------------------- .nv.shared._Z35group_norm_nhwc_bwd_one_pass_kernelI11Fp16IOFp32WLi512ELi112ELi448EEv26Group_norm_nhwc_bwd_params --------------------------
	.section	.nv.shared._Z35group_norm_nhwc_bwd_one_pass_kernelI11Fp16IOFp32WLi512ELi112ELi448EEv26Group_norm_nhwc_bwd_params,"aw",@nobits
	.sectionflags	@""
	.align	16
.nv.shared._Z35group_norm_nhwc_bwd_one_pass_kernelI11Fp16IOFp32WLi512ELi112ELi448EEv26Group_norm_nhwc_bwd_params:
	.zero		8336


//--------------------- .nv.shared._Z35group_norm_nhwc_bwd_one_pass_kernelI11Fp16IOBf16WLi64ELi112ELi448EEv26Group_norm_nhwc_bwd_params --------------------------
	.section	.nv.shared._Z35group_norm_nhwc_bwd_one_pass_kernelI11Fp16IOBf16WLi64ELi112ELi448EEv26Group_norm_nhwc_bwd_params,"aw",@nobits
	.sectionflags	@""
	.align	16
.nv.shared._Z35group_norm_nhwc_bwd_one_pass_kernelI11Fp16IOBf16WLi64ELi112ELi448EEv26Group_norm_nhwc_bwd_params:
	.zero		8336


//--------------------- .nv.shared._Z35group_norm_nhwc_bwd_one_pass_kernelI11Fp16IOBf16WLi128ELi112ELi448EEv26Group_norm_nhwc_bwd_params --------------------------
	.section	.nv.shared._Z35group_norm_nhwc_bwd_one_pass_kernelI11Fp16IOBf16WLi128ELi112ELi448EEv26Group_norm_nhwc_bwd_params,"aw",@nobits
	.sectionflags	@""
	.align	16
.nv.shared._Z35group_norm_nhwc_bwd_one_pass_kernelI11Fp16IOBf16WLi128ELi112ELi448EEv26Group_norm_nhwc_bwd_params:
	.zero		8336


//--------------------- .nv.shared._Z35group_norm_nhwc_bwd_one_pass_kernelI11Fp16IOBf16WLi256ELi112ELi448EEv26Group_norm_nhwc_bwd_params --------------------------
	.section	.nv.shared._Z35group_norm_nhwc_bwd_one_pass_kernelI11Fp16IOBf16WLi256ELi112ELi448EEv26Group_norm_nhwc_bwd_params,"aw",@nobits
	.sectionflags	@""
	.align	16
.nv.shared._Z35group_norm_nhwc_bwd_one_pass_kernelI11Fp16IOBf16WLi256ELi112ELi448EEv26Group_norm_nhwc_bwd_params:
	.zero		8336


//--------------------- .nv.shared._Z35group_norm_nhwc_bwd_one_pass_kernelI11Fp16IOBf16WLi512ELi112ELi448EEv26Group_norm_nhwc_bwd_params --------------------------
	.section	.nv.shared._Z35group_norm_nhwc_bwd_one_pass_kernelI11Fp16IOBf16WLi512ELi112ELi448EEv26Group_norm_nhwc_bwd_params,"aw",@nobits
	.sectionflags	@""
	.align	16
.nv.shared._Z35group_norm_nhwc_bwd_one_pass_kernelI11Fp16IOBf16WLi512ELi112ELi448EEv26Group_norm_nhwc_bwd_params:
	.zero		8336


//--------------------- .nv.shared._Z35group_norm_nhwc_bwd_one_pass_kernelI11Fp16IOFp16WLi64ELi112ELi448EEv26Group_norm_nhwc_bwd_params --------------------------
	.section	.nv.shared._Z35group_norm_nhwc_bwd_one_pass_kernelI11Fp16IOFp16WLi64ELi112ELi448EEv26Group_norm_nhwc_bwd_params,"aw",@nobits
	.sectionflags	@""
	.align	16
.nv.shared._Z35group_norm_nhwc_bwd_one_pass_kernelI11Fp16IOFp16WLi64ELi112ELi448EEv26Group_norm_nhwc_bwd_params:
	.zero		8336


//--------------------- .nv.shared._Z35group_norm_nhwc_bwd_one_pass_kernelI11Fp16IOFp16WLi128ELi112ELi448EEv26Group_norm_nhwc_bwd_params --------------------------
	.section	.nv.shared._Z35group_norm_nhwc_bwd_one_pass_kernelI11Fp16IOFp16WLi128ELi112ELi448EEv26Group_norm_nhwc_bwd_params,"aw",@nobits
	.sectionflags	@""
	.align	16
.nv.shared._Z35group_norm_nhwc_bwd_one_pass_kernelI11Fp16IOFp16WLi128ELi112ELi448EEv26Group_norm_nhwc_bwd_params:
	.zero		8336


//--------------------- .nv.shared._Z35group_norm_nhwc_bwd_one_pass_kernelI11Fp16IOFp16WLi256ELi112ELi448EEv26Group_norm_nhwc_bwd_params --------------------------
	.section	.nv.shared._Z35group_norm_nhwc_bwd_one_pass_kernelI11Fp16IOFp16WLi256ELi112ELi448EEv26Group_norm_nhwc_bwd_params,"aw",@nobits
	.sectionflags	@""
	.align	16
.nv.shared._Z35group_norm_nhwc_bwd_one_pass_kernelI11Fp16IOFp16WLi256ELi112ELi448EEv26Group_norm_nhwc_bwd_params:
	.zero		8336


//--------------------- .nv.shared._Z35group_norm_nhwc_bwd_one_pass_kernelI11Fp16IOFp16WLi512ELi112ELi448EEv26Group_norm_nhwc_bwd_params --------------------------
	.section	.nv.shared._Z35group_norm_nhwc_bwd_one_pass_kernelI11Fp16IOFp16WLi512ELi112ELi448EEv26Group_norm_nhwc_bwd_params,"aw",@nobits
	.sectionflags	@""
	.align	16
.nv.shared._Z35group_norm_nhwc_bwd_one_pass_kernelI11Fp16IOFp16WLi512ELi112ELi448EEv26Group_norm_nhwc_bwd_params:
	.zero		8336


//--------------------- .nv.shared._Z35group_norm_nhwc_bwd_one_pass_kernelI11Fp32IOFp32WLi64ELi112ELi448EEv26Group_norm_nhwc_bwd_params --------------------------
	.section	.nv.shared._Z35group_norm_nhwc_bwd_one_pass_kernelI11Fp32IOFp32WLi64ELi112ELi448EEv26Group_norm_nhwc_bwd_params,"aw",@nobits
	.sectionflags	@""
	.align	16
.nv.shared._Z35group_norm_nhwc_bwd_one_pass_kernelI11Fp32IOFp32WLi64ELi112ELi448EEv26Group_norm_nhwc_bwd_params:
	.zero		8336


//--------------------- .nv.shared._Z35group_norm_nhwc_bwd_one_pass_kernelI11Fp32IOFp32WLi128ELi112ELi448EEv26Group_norm_nhwc_bwd_params --------------------------
	.section	.nv.shared._Z35group_norm_nhwc_bwd_one_pass_kernelI11Fp32IOFp32WLi128ELi112ELi448EEv26Group_norm_nhwc_bwd_params,"aw",@nobits
	.sectionflags	@""
	.align	16
.nv.shared._Z35group_norm_nhwc_bwd_one_pass_kernelI11Fp32IOFp32WLi128ELi112ELi448EEv26Group_norm_nhwc_bwd_params:
	.zero		8336


//--------------------- .nv.shared._Z35group_norm_nhwc_bwd_one_pass_kernelI11Fp32IOFp32WLi256ELi112ELi448EEv26Group_norm_nhwc_bwd_params --------------------------
	.section	.nv.shared._Z35group_norm_nhwc_bwd_one_pass_kernelI11Fp32IOFp32WLi256ELi112ELi448EEv26Group_norm_nhwc_bwd_params,"aw",@nobits
	.sectionflags	@""
	.align	16
.nv.shared._Z35group_norm_nhwc_bwd_one_pass_kernelI11Fp32IOFp32WLi256ELi112ELi448EEv26Group_norm_nhwc_bwd_params:
	.zero		8336


//--------------------- .nv.shared._Z35group_norm_nhwc_bwd_one_pass_kernelI11Fp32IOFp32WLi512ELi112ELi448EEv26Group_norm_nhwc_bwd_params --------------------------
	.section	.nv.shared._Z35group_norm_nhwc_bwd_one_pass_kernelI11Fp32IOFp32WLi512ELi112ELi448EEv26Group_norm_nhwc_bwd_params,"aw",@nobits
	.sectionflags	@""
	.align	16
.nv.shared._Z35group_norm_nhwc_bwd_one_pass_kernelI11Fp32IOFp32WLi512ELi112ELi448EEv26Group_norm_nhwc_bwd_params:
	.zero		8336


//--------------------- .nv.shared._Z35group_norm_nhwc_bwd_one_pass_kernelI11Fp32IOBf16WLi64ELi112ELi448EEv26Group_norm_nhwc_bwd_params --------------------------
	.section	.nv.shared._Z35group_norm_nhwc_bwd_one_pass_kernelI11Fp32IOBf16WLi64ELi112ELi448EEv26Group_norm_nhwc_bwd_params,"aw",@nobits
	.sectionflags	@""
	.align	16
.nv.shared._Z35group_norm_nhwc_bwd_one_pass_kernelI11Fp32IOBf16WLi64ELi112ELi448EEv26Group_norm_nhwc_bwd_params:
	.zero		8336


//--------------------- .nv.shared._Z35group_norm_nhwc_bwd_one_pass_kernelI11Fp32IOBf16WLi128ELi112ELi448EEv26Group_norm_nhwc_bwd_params --------------------------
	.section	.nv.shared._Z35group_norm_nhwc_bwd_one_pass_kernelI11Fp32IOBf16WLi128ELi112ELi448EEv26Group_norm_nhwc_bwd_params,"aw",@nobits
	.sectionflags	@""
	.align	16
.nv.shared._Z35group_norm_nhwc_bwd_one_pass_kernelI11Fp32IOBf16WLi128ELi112ELi448EEv26Group_norm_nhwc_bwd_params:
	.zero		8336


//--------------------- .nv.shared._Z35group_norm_nhwc_bwd_one_pass_kernelI11Fp32IOBf16WLi256ELi112ELi448EEv26Group_norm_nhwc_bwd_params --------------------------
	.section	.nv.shared._Z35group_norm_nhwc_bwd_one_pass_kernelI11Fp32IOBf16WLi256ELi112ELi448EEv26Group_norm_nhwc_bwd_params,"aw",@nobits
	.sectionflags	@""
	.align	16
.nv.shared._Z35group_norm_nhwc_bwd_one_pass_kernelI11Fp32IOBf16WLi256ELi112ELi448EEv26Group_norm_nhwc_bwd_params:
	.zero		8336


//--------------------- .nv.shared._Z35group_norm_nhwc_bwd_one_pass_kernelI11Fp32IOBf16WLi512ELi112ELi448EEv26Group_norm_nhwc_bwd_params --------------------------
	.section	.nv.shared._Z35group_norm_nhwc_bwd_one_pass_kernelI11Fp32IOBf16WLi512ELi112ELi448EEv26Group_norm_nhwc_bwd_params,"aw",@nobits
	.sectionflags	@""
	.align	16
.nv.shared._Z35group_norm_nhwc_bwd_one_pass_kernelI11Fp32IOBf16WLi512ELi112ELi448EEv26Group_norm_nhwc_bwd_params:
	.zero		8336


//--------------------- .nv.shared._Z35group_norm_nhwc_bwd_one_pass_kernelI11Fp32IOFp16WLi64ELi112ELi448EEv26Group_norm_nhwc_bwd_params --------------------------
	.section	.nv.shared._Z35group_norm_nhwc_bwd_one_pass_kernelI11Fp32IOFp16WLi64ELi112ELi448EEv26Group_norm_nhwc_bwd_params,"aw",@nobits
	.sectionflags	@""
	.align	16
.nv.shared._Z35group_norm_nhwc_bwd_one_pass_kernelI11Fp32IOFp16WLi64ELi112ELi448EEv26Group_norm_nhwc_bwd_params:
	.zero		8336


//--------------------- .nv.shared._Z35group_norm_nhwc_bwd_one_pass_kernelI11Fp32IOFp16WLi128ELi112ELi448EEv26Group_norm_nhwc_bwd_params --------------------------
	.section	.nv.shared._Z35group_norm_nhwc_bwd_one_pass_kernelI11Fp32IOFp16WLi128ELi112ELi448EEv26Group_norm_nhwc_bwd_params,"aw",@nobits
	.sectionflags	@""
	.align	16
.nv.shared._Z35group_norm_nhwc_bwd_one_pass_kernelI11Fp32IOFp16WLi128ELi112ELi448EEv26Group_norm_nhwc_bwd_params:
	.zero		8336


//--------------------- .nv.shared._Z35group_norm_nhwc_bwd_one_pass_kernelI11Fp32IOFp16WLi256ELi112ELi448EEv26Group_norm_nhwc_bwd_params --------------------------
	.section	.nv.shared._Z35group_norm_nhwc_bwd_one_pass_kernelI11Fp32IOFp16WLi256ELi112ELi448EEv26Group_norm_nhwc_bwd_params,"aw",@nobits
	.sectionflags	@""
	.align	16
.nv.shared._Z35group_norm_nhwc_bwd_one_pass_kernelI11Fp32IOFp16WLi256ELi112ELi448EEv26Group_norm_nhwc_bwd_params:
	.zero		8336


//--------------------- .nv.shared._Z35group_norm_nhwc_bwd_one_pass_kernelI11Fp32IOFp16WLi512ELi112ELi448EEv26Group_norm_nhwc_bwd_params --------------------------
	.section	.nv.shared._Z35group_norm_nhwc_bwd_one_pass_kernelI11Fp32IOFp16WLi512ELi112ELi448EEv26Group_norm_nhwc_bwd_params,"aw",@nobits
	.sectionflags	@""
	.align	16
.nv.shared._Z35group_norm_nhwc_bwd_one_pass_kernelI11Fp32IOFp16WLi512ELi112ELi448EEv26Group_norm_nhwc_bwd_params:
	.zero		8336


//--------------------- .nv.shared._Z35group_norm_nhwc_fwd_one_pass_kernelI11Bf16IOFp32WLi64ELi112ELi448EEv26Group_norm_nhwc_fwd_params --------------------------
	.section	.nv.shared._Z35group_norm_nhwc_fwd_one_pass_kernelI11Bf16IOFp32WLi64ELi112ELi448EEv26Group_norm_nhwc_fwd_params,"aw",@nobits
	.sectionflags	@""
	.align	8
.nv.shared._Z35group_norm_nhwc_fwd_one_pass_kernelI11Bf16IOFp32WLi64ELi112ELi448EEv26Group_norm_nhwc_fwd_params:
	.zero		1168


//--------------------- .nv.shared._Z35group_norm_nhwc_fwd_one_pass_kernelI11Bf16IOFp32WLi128ELi112ELi448EEv26Group_norm_nhwc_fwd_params --------------------------
	.section	.nv.shared._Z35group_norm_nhwc_fwd_one_pass_kernelI11Bf16IOFp32WLi128ELi112ELi448EEv26Group_norm_nhwc_fwd_params,"aw",@nobits
	.sectionflags	@""
	.align	8
.nv.shared._Z35group_norm_nhwc_fwd_one_pass_kernelI11Bf16IOFp32WLi128ELi112ELi448EEv26Group_norm_nhwc_fwd_params:
	.zero		1168


//--------------------- .nv.shared._Z35group_norm_nhwc_fwd_one_pass_kernelI11Bf16IOFp32WLi256ELi112ELi448EEv26Group_norm_nhwc_fwd_params --------------------------
	.section	.nv.shared._Z35group_norm_nhwc_fwd_one_pass_kernelI11Bf16IOFp32WLi256ELi112ELi448EEv26Group_norm_nhwc_fwd_params,"aw",@nobits
	.sectionflags	@""
	.align	8
.nv.shared._Z35group_norm_nhwc_fwd_one_pass_kernelI11Bf16IOFp32WLi256ELi112ELi448EEv26Group_norm_nhwc_fwd_params:
	.zero		1168


//--------------------- .nv.shared._Z35group_norm_nhwc_fwd_one_pass_kernelI11Bf16IOFp32WLi512ELi112ELi448EEv26Group_norm_nhwc_fwd_params --------------------------
	.section	.nv.shared._Z35group_norm_nhwc_fwd_one_pass_kernelI11Bf16IOFp32WLi512ELi112ELi448EEv26Group_norm_nhwc_fwd_params,"aw",@nobits
	.sectionflags	@""
	.align	8
.nv.shared._Z35group_norm_nhwc_fwd_one_pass_kernelI11Bf16IOFp32WLi512ELi112ELi448EEv26Group_norm_nhwc_fwd_params:
	.zero		1168


//--------------------- .nv.shared._Z35group_norm_nhwc_fwd_one_pass_kernelI11Bf16IOBf16WLi64ELi112ELi448EEv26Group_norm_nhwc_fwd_params --------------------------
	.section	.nv.shared._Z35group_norm_nhwc_fwd_one_pass_kernelI11Bf16IOBf16WLi64ELi112ELi448EEv26Group_norm_nhwc_fwd_params,"aw",@nobits
	.sectionflags	@""
	.align	8
.nv.shared._Z35group_norm_nhwc_fwd_one_pass_kernelI11Bf16IOBf16WLi64ELi112ELi448EEv26Group_norm_nhwc_fwd_params:
	.zero		1168


//--------------------- .nv.shared._Z35group_norm_nhwc_fwd_one_pass_kernelI11Bf16IOBf16WLi128ELi112ELi448EEv26Group_norm_nhwc_fwd_params --------------------------
	.section	.nv.shared._Z35group_norm_nhwc_fwd_one_pass_kernelI11Bf16IOBf16WLi128ELi112ELi448EEv26Group_norm_nhwc_fwd_params,"aw",@nobits
	.sectionflags	@""
	.align	8
.nv.shared._Z35group_norm_nhwc_fwd_one_pass_kernelI11Bf16IOBf16WLi128ELi112ELi448EEv26Group_norm_nhwc_fwd_params:
	.zero		1168


//--------------------- .nv.shared._Z35group_norm_nhwc_fwd_one_pass_kernelI11Bf16IOBf16WLi256ELi112ELi448EEv26Group_norm_nhwc_fwd_params --------------------------
	.section	.nv.shared._Z35group_norm_nhwc_fwd_one_pass_kernelI11Bf16IOBf16WLi256ELi112ELi448EEv26Group_norm_nhwc_fwd_params,"aw",@nobits
	.sectionflags	@""
	.align	8
.nv.shared._Z35group_norm_nhwc_fwd_one_pass_kernelI11Bf16IOBf16WLi256ELi112ELi448EEv26Group_norm_nhwc_fwd_params:
	.zero		1168


//--------------------- .nv.shared._Z35group_norm_nhwc_fwd_one_pass_kernelI11Bf16IOBf16WLi512ELi112ELi448EEv26Group_norm_nhwc_fwd_params --------------------------
	.section	.nv.shared._Z35group_norm_nhwc_fwd_one_pass_kernelI11Bf16IOBf16WLi512ELi112ELi448EEv26Group_norm_nhwc_fwd_params,"aw",@nobits
	.sectionflags	@""
	.align	8
.nv.shared._Z35group_norm_nhwc_fwd_one_pass_kernelI11Bf16IOBf16WLi512ELi112ELi448EEv26Group_norm_nhwc_fwd_params:
	.zero		1168


//--------------------- .nv.shared._Z35group_norm_nhwc_fwd_one_pass_kernelI11Bf16IOFp16WLi64ELi112ELi448EEv26Group_norm_nhwc_fwd_params --------------------------
	.section	.nv.shared._Z35group_norm_nhwc_fwd_one_pass_kernelI11Bf16IOFp16WLi64ELi112ELi448EEv26Group_norm_nhwc_fwd_params,"aw",@nobits
	.sectionflags	@""
	.align	8
.nv.shared._Z35group_norm_nhwc_fwd_one_pass_kernelI11Bf16IOFp16WLi64ELi112ELi448EEv26Group_norm_nhwc_fwd_params:
	.zero		1168


//--------------------- .nv.shared._Z35group_norm_nhwc_fwd_one_pass_kernelI11Bf16IOFp16WLi128ELi112ELi448EEv26Group_norm_nhwc_fwd_params --------------------------
	.section	.nv.shared._Z35group_norm_nhwc_fwd_one_pass_kernelI11Bf16IOFp16WLi128ELi112ELi448EEv26Group_norm_nhwc_fwd_params,"aw",@nobits
	.sectionflags	@""
	.align	8
.nv.shared._Z35group_norm_nhwc_fwd_one_pass_kernelI11Bf16IOFp16WLi128ELi112ELi448EEv26Group_norm_nhwc_fwd_params:
	.zero		1168


//--------------------- .nv.shared._Z35group_norm_nhwc_fwd_one_pass_kernelI11Bf16IOFp16WLi256ELi112ELi448EEv26Group_norm_nhwc_fwd_params --------------------------
	.section	.nv.shared._Z35group_norm_nhwc_fwd_one_pass_kernelI11Bf16IOFp16WLi256ELi112ELi448EEv26Group_norm_nhwc_fwd_params,"aw",@nobits
	.sectionflags	@""
	.align	8
.nv.shared._Z35group_norm_nhwc_fwd_one_pass_kernelI11Bf16IOFp16WLi256ELi112ELi448EEv26Group_norm_nhwc_fwd_params:
	.zero		1168


//--------------------- .nv.shared._Z35group_norm_nhwc_fwd_one_pass_kernelI11Bf16IOFp16WLi512ELi112ELi448EEv26Group_norm_nhwc_fwd_params --------------------------
	.section	.nv.shared._Z35group_norm_nhwc_fwd_one_pass_kernelI11Bf16IOFp16WLi512ELi112ELi448EEv26Group_norm_nhwc_fwd_params,"aw",@nobits
	.sectionflags	@""
	.align	8
.nv.shared._Z35group_norm_nhwc_fwd_one_pass_kernelI11Bf16IOFp16WLi512ELi112ELi448EEv26Group_norm_nhwc_fwd_params:
	.zero		1168


//--------------------- .nv.shared._Z35group_norm_nhwc_fwd_one_pass_kernelI11Fp16IOFp32WLi64ELi112ELi448EEv26Group_norm_nhwc_fwd_params --------------------------
	.section	.nv.shared._Z35group_norm_nhwc_fwd_one_pass_kernelI11Fp16IOFp32WLi64ELi112ELi448EEv26Group_norm_nhwc_fwd_params,"aw",@nobits
	.sectionflags	@""
	.align	8
.nv.shared._Z35group_norm_nhwc_fwd_one_pass_kernelI11Fp16IOFp32WLi64ELi112ELi448EEv26Group_norm_nhwc_fwd_params:
	.zero		1168


//--------------------- .nv.shared._Z35group_norm_nhwc_fwd_one_pass_kernelI11Fp16IOFp32WLi128ELi112ELi448EEv26Group_norm_nhwc_fwd_params --------------------------
	.section	.nv.shared._Z35group_norm_nhwc_fwd_one_pass_kernelI11Fp16IOFp32WLi128ELi112ELi448EEv26Group_norm_nhwc_fwd_params,"aw",@nobits
	.sectionflags	@""
	.align	8
.nv.shared._Z35group_norm_nhwc_fwd_one_pass_kernelI11Fp16IOFp32WLi128ELi112ELi448EEv26Group_norm_nhwc_fwd_params:
	.zero		1168


//--------------------- .nv.shared._Z35group_norm_nhwc_fwd_one_pass_kernelI11Fp16IOFp32WLi256ELi112ELi448EEv26Group_norm_nhwc_fwd_params --------------------------
	.section	.nv.shared._Z35group_norm_nhwc_fwd_one_pass_kernelI11Fp16IOFp32WLi256ELi112ELi448EEv26Group_norm_nhwc_fwd_params,"aw",@nobits
	.sectionflags	@""
	.align	8
.nv.shared._Z35group_norm_nhwc_fwd_one_pass_kernelI11Fp16IOFp32WLi256ELi112ELi448EEv26Group_norm_nhwc_fwd_params:
	.zero		1168


//--------------------- .nv.shared._Z35group_norm_nhwc_fwd_one_pass_kernelI11Fp16IOFp32WLi512ELi112ELi448EEv26Group_norm_nhwc_fwd_params --------------------------
	.section	.nv.shared._Z35group_norm_nhwc_fwd_one_pass_kernelI11Fp16IOFp32WLi512ELi112ELi448EEv26Group_norm_nhwc_fwd_params,"aw",@nobits
	.sectionflags	@""
	.align	8
.nv.shared._Z35group_norm_nhwc_fwd_one_pass_kernelI11Fp16IOFp32WLi512ELi112ELi448EEv26Group_norm_nhwc_fwd_params:
	.zero		1168


//--------------------- .nv.shared._Z35group_norm_nhwc_fwd_one_pass_kernelI11Fp16IOBf16WLi64ELi112ELi448EEv26Group_norm_nhwc_fwd_params --------------------------
	.section	.nv.shared._Z35group_norm_nhwc_fwd_one_pass_kernelI11Fp16IOBf16WLi64ELi112ELi448EEv26Group_norm_nhwc_fwd_params,"aw",@nobits
	.sectionflags	@""
	.align	8
.nv.shared._Z35group_norm_nhwc_fwd_one_pass_kernelI11Fp16IOBf16WLi64ELi112ELi448EEv26Group_norm_nhwc_fwd_params:
	.zero		1168


//--------------------- .nv.shared._Z35group_norm_nhwc_fwd_one_pass_kernelI11Fp16IOBf16WLi128ELi112ELi448EEv26Group_norm_nhwc_fwd_params --------------------------
	.section	.nv.shared._Z35group_norm_nhwc_fwd_one_pass_kernelI11Fp16IOBf16WLi128ELi112ELi448EEv26Group_norm_nhwc_fwd_params,"aw",@nobits
	.sectionflags	@""
	.align	8
.nv.shared._Z35group_norm_nhwc_fwd_one_pass_kernelI11Fp16IOBf16WLi128ELi112ELi448EEv26Group_norm_nhwc_fwd_params:
	.zero		1168


//--------------------- .nv.shared._Z35group_norm_nhwc_fwd_one_pass_kernelI11Fp16IOBf16WLi256ELi112ELi448EEv26Group_norm_nhwc_fwd_params --------------------------
	.section	.nv.shared._Z35group_norm_nhwc_fwd_one_pass_kernelI11Fp16IOBf16WLi256ELi112ELi448EEv26Group_norm_nhwc_fwd_params,"aw",@nobits
	.sectionflags	@""
	.align	8
.nv.shared._Z35group_norm_nhwc_fwd_one_pass_kernelI11Fp16IOBf16WLi256ELi112ELi448EEv26Group_norm_nhwc_fwd_params:
	.zero		1168


//--------------------- .nv.shared._Z35group_norm_nhwc_fwd_one_pass_kernelI11Fp16IOBf16WLi512ELi112ELi448EEv26Group_norm_nhwc_fwd_params --------------------------
	.section	.nv.shared._Z35group_norm_nhwc_fwd_one_pass_kernelI11Fp16IOBf16WLi512ELi112ELi448EEv26Group_norm_nhwc_fwd_params,"aw",@nobits
	.sectionflags	@""
	.align	8
.nv.shared._Z35group_norm_nhwc_fwd_one_pass_kernelI11Fp16IOBf16WLi512ELi112ELi448EEv26Group_norm_nhwc_fwd_params:
	.zero		1168


//--------------------- .nv.shared._Z35group_norm_nhwc_fwd_one_pass_kernelI11Fp16IOFp16WLi64ELi112ELi448EEv26Group_norm_nhwc_fwd_params --------------------------
	.section	.nv.shared._Z35group_norm_nhwc_fwd_one_pass_kernelI11Fp16IOFp16WLi64ELi112ELi448EEv26Group_norm_nhwc_fwd_params,"aw",@nobits
	.sectionflags	@""
	.align	8
.nv.shared._Z35group_norm_nhwc_fwd_one_pass_kernelI11Fp16IOFp16WLi64ELi112ELi448EEv26Group_norm_nhwc_fwd_params:
	.zero		1168


//--------------------- .nv.shared._Z35group_norm_nhwc_fwd_one_pass_kernelI11Fp16IOFp16WLi128ELi112ELi448EEv26Group_norm_nhwc_fwd_params --------------------------
	.section	.nv.shared._Z35group_norm_nhwc_fwd_one_pass_kernelI11Fp16IOFp16WLi128ELi112ELi448EEv26Group_norm_nhwc_fwd_params,"aw",@nobits
	.sectionflags	@""
	.align	8
.nv.shared._Z35group_norm_nhwc_fwd_one_pass_kernelI11Fp16IOFp16WLi128ELi112ELi448EEv26Group_norm_nhwc_fwd_params:
	.zero		1168


//--------------------- .nv.shared._Z35group_norm_nhwc_fwd_one_pass_kernelI11Fp16IOFp16WLi256ELi112ELi448EEv26Group_norm_nhwc_fwd_params --------------------------
	.section	.nv.shared._Z35group_norm_nhwc_fwd_one_pass_kernelI11Fp16IOFp16WLi256ELi112ELi448EEv26Group_norm_nhwc_fwd_params,"aw",@nobits
	.sectionflags	@""
	.align	8
.nv.shared._Z35group_norm_nhwc_fwd_one_pass_kernelI11Fp16IOFp16WLi256ELi112ELi448EEv26Group_norm_nhwc_fwd_params:
	.zero		1168


//--------------------- .nv.shared._Z35group_norm_nhwc_fwd_one_pass_kernelI11Fp16IOFp16WLi512ELi112ELi448EEv26Group_norm_nhwc_fwd_params --------------------------
	.section	.nv.shared._Z35group_norm_nhwc_fwd_one_pass_kernelI11Fp16IOFp16WLi512ELi112ELi448EEv26Group_norm_nhwc_fwd_params,"aw",@nobits
	.sectionflags	@""
	.align	8
.nv.shared._Z35group_norm_nhwc_fwd_one_pass_kernelI11Fp16IOFp16WLi512ELi112ELi448EEv26Group_norm_nhwc_fwd_params:
	.zero		1168


//--------------------- .nv.shared._Z35group_norm_nhwc_fwd_one_pass_kernelI11Fp32IOFp32WLi64ELi112ELi448EEv26Group_norm_nhwc_fwd_params --------------------------
	.section	.nv.shared._Z35group_norm_nhwc_fwd_one_pass_kernelI11Fp32IOFp32WLi64ELi112ELi448EEv26Group_norm_nhwc_fwd_params,"aw",@nobits
	.sectionflags	@""
	.align	8
.nv.shared._Z35group_norm_nhwc_fwd_one_pass_kernelI11Fp32IOFp32WLi64ELi112ELi448EEv26Group_norm_nhwc_fwd_params:
	.zero		1168


//--------------------- .nv.shared._Z35group_norm_nhwc_fwd_one_pass_kernelI11Fp32IOFp32WLi128ELi112ELi448EEv26Group_norm_nhwc_fwd_params --------------------------
	.section	.nv.shared._Z35group_norm_nhwc_fwd_one_pass_kernelI11Fp32IOFp32WLi128ELi112ELi448EEv26Group_norm_nhwc_fwd_params,"aw",@nobits
	.sectionflags	@""
	.align	8
.nv.shared._Z35group_norm_nhwc_fwd_one_pass_kernelI11Fp32IOFp32WLi128ELi112ELi448EEv26Group_norm_nhwc_fwd_params:
	.zero		1168


//--------------------- .nv.shared._Z35group_norm_nhwc_fwd_one_pass_kernelI11Fp32IOFp32WLi256ELi112ELi448EEv26Group_norm_nhwc_fwd_params --------------------------
	.section	.nv.shared._Z35group_norm_nhwc_fwd_one_pass_kernelI11Fp32IOFp32WLi256ELi112ELi448EEv26Group_norm_nhwc_fwd_params,"aw",@nobits
	.sectionflags	@""
	.align	8
.nv.shared._Z35group_norm_nhwc_fwd_one_pass_kernelI11Fp32IOFp32WLi256ELi112ELi448EEv26Group_norm_nhwc_fwd_params:
	.zero		1168


//--------------------- .nv.shared._Z35group_norm_nhwc_fwd_one_pass_kernelI11Fp32IOFp32WLi512ELi112ELi448EEv26Group_norm_nhwc_fwd_params --------------------------
	.section	.nv.shared._Z35group_norm_nhwc_fwd_one_pass_kernelI11Fp32IOFp32WLi512ELi112ELi448EEv26Group_norm_nhwc_fwd_params,"aw",@nobits
	.sectionflags	@""
	.align	8
.nv.shared._Z35group_norm_nhwc_fwd_one_pass_kernelI11Fp32IOFp32WLi512ELi112ELi448EEv26Group_norm_nhwc_fwd_params:
	.zero		1168


//--------------------- .nv.shared._Z35group_norm_nhwc_fwd_one_pass_kernelI11Fp32IOBf16WLi64ELi112ELi448EEv26Group_norm_nhwc_fwd_params --------------------------
	.section	.nv.shared._Z35group_norm_nhwc_fwd_one_pass_kernelI11Fp32IOBf16WLi64ELi112ELi448EEv26Group_norm_nhwc_fwd_params,"aw",@nobits
	.sectionflags	@""
	.align	8
.nv.shared._Z35group_norm_nhwc_fwd_one_pass_kernelI11Fp32IOBf16WLi64ELi112ELi448EEv26Group_norm_nhwc_fwd_params:
	.zero		1168


//--------------------- .nv.shared._Z35group_norm_nhwc_fwd_one_pass_kernelI11Fp32IOBf16WLi128ELi112ELi448EEv26Group_norm_nhwc_fwd_params --------------------------
	.section	.nv.shared._Z35group_norm_nhwc_fwd_one_pass_kernelI11Fp32IOBf16WLi128ELi112ELi448EEv26Group_norm_nhwc_fwd_params,"aw",@nobits
	.sectionflags	@""
	.align	8
.nv.shared._Z35group_norm_nhwc_fwd_one_pass_kernelI11Fp32IOBf16WLi128ELi112ELi448EEv26Group_norm_nhwc_fwd_params:
	.zero		1168


//--------------------- .nv.shared._Z35group_norm_nhwc_fwd_one_pass_kernelI11Fp32IOBf16WLi256ELi112ELi448EEv26Group_norm_nhwc_fwd_params --------------------------
	.section	.nv.shared._Z35group_norm_nhwc_fwd_one_pass_kernelI11Fp32IOBf16WLi256ELi112ELi448EEv26Group_norm_nhwc_fwd_params,"aw",@nobits
	.sectionflags	@""
	.align	8
.nv.shared._Z35group_norm_nhwc_fwd_one_pass_kernelI11Fp32IOBf16WLi256ELi112ELi448EEv26Group_norm_nhwc_fwd_params:
	.zero		1168


//--------------------- .nv.shared._Z35group_norm_nhwc_fwd_one_pass_kernelI11Fp32IOBf16WLi512ELi112ELi448EEv26Group_norm_nhwc_fwd_params --------------------------
	.section	.nv.shared._Z35group_norm_nhwc_fwd_one_pass_kernelI11Fp32IOBf16WLi512ELi112ELi448EEv26Group_norm_nhwc_fwd_params,"aw",@nobits
	.sectionflags	@""
	.align	8
.nv.shared._Z35group_norm_nhwc_fwd_one_pass_kernelI11Fp32IOBf16WLi512ELi112ELi448EEv26Group_norm_nhwc_fwd_params:
	.zero		1168


//--------------------- .nv.shared._Z35group_norm_nhwc_fwd_one_pass_kernelI11Fp32IOFp16WLi64ELi112ELi448EEv26Group_norm_nhwc_fwd_params --------------------------
	.section	.nv.shared._Z35group_norm_nhwc_fwd_one_pass_kernelI11Fp32IOFp16WLi64ELi112ELi448EEv26Group_norm_nhwc_fwd_params,"aw",@nobits
	.sectionflags	@""
	.align	8
.nv.shared._Z35group_norm_nhwc_fwd_one_pass_kernelI11Fp32IOFp16WLi64ELi112ELi448EEv26Group_norm_nhwc_fwd_params:
	.zero		1168


//--------------------- .nv.shared._Z35group_norm_nhwc_fwd_one_pass_kernelI11Fp32IOFp16WLi128ELi112ELi448EEv26Group_norm_nhwc_fwd_params --------------------------
	.section	.nv.shared._Z35group_norm_nhwc_fwd_one_pass_kernelI11Fp32IOFp16WLi128ELi112ELi448EEv26Group_norm_nhwc_fwd_params,"aw",@nobits
	.sectionflags	@""
	.align	8
.nv.shared._Z35group_norm_nhwc_fwd_one_pass_kernelI11Fp32IOFp16WLi128ELi112ELi448EEv26Group_norm_nhwc_fwd_params:
	.zero		1168


//--------------------- .nv.shared._Z35group_norm_nhwc_fwd_one_pass_kernelI11Fp32IOFp16WLi256ELi112ELi448EEv26Group_norm_nhwc_fwd_params --------------------------
	.section	.nv.shared._Z35group_norm_nhwc_fwd_one_pass_kernelI11Fp32IOFp16WLi256ELi112ELi448EEv26Group_norm_nhwc_fwd_params,"aw",@nobits
	.sectionflags	@""
	.align	8
.nv.shared._Z35group_norm_nhwc_fwd_one_pass_kernelI11Fp32IOFp16WLi256ELi112ELi448EEv26Group_norm_nhwc_fwd_params:
	.zero		1168


//--------------------- .nv.shared._Z35group_norm_nhwc_fwd_one_pass_kernelI11Fp32IOFp16WLi512ELi112ELi448EEv26Group_norm_nhwc_fwd_params --------------------------
	.section	.nv.shared._Z35group_norm_nhwc_fwd_one_pass_kernelI11Fp32IOFp16WLi512ELi112ELi448EEv26Group_norm_nhwc_fwd_params,"aw",@nobits
	.sectionflags	@""
	.align	8
.nv.shared._Z35group_norm_nhwc_fwd_one_pass_kernelI11Fp32IOFp16WLi512ELi112ELi448EEv26Group_norm_nhwc_fwd_params:
	.zero		1168


//--------------------- .nv.constant0._ZN3cub17CUB_300001_SM_9006detail11EmptyKernelIvEEvv --------------------------
	.section	.nv.constant0._ZN3cub17CUB_300001_SM_9006detail11EmptyKernelIvEEvv,"a",@progbits
	.sectionflags	@""
	.align	4
.nv.constant0._ZN3cub17CUB_300001_SM_9006detail11EmptyKernelIvEEvv:
	.zero		528


//--------------------- .nv.constant0._Z35group_norm_nhwc_bwd_one_pass_kernelI11Bf16IOFp32WLi64ELi112ELi448EEv26Group_norm_nhwc_bwd_params --------------------------
	.section	.nv.constant0._Z35group_norm_nhwc_bwd_one_pass_kernelI11Bf16IOFp32WLi64ELi112ELi448EEv26Group_norm_nhwc_bwd_params,"a",@progbits
	.sectionflags	@""
	.align	4
.nv.constant0._Z35group_norm_nhwc_bwd_one_pass_kernelI11Bf16IOFp32WLi64ELi112ELi448EEv26Group_norm_nhwc_bwd_params:
	.zero		712


//--------------------- .nv.constant0._Z35group_norm_nhwc_bwd_one_pass_kernelI11Bf16IOFp32WLi128ELi112ELi448EEv26Group_norm_nhwc_bwd_params --------------------------
	.section	.nv.constant0._Z35group_norm_nhwc_bwd_one_pass_kernelI11Bf16IOFp32WLi128ELi112ELi448EEv26Group_norm_nhwc_bwd_params,"a",@progbits
	.sectionflags	@""
	.align	4
.nv.constant0._Z35group_norm_nhwc_bwd_one_pass_kernelI11Bf16IOFp32WLi128ELi112ELi448EEv26Group_norm_nhwc_bwd_params:
	.zero		712


//--------------------- .nv.constant0._Z35group_norm_nhwc_bwd_one_pass_kernelI11Bf16IOFp32WLi256ELi112ELi448EEv26Group_norm_nhwc_bwd_params --------------------------
	.section	.nv.constant0._Z35group_norm_nhwc_bwd_one_pass_kernelI11Bf16IOFp32WLi256ELi112ELi448EEv26Group_norm_nhwc_bwd_params,"a",@progbits
	.sectionflags	@""
	.align	4
.nv.constant0._Z35group_norm_nhwc_bwd_one_pass_kernelI11Bf16IOFp32WLi256ELi112ELi448EEv26Group_norm_nhwc_bwd_params:
	.zero		712


//--------------------- .nv.constant0._Z35group_norm_nhwc_bwd_one_pass_kernelI11Bf16IOFp32WLi512ELi112ELi448EEv26Group_norm_nhwc_bwd_params --------------------------
	.section	.nv.constant0._Z35group_norm_nhwc_bwd_one_pass_kernelI11Bf16IOFp32WLi512ELi112ELi448EEv26Group_norm_nhwc_bwd_params,"a",@progbits
	.sectionflags	@""
	.align	4
.nv.constant0._Z35group_norm_nhwc_bwd_one_pass_kernelI11Bf16IOFp32WLi512ELi112ELi448EEv26Group_norm_nhwc_bwd_params:
	.zero		712


//--------------------- .nv.constant0._Z35group_norm_nhwc_bwd_one_pass_kernelI11Bf16IOBf16WLi64ELi112ELi448EEv26Group_norm_nhwc_bwd_params --------------------------
	.section	.nv.constant0._Z35group_norm_nhwc_bwd_one_pass_kernelI11Bf16IOBf16WLi64ELi112ELi448EEv26Group_norm_nhwc_bwd_params,"a",@progbits
	.sectionflags	@""
	.align	4
.nv.constant0._Z35group_norm_nhwc_bwd_one_pass_kernelI11Bf16IOBf16WLi64ELi112ELi448EEv26Group_norm_nhwc_bwd_params:
	.zero		712


//--------------------- .nv.constant0._Z35group_norm_nhwc_bwd_one_pass_kernelI11Bf16IOBf16WLi128ELi112ELi448EEv26Group_norm_nhwc_bwd_params --------------------------
	.section	.nv.constant0._Z35group_norm_nhwc_bwd_one_pass_kernelI11Bf16IOBf16WLi128ELi112ELi448EEv26Group_norm_nhwc_bwd_params,"a",@progbits
	.sectionflags	@""
	.align	4
.nv.constant0._Z35group_norm_nhwc_bwd_one_pass_kernelI11Bf16IOBf16WLi128ELi112ELi448EEv26Group_norm_nhwc_bwd_params:
	.zero		712


//--------------------- .nv.constant0._Z35group_norm_nhwc_bwd_one_pass_kernelI11Bf16IOBf16WLi256ELi112ELi448EEv26Group_norm_nhwc_bwd_params --------------------------
	.section	.nv.constant0._Z35group_norm_nhwc_bwd_one_pass_kernelI11Bf16IOBf16WLi256ELi112ELi448EEv26Group_norm_nhwc_bwd_params,"a",@progbits
	.sectionflags	@""
	.align	4
.nv.constant0._Z35group_norm_nhwc_bwd_one_pass_kernelI11Bf16IOBf16WLi256ELi112ELi448EEv26Group_norm_nhwc_bwd_params:
	.zero		712


//--------------------- .nv.constant0._Z35group_norm_nhwc_bwd_one_pass_kernelI11Bf16IOBf16WLi512ELi112ELi448EEv26Group_norm_nhwc_bwd_params --------------------------
	.section	.nv.constant0._Z35group_norm_nhwc_bwd_one_pass_kernelI11Bf16IOBf16WLi512ELi112ELi448EEv26Group_norm_nhwc_bwd_params,"a",@progbits
	.sectionflags	@""
	.align	4
.nv.constant0._Z35group_norm_nhwc_bwd_one_pass_kernelI11Bf16IOBf16WLi512ELi112ELi448EEv26Group_norm_nhwc_bwd_params:
	.zero		712


//--------------------- .nv.constant0._Z35group_norm_nhwc_bwd_one_pass_kernelI11Bf16IOFp16WLi64ELi112ELi448EEv26Group_norm_nhwc_bwd_params --------------------------
	.section	.nv.constant0._Z35group_norm_nhwc_bwd_one_pass_kernelI11Bf16IOFp16WLi64ELi112ELi448EEv26Group_norm_nhwc_bwd_params,"a",@progbits
	.sectionflags	@""
	.align	4
.nv.constant0._Z35group_norm_nhwc_bwd_one_pass_kernelI11Bf16IOFp16WLi64ELi112ELi448EEv26Group_norm_nhwc_bwd_params:
	.zero		712


//--------------------- .nv.constant0._Z35group_norm_nhwc_bwd_one_pass_kernelI11Bf16IOFp16WLi128ELi112ELi448EEv26Group_norm_nhwc_bwd_params --------------------------
	.section	.nv.constant0._Z35group_norm_nhwc_bwd_one_pass_kernelI11Bf16IOFp16WLi128ELi112ELi448EEv26Group_norm_nhwc_bwd_params,"a",@progbits
	.sectionflags	@""
	.align	4
.nv.constant0._Z35group_norm_nhwc_bwd_one_pass_kernelI11Bf16IOFp16WLi128ELi112ELi448EEv26Group_norm_nhwc_bwd_params:
	.zero		712


//--------------------- .nv.constant0._Z35group_norm_nhwc_bwd_one_pass_kernelI11Bf16IOFp16WLi256ELi112ELi448EEv26Group_norm_nhwc_bwd_params --------------------------
	.section	.nv.constant0._Z35group_norm_nhwc_bwd_one_pass_kernelI11Bf16IOFp16WLi256ELi112ELi448EEv26Group_norm_nhwc_bwd_params,"a",@progbits
	.sectionflags	@""
	.align	4
.nv.constant0._Z35group_norm_nhwc_bwd_one_pass_kernelI11Bf16IOFp16WLi256ELi112ELi448EEv26Group_norm_nhwc_bwd_params:
	.zero		712


//--------------------- .nv.constant0._Z35group_norm_nhwc_bwd_one_pass_kernelI11Bf16IOFp16WLi512ELi112ELi448EEv26Group_norm_nhwc_bwd_params --------------------------
	.section	.nv.constant0._Z35group_norm_nhwc_bwd_one_pass_kernelI11Bf16IOFp16WLi512ELi112ELi448EEv26Group_norm_nhwc_bwd_params,"a",@progbits
	.sectionflags	@""
	.align	4
.nv.constant0._Z35group_norm_nhwc_bwd_one_pass_kernelI11Bf16IOFp16WLi512ELi112ELi448EEv26Group_norm_nhwc_bwd_params:
	.zero		712


//--------------------- .nv.constant0._Z35group_norm_nhwc_bwd_one_pass_kernelI11Fp16IOFp32WLi64ELi112ELi448EEv26Group_norm_nhwc_bwd_params --------------------------
	.section	.nv.constant0._Z35group_norm_nhwc_bwd_one_pass_kernelI11Fp16IOFp32WLi64ELi112ELi448EEv26Group_norm_nhwc_bwd_params,"a",@progbits
	.sectionflags	@""
	.align	4
.nv.constant0._Z35group_norm_nhwc_bwd_one_pass_kernelI11Fp16IOFp32WLi64ELi112ELi448EEv26Group_norm_nhwc_bwd_params:
	.zero		712


//--------------------- .nv.constant0._Z35group_norm_nhwc_bwd_one_pass_kernelI11Fp16IOFp32WLi128ELi112ELi448EEv26Group_norm_nhwc_bwd_params --------------------------
	.section	.nv.constant0._Z35group_norm_nhwc_bwd_one_pass_kernelI11Fp16IOFp32WLi128ELi112ELi448EEv26Group_norm_nhwc_bwd_params,"a",@progbits
	.sectionflags	@""
	.align	4
.nv.constant0._Z35group_norm_nhwc_bwd_one_pass_kernelI11Fp16IOFp32WLi128ELi112ELi448EEv26Group_norm_nhwc_bwd_params:
	.zero		712


//--------------------- .nv.constant0._Z35group_norm_nhwc_bwd_one_pass_kernelI11Fp16IOFp32WLi256ELi112ELi448EEv26Group_norm_nhwc_bwd_params --------------------------
	.section	.nv.constant0._Z35group_norm_nhwc_bwd_one_pass_kernelI11Fp16IOFp32WLi256ELi112ELi448EEv26Group_norm_nhwc_bwd_params,"a",@progbits
	.sectionflags	@""
	.align	4
.nv.constant0._Z35group_norm_nhwc_bwd_one_pass_kernelI11Fp16IOFp32WLi256ELi112ELi448EEv26Group_norm_nhwc_bwd_params:
	.zero		712


//--------------------- .nv.constant0._Z35group_norm_nhwc_bwd_one_pass_kernelI11Fp16IOFp32WLi512ELi112ELi448EEv26Group_norm_nhwc_bwd_params --------------------------
	.section	.nv.constant0._Z35group_norm_nhwc_bwd_one_pass_kernelI11Fp16IOFp32WLi512ELi112ELi448EEv26Group_norm_nhwc_bwd_params,"a",@progbits
	.sectionflags	@""
	.align	4
.nv.constant0._Z35group_norm_nhwc_bwd_one_pass_kernelI11Fp16IOFp32WLi512ELi112ELi448EEv26Group_norm_nhwc_bwd_params:
	.zero		712


//--------------------- .nv.constant0._Z35group_norm_nhwc_bwd_one_pass_kernelI11Fp16IOBf16WLi64ELi112ELi448EEv26Group_norm_nhwc_bwd_params --------------------------
	.section	.nv.constant0._Z35group_norm_nhwc_bwd_one_pass_kernelI11Fp16IOBf16WLi64ELi112ELi448EEv26Group_norm_nhwc_bwd_params,"a",@progbits
	.sectionflags	@""
	.align	4
.nv.constant0._Z35group_norm_nhwc_bwd_one_pass_kernelI11Fp16IOBf16WLi64ELi112ELi448EEv26Group_norm_nhwc_bwd_params:
	.zero		712


//--------------------- .nv.constant0._Z35group_norm_nhwc_bwd_one_pass_kernelI11Fp16IOBf16WLi128ELi112ELi448EEv26Group_norm_nhwc_bwd_params --------------------------
	.section	.nv.constant0._Z35group_norm_nhwc_bwd_one_pass_kernelI11Fp16IOBf16WLi128ELi112ELi448EEv26Group_norm_nhwc_bwd_params,"a",@progbits
	.sectionflags	@""
	.align	4
.nv.constant0._Z35group_norm_nhwc_bwd_one_pass_kernelI11Fp16IOBf16WLi128ELi112ELi448EEv26Group_norm_nhwc_bwd_params:
	.zero		712


//--------------------- .nv.constant0._Z35group_norm_nhwc_bwd_one_pass_kernelI11Fp16IOBf16WLi256ELi112ELi448EEv26Group_norm_nhwc_bwd_params --------------------------
	.section	.nv.constant0._Z35group_norm_nhwc_bwd_one_pass_kernelI11Fp16IOBf16WLi256ELi112ELi448EEv26Group_norm_nhwc_bwd_params,"a",@progbits
	.sectionflags	@""
	.align	4
.nv.constant0._Z35group_norm_nhwc_bwd_one_pass_kernelI11Fp16IOBf16WLi256ELi112ELi448EEv26Group_norm_nhwc_bwd_params:
	.zero		712


//--------------------- .nv.constant0._Z35group_norm_nhwc_bwd_one_pass_kernelI11Fp16IOBf16WLi512ELi112ELi448EEv26Group_norm_nhwc_bwd_params --------------------------
	.section	.nv.constant0._Z35group_norm_nhwc_bwd_one_pass_kernelI11Fp16IOBf16WLi512ELi112ELi448EEv26Group_norm_nhwc_bwd_params,"a",@progbits
	.sectionflags	@""
	.align	4
.nv.constant0._Z35group_norm_nhwc_bwd_one_pass_kernelI11Fp16IOBf16WLi512ELi112ELi448EEv26Group_norm_nhwc_bwd_params:
	.zero		712


//--------------------- .nv.constant0._Z35group_norm_nhwc_bwd_one_pass_kernelI11Fp16IOFp16WLi64ELi112ELi448EEv26Group_norm_nhwc_bwd_params --------------------------
	.section	.nv.constant0._Z35group_norm_nhwc_bwd_one_pass_kernelI11Fp16IOFp16WLi64ELi112ELi448EEv26Group_norm_nhwc_bwd_params,"a",@progbits
	.sectionflags	@""
	.align	4
.nv.constant0._Z35group_norm_nhwc_bwd_one_pass_kernelI11Fp16IOFp16WLi64ELi112ELi448EEv26Group_norm_nhwc_bwd_params:
	.zero		712


//--------------------- .nv.constant0._Z35group_norm_nhwc_bwd_one_pass_kernelI11Fp16IOFp16WLi128ELi112ELi448EEv26Group_norm_nhwc_bwd_params --------------------------
	.section	.nv.constant0._Z35group_norm_nhwc_bwd_one_pass_kernelI11Fp16IOFp16WLi128ELi112ELi448EEv26Group_norm_nhwc_bwd_params,"a",@progbits
	.sectionflags	@""
	.align	4
.nv.constant0._Z35group_norm_nhwc_bwd_one_pass_kernelI11Fp16IOFp16WLi128ELi112ELi448EEv26Group_norm_nhwc_bwd_params:
	.zero		712


//--------------------- .nv.constant0._Z35group_norm_nhwc_bwd_one_pass_kernelI11Fp16IOFp16WLi256ELi112ELi448EEv26Group_norm_nhwc_bwd_params --------------------------
	.section	.nv.constant0._Z35group_norm_nhwc_bwd_one_pass_kernelI11Fp16IOFp16WLi256ELi112ELi448EEv26Group_norm_nhwc_bwd_params,"a",@progbits
	.sectionflags	@""
	.align	4
.nv.constant0._Z35group_norm_nhwc_bwd_one_pass_kernelI11Fp16IOFp16WLi256ELi112ELi448EEv26Group_norm_nhwc_bwd_params:
	.zero		712


//--------------------- .nv.constant0._Z35group_norm_nhwc_bwd_one_pass_kernelI11Fp16IOFp16WLi512ELi112ELi448EEv26Group_norm_nhwc_bwd_params --------------------------
	.section	.nv.constant0._Z35group_norm_nhwc_bwd_one_pass_kernelI11Fp16IOFp16WLi512ELi112ELi448EEv26Group_norm_nhwc_bwd_params,"a",@progbits
	.sectionflags	@""
	.align	4
.nv.constant0._Z35group_norm_nhwc_bwd_one_pass_kernelI11Fp16IOFp16WLi512ELi112ELi448EEv26Group_norm_nhwc_bwd_params:
	.zero		712


//--------------------- .nv.constant0._Z35group_norm_nhwc_bwd_one_pass_kernelI11Fp32IOFp32WLi64ELi112ELi448EEv26Group_norm_nhwc_bwd_params --------------------------
	.section	.nv.constant0._Z35group_norm_nhwc_bwd_one_pass_kernelI11Fp32IOFp32WLi64ELi112ELi448EEv26Group_norm_nhwc_bwd_params,"a",@progbits
	.sectionflags	@""
	.align	4
.nv.constant0._Z35group_norm_nhwc_bwd_one_pass_kernelI11Fp32IOFp32WLi64ELi112ELi448EEv26Group_norm_nhwc_bwd_params:
	.zero		712


//--------------------- .nv.constant0._Z35group_norm_nhwc_bwd_one_pass_kernelI11Fp32IOFp32WLi128ELi112ELi448EEv26Group_norm_nhwc_bwd_params --------------------------
	.section	.nv.constant0._Z35group_norm_nhwc_bwd_one_pass_kernelI11Fp32IOFp32WLi128ELi112ELi448EEv26Group_norm_nhwc_bwd_params,"a",@progbits
	.sectionflags	@""
	.align	4
.nv.constant0._Z35group_norm_nhwc_bwd_one_pass_kernelI11Fp32IOFp32WLi128ELi112ELi448EEv26Group_norm_nhwc_bwd_params:
	.zero		712


//--------------------- .nv.constant0._Z35group_norm_nhwc_bwd_one_pass_kernelI11Fp32IOFp32WLi256ELi112ELi448EEv26Group_norm_nhwc_bwd_params --------------------------
	.section	.nv.constant0._Z35group_norm_nhwc_bwd_one_pass_kernelI11Fp32IOFp32WLi256ELi112ELi448EEv26Group_norm_nhwc_bwd_params,"a",@progbits
	.sectionflags	@""
	.align	4
.nv.constant0._Z35group_norm_nhwc_bwd_one_pass_kernelI11Fp32IOFp32WLi256ELi112ELi448EEv26Group_norm_nhwc_bwd_params:
	.zero		712


//--------------------- .nv.constant0._Z35group_norm_nhwc_bwd_one_pass_kernelI11Fp32IOFp32WLi512ELi112ELi448EEv26Group_norm_nhwc_bwd_params --------------------------
	.section	.nv.constant0._Z35group_norm_nhwc_bwd_one_pass_kernelI11Fp32IOFp32WLi512ELi112ELi448EEv26Group_norm_nhwc_bwd_params,"a",@progbits
	.sectionflags	@""
	.align	4
.nv.constant0._Z35group_norm_nhwc_bwd_one_pass_kernelI11Fp32IOFp32WLi512ELi112ELi448EEv26Group_norm_nhwc_bwd_params:
	.zero		712


//--------------------- .nv.constant0._Z35group_norm_nhwc_bwd_one_pass_kernelI11Fp32IOBf16WLi64ELi112ELi448EEv26Group_norm_nhwc_bwd_params --------------------------
	.section	.nv.constant0._Z35group_norm_nhwc_bwd_one_pass_kernelI11Fp32IOBf16WLi64ELi112ELi448EEv26Group_norm_nhwc_bwd_params,"a",@progbits
	.sectionflags	@""
	.align	4
.nv.constant0._Z35group_norm_nhwc_bwd_one_pass_kernelI11Fp32IOBf16WLi64ELi112ELi448EEv26Group_norm_nhwc_bwd_params:
	.zero		712


//--------------------- .nv.constant0._Z35group_norm_nhwc_bwd_one_pass_kernelI11Fp32IOBf16WLi128ELi112ELi448EEv26Group_norm_nhwc_bwd_params --------------------------
	.section	.nv.constant0._Z35group_norm_nhwc_bwd_one_pass_kernelI11Fp32IOBf16WLi128ELi112ELi448EEv26Group_norm_nhwc_bwd_params,"a",@progbits
	.sectionflags	@""
	.align	4
.nv.constant0._Z35group_norm_nhwc_bwd_one_pass_kernelI11Fp32IOBf16WLi128ELi112ELi448EEv26Group_norm_nhwc_bwd_params:
	.zero		712


//--------------------- .nv.constant0._Z35group_norm_nhwc_bwd_one_pass_kernelI11Fp32IOBf16WLi256ELi112ELi448EEv26Group_norm_nhwc_bwd_params --------------------------
	.section	.nv.constant0._Z35group_norm_nhwc_bwd_one_pass_kernelI11Fp32IOBf16WLi256ELi112ELi448EEv26Group_norm_nhwc_bwd_params,"a",@progbits
	.sectionflags	@""
	.align	4
.nv.constant0._Z35group_norm_nhwc_bwd_one_pass_kernelI11Fp32IOBf16WLi256ELi112ELi448EEv26Group_norm_nhwc_bwd_params:
	.zero		712


//--------------------- .nv.constant0._Z35group_norm_nhwc_bwd_one_pass_kernelI11Fp32IOBf16WLi512ELi112ELi448EEv26Group_norm_nhwc_bwd_params --------------------------
	.section	.nv.constant0._Z35group_norm_nhwc_bwd_one_pass_kernelI11Fp32IOBf16WLi512ELi112ELi448EEv26Group_norm_nhwc_bwd_params,"a",@progbits
	.sectionflags	@""
	.align	4
.nv.constant0._Z35group_norm_nhwc_bwd_one_pass_kernelI11Fp32IOBf16WLi512ELi112ELi448EEv26Group_norm_nhwc_bwd_params:
	.zero		712


//--------------------- .nv.constant0._Z35group_norm_nhwc_bwd_one_pass_kernelI11Fp32IOFp16WLi64ELi112ELi448EEv26Group_norm_nhwc_bwd_params --------------------------
	.section	.nv.constant0._Z35group_norm_nhwc_bwd_one_pass_kernelI11Fp32IOFp16WLi64ELi112ELi448EEv26Group_norm_nhwc_bwd_params,"a",@progbits
	.sectionflags	@""
	.align	4
.nv.constant0._Z35group_norm_nhwc_bwd_one_pass_kernelI11Fp32IOFp16WLi64ELi112ELi448EEv26Group_norm_nhwc_bwd_params:
	.zero		712


//--------------------- .nv.constant0._Z35group_norm_nhwc_bwd_one_pass_kernelI11Fp32IOFp16WLi128ELi112ELi448EEv26Group_norm_nhwc_bwd_params --------------------------
	.section	.nv.constant0._Z35group_norm_nhwc_bwd_one_pass_kernelI11Fp32IOFp16WLi128ELi112ELi448EEv26Group_norm_nhwc_bwd_params,"a",@progbits
	.sectionflags	@""
	.align	4
.nv.constant0._Z35group_norm_nhwc_bwd_one_pass_kernelI11Fp32IOFp16WLi128ELi112ELi448EEv26Group_norm_nhwc_bwd_params:
	.zero		712


//--------------------- .nv.constant0._Z35group_norm_nhwc_bwd_one_pass_kernelI11Fp32IOFp16WLi256ELi112ELi448EEv26Group_norm_nhwc_bwd_params --------------------------
	.section	.nv.constant0._Z35group_norm_nhwc_bwd_one_pass_kernelI11Fp32IOFp16WLi256ELi112ELi448EEv26Group_norm_nhwc_bwd_params,"a",@progbits
	.sectionflags	@""
	.align	4
.nv.constant0._Z35group_norm_nhwc_bwd_one_pass_kernelI11Fp32IOFp16WLi256ELi112ELi448EEv26Group_norm_nhwc_bwd_params:
	.zero		712


//--------------------- .nv.constant0._Z35group_norm_nhwc_bwd_one_pass_kernelI11Fp32IOFp16WLi512ELi112ELi448EEv26Group_norm_nhwc_bwd_params --------------------------
	.section	.nv.constant0._Z35group_norm_nhwc_bwd_one_pass_kernelI11Fp32IOFp16WLi512ELi112ELi448EEv26Group_norm_nhwc_bwd_params,"a",@progbits
	.sectionflags	@""
	.align	4
.nv.constant0._Z35group_norm_nhwc_bwd_one_pass_kernelI11Fp32IOFp16WLi512ELi112ELi448EEv26Group_norm_nhwc_bwd_params:
	.zero		712


//--------------------- .nv.constant0._Z35group_norm_nhwc_fwd_one_pass_kernelI11Bf16IOFp32WLi64ELi112ELi448EEv26Group_norm_nhwc_fwd_params --------------------------
	.section	.nv.constant0._Z35group_norm_nhwc_fwd_one_pass_kernelI11Bf16IOFp32WLi64ELi112ELi448EEv26Group_norm_nhwc_fwd_params,"a",@progbits
	.sectionflags	@""
	.align	4
.nv.constant0._Z35group_norm_nhwc_fwd_one_pass_kernelI11Bf16IOFp32WLi64ELi112ELi448EEv26Group_norm_nhwc_fwd_params:
	.zero		688


//--------------------- .nv.constant0._Z35group_norm_nhwc_fwd_one_pass_kernelI11Bf16IOFp32WLi128ELi112ELi448EEv26Group_norm_nhwc_fwd_params --------------------------
	.section	.nv.constant0._Z35group_norm_nhwc_fwd_one_pass_kernelI11Bf16IOFp32WLi128ELi112ELi448EEv26Group_norm_nhwc_fwd_params,"a",@progbits
	.sectionflags	@""
	.align	4
.nv.constant0._Z35group_norm_nhwc_fwd_one_pass_kernelI11Bf16IOFp32WLi128ELi112ELi448EEv26Group_norm_nhwc_fwd_params:
	.zero		688


//--------------------- .nv.constant0._Z35group_norm_nhwc_fwd_one_pass_kernelI11Bf16IOFp32WLi256ELi112ELi448EEv26Group_norm_nhwc_fwd_params --------------------------
	.section	.nv.constant0._Z35group_norm_nhwc_fwd_one_pass_kernelI11Bf16IOFp32WLi256ELi112ELi448EEv26Group_norm_nhwc_fwd_params,"a",@progbits
	.sectionflags	@""
	.align	4
.nv.constant0._Z35group_norm_nhwc_fwd_one_pass_kernelI11Bf16IOFp32WLi256ELi112ELi448EEv26Group_norm_nhwc_fwd_params:
	.zero		688


//--------------------- .nv.constant0._Z35group_norm_nhwc_fwd_one_pass_kernelI11Bf16IOFp32WLi512ELi112ELi448EEv26Group_norm_nhwc_fwd_params --------------------------
	.section	.nv.constant0._Z35group_norm_nhwc_fwd_one_pass_kernelI11Bf16IOFp32WLi512ELi112ELi448EEv26Group_norm_nhwc_fwd_params,"a",@progbits
	.sectionflags	@""
	.align	4
.nv.constant0._Z35group_norm_nhwc_fwd_one_pass_kernelI11Bf16IOFp32WLi512ELi112ELi448EEv26Group_norm_nhwc_fwd_params:
	.zero		688


//--------------------- .nv.constant0._Z35group_norm_nhwc_fwd_one_pass_kernelI11Bf16IOBf16WLi64ELi112ELi448EEv26Group_norm_nhwc_fwd_params --------------------------
	.section	.nv.constant0._Z35group_norm_nhwc_fwd_one_pass_kernelI11Bf16IOBf16WLi64ELi112ELi448EEv26Group_norm_nhwc_fwd_params,"a",@progbits
	.sectionflags	@""
	.align	4
.nv.constant0._Z35group_norm_nhwc_fwd_one_pass_kernelI11Bf16IOBf16WLi64ELi112ELi448EEv26Group_norm_nhwc_fwd_params:
	.zero		688


//--------------------- .nv.constant0._Z35group_norm_nhwc_fwd_one_pass_kernelI11Bf16IOBf16WLi128ELi112ELi448EEv26Group_norm_nhwc_fwd_params --------------------------
	.section	.nv.constant0._Z35group_norm_nhwc_fwd_one_pass_kernelI11Bf16IOBf16WLi128ELi112ELi448EEv26Group_norm_nhwc_fwd_params,"a",@progbits
	.sectionflags	@""
	.align	4
.nv.constant0._Z35group_norm_nhwc_fwd_one_pass_kernelI11Bf16IOBf16WLi128ELi112ELi448EEv26Group_norm_nhwc_fwd_params:
	.zero		688


//--------------------- .nv.constant0._Z35group_norm_nhwc_fwd_one_pass_kernelI11Bf16IOBf16WLi256ELi112ELi448EEv26Group_norm_nhwc_fwd_params --------------------------
	.section	.nv.constant0._Z35group_norm_nhwc_fwd_one_pass_kernelI11Bf16IOBf16WLi256ELi112ELi448EEv26Group_norm_nhwc_fwd_params,"a",@progbits
	.sectionflags	@""
	.align	4
.nv.constant0._Z35group_norm_nhwc_fwd_one_pass_kernelI11Bf16IOBf16WLi256ELi112ELi448EEv26Group_norm_nhwc_fwd_params:
	.zero		688


//--------------------- .nv.constant0._Z35group_norm_nhwc_fwd_one_pass_kernelI11Bf16IOBf16WLi512ELi112ELi448EEv26Group_norm_nhwc_fwd_params --------------------------
	.section	.nv.constant0._Z35group_norm_nhwc_fwd_one_pass_kernelI11Bf16IOBf16WLi512ELi112ELi448EEv26Group_norm_nhwc_fwd_params,"a",@progbits
	.sectionflags	@""
	.align	4
.nv.constant0._Z35group_norm_nhwc_fwd_one_pass_kernelI11Bf16IOBf16WLi512ELi112ELi448EEv26Group_norm_nhwc_fwd_params:
	.zero		688


//--------------------- .nv.constant0._Z35group_norm_nhwc_fwd_one_pass_kernelI11Bf16IOFp16WLi64ELi112ELi448EEv26Group_norm_nhwc_fwd_params --------------------------
	.section	.nv.constant0._Z35group_norm_nhwc_fwd_one_pass_kernelI11Bf16IOFp16WLi64ELi112ELi448EEv26Group_norm_nhwc_fwd_params,"a",@progbits
	.sectionflags	@""
	.align	4
.nv.constant0._Z35group_norm_nhwc_fwd_one_pass_kernelI11Bf16IOFp16WLi64ELi112ELi448EEv26Group_norm_nhwc_fwd_params:
	.zero		688


//--------------------- .nv.constant0._Z35group_norm_nhwc_fwd_one_pass_kernelI11Bf16IOFp16WLi128ELi112ELi448EEv26Group_norm_nhwc_fwd_params --------------------------
	.section	.nv.constant0._Z35group_norm_nhwc_fwd_one_pass_kernelI11Bf16IOFp16WLi128ELi112ELi448EEv26Group_norm_nhwc_fwd_params,"a",@progbits
	.sectionflags	@""
	.align	4
.nv.constant0._Z35group_norm_nhwc_fwd_one_pass_kernelI11Bf16IOFp16WLi128ELi112ELi448EEv26Group_norm_nhwc_fwd_params:
	.zero		688


//--------------------- .nv.constant0._Z35group_norm_nhwc_fwd_one_pass_kernelI11Bf16IOFp16WLi256ELi112ELi448EEv26Group_norm_nhwc_fwd_params --------------------------
	.section	.nv.constant0._Z35group_norm_nhwc_fwd_one_pass_kernelI11Bf16IOFp16WLi256ELi112ELi448EEv26Group_norm_nhwc_fwd_params,"a",@progbits
	.sectionflags	@""
	.align	4
.nv.constant0._Z35group_norm_nhwc_fwd_one_pass_kernelI11Bf16IOFp16WLi256ELi112ELi448EEv26Group_norm_nhwc_fwd_params:
	.zero		688


//--------------------- .nv.constant0._Z35group_norm_nhwc_fwd_one_pass_kernelI11Bf16IOFp16WLi512ELi112ELi448EEv26Group_norm_nhwc_fwd_params --------------------------
	.section	.nv.constant0._Z35group_norm_nhwc_fwd_one_pass_kernelI11Bf16IOFp16WLi512ELi112ELi448EEv26Group_norm_nhwc_fwd_params,"a",@progbits
	.sectionflags	@""
	.align	4
.nv.constant0._Z35group_norm_nhwc_fwd_one_pass_kernelI11Bf16IOFp16WLi512ELi112ELi448EEv26Group_norm_nhwc_fwd_params:
	.zero		688


//--------------------- .nv.constant0._Z35group_norm_nhwc_fwd_one_pass_kernelI11Fp16IOFp32WLi64ELi112ELi448EEv26Group_norm_nhwc_fwd_params --------------------------
	.section	.nv.constant0._Z35group_norm_nhwc_fwd_one_pass_kernelI11Fp16IOFp32WLi64ELi112ELi448EEv26Group_norm_nhwc_fwd_params,"a",@progbits
	.sectionflags	@""
	.align	4
.nv.constant0._Z35group_norm_nhwc_fwd_one_pass_kernelI11Fp16IOFp32WLi64ELi112ELi448EEv26Group_norm_nhwc_fwd_params:
	.zero		688


//--------------------- .nv.constant0._Z35group_norm_nhwc_fwd_one_pass_kernelI11Fp16IOFp32WLi128ELi112ELi448EEv26Group_norm_nhwc_fwd_params --------------------------
	.section	.nv.constant0._Z35group_norm_nhwc_fwd_one_pass_kernelI11Fp16IOFp32WLi128ELi112ELi448EEv26Group_norm_nhwc_fwd_params,"a",@progbits
	.sectionflags	@""
	.align	4
.nv.constant0._Z35group_norm_nhwc_fwd_one_pass_kernelI11Fp16IOFp32WLi128ELi112ELi448EEv26Group_norm_nhwc_fwd_params:
	.zero		688


//--------------------- .nv.constant0._Z35group_norm_nhwc_fwd_one_pass_kernelI11Fp16IOFp32WLi256ELi112ELi448EEv26Group_norm_nhwc_fwd_params --------------------------
	.section	.nv.constant0._Z35group_norm_nhwc_fwd_one_pass_kernelI11Fp16IOFp32WLi256ELi112ELi448EEv26Group_norm_nhwc_fwd_params,"a",@progbits
	.sectionflags	@""
	.align	4
.nv.constant0._Z35group_norm_nhwc_fwd_one_pass_kernelI11Fp16IOFp32WLi256ELi112ELi448EEv26Group_norm_nhwc_fwd_params:
	.zero		688


//--------------------- .nv.constant0._Z35group_norm_nhwc_fwd_one_pass_kernelI11Fp16IOFp32WLi512ELi112ELi448EEv26Group_norm_nhwc_fwd_params --------------------------
	.section	.nv.constant0._Z35group_norm_nhwc_fwd_one_pass_kernelI11Fp16IOFp32WLi512ELi112ELi448EEv26Group_norm_nhwc_fwd_params,"a",@progbits
	.sectionflags	@""
	.align	4
.nv.constant0._Z35group_norm_nhwc_fwd_one_pass_kernelI11Fp16IOFp32WLi512ELi112ELi448EEv26Group_norm_nhwc_fwd_params:
	.zero		688


//--------------------- .nv.constant0._Z35group_norm_nhwc_fwd_one_pass_kernelI11Fp16IOBf16WLi64ELi112ELi448EEv26Group_norm_nhwc_fwd_params --------------------------
	.section	.nv.constant0._Z35group_norm_nhwc_fwd_one_pass_kernelI11Fp16IOBf16WLi64ELi112ELi448EEv26Group_norm_nhwc_fwd_params,"a",@progbits
	.sectionflags	@""
	.align	4
.nv.constant0._Z35group_norm_nhwc_fwd_one_pass_kernelI11Fp16IOBf16WLi64ELi112ELi448EEv26Group_norm_nhwc_fwd_params:
	.zero		688


//--------------------- .nv.constant0._Z35group_norm_nhwc_fwd_one_pass_kernelI11Fp16IOBf16WLi128ELi112ELi448EEv26Group_norm_nhwc_fwd_params --------------------------
	.section	.nv.constant0._Z35group_norm_nhwc_fwd_one_pass_kernelI11Fp16IOBf16WLi128ELi112ELi448EEv26Group_norm_nhwc_fwd_params,"a",@progbits
	.sectionflags	@""
	.align	4
.nv.constant0._Z35group_norm_nhwc_fwd_one_pass_kernelI11Fp16IOBf16WLi128ELi112ELi448EEv26Group_norm_nhwc_fwd_params:
	.zero		688


//--------------------- .nv.constant0._Z35group_norm_nhwc_fwd_one_pass_kernelI11Fp16IOBf16WLi256ELi112ELi448EEv26Group_norm_nhwc_fwd_params --------------------------
	.section	.nv.constant0._Z35group_norm_nhwc_fwd_one_pass_kernelI11Fp16IOBf16WLi256ELi112ELi448EEv26Group_norm_nhwc_fwd_params,"a",@progbits
	.sectionflags	@""
	.align	4
.nv.constant0._Z35group_norm_nhwc_fwd_one_pass_kernelI11Fp16IOBf16WLi256ELi112ELi448EEv26Group_norm_nhwc_fwd_params:
	.zero		688


//--------------------- .nv.constant0._Z35group_norm_nhwc_fwd_one_pass_kernelI11Fp16IOBf16WLi512ELi112ELi448EEv26Group_norm_nhwc_fwd_params --------------------------
	.section	.nv.constant0._Z35group_norm_nhwc_fwd_one_pass_kernelI11Fp16IOBf16WLi512ELi112ELi448EEv26Group_norm_nhwc_fwd_params,"a",@progbits
	.sectionflags	@""
	.align	4
.nv.constant0._Z35group_norm_nhwc_fwd_one_pass_kernelI11Fp16IOBf16WLi512ELi112ELi448EEv26Group_norm_nhwc_fwd_params:
	.zero		688


//--------------------- .nv.constant0._Z35group_norm_nhwc_fwd_one_pass_kernelI11Fp16IOFp16WLi64ELi112ELi448EEv26Group_norm_nhwc_fwd_params --------------------------
	.section	.nv.constant0._Z35group_norm_nhwc_fwd_one_pass_kernelI11Fp16IOFp16WLi64ELi112ELi448EEv26Group_norm_nhwc_fwd_params,"a",@progbits
	.sectionflags	@""
	.align	4
.nv.constant0._Z35group_norm_nhwc_fwd_one_pass_kernelI11Fp16IOFp16WLi64ELi112ELi448EEv26Group_norm_nhwc_fwd_params:
	.zero		688


//--------------------- .nv.constant0._Z35group_norm_nhwc_fwd_one_pass_kernelI11Fp16IOFp16WLi128ELi112ELi448EEv26Group_norm_nhwc_fwd_params --------------------------
	.section	.nv.constant0._Z35group_norm_nhwc_fwd_one_pass_kernelI11Fp16IOFp16WLi128ELi112ELi448EEv26Group_norm_nhwc_fwd_params,"a",@progbits
	.sectionflags	@""
	.align	4
.nv.constant0._Z35group_norm_nhwc_fwd_one_pass_kernelI11Fp16IOFp16WLi128ELi112ELi448EEv26Group_norm_nhwc_fwd_params:
	.zero		688


//--------------------- .nv.constant0._Z35group_norm_nhwc_fwd_one_pass_kernelI11Fp16IOFp16WLi256ELi112ELi448EEv26Group_norm_nhwc_fwd_params --------------------------
	.section	.nv.constant0._Z35group_norm_nhwc_fwd_one_pass_kernelI11Fp16IOFp16WLi256ELi112ELi448EEv26Group_norm_nhwc_fwd_params,"a",@progbits
	.sectionflags	@""
	.align	4
.nv.constant0._Z35group_norm_nhwc_fwd_one_pass_kernelI11Fp16IOFp16WLi256ELi112ELi448EEv26Group_norm_nhwc_fwd_params:
	.zero		688


//--------------------- .nv.constant0._Z35group_norm_nhwc_fwd_one_pass_kernelI11Fp16IOFp16WLi512ELi112ELi448EEv26Group_norm_nhwc_fwd_params --------------------------
	.section	.nv.constant0._Z35group_norm_nhwc_fwd_one_pass_kernelI11Fp16IOFp16WLi512ELi112ELi448EEv26Group_norm_nhwc_fwd_params,"a",@progbits
	.sectionflags	@""
	.align	4
.nv.constant0._Z35group_norm_nhwc_fwd_one_pass_kernelI11Fp16IOFp16WLi512ELi112ELi448EEv26Group_norm_nhwc_fwd_params:
	.zero		688


//--------------------- .nv.constant0._Z35group_norm_nhwc_fwd_one_pass_kernelI11Fp32IOFp32WLi64ELi112ELi448EEv26Group_norm_nhwc_fwd_params --------------------------
	.section	.nv.constant0._Z35group_norm_nhwc_fwd_one_pass_kernelI11Fp32IOFp32WLi64ELi112ELi448EEv26Group_norm_nhwc_fwd_params,"a",@progbits
	.sectionflags	@""
	.align	4
.nv.constant0._Z35group_norm_nhwc_fwd_one_pass_kernelI11Fp32IOFp32WLi64ELi112ELi448EEv26Group_norm_nhwc_fwd_params:
	.zero		688


//--------------------- .nv.constant0._Z35group_norm_nhwc_fwd_one_pass_kernelI11Fp32IOFp32WLi128ELi112ELi448EEv26Group_norm_nhwc_fwd_params --------------------------
	.section	.nv.constant0._Z35group_norm_nhwc_fwd_one_pass_kernelI11Fp32IOFp32WLi128ELi112ELi448EEv26Group_norm_nhwc_fwd_params,"a",@progbits
	.sectionflags	@""
	.align	4
.nv.constant0._Z35group_norm_nhwc_fwd_one_pass_kernelI11Fp32IOFp32WLi128ELi112ELi448EEv26Group_norm_nhwc_fwd_params:
	.zero		688


//--------------------- .nv.constant0._Z35group_norm_nhwc_fwd_one_pass_kernelI11Fp32IOFp32WLi256ELi112ELi448EEv26Group_norm_nhwc_fwd_params --------------------------
	.section	.nv.constant0._Z35group_norm_nhwc_fwd_one_pass_kernelI11Fp32IOFp32WLi256ELi112ELi448EEv26Group_norm_nhwc_fwd_params,"a",@progbits
	.sectionflags	@""
	.align	4
.nv.constant0._Z35group_norm_nhwc_fwd_one_pass_kernelI11Fp32IOFp32WLi256ELi112ELi448EEv26Group_norm_nhwc_fwd_params:
	.zero		688


//--------------------- .nv.constant0._Z35group_norm_nhwc_fwd_one_pass_kernelI11Fp32IOFp32WLi512ELi112ELi448EEv26Group_norm_nhwc_fwd_params --------------------------
	.section	.nv.constant0._Z35group_norm_nhwc_fwd_one_pass_kernelI11Fp32IOFp32WLi512ELi112ELi448EEv26Group_norm_nhwc_fwd_params,"a",@progbits
	.sectionflags	@""
	.align	4
.nv.constant0._Z35group_norm_nhwc_fwd_one_pass_kernelI11Fp32IOFp32WLi512ELi112ELi448EEv26Group_norm_nhwc_fwd_params:
	.zero		688


//--------------------- .nv.constant0._Z35group_norm_nhwc_fwd_one_pass_kernelI11Fp32IOBf16WLi64ELi112ELi448EEv26Group_norm_nhwc_fwd_params --------------------------
	.section	.nv.constant0._Z35group_norm_nhwc_fwd_one_pass_kernelI11Fp32IOBf16WLi64ELi112ELi448EEv26Group_norm_nhwc_fwd_params,"a",@progbits
	.sectionflags	@""
	.align	4
.nv.constant0._Z35group_norm_nhwc_fwd_one_pass_kernelI11Fp32IOBf16WLi64ELi112ELi448EEv26Group_norm_nhwc_fwd_params:
	.zero		688


//--------------------- .nv.constant0._Z35group_norm_nhwc_fwd_one_pass_kernelI11Fp32IOBf16WLi128ELi112ELi448EEv26Group_norm_nhwc_fwd_params --------------------------
	.section	.nv.constant0._Z35group_norm_nhwc_fwd_one_pass_kernelI11Fp32IOBf16WLi128ELi112ELi448EEv26Group_norm_nhwc_fwd_params,"a",@progbits
	.sectionflags	@""
	.align	4
.nv.constant0._Z35group_norm_nhwc_fwd_one_pass_kernelI11Fp32IOBf16WLi128ELi112ELi448EEv26Group_norm_nhwc_fwd_params:
	.zero		688


//--------------------- .nv.constant0._Z35group_norm_nhwc_fwd_one_pass_kernelI11Fp32IOBf16WLi256ELi112ELi448EEv26Group_norm_nhwc_fwd_params --------------------------
	.section	.nv.constant0._Z35group_norm_nhwc_fwd_one_pass_kernelI11Fp32IOBf16WLi256ELi112ELi448EEv26Group_norm_nhwc_fwd_params,"a",@progbits
	.sectionflags	@""
	.align	4
.nv.constant0._Z35group_norm_nhwc_fwd_one_pass_kernelI11Fp32IOBf16WLi256ELi112ELi448EEv26Group_norm_nhwc_fwd_params:
	.zero		688


//--------------------- .nv.constant0._Z35group_norm_nhwc_fwd_one_pass_kernelI11Fp32IOBf16WLi512ELi112ELi448EEv26Group_norm_nhwc_fwd_params --------------------------
	.section	.nv.constant0._Z35group_norm_nhwc_fwd_one_pass_kernelI11Fp32IOBf16WLi512ELi112ELi448EEv26Group_norm_nhwc_fwd_params,"a",@progbits
	.sectionflags	@""
	.align	4
.nv.constant0._Z35group_norm_nhwc_fwd_one_pass_kernelI11Fp32IOBf16WLi512ELi112ELi448EEv26Group_norm_nhwc_fwd_params:
	.zero		688


//--------------------- .nv.constant0._Z35group_norm_nhwc_fwd_one_pass_kernelI11Fp32IOFp16WLi64ELi112ELi448EEv26Group_norm_nhwc_fwd_params --------------------------
	.section	.nv.constant0._Z35group_norm_nhwc_fwd_one_pass_kernelI11Fp32IOFp16WLi64ELi112ELi448EEv26Group_norm_nhwc_fwd_params,"a",@progbits
	.sectionflags	@""
	.align	4
.nv.constant0._Z35group_norm_nhwc_fwd_one_pass_kernelI11Fp32IOFp16WLi64ELi112ELi448EEv26Group_norm_nhwc_fwd_params:
	.zero		688


//--------------------- .nv.constant0._Z35group_norm_nhwc_fwd_one_pass_kernelI11Fp32IOFp16WLi128ELi112ELi448EEv26Group_norm_nhwc_fwd_params --------------------------
	.section	.nv.constant0._Z35group_norm_nhwc_fwd_one_pass_kernelI11Fp32IOFp16WLi128ELi112ELi448EEv26Group_norm_nhwc_fwd_params,"a",@progbits
	.sectionflags	@""
	.align	4
.nv.constant0._Z35group_norm_nhwc_fwd_one_pass_kernelI11Fp32IOFp16WLi128ELi112ELi448EEv26Group_norm_nhwc_fwd_params:
	.zero		688


//--------------------- .nv.constant0._Z35group_norm_nhwc_fwd_one_pass_kernelI11Fp32IOFp16WLi256ELi112ELi448EEv26Group_norm_nhwc_fwd_params --------------------------
	.section	.nv.constant0._Z35group_norm_nhwc_fwd_one_pass_kernelI11Fp32IOFp16WLi256ELi112ELi448EEv26Group_norm_nhwc_fwd_params,"a",@progbits
	.sectionflags	@""
	.align	4
.nv.constant0._Z35group_norm_nhwc_fwd_one_pass_kernelI11Fp32IOFp16WLi256ELi112ELi448EEv26Group_norm_nhwc_fwd_params:
	.zero		688


//--------------------- .nv.constant0._Z35group_norm_nhwc_fwd_one_pass_kernelI11Fp32IOFp16WLi512ELi112ELi448EEv26Group_norm_nhwc_fwd_params --------------------------
	.section	.nv.constant0._Z35group_norm_nhwc_fwd_one_pass_kernelI11Fp32IOFp16WLi512ELi112ELi448EEv26Group_norm_nhwc_fwd_params,"a",@progbits
	.sectionflags	@""
	.align	4
.nv.constant0._Z35group_norm_nhwc_fwd_one_pass_kernelI11Fp32IOFp16WLi512ELi112ELi448EEv26Group_norm_nhwc_fwd_params:
	.zero		688


//--------------------- SYMBOLS --------------------------

	.type		.nv.reservedSmem.offset0,@object
	.size		.nv.reservedSmem.offset0,0x4
